	.target	sm_90a

	.elftype	@"ET_EXEC"


//--------------------- .note.nv.tkinfo           --------------------------
	.section	.note.nv.tkinfo,"",@"SHT_NOTE"
	.sectionflags	@"SHF_NOTE_NV_TKINFO"
	.tkinfo
        /*0018*/ 	.word	0x00000002
        /*0030*/ 	.string	""
        /*0030*/ 	.string	"ptxas"
        /*0030*/ 	.string	"Cuda compilation tools, release 13.0, V13.0.88"
        /*0030*/ 	.string	"Build cuda_13.0.r13.0/compiler.36424714_0"
        /*0030*/ 	.string	"-arch sm_90a -m 64 "



//--------------------- .note.nv.cuinfo           --------------------------
	.section	.note.nv.cuinfo,"",@"SHT_NOTE"
	.sectionflags	@"SHF_NOTE_NV_CUINFO"
        /*0018*/ 	.short	0x0002
        /*001a*/ 	.short	0x005a
        /*001c*/ 	.short	0x0082
	.zero		2


//--------------------- .nv.info                  --------------------------
	.section	.nv.info,"",@"SHT_CUDA_INFO"
	.align	4


	//----- nvinfo : EIATTR_REGCOUNT
	.align		4
        /*0000*/ 	.byte	0x04, 0x2f
        /*0002*/ 	.short	(.L_10 - .L_9)
	.align		4
.L_9:
        /*0004*/ 	.word	index@(_ZN10layer_norm31ln_parallel_residual_fwd_kernelINS_13Kernel_traitsIfffffjLj512ELj1ELj4ELj1ELj16ENS_18Kernel_traits_baseILj512EfffffjLj128EEEEELb1ELb1ELb1EEEvNS_9FwdParamsE)
        /*0008*/ 	.word	0x0000005c


	//----- nvinfo : EIATTR_FRAME_SIZE
	.align		4
.L_10:
        /*000c*/ 	.byte	0x04, 0x11
        /*000e*/ 	.short	(.L_12 - .L_11)
	.align		4
.L_11:
        /*0010*/ 	.word	index@(_ZN10layer_norm31ln_parallel_residual_fwd_kernelINS_13Kernel_traitsIfffffjLj512ELj1ELj4ELj1ELj16ENS_18Kernel_traits_baseILj512EfffffjLj128EEEEELb1ELb1ELb1EEEvNS_9FwdParamsE)
        /*0014*/ 	.word	0x00000000


	//----- nvinfo : EIATTR_REGCOUNT
	.align		4
.L_12:
        /*0018*/ 	.byte	0x04, 0x2f
        /*001a*/ 	.short	(.L_14 - .L_13)
	.align		4
.L_13:
        /*001c*/ 	.word	index@(_ZN10layer_norm31ln_parallel_residual_fwd_kernelINS_13Kernel_traitsIfffffjLj512ELj1ELj4ELj1ELj16ENS_18Kernel_traits_baseILj512EfffffjLj128EEEEELb1ELb1ELb0EEEvNS_9FwdParamsE)
        /*0020*/ 	.word	0x0000005e


	//----- nvinfo : EIATTR_FRAME_SIZE
	.align		4
.L_14:
        /*0024*/ 	.byte	0x04, 0x11
        /*0026*/ 	.short	(.L_16 - .L_15)
	.align		4
.L_15:
        /*0028*/ 	.word	index@(_ZN10layer_norm31ln_parallel_residual_fwd_kernelINS_13Kernel_traitsIfffffjLj512ELj1ELj4ELj1ELj16ENS_18Kernel_traits_baseILj512EfffffjLj128EEEEELb1ELb1ELb0EEEvNS_9FwdParamsE)
        /*002c*/ 	.word	0x00000000


	//----- nvinfo : EIATTR_REGCOUNT
	.align		4
.L_16:
        /*0030*/ 	.byte	0x04, 0x2f
        /*0032*/ 	.short	(.L_18 - .L_17)
	.align		4
.L_17:
        /*0034*/ 	.word	index@(_ZN10layer_norm31ln_parallel_residual_fwd_kernelINS_13Kernel_traitsIfffffjLj512ELj1ELj4ELj1ELj16ENS_18Kernel_traits_baseILj512EfffffjLj128EEEEELb1ELb0ELb1EEEvNS_9FwdParamsE)
        /*0038*/ 	.word	0x00000080


	//----- nvinfo : EIATTR_FRAME_SIZE
	.align		4
.L_18:
        /*003c*/ 	.byte	0x04, 0x11
        /*003e*/ 	.short	(.L_20 - .L_19)
	.align		4
.L_19:
        /*0040*/ 	.word	index@(_ZN10layer_norm31ln_parallel_residual_fwd_kernelINS_13Kernel_traitsIfffffjLj512ELj1ELj4ELj1ELj16ENS_18Kernel_traits_baseILj512EfffffjLj128EEEEELb1ELb0ELb1EEEvNS_9FwdParamsE)
        /*0044*/ 	.word	0x00000000


	//----- nvinfo : EIATTR_REGCOUNT
	.align		4
.L_20:
        /*0048*/ 	.byte	0x04, 0x2f
        /*004a*/ 	.short	(.L_22 - .L_21)
	.align		4
.L_21:
        /*004c*/ 	.word	index@(_ZN10layer_norm31ln_parallel_residual_fwd_kernelINS_13Kernel_traitsIfffffjLj512ELj1ELj4ELj1ELj16ENS_18Kernel_traits_baseILj512EfffffjLj128EEEEELb1ELb0ELb0EEEvNS_9FwdParamsE)
        /*0050*/ 	.word	0x00000080


	//----- nvinfo : EIATTR_FRAME_SIZE
	.align		4
.L_22:
        /*0054*/ 	.byte	0x04, 0x11
        /*0056*/ 	.short	(.L_24 - .L_23)
	.align		4
.L_23:
        /*0058*/ 	.word	index@(_ZN10layer_norm31ln_parallel_residual_fwd_kernelINS_13Kernel_traitsIfffffjLj512ELj1ELj4ELj1ELj16ENS_18Kernel_traits_baseILj512EfffffjLj128EEEEELb1ELb0ELb0EEEvNS_9FwdParamsE)
        /*005c*/ 	.word	0x00000000


	//----- nvinfo : EIATTR_REGCOUNT
	.align		4
.L_24:
        /*0060*/ 	.byte	0x04, 0x2f
        /*0062*/ 	.short	(.L_26 - .L_25)
	.align		4
.L_25:
        /*0064*/ 	.word	index@(_ZN10layer_norm31ln_parallel_residual_fwd_kernelINS_13Kernel_traitsIfffffjLj512ELj1ELj4ELj1ELj16ENS_18Kernel_traits_baseILj512EfffffjLj128EEEEELb0ELb1ELb1EEEvNS_9FwdParamsE)
        /*0068*/ 	.word	0x00000050


	//----- nvinfo : EIATTR_FRAME_SIZE
	.align		4
.L_26:
        /*006c*/ 	.byte	0x04, 0x11
        /*006e*/ 	.short	(.L_28 - .L_27)
	.align		4
.L_27:
        /*0070*/ 	.word	index@(_ZN10layer_norm31ln_parallel_residual_fwd_kernelINS_13Kernel_traitsIfffffjLj512ELj1ELj4ELj1ELj16ENS_18Kernel_traits_baseILj512EfffffjLj128EEEEELb0ELb1ELb1EEEvNS_9FwdParamsE)
        /*0074*/ 	.word	0x00000000


	//----- nvinfo : EIATTR_REGCOUNT
	.align		4
.L_28:
        /*0078*/ 	.byte	0x04, 0x2f
        /*007a*/ 	.short	(.L_30 - .L_29)
	.align		4
.L_29:
        /*007c*/ 	.word	index@(_ZN10layer_norm31ln_parallel_residual_fwd_kernelINS_13Kernel_traitsIfffffjLj512ELj1ELj4ELj1ELj16ENS_18Kernel_traits_baseILj512EfffffjLj128EEEEELb0ELb1ELb0EEEvNS_9FwdParamsE)
        /*0080*/ 	.word	0x00000050


	//----- nvinfo : EIATTR_FRAME_SIZE
	.align		4
.L_30:
        /*0084*/ 	.byte	0x04, 0x11
        /*0086*/ 	.short	(.L_32 - .L_31)
	.align		4
.L_31:
        /*0088*/ 	.word	index@(_ZN10layer_norm31ln_parallel_residual_fwd_kernelINS_13Kernel_traitsIfffffjLj512ELj1ELj4ELj1ELj16ENS_18Kernel_traits_baseILj512EfffffjLj128EEEEELb0ELb1ELb0EEEvNS_9FwdParamsE)
        /*008c*/ 	.word	0x00000000


	//----- nvinfo : EIATTR_REGCOUNT
	.align		4
.L_32:
        /*0090*/ 	.byte	0x04, 0x2f
        /*0092*/ 	.short	(.L_34 - .L_33)
	.align		4
.L_33:
        /*0094*/ 	.word	index@(_ZN10layer_norm31ln_parallel_residual_fwd_kernelINS_13Kernel_traitsIfffffjLj512ELj1ELj4ELj1ELj16ENS_18Kernel_traits_baseILj512EfffffjLj128EEEEELb0ELb0ELb1EEEvNS_9FwdParamsE)
        /*0098*/ 	.word	0x0000007f


	//----- nvinfo : EIATTR_FRAME_SIZE
	.align		4
.L_34:
        /*009c*/ 	.byte	0x04, 0x11
        /*009e*/ 	.short	(.L_36 - .L_35)
	.align		4
.L_35:
        /*00a0*/ 	.word	index@(_ZN10layer_norm31ln_parallel_residual_fwd_kernelINS_13Kernel_traitsIfffffjLj512ELj1ELj4ELj1ELj16ENS_18Kernel_traits_baseILj512EfffffjLj128EEEEELb0ELb0ELb1EEEvNS_9FwdParamsE)
        /*00a4*/ 	.word	0x00000000


	//----- nvinfo : EIATTR_REGCOUNT
	.align		4
.L_36:
        /*00a8*/ 	.byte	0x04, 0x2f
        /*00aa*/ 	.short	(.L_38 - .L_37)
	.align		4
.L_37:
        /*00ac*/ 	.word	index@(_ZN10layer_norm31ln_parallel_residual_fwd_kernelINS_13Kernel_traitsIfffffjLj512ELj1ELj4ELj1ELj16ENS_18Kernel_traits_baseILj512EfffffjLj128EEEEELb0ELb0ELb0EEEvNS_9FwdParamsE)
        /*00b0*/ 	.word	0x00000074


	//----- nvinfo : EIATTR_FRAME_SIZE
	.align		4
.L_38:
        /*00b4*/ 	.byte	0x04, 0x11
        /*00b6*/ 	.short	(.L_40 - .L_39)
	.align		4
.L_39:
        /*00b8*/ 	.word	index@(_ZN10layer_norm31ln_parallel_residual_fwd_kernelINS_13Kernel_traitsIfffffjLj512ELj1ELj4ELj1ELj16ENS_18Kernel_traits_baseILj512EfffffjLj128EEEEELb0ELb0ELb0EEEvNS_9FwdParamsE)
        /*00bc*/ 	.word	0x00000000


	//----- nvinfo : EIATTR_REGCOUNT
	.align		4
.L_40:
        /*00c0*/ 	.byte	0x04, 0x2f
        /*00c2*/ 	.short	(.L_42 - .L_41)
	.align		4
.L_41:
        /*00c4*/ 	.word	index@(_ZN10layer_norm31ln_parallel_residual_fwd_kernelINS_13Kernel_traitsI6__halfffffjLj512ELj1ELj4ELj1ELj16ENS_18Kernel_traits_baseILj512ES2_ffffjLj128EEEEELb1ELb1ELb1EEEvNS_9FwdParamsE)
        /*00c8*/ 	.word	0x0000005c


	//----- nvinfo : EIATTR_FRAME_SIZE
	.align		4
.L_42:
        /*00cc*/ 	.byte	0x04, 0x11
        /*00ce*/ 	.short	(.L_44 - .L_43)
	.align		4
.L_43:
        /*00d0*/ 	.word	index@(_ZN10layer_norm31ln_parallel_residual_fwd_kernelINS_13Kernel_traitsI6__halfffffjLj512ELj1ELj4ELj1ELj16ENS_18Kernel_traits_baseILj512ES2_ffffjLj128EEEEELb1ELb1ELb1EEEvNS_9FwdParamsE)
        /*00d4*/ 	.word	0x00000000


	//----- nvinfo : EIATTR_REGCOUNT
	.align		4
.L_44:
        /*00d8*/ 	.byte	0x04, 0x2f
        /*00da*/ 	.short	(.L_46 - .L_45)
	.align		4
.L_45:
        /*00dc*/ 	.word	index@(_ZN10layer_norm31ln_parallel_residual_fwd_kernelINS_13Kernel_traitsI6__halfffffjLj512ELj1ELj4ELj1ELj16ENS_18Kernel_traits_baseILj512ES2_ffffjLj128EEEEELb1ELb1ELb0EEEvNS_9FwdParamsE)
        /*00e0*/ 	.word	0x0000005e


	//----- nvinfo : EIATTR_FRAME_SIZE
	.align		4
.L_46:
        /*00e4*/ 	.byte	0x04, 0x11
        /*00e6*/ 	.short	(.L_48 - .L_47)
	.align		4
.L_47:
        /*00e8*/ 	.word	index@(_ZN10layer_norm31ln_parallel_residual_fwd_kernelINS_13Kernel_traitsI6__halfffffjLj512ELj1ELj4ELj1ELj16ENS_18Kernel_traits_baseILj512ES2_ffffjLj128EEEEELb1ELb1ELb0EEEvNS_9FwdParamsE)
        /*00ec*/ 	.word	0x00000000


	//----- nvinfo : EIATTR_REGCOUNT
	.align		4
.L_48:
        /*00f0*/ 	.byte	0x04, 0x2f
        /*00f2*/ 	.short	(.L_50 - .L_49)
	.align		4
.L_49:
        /*00f4*/ 	.word	index@(_ZN10layer_norm31ln_parallel_residual_fwd_kernelINS_13Kernel_traitsI6__halfffffjLj512ELj1ELj4ELj1ELj16ENS_18Kernel_traits_baseILj512ES2_ffffjLj128EEEEELb1ELb0ELb1EEEvNS_9FwdParamsE)
        /*00f8*/ 	.word	0x00000080


	//----- nvinfo : EIATTR_FRAME_SIZE
	.align		4
.L_50:
        /*00fc*/ 	.byte	0x04, 0x11
        /*00fe*/ 	.short	(.L_52 - .L_51)
	.align		4
.L_51:
        /*0100*/ 	.word	index@(_ZN10layer_norm31ln_parallel_residual_fwd_kernelINS_13Kernel_traitsI6__halfffffjLj512ELj1ELj4ELj1ELj16ENS_18Kernel_traits_baseILj512ES2_ffffjLj128EEEEELb1ELb0ELb1EEEvNS_9FwdParamsE)
        /*0104*/ 	.word	0x00000000


	//----- nvinfo : EIATTR_REGCOUNT
	.align		4
.L_52:
        /*0108*/ 	.byte	0x04, 0x2f
        /*010a*/ 	.short	(.L_54 - .L_53)
	.align		4
.L_53:
        /*010c*/ 	.word	index@(_ZN10layer_norm31ln_parallel_residual_fwd_kernelINS_13Kernel_traitsI6__halfffffjLj512ELj1ELj4ELj1ELj16ENS_18Kernel_traits_baseILj512ES2_ffffjLj128EEEEELb1ELb0ELb0EEEvNS_9FwdParamsE)
        /*0110*/ 	.word	0x00000080


	//----- nvinfo : EIATTR_FRAME_SIZE
	.align		4
.L_54:
        /*0114*/ 	.byte	0x04, 0x11
        /*0116*/ 	.short	(.L_56 - .L_55)
	.align		4
.L_55:
        /*0118*/ 	.word	index@(_ZN10layer_norm31ln_parallel_residual_fwd_kernelINS_13Kernel_traitsI6__halfffffjLj512ELj1ELj4ELj1ELj16ENS_18Kernel_traits_baseILj512ES2_ffffjLj128EEEEELb1ELb0ELb0EEEvNS_9FwdParamsE)
        /*011c*/ 	.word	0x00000000


	//----- nvinfo : EIATTR_REGCOUNT
	.align		4
.L_56:
        /*0120*/ 	.byte	0x04, 0x2f
        /*0122*/ 	.short	(.L_58 - .L_57)
	.align		4
.L_57:
        /*0124*/ 	.word	index@(_ZN10layer_norm31ln_parallel_residual_fwd_kernelINS_13Kernel_traitsI6__halfffffjLj512ELj1ELj4ELj1ELj16ENS_18Kernel_traits_baseILj512ES2_ffffjLj128EEEEELb0ELb1ELb1EEEvNS_9FwdParamsE)
        /*0128*/ 	.word	0x00000050


	//----- nvinfo : EIATTR_FRAME_SIZE
	.align		4
.L_58:
        /*012c*/ 	.byte	0x04, 0x11
        /*012e*/ 	.short	(.L_60 - .L_59)
	.align		4
.L_59:
        /*0130*/ 	.word	index@(_ZN10layer_norm31ln_parallel_residual_fwd_kernelINS_13Kernel_traitsI6__halfffffjLj512ELj1ELj4ELj1ELj16ENS_18Kernel_traits_baseILj512ES2_ffffjLj128EEEEELb0ELb1ELb1EEEvNS_9FwdParamsE)
        /*0134*/ 	.word	0x00000000


	//----- nvinfo : EIATTR_REGCOUNT
	.align		4
.L_60:
        /*0138*/ 	.byte	0x04, 0x2f
        /*013a*/ 	.short	(.L_62 - .L_61)
	.align		4
.L_61:
        /*013c*/ 	.word	index@(_ZN10layer_norm31ln_parallel_residual_fwd_kernelINS_13Kernel_traitsI6__halfffffjLj512ELj1ELj4ELj1ELj16ENS_18Kernel_traits_baseILj512ES2_ffffjLj128EEEEELb0ELb1ELb0EEEvNS_9FwdParamsE)
        /*0140*/ 	.word	0x00000050


	//----- nvinfo : EIATTR_FRAME_SIZE
	.align		4
.L_62:
        /*0144*/ 	.byte	0x04, 0x11
        /*0146*/ 	.short	(.L_64 - .L_63)
	.align		4
.L_63:
        /*0148*/ 	.word	index@(_ZN10layer_norm31ln_parallel_residual_fwd_kernelINS_13Kernel_traitsI6__halfffffjLj512ELj1ELj4ELj1ELj16ENS_18Kernel_traits_baseILj512ES2_ffffjLj128EEEEELb0ELb1ELb0EEEvNS_9FwdParamsE)
        /*014c*/ 	.word	0x00000000


	//----- nvinfo : EIATTR_REGCOUNT
	.align		4
.L_64:
        /*0150*/ 	.byte	0x04, 0x2f
        /*0152*/ 	.short	(.L_66 - .L_65)
	.align		4
.L_65:
        /*0154*/ 	.word	index@(_ZN10layer_norm31ln_parallel_residual_fwd_kernelINS_13Kernel_traitsI6__halfffffjLj512ELj1ELj4ELj1ELj16ENS_18Kernel_traits_baseILj512ES2_ffffjLj128EEEEELb0ELb0ELb1EEEvNS_9FwdParamsE)
        /*0158*/ 	.word	0x0000007f


	//----- nvinfo : EIATTR_FRAME_SIZE
	.align		4
.L_66:
        /*015c*/ 	.byte	0x04, 0x11
        /*015e*/ 	.short	(.L_68 - .L_67)
	.align		4
.L_67:
        /*0160*/ 	.word	index@(_ZN10layer_norm31ln_parallel_residual_fwd_kernelINS_13Kernel_traitsI6__halfffffjLj512ELj1ELj4ELj1ELj16ENS_18Kernel_traits_baseILj512ES2_ffffjLj128EEEEELb0ELb0ELb1EEEvNS_9FwdParamsE)
        /*0164*/ 	.word	0x00000000


	//----- nvinfo : EIATTR_REGCOUNT
	.align		4
.L_68:
        /*0168*/ 	.byte	0x04, 0x2f
        /*016a*/ 	.short	(.L_70 - .L_69)
	.align		4
.L_69:
        /*016c*/ 	.word	index@(_ZN10layer_norm31ln_parallel_residual_fwd_kernelINS_13Kernel_traitsI6__halfffffjLj512ELj1ELj4ELj1ELj16ENS_18Kernel_traits_baseILj512ES2_ffffjLj128EEEEELb0ELb0ELb0EEEvNS_9FwdParamsE)
        /*0170*/ 	.word	0x00000073


	//----- nvinfo : EIATTR_FRAME_SIZE
	.align		4
.L_70:
        /*0174*/ 	.byte	0x04, 0x11
        /*0176*/ 	.short	(.L_72 - .L_71)
	.align		4
.L_71:
        /*0178*/ 	.word	index@(_ZN10layer_norm31ln_parallel_residual_fwd_kernelINS_13Kernel_traitsI6__halfffffjLj512ELj1ELj4ELj1ELj16ENS_18Kernel_traits_baseILj512ES2_ffffjLj128EEEEELb0ELb0ELb0EEEvNS_9FwdParamsE)
        /*017c*/ 	.word	0x00000000


	//----- nvinfo : EIATTR_REGCOUNT
	.align		4
.L_72:
        /*0180*/ 	.byte	0x04, 0x2f
        /*0182*/ 	.short	(.L_74 - .L_73)
	.align		4
.L_73:
        /*0184*/ 	.word	index@(_ZN10layer_norm31ln_parallel_residual_fwd_kernelINS_13Kernel_traitsIf6__halffS2_fjLj512ELj1ELj4ELj1ELj16ENS_18Kernel_traits_baseILj512EfS2_fS2_fjLj128EEEEELb1ELb1ELb1EEEvNS_9FwdParamsE)
        /*0188*/ 	.word	0x00000060


	//----- nvinfo : EIATTR_FRAME_SIZE
	.align		4
.L_74:
        /*018c*/ 	.byte	0x04, 0x11
        /*018e*/ 	.short	(.L_76 - .L_75)
	.align		4
.L_75:
        /*0190*/ 	.word	index@(_ZN10layer_norm31ln_parallel_residual_fwd_kernelINS_13Kernel_traitsIf6__halffS2_fjLj512ELj1ELj4ELj1ELj16ENS_18Kernel_traits_baseILj512EfS2_fS2_fjLj128EEEEELb1ELb1ELb1EEEvNS_9FwdParamsE)
        /*0194*/ 	.word	0x00000000


	//----- nvinfo : EIATTR_REGCOUNT
	.align		4
.L_76:
        /*0198*/ 	.byte	0x04, 0x2f
        /*019a*/ 	.short	(.L_78 - .L_77)
	.align		4
.L_77:
        /*019c*/ 	.word	index@(_ZN10layer_norm31ln_parallel_residual_fwd_kernelINS_13Kernel_traitsIf6__halffS2_fjLj512ELj1ELj4ELj1ELj16ENS_18Kernel_traits_baseILj512EfS2_fS2_fjLj128EEEEELb1ELb1ELb0EEEvNS_9FwdParamsE)
        /*01a0*/ 	.word	0x00000066


	//----- nvinfo : EIATTR_FRAME_SIZE
	.align		4
.L_78:
        /*01a4*/ 	.byte	0x04, 0x11
        /*01a6*/ 	.short	(.L_80 - .L_79)
	.align		4
.L_79:
        /*01a8*/ 	.word	index@(_ZN10layer_norm31ln_parallel_residual_fwd_kernelINS_13Kernel_traitsIf6__halffS2_fjLj512ELj1ELj4ELj1ELj16ENS_18Kernel_traits_baseILj512EfS2_fS2_fjLj128EEEEELb1ELb1ELb0EEEvNS_9FwdParamsE)
        /*01ac*/ 	.word	0x00000000


	//----- nvinfo : EIATTR_REGCOUNT
	.align		4
.L_80:
        /*01b0*/ 	.byte	0x04, 0x2f
        /*01b2*/ 	.short	(.L_82 - .L_81)
	.align		4
.L_81:
        /*01b4*/ 	.word	index@(_ZN10layer_norm31ln_parallel_residual_fwd_kernelINS_13Kernel_traitsIf6__halffS2_fjLj512ELj1ELj4ELj1ELj16ENS_18Kernel_traits_baseILj512EfS2_fS2_fjLj128EEEEELb1ELb0ELb1EEEvNS_9FwdParamsE)
        /*01b8*/ 	.word	0x00000080


	//----- nvinfo : EIATTR_FRAME_SIZE
	.align		4
.L_82:
        /*01bc*/ 	.byte	0x04, 0x11
        /*01be*/ 	.short	(.L_84 - .L_83)
	.align		4
.L_83:
        /*01c0*/ 	.word	index@(_ZN10layer_norm31ln_parallel_residual_fwd_kernelINS_13Kernel_traitsIf6__halffS2_fjLj512ELj1ELj4ELj1ELj16ENS_18Kernel_traits_baseILj512EfS2_fS2_fjLj128EEEEELb1ELb0ELb1EEEvNS_9FwdParamsE)
        /*01c4*/ 	.word	0x00000000


	//----- nvinfo : EIATTR_REGCOUNT
	.align		4
.L_84:
        /*01c8*/ 	.byte	0x04, 0x2f
        /*01ca*/ 	.short	(.L_86 - .L_85)
	.align		4
.L_85:
        /*01cc*/ 	.word	index@(_ZN10layer_norm31ln_parallel_residual_fwd_kernelINS_13Kernel_traitsIf6__halffS2_fjLj512ELj1ELj4ELj1ELj16ENS_18Kernel_traits_baseILj512EfS2_fS2_fjLj128EEEEELb1ELb0ELb0EEEvNS_9FwdParamsE)
        /*01d0*/ 	.word	0x0000008e


	//----- nvinfo : EIATTR_FRAME_SIZE
	.align		4
.L_86:
        /*01d4*/ 	.byte	0x04, 0x11
        /*01d6*/ 	.short	(.L_88 - .L_87)
	.align		4
.L_87:
        /*01d8*/ 	.word	index@(_ZN10layer_norm31ln_parallel_residual_fwd_kernelINS_13Kernel_traitsIf6__halffS2_fjLj512ELj1ELj4ELj1ELj16ENS_18Kernel_traits_baseILj512EfS2_fS2_fjLj128EEEEELb1ELb0ELb0EEEvNS_9FwdParamsE)
        /*01dc*/ 	.word	0x00000000


	//----- nvinfo : EIATTR_REGCOUNT
	.align		4
.L_88:
        /*01e0*/ 	.byte	0x04, 0x2f
        /*01e2*/ 	.short	(.L_90 - .L_89)
	.align		4
.L_89:
        /*01e4*/ 	.word	index@(_ZN10layer_norm31ln_parallel_residual_fwd_kernelINS_13Kernel_traitsIf6__halffS2_fjLj512ELj1ELj4ELj1ELj16ENS_18Kernel_traits_baseILj512EfS2_fS2_fjLj128EEEEELb0ELb1ELb1EEEvNS_9FwdParamsE)
        /*01e8*/ 	.word	0x00000050


	//----- nvinfo : EIATTR_FRAME_SIZE
	.align		4
.L_90:
        /*01ec*/ 	.byte	0x04, 0x11
        /*01ee*/ 	.short	(.L_92 - .L_91)
	.align		4
.L_91:
        /*01f0*/ 	.word	index@(_ZN10layer_norm31ln_parallel_residual_fwd_kernelINS_13Kernel_traitsIf6__halffS2_fjLj512ELj1ELj4ELj1ELj16ENS_18Kernel_traits_baseILj512EfS2_fS2_fjLj128EEEEELb0ELb1ELb1EEEvNS_9FwdParamsE)
        /*01f4*/ 	.word	0x00000000


	//----- nvinfo : EIATTR_REGCOUNT
	.align		4
.L_92:
        /*01f8*/ 	.byte	0x04, 0x2f
        /*01fa*/ 	.short	(.L_94 - .L_93)
	.align		4
.L_93:
        /*01fc*/ 	.word	index@(_ZN10layer_norm31ln_parallel_residual_fwd_kernelINS_13Kernel_traitsIf6__halffS2_fjLj512ELj1ELj4ELj1ELj16ENS_18Kernel_traits_baseILj512EfS2_fS2_fjLj128EEEEELb0ELb1ELb0EEEvNS_9FwdParamsE)
        /*0200*/ 	.word	0x0000004f


	//----- nvinfo : EIATTR_FRAME_SIZE
	.align		4
.L_94:
        /*0204*/ 	.byte	0x04, 0x11
        /*0206*/ 	.short	(.L_96 - .L_95)
	.align		4
.L_95:
        /*0208*/ 	.word	index@(_ZN10layer_norm31ln_parallel_residual_fwd_kernelINS_13Kernel_traitsIf6__halffS2_fjLj512ELj1ELj4ELj1ELj16ENS_18Kernel_traits_baseILj512EfS2_fS2_fjLj128EEEEELb0ELb1ELb0EEEvNS_9FwdParamsE)
        /*020c*/ 	.word	0x00000000


	//----- nvinfo : EIATTR_REGCOUNT
	.align		4
.L_96:
        /*0210*/ 	.byte	0x04, 0x2f
        /*0212*/ 	.short	(.L_98 - .L_97)
	.align		4
.L_97:
        /*0214*/ 	.word	index@(_ZN10layer_norm31ln_parallel_residual_fwd_kernelINS_13Kernel_traitsIf6__halffS2_fjLj512ELj1ELj4ELj1ELj16ENS_18Kernel_traits_baseILj512EfS2_fS2_fjLj128EEEEELb0ELb0ELb1EEEvNS_9FwdParamsE)
        /*0218*/ 	.word	0x0000007e


	//----- nvinfo : EIATTR_FRAME_SIZE
	.align		4
.L_98:
        /*021c*/ 	.byte	0x04, 0x11
        /*021e*/ 	.short	(.L_100 - .L_99)
	.align		4
.L_99:
        /*0220*/ 	.word	index@(_ZN10layer_norm31ln_parallel_residual_fwd_kernelINS_13Kernel_traitsIf6__halffS2_fjLj512ELj1ELj4ELj1ELj16ENS_18Kernel_traits_baseILj512EfS2_fS2_fjLj128EEEEELb0ELb0ELb1EEEvNS_9FwdParamsE)
        /*0224*/ 	.word	0x00000000


	//----- nvinfo : EIATTR_REGCOUNT
	.align		4
.L_100:
        /*0228*/ 	.byte	0x04, 0x2f
        /*022a*/ 	.short	(.L_102 - .L_101)
	.align		4
.L_101:
        /*022c*/ 	.word	index@(_ZN10layer_norm31ln_parallel_residual_fwd_kernelINS_13Kernel_traitsIf6__halffS2_fjLj512ELj1ELj4ELj1ELj16ENS_18Kernel_traits_baseILj512EfS2_fS2_fjLj128EEEEELb0ELb0ELb0EEEvNS_9FwdParamsE)
        /*0230*/ 	.word	0x00000078


	//----- nvinfo : EIATTR_FRAME_SIZE
	.align		4
.L_102:
        /*0234*/ 	.byte	0x04, 0x11
        /*0236*/ 	.short	(.L_104 - .L_103)
	.align		4
.L_103:
        /*0238*/ 	.word	index@(_ZN10layer_norm31ln_parallel_residual_fwd_kernelINS_13Kernel_traitsIf6__halffS2_fjLj512ELj1ELj4ELj1ELj16ENS_18Kernel_traits_baseILj512EfS2_fS2_fjLj128EEEEELb0ELb0ELb0EEEvNS_9FwdParamsE)
        /*023c*/ 	.word	0x00000000


	//----- nvinfo : EIATTR_REGCOUNT
	.align		4
.L_104:
        /*0240*/ 	.byte	0x04, 0x2f
        /*0242*/ 	.short	(.L_106 - .L_105)
	.align		4
.L_105:
        /*0244*/ 	.word	index@(_ZN10layer_norm31ln_parallel_residual_fwd_kernelINS_13Kernel_traitsI6__halfS2_fS2_fjLj512ELj1ELj4ELj1ELj16ENS_18Kernel_traits_baseILj512ES2_S2_fS2_fjLj128EEEEELb1ELb1ELb1EEEvNS_9FwdParamsE)
        /*0248*/ 	.word	0x00000060


	//----- nvinfo : EIATTR_FRAME_SIZE
	.align		4
.L_106:
        /*024c*/ 	.byte	0x04, 0x11
        /*024e*/ 	.short	(.L_108 - .L_107)
	.align		4
.L_107:
        /*0250*/ 	.word	index@(_ZN10layer_norm31ln_parallel_residual_fwd_kernelINS_13Kernel_traitsI6__halfS2_fS2_fjLj512ELj1ELj4ELj1ELj16ENS_18Kernel_traits_baseILj512ES2_S2_fS2_fjLj128EEEEELb1ELb1ELb1EEEvNS_9FwdParamsE)
        /*0254*/ 	.word	0x00000000


	//----- nvinfo : EIATTR_REGCOUNT
	.align		4
.L_108:
        /*0258*/ 	.byte	0x04, 0x2f
        /*025a*/ 	.short	(.L_110 - .L_109)
	.align		4
.L_109:
        /*025c*/ 	.word	index@(_ZN10layer_norm31ln_parallel_residual_fwd_kernelINS_13Kernel_traitsI6__halfS2_fS2_fjLj512ELj1ELj4ELj1ELj16ENS_18Kernel_traits_baseILj512ES2_S2_fS2_fjLj128EEEEELb1ELb1ELb0EEEvNS_9FwdParamsE)
        /*0260*/ 	.word	0x0000006b


	//----- nvinfo : EIATTR_FRAME_SIZE
	.align		4
.L_110:
        /*0264*/ 	.byte	0x04, 0x11
        /*0266*/ 	.short	(.L_112 - .L_111)
	.align		4
.L_111:
        /*0268*/ 	.word	index@(_ZN10layer_norm31ln_parallel_residual_fwd_kernelINS_13Kernel_traitsI6__halfS2_fS2_fjLj512ELj1ELj4ELj1ELj16ENS_18Kernel_traits_baseILj512ES2_S2_fS2_fjLj128EEEEELb1ELb1ELb0EEEvNS_9FwdParamsE)
        /*026c*/ 	.word	0x00000000


	//----- nvinfo : EIATTR_REGCOUNT
	.align		4
.L_112:
        /*0270*/ 	.byte	0x04, 0x2f
        /*0272*/ 	.short	(.L_114 - .L_113)
	.align		4
.L_113:
        /*0274*/ 	.word	index@(_ZN10layer_norm31ln_parallel_residual_fwd_kernelINS_13Kernel_traitsI6__halfS2_fS2_fjLj512ELj1ELj4ELj1ELj16ENS_18Kernel_traits_baseILj512ES2_S2_fS2_fjLj128EEEEELb1ELb0ELb1EEEvNS_9FwdParamsE)
        /*0278*/ 	.word	0x00000080


	//----- nvinfo : EIATTR_FRAME_SIZE
	.align		4
.L_114:
        /*027c*/ 	.byte	0x04, 0x11
        /*027e*/ 	.short	(.L_116 - .L_115)
	.align		4
.L_115:
        /*0280*/ 	.word	index@(_ZN10layer_norm31ln_parallel_residual_fwd_kernelINS_13Kernel_traitsI6__halfS2_fS2_fjLj512ELj1ELj4ELj1ELj16ENS_18Kernel_traits_baseILj512ES2_S2_fS2_fjLj128EEEEELb1ELb0ELb1EEEvNS_9FwdParamsE)
        /*0284*/ 	.word	0x00000008


	//----- nvinfo : EIATTR_REGCOUNT
	.align		4
.L_116:
        /*0288*/ 	.byte	0x04, 0x2f
        /*028a*/ 	.short	(.L_118 - .L_117)
	.align		4
.L_117:
        /*028c*/ 	.word	index@(_ZN10layer_norm31ln_parallel_residual_fwd_kernelINS_13Kernel_traitsI6__halfS2_fS2_fjLj512ELj1ELj4ELj1ELj16ENS_18Kernel_traits_baseILj512ES2_S2_fS2_fjLj128EEEEELb1ELb0ELb0EEEvNS_9FwdParamsE)
        /*0290*/ 	.word	0x0000008f


	//----- nvinfo : EIATTR_FRAME_SIZE
	.align		4
.L_118:
        /*0294*/ 	.byte	0x04, 0x11
        /*0296*/ 	.short	(.L_120 - .L_119)
	.align		4
.L_119:
        /*0298*/ 	.word	index@(_ZN10layer_norm31ln_parallel_residual_fwd_kernelINS_13Kernel_traitsI6__halfS2_fS2_fjLj512ELj1ELj4ELj1ELj16ENS_18Kernel_traits_baseILj512ES2_S2_fS2_fjLj128EEEEELb1ELb0ELb0EEEvNS_9FwdParamsE)
        /*029c*/ 	.word	0x00000000


	//----- nvinfo : EIATTR_REGCOUNT
	.align		4
.L_120:
        /*02a0*/ 	.byte	0x04, 0x2f
        /*02a2*/ 	.short	(.L_122 - .L_121)
	.align		4
.L_121:
        /*02a4*/ 	.word	index@(_ZN10layer_norm31ln_parallel_residual_fwd_kernelINS_13Kernel_traitsI6__halfS2_fS2_fjLj512ELj1ELj4ELj1ELj16ENS_18Kernel_traits_baseILj512ES2_S2_fS2_fjLj128EEEEELb0ELb1ELb1EEEvNS_9FwdParamsE)
        /*02a8*/ 	.word	0x00000048


	//----- nvinfo : EIATTR_FRAME_SIZE
	.align		4
.L_122:
        /*02ac*/ 	.byte	0x04, 0x11
        /*02ae*/ 	.short	(.L_124 - .L_123)
	.align		4
.L_123:
        /*02b0*/ 	.word	index@(_ZN10layer_norm31ln_parallel_residual_fwd_kernelINS_13Kernel_traitsI6__halfS2_fS2_fjLj512ELj1ELj4ELj1ELj16ENS_18Kernel_traits_baseILj512ES2_S2_fS2_fjLj128EEEEELb0ELb1ELb1EEEvNS_9FwdParamsE)
        /*02b4*/ 	.word	0x00000000


	//----- nvinfo : EIATTR_REGCOUNT
	.align		4
.L_124:
        /*02b8*/ 	.byte	0x04, 0x2f
        /*02ba*/ 	.short	(.L_126 - .L_125)
	.align		4
.L_125:
        /*02bc*/ 	.word	index@(_ZN10layer_norm31ln_parallel_residual_fwd_kernelINS_13Kernel_traitsI6__halfS2_fS2_fjLj512ELj1ELj4ELj1ELj16ENS_18Kernel_traits_baseILj512ES2_S2_fS2_fjLj128EEEEELb0ELb1ELb0EEEvNS_9FwdParamsE)
        /*02c0*/ 	.word	0x00000050


	//----- nvinfo : EIATTR_FRAME_SIZE
	.align		4
.L_126:
        /*02c4*/ 	.byte	0x04, 0x11
        /*02c6*/ 	.short	(.L_128 - .L_127)
	.align		4
.L_127:
        /*02c8*/ 	.word	index@(_ZN10layer_norm31ln_parallel_residual_fwd_kernelINS_13Kernel_traitsI6__halfS2_fS2_fjLj512ELj1ELj4ELj1ELj16ENS_18Kernel_traits_baseILj512ES2_S2_fS2_fjLj128EEEEELb0ELb1ELb0EEEvNS_9FwdParamsE)
        /*02cc*/ 	.word	0x00000000


	//----- nvinfo : EIATTR_REGCOUNT
	.align		4
.L_128:
        /*02d0*/ 	.byte	0x04, 0x2f
        /*02d2*/ 	.short	(.L_130 - .L_129)
	.align		4
.L_129:
        /*02d4*/ 	.word	index@(_ZN10layer_norm31ln_parallel_residual_fwd_kernelINS_13Kernel_traitsI6__halfS2_fS2_fjLj512ELj1ELj4ELj1ELj16ENS_18Kernel_traits_baseILj512ES2_S2_fS2_fjLj128EEEEELb0ELb0ELb1EEEvNS_9FwdParamsE)
        /*02d8*/ 	.word	0x00000077


	//----- nvinfo : EIATTR_FRAME_SIZE
	.align		4
.L_130:
        /*02dc*/ 	.byte	0x04, 0x11
        /*02de*/ 	.short	(.L_132 - .L_131)
	.align		4
.L_131:
        /*02e0*/ 	.word	index@(_ZN10layer_norm31ln_parallel_residual_fwd_kernelINS_13Kernel_traitsI6__halfS2_fS2_fjLj512ELj1ELj4ELj1ELj16ENS_18Kernel_traits_baseILj512ES2_S2_fS2_fjLj128EEEEELb0ELb0ELb1EEEvNS_9FwdParamsE)
        /*02e4*/ 	.word	0x00000000


	//----- nvinfo : EIATTR_REGCOUNT
	.align		4
.L_132:
        /*02e8*/ 	.byte	0x04, 0x2f
        /*02ea*/ 	.short	(.L_134 - .L_133)
	.align		4
.L_133:
        /*02ec*/ 	.word	index@(_ZN10layer_norm31ln_parallel_residual_fwd_kernelINS_13Kernel_traitsI6__halfS2_fS2_fjLj512ELj1ELj4ELj1ELj16ENS_18Kernel_traits_baseILj512ES2_S2_fS2_fjLj128EEEEELb0ELb0ELb0EEEvNS_9FwdParamsE)
        /*02f0*/ 	.word	0x00000078


	//----- nvinfo : EIATTR_FRAME_SIZE
	.align		4
.L_134:
        /*02f4*/ 	.byte	0x04, 0x11
        /*02f6*/ 	.short	(.L_136 - .L_135)
	.align		4
.L_135:
        /*02f8*/ 	.word	index@(_ZN10layer_norm31ln_parallel_residual_fwd_kernelINS_13Kernel_traitsI6__halfS2_fS2_fjLj512ELj1ELj4ELj1ELj16ENS_18Kernel_traits_baseILj512ES2_S2_fS2_fjLj128EEEEELb0ELb0ELb0EEEvNS_9FwdParamsE)
        /*02fc*/ 	.word	0x00000000


	//----- nvinfo : EIATTR_REGCOUNT
	.align		4
.L_136:
        /*0300*/ 	.byte	0x04, 0x2f
        /*0302*/ 	.short	(.L_138 - .L_137)
	.align		4
.L_137:
        /*0304*/ 	.word	index@(_ZN10layer_norm31ln_parallel_residual_fwd_kernelINS_13Kernel_traitsIf6__halfS2_S2_fjLj512ELj1ELj4ELj1ELj16ENS_18Kernel_traits_baseILj512EfS2_S2_S2_fjLj128EEEEELb1ELb1ELb1EEEvNS_9FwdParamsE)
        /*0308*/ 	.word	0x00000060


	//----- nvinfo : EIATTR_FRAME_SIZE
	.align		4
.L_138:
        /*030c*/ 	.byte	0x04, 0x11
        /*030e*/ 	.short	(.L_140 - .L_139)
	.align		4
.L_139:
        /*0310*/ 	.word	index@(_ZN10layer_norm31ln_parallel_residual_fwd_kernelINS_13Kernel_traitsIf6__halfS2_S2_fjLj512ELj1ELj4ELj1ELj16ENS_18Kernel_traits_baseILj512EfS2_S2_S2_fjLj128EEEEELb1ELb1ELb1EEEvNS_9FwdParamsE)
        /*0314*/ 	.word	0x00000000


	//----- nvinfo : EIATTR_REGCOUNT
	.align		4
.L_140:
        /*0318*/ 	.byte	0x04, 0x2f
        /*031a*/ 	.short	(.L_142 - .L_141)
	.align		4
.L_141:
        /*031c*/ 	.word	index@(_ZN10layer_norm31ln_parallel_residual_fwd_kernelINS_13Kernel_traitsIf6__halfS2_S2_fjLj512ELj1ELj4ELj1ELj16ENS_18Kernel_traits_baseILj512EfS2_S2_S2_fjLj128EEEEELb1ELb1ELb0EEEvNS_9FwdParamsE)
        /*0320*/ 	.word	0x00000060


	//----- nvinfo : EIATTR_FRAME_SIZE
	.align		4
.L_142:
        /*0324*/ 	.byte	0x04, 0x11
        /*0326*/ 	.short	(.L_144 - .L_143)
	.align		4
.L_143:
        /*0328*/ 	.word	index@(_ZN10layer_norm31ln_parallel_residual_fwd_kernelINS_13Kernel_traitsIf6__halfS2_S2_fjLj512ELj1ELj4ELj1ELj16ENS_18Kernel_traits_baseILj512EfS2_S2_S2_fjLj128EEEEELb1ELb1ELb0EEEvNS_9FwdParamsE)
        /*032c*/ 	.word	0x00000000


	//----- nvinfo : EIATTR_REGCOUNT
	.align		4
.L_144:
        /*0330*/ 	.byte	0x04, 0x2f
        /*0332*/ 	.short	(.L_146 - .L_145)
	.align		4
.L_145:
        /*0334*/ 	.word	index@(_ZN10layer_norm31ln_parallel_residual_fwd_kernelINS_13Kernel_traitsIf6__halfS2_S2_fjLj512ELj1ELj4ELj1ELj16ENS_18Kernel_traits_baseILj512EfS2_S2_S2_fjLj128EEEEELb1ELb0ELb1EEEvNS_9FwdParamsE)
        /*0338*/ 	.word	0x00000080


	//----- nvinfo : EIATTR_FRAME_SIZE
	.align		4
.L_146:
        /*033c*/ 	.byte	0x04, 0x11
        /*033e*/ 	.short	(.L_148 - .L_147)
	.align		4
.L_147:
        /*0340*/ 	.word	index@(_ZN10layer_norm31ln_parallel_residual_fwd_kernelINS_13Kernel_traitsIf6__halfS2_S2_fjLj512ELj1ELj4ELj1ELj16ENS_18Kernel_traits_baseILj512EfS2_S2_S2_fjLj128EEEEELb1ELb0ELb1EEEvNS_9FwdParamsE)
        /*0344*/ 	.word	0x00000000


	//----- nvinfo : EIATTR_REGCOUNT
	.align		4
.L_148:
        /*0348*/ 	.byte	0x04, 0x2f
        /*034a*/ 	.short	(.L_150 - .L_149)
	.align		4
.L_149:
        /*034c*/ 	.word	index@(_ZN10layer_norm31ln_parallel_residual_fwd_kernelINS_13Kernel_traitsIf6__halfS2_S2_fjLj512ELj1ELj4ELj1ELj16ENS_18Kernel_traits_baseILj512EfS2_S2_S2_fjLj128EEEEELb1ELb0ELb0EEEvNS_9FwdParamsE)
        /*0350*/ 	.word	0x00000088


	//----- nvinfo : EIATTR_FRAME_SIZE
	.align		4
.L_150:
        /*0354*/ 	.byte	0x04, 0x11
        /*0356*/ 	.short	(.L_152 - .L_151)
	.align		4
.L_151:
        /*0358*/ 	.word	index@(_ZN10layer_norm31ln_parallel_residual_fwd_kernelINS_13Kernel_traitsIf6__halfS2_S2_fjLj512ELj1ELj4ELj1ELj16ENS_18Kernel_traits_baseILj512EfS2_S2_S2_fjLj128EEEEELb1ELb0ELb0EEEvNS_9FwdParamsE)
        /*035c*/ 	.word	0x00000000


	//----- nvinfo : EIATTR_REGCOUNT
	.align		4
.L_152:
        /*0360*/ 	.byte	0x04, 0x2f
        /*0362*/ 	.short	(.L_154 - .L_153)
	.align		4
.L_153:
        /*0364*/ 	.word	index@(_ZN10layer_norm31ln_parallel_residual_fwd_kernelINS_13Kernel_traitsIf6__halfS2_S2_fjLj512ELj1ELj4ELj1ELj16ENS_18Kernel_traits_baseILj512EfS2_S2_S2_fjLj128EEEEELb0ELb1ELb1EEEvNS_9FwdParamsE)
        /*0368*/ 	.word	0x00000050


	//----- nvinfo : EIATTR_FRAME_SIZE
	.align		4
.L_154:
        /*036c*/ 	.byte	0x04, 0x11
        /*036e*/ 	.short	(.L_156 - .L_155)
	.align		4
.L_155:
        /*0370*/ 	.word	index@(_ZN10layer_norm31ln_parallel_residual_fwd_kernelINS_13Kernel_traitsIf6__halfS2_S2_fjLj512ELj1ELj4ELj1ELj16ENS_18Kernel_traits_baseILj512EfS2_S2_S2_fjLj128EEEEELb0ELb1ELb1EEEvNS_9FwdParamsE)
        /*0374*/ 	.word	0x00000000


	//----- nvinfo : EIATTR_REGCOUNT
	.align		4
.L_156:
        /*0378*/ 	.byte	0x04, 0x2f
        /*037a*/ 	.short	(.L_158 - .L_157)
	.align		4
.L_157:
        /*037c*/ 	.word	index@(_ZN10layer_norm31ln_parallel_residual_fwd_kernelINS_13Kernel_traitsIf6__halfS2_S2_fjLj512ELj1ELj4ELj1ELj16ENS_18Kernel_traits_baseILj512EfS2_S2_S2_fjLj128EEEEELb0ELb1ELb0EEEvNS_9FwdParamsE)
        /*0380*/ 	.word	0x00000050


	//----- nvinfo : EIATTR_FRAME_SIZE
	.align		4
.L_158:
        /*0384*/ 	.byte	0x04, 0x11
        /*0386*/ 	.short	(.L_160 - .L_159)
	.align		4
.L_159:
        /*0388*/ 	.word	index@(_ZN10layer_norm31ln_parallel_residual_fwd_kernelINS_13Kernel_traitsIf6__halfS2_S2_fjLj512ELj1ELj4ELj1ELj16ENS_18Kernel_traits_baseILj512EfS2_S2_S2_fjLj128EEEEELb0ELb1ELb0EEEvNS_9FwdParamsE)
        /*038c*/ 	.word	0x00000000


	//----- nvinfo : EIATTR_REGCOUNT
	.align		4
.L_160:
        /*0390*/ 	.byte	0x04, 0x2f
        /*0392*/ 	.short	(.L_162 - .L_161)
	.align		4
.L_161:
        /*0394*/ 	.word	index@(_ZN10layer_norm31ln_parallel_residual_fwd_kernelINS_13Kernel_traitsIf6__halfS2_S2_fjLj512ELj1ELj4ELj1ELj16ENS_18Kernel_traits_baseILj512EfS2_S2_S2_fjLj128EEEEELb0ELb0ELb1EEEvNS_9FwdParamsE)
        /*0398*/ 	.word	0x00000080


	//----- nvinfo : EIATTR_FRAME_SIZE
	.align		4
.L_162:
        /*039c*/ 	.byte	0x04, 0x11
        /*039e*/ 	.short	(.L_164 - .L_163)
	.align		4
.L_163:
        /*03a0*/ 	.word	index@(_ZN10layer_norm31ln_parallel_residual_fwd_kernelINS_13Kernel_traitsIf6__halfS2_S2_fjLj512ELj1ELj4ELj1ELj16ENS_18Kernel_traits_baseILj512EfS2_S2_S2_fjLj128EEEEELb0ELb0ELb1EEEvNS_9FwdParamsE)
        /*03a4*/ 	.word	0x00000000


	//----- nvinfo : EIATTR_REGCOUNT
	.align		4
.L_164:
        /*03a8*/ 	.byte	0x04, 0x2f
        /*03aa*/ 	.short	(.L_166 - .L_165)
	.align		4
.L_165:
        /*03ac*/ 	.word	index@(_ZN10layer_norm31ln_parallel_residual_fwd_kernelINS_13Kernel_traitsIf6__halfS2_S2_fjLj512ELj1ELj4ELj1ELj16ENS_18Kernel_traits_baseILj512EfS2_S2_S2_fjLj128EEEEELb0ELb0ELb0EEEvNS_9FwdParamsE)
        /*03b0*/ 	.word	0x00000078


	//----- nvinfo : EIATTR_FRAME_SIZE
	.align		4
.L_166:
        /*03b4*/ 	.byte	0x04, 0x11
        /*03b6*/ 	.short	(.L_168 - .L_167)
	.align		4
.L_167:
        /*03b8*/ 	.word	index@(_ZN10layer_norm31ln_parallel_residual_fwd_kernelINS_13Kernel_traitsIf6__halfS2_S2_fjLj512ELj1ELj4ELj1ELj16ENS_18Kernel_traits_baseILj512EfS2_S2_S2_fjLj128EEEEELb0ELb0ELb0EEEvNS_9FwdParamsE)
        /*03bc*/ 	.word	0x00000000


	//----- nvinfo : EIATTR_REGCOUNT
	.align		4
.L_168:
        /*03c0*/ 	.byte	0x04, 0x2f
        /*03c2*/ 	.short	(.L_170 - .L_169)
	.align		4
.L_169:
        /*03c4*/ 	.word	index@(_ZN10layer_norm31ln_parallel_residual_fwd_kernelINS_13Kernel_traitsIf13__nv_bfloat16fS2_fjLj512ELj1ELj4ELj1ELj16ENS_18Kernel_traits_baseILj512EfS2_fS2_fjLj128EEEEELb1ELb1ELb1EEEvNS_9FwdParamsE)
        /*03c8*/ 	.word	0x00000060


	//----- nvinfo : EIATTR_FRAME_SIZE
	.align		4
.L_170:
        /*03cc*/ 	.byte	0x04, 0x11
        /*03ce*/ 	.short	(.L_172 - .L_171)
	.align		4
.L_171:
        /*03d0*/ 	.word	index@(_ZN10layer_norm31ln_parallel_residual_fwd_kernelINS_13Kernel_traitsIf13__nv_bfloat16fS2_fjLj512ELj1ELj4ELj1ELj16ENS_18Kernel_traits_baseILj512EfS2_fS2_fjLj128EEEEELb1ELb1ELb1EEEvNS_9FwdParamsE)
        /*03d4*/ 	.word	0x00000000


	//----- nvinfo : EIATTR_REGCOUNT
	.align		4
.L_172:
        /*03d8*/ 	.byte	0x04, 0x2f
        /*03da*/ 	.short	(.L_174 - .L_173)
	.align		4
.L_173:
        /*03dc*/ 	.word	index@(_ZN10layer_norm31ln_parallel_residual_fwd_kernelINS_13Kernel_traitsIf13__nv_bfloat16fS2_fjLj512ELj1ELj4ELj1ELj16ENS_18Kernel_traits_baseILj512EfS2_fS2_fjLj128EEEEELb1ELb1ELb0EEEvNS_9FwdParamsE)
        /*03e0*/ 	.word	0x00000066


	//----- nvinfo : EIATTR_FRAME_SIZE
	.align		4
.L_174:
        /*03e4*/ 	.byte	0x04, 0x11
        /*03e6*/ 	.short	(.L_176 - .L_175)
	.align		4
.L_175:
        /*03e8*/ 	.word	index@(_ZN10layer_norm31ln_parallel_residual_fwd_kernelINS_13Kernel_traitsIf13__nv_bfloat16fS2_fjLj512ELj1ELj4ELj1ELj16ENS_18Kernel_traits_baseILj512EfS2_fS2_fjLj128EEEEELb1ELb1ELb0EEEvNS_9FwdParamsE)
        /*03ec*/ 	.word	0x00000000


	//----- nvinfo : EIATTR_REGCOUNT
	.align		4
.L_176:
        /*03f0*/ 	.byte	0x04, 0x2f
        /*03f2*/ 	.short	(.L_178 - .L_177)
	.align		4
.L_177:
        /*03f4*/ 	.word	index@(_ZN10layer_norm31ln_parallel_residual_fwd_kernelINS_13Kernel_traitsIf13__nv_bfloat16fS2_fjLj512ELj1ELj4ELj1ELj16ENS_18Kernel_traits_baseILj512EfS2_fS2_fjLj128EEEEELb1ELb0ELb1EEEvNS_9FwdParamsE)
        /*03f8*/ 	.word	0x00000080


	//----- nvinfo : EIATTR_FRAME_SIZE
	.align		4
.L_178:
        /*03fc*/ 	.byte	0x04, 0x11
        /*03fe*/ 	.short	(.L_180 - .L_179)
	.align		4
.L_179:
        /*0400*/ 	.word	index@(_ZN10layer_norm31ln_parallel_residual_fwd_kernelINS_13Kernel_traitsIf13__nv_bfloat16fS2_fjLj512ELj1ELj4ELj1ELj16ENS_18Kernel_traits_baseILj512EfS2_fS2_fjLj128EEEEELb1ELb0ELb1EEEvNS_9FwdParamsE)
        /*0404*/ 	.word	0x00000000


	//----- nvinfo : EIATTR_REGCOUNT
	.align		4
.L_180:
        /*0408*/ 	.byte	0x04, 0x2f
        /*040a*/ 	.short	(.L_182 - .L_181)
	.align		4
.L_181:
        /*040c*/ 	.word	index@(_ZN10layer_norm31ln_parallel_residual_fwd_kernelINS_13Kernel_traitsIf13__nv_bfloat16fS2_fjLj512ELj1ELj4ELj1ELj16ENS_18Kernel_traits_baseILj512EfS2_fS2_fjLj128EEEEELb1ELb0ELb0EEEvNS_9FwdParamsE)
        /*0410*/ 	.word	0x0000008c


	//----- nvinfo : EIATTR_FRAME_SIZE
	.align		4
.L_182:
        /*0414*/ 	.byte	0x04, 0x11
        /*0416*/ 	.short	(.L_184 - .L_183)
	.align		4
.L_183:
        /*0418*/ 	.word	index@(_ZN10layer_norm31ln_parallel_residual_fwd_kernelINS_13Kernel_traitsIf13__nv_bfloat16fS2_fjLj512ELj1ELj4ELj1ELj16ENS_18Kernel_traits_baseILj512EfS2_fS2_fjLj128EEEEELb1ELb0ELb0EEEvNS_9FwdParamsE)
        /*041c*/ 	.word	0x00000000


	//----- nvinfo : EIATTR_REGCOUNT
	.align		4
.L_184:
        /*0420*/ 	.byte	0x04, 0x2f
        /*0422*/ 	.short	(.L_186 - .L_185)
	.align		4
.L_185:
        /*0424*/ 	.word	index@(_ZN10layer_norm31ln_parallel_residual_fwd_kernelINS_13Kernel_traitsIf13__nv_bfloat16fS2_fjLj512ELj1ELj4ELj1ELj16ENS_18Kernel_traits_baseILj512EfS2_fS2_fjLj128EEEEELb0ELb1ELb1EEEvNS_9FwdParamsE)
        /*0428*/ 	.word	0x00000050


	//----- nvinfo : EIATTR_FRAME_SIZE
	.align		4
.L_186:
        /*042c*/ 	.byte	0x04, 0x11
        /*042e*/ 	.short	(.L_188 - .L_187)
	.align		4
.L_187:
        /*0430*/ 	.word	index@(_ZN10layer_norm31ln_parallel_residual_fwd_kernelINS_13Kernel_traitsIf13__nv_bfloat16fS2_fjLj512ELj1ELj4ELj1ELj16ENS_18Kernel_traits_baseILj512EfS2_fS2_fjLj128EEEEELb0ELb1ELb1EEEvNS_9FwdParamsE)
        /*0434*/ 	.word	0x00000000


	//----- nvinfo : EIATTR_REGCOUNT
	.align		4
.L_188:
        /*0438*/ 	.byte	0x04, 0x2f
        /*043a*/ 	.short	(.L_190 - .L_189)
	.align		4
.L_189:
        /*043c*/ 	.word	index@(_ZN10layer_norm31ln_parallel_residual_fwd_kernelINS_13Kernel_traitsIf13__nv_bfloat16fS2_fjLj512ELj1ELj4ELj1ELj16ENS_18Kernel_traits_baseILj512EfS2_fS2_fjLj128EEEEELb0ELb1ELb0EEEvNS_9FwdParamsE)
        /*0440*/ 	.word	0x0000004f


	//----- nvinfo : EIATTR_FRAME_SIZE
	.align		4
.L_190:
        /*0444*/ 	.byte	0x04, 0x11
        /*0446*/ 	.short	(.L_192 - .L_191)
	.align		4
.L_191:
        /*0448*/ 	.word	index@(_ZN10layer_norm31ln_parallel_residual_fwd_kernelINS_13Kernel_traitsIf13__nv_bfloat16fS2_fjLj512ELj1ELj4ELj1ELj16ENS_18Kernel_traits_baseILj512EfS2_fS2_fjLj128EEEEELb0ELb1ELb0EEEvNS_9FwdParamsE)
        /*044c*/ 	.word	0x00000000


	//----- nvinfo : EIATTR_REGCOUNT
	.align		4
.L_192:
        /*0450*/ 	.byte	0x04, 0x2f
        /*0452*/ 	.short	(.L_194 - .L_193)
	.align		4
.L_193:
        /*0454*/ 	.word	index@(_ZN10layer_norm31ln_parallel_residual_fwd_kernelINS_13Kernel_traitsIf13__nv_bfloat16fS2_fjLj512ELj1ELj4ELj1ELj16ENS_18Kernel_traits_baseILj512EfS2_fS2_fjLj128EEEEELb0ELb0ELb1EEEvNS_9FwdParamsE)
        /*0458*/ 	.word	0x0000007e


	//----- nvinfo : EIATTR_FRAME_SIZE
	.align		4
.L_194:
        /*045c*/ 	.byte	0x04, 0x11
        /*045e*/ 	.short	(.L_196 - .L_195)
	.align		4
.L_195:
        /*0460*/ 	.word	index@(_ZN10layer_norm31ln_parallel_residual_fwd_kernelINS_13Kernel_traitsIf13__nv_bfloat16fS2_fjLj512ELj1ELj4ELj1ELj16ENS_18Kernel_traits_baseILj512EfS2_fS2_fjLj128EEEEELb0ELb0ELb1EEEvNS_9FwdParamsE)
        /*0464*/ 	.word	0x00000000


	//----- nvinfo : EIATTR_REGCOUNT
	.align		4
.L_196:
        /*0468*/ 	.byte	0x04, 0x2f
        /*046a*/ 	.short	(.L_198 - .L_197)
	.align		4
.L_197:
        /*046c*/ 	.word	index@(_ZN10layer_norm31ln_parallel_residual_fwd_kernelINS_13Kernel_traitsIf13__nv_bfloat16fS2_fjLj512ELj1ELj4ELj1ELj16ENS_18Kernel_traits_baseILj512EfS2_fS2_fjLj128EEEEELb0ELb0ELb0EEEvNS_9FwdParamsE)
        /*0470*/ 	.word	0x00000078


	//----- nvinfo : EIATTR_FRAME_SIZE
	.align		4
.L_198:
        /*0474*/ 	.byte	0x04, 0x11
        /*0476*/ 	.short	(.L_200 - .L_199)
	.align		4
.L_199:
        /*0478*/ 	.word	index@(_ZN10layer_norm31ln_parallel_residual_fwd_kernelINS_13Kernel_traitsIf13__nv_bfloat16fS2_fjLj512ELj1ELj4ELj1ELj16ENS_18Kernel_traits_baseILj512EfS2_fS2_fjLj128EEEEELb0ELb0ELb0EEEvNS_9FwdParamsE)
        /*047c*/ 	.word	0x00000000


	//----- nvinfo : EIATTR_REGCOUNT
	.align		4
.L_200:
        /*0480*/ 	.byte	0x04, 0x2f
        /*0482*/ 	.short	(.L_202 - .L_201)
	.align		4
.L_201:
        /*0484*/ 	.word	index@(_ZN10layer_norm31ln_parallel_residual_fwd_kernelINS_13Kernel_traitsI13__nv_bfloat16S2_fS2_fjLj512ELj1ELj4ELj1ELj16ENS_18Kernel_traits_baseILj512ES2_S2_fS2_fjLj128EEEEELb1ELb1ELb1EEEvNS_9FwdParamsE)
        /*0488*/ 	.word	0x00000060


	//----- nvinfo : EIATTR_FRAME_SIZE
	.align		4
.L_202:
        /*048c*/ 	.byte	0x04, 0x11
        /*048e*/ 	.short	(.L_204 - .L_203)
	.align		4
.L_203:
        /*0490*/ 	.word	index@(_ZN10layer_norm31ln_parallel_residual_fwd_kernelINS_13Kernel_traitsI13__nv_bfloat16S2_fS2_fjLj512ELj1ELj4ELj1ELj16ENS_18Kernel_traits_baseILj512ES2_S2_fS2_fjLj128EEEEELb1ELb1ELb1EEEvNS_9FwdParamsE)
        /*0494*/ 	.word	0x00000000


	//----- nvinfo : EIATTR_REGCOUNT
	.align		4
.L_204:
        /*0498*/ 	.byte	0x04, 0x2f
        /*049a*/ 	.short	(.L_206 - .L_205)
	.align		4
.L_205:
        /*049c*/ 	.word	index@(_ZN10layer_norm31ln_parallel_residual_fwd_kernelINS_13Kernel_traitsI13__nv_bfloat16S2_fS2_fjLj512ELj1ELj4ELj1ELj16ENS_18Kernel_traits_baseILj512ES2_S2_fS2_fjLj128EEEEELb1ELb1ELb0EEEvNS_9FwdParamsE)
        /*04a0*/ 	.word	0x0000006b


	//----- nvinfo : EIATTR_FRAME_SIZE
	.align		4
.L_206:
        /*04a4*/ 	.byte	0x04, 0x11
        /*04a6*/ 	.short	(.L_208 - .L_207)
	.align		4
.L_207:
        /*04a8*/ 	.word	index@(_ZN10layer_norm31ln_parallel_residual_fwd_kernelINS_13Kernel_traitsI13__nv_bfloat16S2_fS2_fjLj512ELj1ELj4ELj1ELj16ENS_18Kernel_traits_baseILj512ES2_S2_fS2_fjLj128EEEEELb1ELb1ELb0EEEvNS_9FwdParamsE)
        /*04ac*/ 	.word	0x00000000


	//----- nvinfo : EIATTR_REGCOUNT
	.align		4
.L_208:
        /*04b0*/ 	.byte	0x04, 0x2f
        /*04b2*/ 	.short	(.L_210 - .L_209)
	.align		4
.L_209:
        /*04b4*/ 	.word	index@(_ZN10layer_norm31ln_parallel_residual_fwd_kernelINS_13Kernel_traitsI13__nv_bfloat16S2_fS2_fjLj512ELj1ELj4ELj1ELj16ENS_18Kernel_traits_baseILj512ES2_S2_fS2_fjLj128EEEEELb1ELb0ELb1EEEvNS_9FwdParamsE)
        /*04b8*/ 	.word	0x00000080


	//----- nvinfo : EIATTR_FRAME_SIZE
	.align		4
.L_210:
        /*04bc*/ 	.byte	0x04, 0x11
        /*04be*/ 	.short	(.L_212 - .L_211)
	.align		4
.L_211:
        /*04c0*/ 	.word	index@(_ZN10layer_norm31ln_parallel_residual_fwd_kernelINS_13Kernel_traitsI13__nv_bfloat16S2_fS2_fjLj512ELj1ELj4ELj1ELj16ENS_18Kernel_traits_baseILj512ES2_S2_fS2_fjLj128EEEEELb1ELb0ELb1EEEvNS_9FwdParamsE)
        /*04c4*/ 	.word	0x00000000


	//----- nvinfo : EIATTR_REGCOUNT
	.align		4
.L_212:
        /*04c8*/ 	.byte	0x04, 0x2f
        /*04ca*/ 	.short	(.L_214 - .L_213)
	.align		4
.L_213:
        /*04cc*/ 	.word	index@(_ZN10layer_norm31ln_parallel_residual_fwd_kernelINS_13Kernel_traitsI13__nv_bfloat16S2_fS2_fjLj512ELj1ELj4ELj1ELj16ENS_18Kernel_traits_baseILj512ES2_S2_fS2_fjLj128EEEEELb1ELb0ELb0EEEvNS_9FwdParamsE)
        /*04d0*/ 	.word	0x0000008f


	//----- nvinfo : EIATTR_FRAME_SIZE
	.align		4
.L_214:
        /*04d4*/ 	.byte	0x04, 0x11
        /*04d6*/ 	.short	(.L_216 - .L_215)
	.align		4
.L_215:
        /*04d8*/ 	.word	index@(_ZN10layer_norm31ln_parallel_residual_fwd_kernelINS_13Kernel_traitsI13__nv_bfloat16S2_fS2_fjLj512ELj1ELj4ELj1ELj16ENS_18Kernel_traits_baseILj512ES2_S2_fS2_fjLj128EEEEELb1ELb0ELb0EEEvNS_9FwdParamsE)
        /*04dc*/ 	.word	0x00000000


	//----- nvinfo : EIATTR_REGCOUNT
	.align		4
.L_216:
        /*04e0*/ 	.byte	0x04, 0x2f
        /*04e2*/ 	.short	(.L_218 - .L_217)
	.align		4
.L_217:
        /*04e4*/ 	.word	index@(_ZN10layer_norm31ln_parallel_residual_fwd_kernelINS_13Kernel_traitsI13__nv_bfloat16S2_fS2_fjLj512ELj1ELj4ELj1ELj16ENS_18Kernel_traits_baseILj512ES2_S2_fS2_fjLj128EEEEELb0ELb1ELb1EEEvNS_9FwdParamsE)
        /*04e8*/ 	.word	0x00000048


	//----- nvinfo : EIATTR_FRAME_SIZE
	.align		4
.L_218:
        /*04ec*/ 	.byte	0x04, 0x11
        /*04ee*/ 	.short	(.L_220 - .L_219)
	.align		4
.L_219:
        /*04f0*/ 	.word	index@(_ZN10layer_norm31ln_parallel_residual_fwd_kernelINS_13Kernel_traitsI13__nv_bfloat16S2_fS2_fjLj512ELj1ELj4ELj1ELj16ENS_18Kernel_traits_baseILj512ES2_S2_fS2_fjLj128EEEEELb0ELb1ELb1EEEvNS_9FwdParamsE)
        /*04f4*/ 	.word	0x00000000


	//----- nvinfo : EIATTR_REGCOUNT
	.align		4
.L_220:
        /*04f8*/ 	.byte	0x04, 0x2f
        /*04fa*/ 	.short	(.L_222 - .L_221)
	.align		4
.L_221:
        /*04fc*/ 	.word	index@(_ZN10layer_norm31ln_parallel_residual_fwd_kernelINS_13Kernel_traitsI13__nv_bfloat16S2_fS2_fjLj512ELj1ELj4ELj1ELj16ENS_18Kernel_traits_baseILj512ES2_S2_fS2_fjLj128EEEEELb0ELb1ELb0EEEvNS_9FwdParamsE)
        /*0500*/ 	.word	0x00000050


	//----- nvinfo : EIATTR_FRAME_SIZE
	.align		4
.L_222:
        /*0504*/ 	.byte	0x04, 0x11
        /*0506*/ 	.short	(.L_224 - .L_223)
	.align		4
.L_223:
        /*0508*/ 	.word	index@(_ZN10layer_norm31ln_parallel_residual_fwd_kernelINS_13Kernel_traitsI13__nv_bfloat16S2_fS2_fjLj512ELj1ELj4ELj1ELj16ENS_18Kernel_traits_baseILj512ES2_S2_fS2_fjLj128EEEEELb0ELb1ELb0EEEvNS_9FwdParamsE)
        /*050c*/ 	.word	0x00000000


	//----- nvinfo : EIATTR_REGCOUNT
	.align		4
.L_224:
        /*0510*/ 	.byte	0x04, 0x2f
        /*0512*/ 	.short	(.L_226 - .L_225)
	.align		4
.L_225:
        /*0514*/ 	.word	index@(_ZN10layer_norm31ln_parallel_residual_fwd_kernelINS_13Kernel_traitsI13__nv_bfloat16S2_fS2_fjLj512ELj1ELj4ELj1ELj16ENS_18Kernel_traits_baseILj512ES2_S2_fS2_fjLj128EEEEELb0ELb0ELb1EEEvNS_9FwdParamsE)
        /*0518*/ 	.word	0x00000077


	//----- nvinfo : EIATTR_FRAME_SIZE
	.align		4
.L_226:
        /*051c*/ 	.byte	0x04, 0x11
        /*051e*/ 	.short	(.L_228 - .L_227)
	.align		4
.L_227:
        /*0520*/ 	.word	index@(_ZN10layer_norm31ln_parallel_residual_fwd_kernelINS_13Kernel_traitsI13__nv_bfloat16S2_fS2_fjLj512ELj1ELj4ELj1ELj16ENS_18Kernel_traits_baseILj512ES2_S2_fS2_fjLj128EEEEELb0ELb0ELb1EEEvNS_9FwdParamsE)
        /*0524*/ 	.word	0x00000000


	//----- nvinfo : EIATTR_REGCOUNT
	.align		4
.L_228:
        /*0528*/ 	.byte	0x04, 0x2f
        /*052a*/ 	.short	(.L_230 - .L_229)
	.align		4
.L_229:
        /*052c*/ 	.word	index@(_ZN10layer_norm31ln_parallel_residual_fwd_kernelINS_13Kernel_traitsI13__nv_bfloat16S2_fS2_fjLj512ELj1ELj4ELj1ELj16ENS_18Kernel_traits_baseILj512ES2_S2_fS2_fjLj128EEEEELb0ELb0ELb0EEEvNS_9FwdParamsE)
        /*0530*/ 	.word	0x00000078


	//----- nvinfo : EIATTR_FRAME_SIZE
	.align		4
.L_230:
        /*0534*/ 	.byte	0x04, 0x11
        /*0536*/ 	.short	(.L_232 - .L_231)
	.align		4
.L_231:
        /*0538*/ 	.word	index@(_ZN10layer_norm31ln_parallel_residual_fwd_kernelINS_13Kernel_traitsI13__nv_bfloat16S2_fS2_fjLj512ELj1ELj4ELj1ELj16ENS_18Kernel_traits_baseILj512ES2_S2_fS2_fjLj128EEEEELb0ELb0ELb0EEEvNS_9FwdParamsE)
        /*053c*/ 	.word	0x00000000


	//----- nvinfo : EIATTR_REGCOUNT
	.align		4
.L_232:
        /*0540*/ 	.byte	0x04, 0x2f
        /*0542*/ 	.short	(.L_234 - .L_233)
	.align		4
.L_233:
        /*0544*/ 	.word	index@(_ZN10layer_norm31ln_parallel_residual_fwd_kernelINS_13Kernel_traitsIf13__nv_bfloat16S2_S2_fjLj512ELj1ELj4ELj1ELj16ENS_18Kernel_traits_baseILj512EfS2_S2_S2_fjLj128EEEEELb1ELb1ELb1EEEvNS_9FwdParamsE)
        /*0548*/ 	.word	0x00000060


	//----- nvinfo : EIATTR_FRAME_SIZE
	.align		4
.L_234:
        /*054c*/ 	.byte	0x04, 0x11
        /*054e*/ 	.short	(.L_236 - .L_235)
	.align		4
.L_235:
        /*0550*/ 	.word	index@(_ZN10layer_norm31ln_parallel_residual_fwd_kernelINS_13Kernel_traitsIf13__nv_bfloat16S2_S2_fjLj512ELj1ELj4ELj1ELj16ENS_18Kernel_traits_baseILj512EfS2_S2_S2_fjLj128EEEEELb1ELb1ELb1EEEvNS_9FwdParamsE)
        /*0554*/ 	.word	0x00000000


	//----- nvinfo : EIATTR_REGCOUNT
	.align		4
.L_236:
        /*0558*/ 	.byte	0x04, 0x2f
        /*055a*/ 	.short	(.L_238 - .L_237)
	.align		4
.L_237:
        /*055c*/ 	.word	index@(_ZN10layer_norm31ln_parallel_residual_fwd_kernelINS_13Kernel_traitsIf13__nv_bfloat16S2_S2_fjLj512ELj1ELj4ELj1ELj16ENS_18Kernel_traits_baseILj512EfS2_S2_S2_fjLj128EEEEELb1ELb1ELb0EEEvNS_9FwdParamsE)
        /*0560*/ 	.word	0x00000060


	//----- nvinfo : EIATTR_FRAME_SIZE
	.align		4
.L_238:
        /*0564*/ 	.byte	0x04, 0x11
        /*0566*/ 	.short	(.L_240 - .L_239)
	.align		4
.L_239:
        /*0568*/ 	.word	index@(_ZN10layer_norm31ln_parallel_residual_fwd_kernelINS_13Kernel_traitsIf13__nv_bfloat16S2_S2_fjLj512ELj1ELj4ELj1ELj16ENS_18Kernel_traits_baseILj512EfS2_S2_S2_fjLj128EEEEELb1ELb1ELb0EEEvNS_9FwdParamsE)
        /*056c*/ 	.word	0x00000000


	//----- nvinfo : EIATTR_REGCOUNT
	.align		4
.L_240:
        /*0570*/ 	.byte	0x04, 0x2f
        /*0572*/ 	.short	(.L_242 - .L_241)
	.align		4
.L_241:
        /*0574*/ 	.word	index@(_ZN10layer_norm31ln_parallel_residual_fwd_kernelINS_13Kernel_traitsIf13__nv_bfloat16S2_S2_fjLj512ELj1ELj4ELj1ELj16ENS_18Kernel_traits_baseILj512EfS2_S2_S2_fjLj128EEEEELb1ELb0ELb1EEEvNS_9FwdParamsE)
        /*0578*/ 	.word	0x00000080


	//----- nvinfo : EIATTR_FRAME_SIZE
	.align		4
.L_242:
        /*057c*/ 	.byte	0x04, 0x11
        /*057e*/ 	.short	(.L_244 - .L_243)
	.align		4
.L_243:
        /*0580*/ 	.word	index@(_ZN10layer_norm31ln_parallel_residual_fwd_kernelINS_13Kernel_traitsIf13__nv_bfloat16S2_S2_fjLj512ELj1ELj4ELj1ELj16ENS_18Kernel_traits_baseILj512EfS2_S2_S2_fjLj128EEEEELb1ELb0ELb1EEEvNS_9FwdParamsE)
        /*0584*/ 	.word	0x00000000


	//----- nvinfo : EIATTR_REGCOUNT
	.align		4
.L_244:
        /*0588*/ 	.byte	0x04, 0x2f
        /*058a*/ 	.short	(.L_246 - .L_245)
	.align		4
.L_245:
        /*058c*/ 	.word	index@(_ZN10layer_norm31ln_parallel_residual_fwd_kernelINS_13Kernel_traitsIf13__nv_bfloat16S2_S2_fjLj512ELj1ELj4ELj1ELj16ENS_18Kernel_traits_baseILj512EfS2_S2_S2_fjLj128EEEEELb1ELb0ELb0EEEvNS_9FwdParamsE)
        /*0590*/ 	.word	0x00000088


	//----- nvinfo : EIATTR_FRAME_SIZE
	.align		4
.L_246:
        /*0594*/ 	.byte	0x04, 0x11
        /*0596*/ 	.short	(.L_248 - .L_247)
	.align		4
.L_247:
        /*0598*/ 	.word	index@(_ZN10layer_norm31ln_parallel_residual_fwd_kernelINS_13Kernel_traitsIf13__nv_bfloat16S2_S2_fjLj512ELj1ELj4ELj1ELj16ENS_18Kernel_traits_baseILj512EfS2_S2_S2_fjLj128EEEEELb1ELb0ELb0EEEvNS_9FwdParamsE)
        /*059c*/ 	.word	0x00000000


	//----- nvinfo : EIATTR_REGCOUNT
	.align		4
.L_248:
        /*05a0*/ 	.byte	0x04, 0x2f
        /*05a2*/ 	.short	(.L_250 - .L_249)
	.align		4
.L_249:
        /*05a4*/ 	.word	index@(_ZN10layer_norm31ln_parallel_residual_fwd_kernelINS_13Kernel_traitsIf13__nv_bfloat16S2_S2_fjLj512ELj1ELj4ELj1ELj16ENS_18Kernel_traits_baseILj512EfS2_S2_S2_fjLj128EEEEELb0ELb1ELb1EEEvNS_9FwdParamsE)
        /*05a8*/ 	.word	0x00000050


	//----- nvinfo : EIATTR_FRAME_SIZE
	.align		4
.L_250:
        /*05ac*/ 	.byte	0x04, 0x11
        /*05ae*/ 	.short	(.L_252 - .L_251)
	.align		4
.L_251:
        /*05b0*/ 	.word	index@(_ZN10layer_norm31ln_parallel_residual_fwd_kernelINS_13Kernel_traitsIf13__nv_bfloat16S2_S2_fjLj512ELj1ELj4ELj1ELj16ENS_18Kernel_traits_baseILj512EfS2_S2_S2_fjLj128EEEEELb0ELb1ELb1EEEvNS_9FwdParamsE)
        /*05b4*/ 	.word	0x00000000


	//----- nvinfo : EIATTR_REGCOUNT
	.align		4
.L_252:
        /*05b8*/ 	.byte	0x04, 0x2f
        /*05ba*/ 	.short	(.L_254 - .L_253)
	.align		4
.L_253:
        /*05bc*/ 	.word	index@(_ZN10layer_norm31ln_parallel_residual_fwd_kernelINS_13Kernel_traitsIf13__nv_bfloat16S2_S2_fjLj512ELj1ELj4ELj1ELj16ENS_18Kernel_traits_baseILj512EfS2_S2_S2_fjLj128EEEEELb0ELb1ELb0EEEvNS_9FwdParamsE)
        /*05c0*/ 	.word	0x00000050


	//----- nvinfo : EIATTR_FRAME_SIZE
	.align		4
.L_254:
        /*05c4*/ 	.byte	0x04, 0x11
        /*05c6*/ 	.short	(.L_256 - .L_255)
	.align		4
.L_255:
        /*05c8*/ 	.word	index@(_ZN10layer_norm31ln_parallel_residual_fwd_kernelINS_13Kernel_traitsIf13__nv_bfloat16S2_S2_fjLj512ELj1ELj4ELj1ELj16ENS_18Kernel_traits_baseILj512EfS2_S2_S2_fjLj128EEEEELb0ELb1ELb0EEEvNS_9FwdParamsE)
        /*05cc*/ 	.word	0x00000000


	//----- nvinfo : EIATTR_REGCOUNT
	.align		4
.L_256:
        /*05d0*/ 	.byte	0x04, 0x2f
        /*05d2*/ 	.short	(.L_258 - .L_257)
	.align		4
.L_257:
        /*05d4*/ 	.word	index@(_ZN10layer_norm31ln_parallel_residual_fwd_kernelINS_13Kernel_traitsIf13__nv_bfloat16S2_S2_fjLj512ELj1ELj4ELj1ELj16ENS_18Kernel_traits_baseILj512EfS2_S2_S2_fjLj128EEEEELb0ELb0ELb1EEEvNS_9FwdParamsE)
        /*05d8*/ 	.word	0x00000080


	//----- nvinfo : EIATTR_FRAME_SIZE
	.align		4
.L_258:
        /*05dc*/ 	.byte	0x04, 0x11
        /*05de*/ 	.short	(.L_260 - .L_259)
	.align		4
.L_259:
        /*05e0*/ 	.word	index@(_ZN10layer_norm31ln_parallel_residual_fwd_kernelINS_13Kernel_traitsIf13__nv_bfloat16S2_S2_fjLj512ELj1ELj4ELj1ELj16ENS_18Kernel_traits_baseILj512EfS2_S2_S2_fjLj128EEEEELb0ELb0ELb1EEEvNS_9FwdParamsE)
        /*05e4*/ 	.word	0x00000000


	//----- nvinfo : EIATTR_REGCOUNT
	.align		4
.L_260:
        /*05e8*/ 	.byte	0x04, 0x2f
        /*05ea*/ 	.short	(.L_262 - .L_261)
	.align		4
.L_261:
        /*05ec*/ 	.word	index@(_ZN10layer_norm31ln_parallel_residual_fwd_kernelINS_13Kernel_traitsIf13__nv_bfloat16S2_S2_fjLj512ELj1ELj4ELj1ELj16ENS_18Kernel_traits_baseILj512EfS2_S2_S2_fjLj128EEEEELb0ELb0ELb0EEEvNS_9FwdParamsE)
        /*05f0*/ 	.word	0x00000078


	//----- nvinfo : EIATTR_FRAME_SIZE
	.align		4
.L_262:
        /*05f4*/ 	.byte	0x04, 0x11
        /*05f6*/ 	.short	(.L_264 - .L_263)
	.align		4
.L_263:
        /*05f8*/ 	.word	index@(_ZN10layer_norm31ln_parallel_residual_fwd_kernelINS_13Kernel_traitsIf13__nv_bfloat16S2_S2_fjLj512ELj1ELj4ELj1ELj16ENS_18Kernel_traits_baseILj512EfS2_S2_S2_fjLj128EEEEELb0ELb0ELb0EEEvNS_9FwdParamsE)
        /*05fc*/ 	.word	0x00000000


	//----- nvinfo : EIATTR_REGCOUNT
	.align		4
.L_264:
        /*0600*/ 	.byte	0x04, 0x2f
        /*0602*/ 	.short	(.L_266 - .L_265)
	.align		4
.L_265:
        /*0604*/ 	.word	index@(_ZN10layer_norm31ln_parallel_residual_fwd_kernelINS_13Kernel_traitsI6__halfS2_S2_S2_fjLj512ELj1ELj4ELj1ELj16ENS_18Kernel_traits_baseILj512ES2_S2_S2_S2_fjLj128EEEEELb1ELb1ELb1EEEvNS_9FwdParamsE)
        /*0608*/ 	.word	0x00000060


	//----- nvinfo : EIATTR_FRAME_SIZE
	.align		4
.L_266:
        /*060c*/ 	.byte	0x04, 0x11
        /*060e*/ 	.short	(.L_268 - .L_267)
	.align		4
.L_267:
        /*0610*/ 	.word	index@(_ZN10layer_norm31ln_parallel_residual_fwd_kernelINS_13Kernel_traitsI6__halfS2_S2_S2_fjLj512ELj1ELj4ELj1ELj16ENS_18Kernel_traits_baseILj512ES2_S2_S2_S2_fjLj128EEEEELb1ELb1ELb1EEEvNS_9FwdParamsE)
        /*0614*/ 	.word	0x00000000


	//----- nvinfo : EIATTR_REGCOUNT
	.align		4
.L_268:
        /*0618*/ 	.byte	0x04, 0x2f
        /*061a*/ 	.short	(.L_270 - .L_269)
	.align		4
.L_269:
        /*061c*/ 	.word	index@(_ZN10layer_norm31ln_parallel_residual_fwd_kernelINS_13Kernel_traitsI6__halfS2_S2_S2_fjLj512ELj1ELj4ELj1ELj16ENS_18Kernel_traits_baseILj512ES2_S2_S2_S2_fjLj128EEEEELb1ELb1ELb0EEEvNS_9FwdParamsE)
        /*0620*/ 	.word	0x00000060


	//----- nvinfo : EIATTR_FRAME_SIZE
	.align		4
.L_270:
        /*0624*/ 	.byte	0x04, 0x11
        /*0626*/ 	.short	(.L_272 - .L_271)
	.align		4
.L_271:
        /*0628*/ 	.word	index@(_ZN10layer_norm31ln_parallel_residual_fwd_kernelINS_13Kernel_traitsI6__halfS2_S2_S2_fjLj512ELj1ELj4ELj1ELj16ENS_18Kernel_traits_baseILj512ES2_S2_S2_S2_fjLj128EEEEELb1ELb1ELb0EEEvNS_9FwdParamsE)
        /*062c*/ 	.word	0x00000008


	//----- nvinfo : EIATTR_REGCOUNT
	.align		4
.L_272:
        /*0630*/ 	.byte	0x04, 0x2f
        /*0632*/ 	.short	(.L_274 - .L_273)
	.align		4
.L_273:
        /*0634*/ 	.word	index@(_ZN10layer_norm31ln_parallel_residual_fwd_kernelINS_13Kernel_traitsI6__halfS2_S2_S2_fjLj512ELj1ELj4ELj1ELj16ENS_18Kernel_traits_baseILj512ES2_S2_S2_S2_fjLj128EEEEELb1ELb0ELb1EEEvNS_9FwdParamsE)
        /*0638*/ 	.word	0x00000080


	//----- nvinfo : EIATTR_FRAME_SIZE
	.align		4
.L_274:
        /*063c*/ 	.byte	0x04, 0x11
        /*063e*/ 	.short	(.L_276 - .L_275)
	.align		4
.L_275:
        /*0640*/ 	.word	index@(_ZN10layer_norm31ln_parallel_residual_fwd_kernelINS_13Kernel_traitsI6__halfS2_S2_S2_fjLj512ELj1ELj4ELj1ELj16ENS_18Kernel_traits_baseILj512ES2_S2_S2_S2_fjLj128EEEEELb1ELb0ELb1EEEvNS_9FwdParamsE)
        /*0644*/ 	.word	0x00000000


	//----- nvinfo : EIATTR_REGCOUNT
	.align		4
.L_276:
        /*0648*/ 	.byte	0x04, 0x2f
        /*064a*/ 	.short	(.L_278 - .L_277)
	.align		4
.L_277:
        /*064c*/ 	.word	index@(_ZN10layer_norm31ln_parallel_residual_fwd_kernelINS_13Kernel_traitsI6__halfS2_S2_S2_fjLj512ELj1ELj4ELj1ELj16ENS_18Kernel_traits_baseILj512ES2_S2_S2_S2_fjLj128EEEEELb1ELb0ELb0EEEvNS_9FwdParamsE)
        /*0650*/ 	.word	0x00000087


	//----- nvinfo : EIATTR_FRAME_SIZE
	.align		4
.L_278:
        /*0654*/ 	.byte	0x04, 0x11
        /*0656*/ 	.short	(.L_280 - .L_279)
	.align		4
.L_279:
        /*0658*/ 	.word	index@(_ZN10layer_norm31ln_parallel_residual_fwd_kernelINS_13Kernel_traitsI6__halfS2_S2_S2_fjLj512ELj1ELj4ELj1ELj16ENS_18Kernel_traits_baseILj512ES2_S2_S2_S2_fjLj128EEEEELb1ELb0ELb0EEEvNS_9FwdParamsE)
        /*065c*/ 	.word	0x00000000


	//----- nvinfo : EIATTR_REGCOUNT
	.align		4
.L_280:
        /*0660*/ 	.byte	0x04, 0x2f
        /*0662*/ 	.short	(.L_282 - .L_281)
	.align		4
.L_281:
        /*0664*/ 	.word	index@(_ZN10layer_norm31ln_parallel_residual_fwd_kernelINS_13Kernel_traitsI6__halfS2_S2_S2_fjLj512ELj1ELj4ELj1ELj16ENS_18Kernel_traits_baseILj512ES2_S2_S2_S2_fjLj128EEEEELb0ELb1ELb1EEEvNS_9FwdParamsE)
        /*0668*/ 	.word	0x00000048


	//----- nvinfo : EIATTR_FRAME_SIZE
	.align		4
.L_282:
        /*066c*/ 	.byte	0x04, 0x11
        /*066e*/ 	.short	(.L_284 - .L_283)
	.align		4
.L_283:
        /*0670*/ 	.word	index@(_ZN10layer_norm31ln_parallel_residual_fwd_kernelINS_13Kernel_traitsI6__halfS2_S2_S2_fjLj512ELj1ELj4ELj1ELj16ENS_18Kernel_traits_baseILj512ES2_S2_S2_S2_fjLj128EEEEELb0ELb1ELb1EEEvNS_9FwdParamsE)
        /*0674*/ 	.word	0x00000000


	//----- nvinfo : EIATTR_REGCOUNT
	.align		4
.L_284:
        /*0678*/ 	.byte	0x04, 0x2f
        /*067a*/ 	.short	(.L_286 - .L_285)
	.align		4
.L_285:
        /*067c*/ 	.word	index@(_ZN10layer_norm31ln_parallel_residual_fwd_kernelINS_13Kernel_traitsI6__halfS2_S2_S2_fjLj512ELj1ELj4ELj1ELj16ENS_18Kernel_traits_baseILj512ES2_S2_S2_S2_fjLj128EEEEELb0ELb1ELb0EEEvNS_9FwdParamsE)
        /*0680*/ 	.word	0x00000050


	//----- nvinfo : EIATTR_FRAME_SIZE
	.align		4
.L_286:
        /*0684*/ 	.byte	0x04, 0x11
        /*0686*/ 	.short	(.L_288 - .L_287)
	.align		4
.L_287:
        /*0688*/ 	.word	index@(_ZN10layer_norm31ln_parallel_residual_fwd_kernelINS_13Kernel_traitsI6__halfS2_S2_S2_fjLj512ELj1ELj4ELj1ELj16ENS_18Kernel_traits_baseILj512ES2_S2_S2_S2_fjLj128EEEEELb0ELb1ELb0EEEvNS_9FwdParamsE)
        /*068c*/ 	.word	0x00000000


	//----- nvinfo : EIATTR_REGCOUNT
	.align		4
.L_288:
        /*0690*/ 	.byte	0x04, 0x2f
        /*0692*/ 	.short	(.L_290 - .L_289)
	.align		4
.L_289:
        /*0694*/ 	.word	index@(_ZN10layer_norm31ln_parallel_residual_fwd_kernelINS_13Kernel_traitsI6__halfS2_S2_S2_fjLj512ELj1ELj4ELj1ELj16ENS_18Kernel_traits_baseILj512ES2_S2_S2_S2_fjLj128EEEEELb0ELb0ELb1EEEvNS_9FwdParamsE)
        /*0698*/ 	.word	0x0000007b


	//----- nvinfo : EIATTR_FRAME_SIZE
	.align		4
.L_290:
        /*069c*/ 	.byte	0x04, 0x11
        /*069e*/ 	.short	(.L_292 - .L_291)
	.align		4
.L_291:
        /*06a0*/ 	.word	index@(_ZN10layer_norm31ln_parallel_residual_fwd_kernelINS_13Kernel_traitsI6__halfS2_S2_S2_fjLj512ELj1ELj4ELj1ELj16ENS_18Kernel_traits_baseILj512ES2_S2_S2_S2_fjLj128EEEEELb0ELb0ELb1EEEvNS_9FwdParamsE)
        /*06a4*/ 	.word	0x00000000


	//----- nvinfo : EIATTR_REGCOUNT
	.align		4
.L_292:
        /*06a8*/ 	.byte	0x04, 0x2f
        /*06aa*/ 	.short	(.L_294 - .L_293)
	.align		4
.L_293:
        /*06ac*/ 	.word	index@(_ZN10layer_norm31ln_parallel_residual_fwd_kernelINS_13Kernel_traitsI6__halfS2_S2_S2_fjLj512ELj1ELj4ELj1ELj16ENS_18Kernel_traits_baseILj512ES2_S2_S2_S2_fjLj128EEEEELb0ELb0ELb0EEEvNS_9FwdParamsE)
        /*06b0*/ 	.word	0x00000078


	//----- nvinfo : EIATTR_FRAME_SIZE
	.align		4
.L_294:
        /*06b4*/ 	.byte	0x04, 0x11
        /*06b6*/ 	.short	(.L_296 - .L_295)
	.align		4
.L_295:
        /*06b8*/ 	.word	index@(_ZN10layer_norm31ln_parallel_residual_fwd_kernelINS_13Kernel_traitsI6__halfS2_S2_S2_fjLj512ELj1ELj4ELj1ELj16ENS_18Kernel_traits_baseILj512ES2_S2_S2_S2_fjLj128EEEEELb0ELb0ELb0EEEvNS_9FwdParamsE)
        /*06bc*/ 	.word	0x00000000


	//----- nvinfo : EIATTR_REGCOUNT
	.align		4
.L_296:
        /*06c0*/ 	.byte	0x04, 0x2f
        /*06c2*/ 	.short	(.L_298 - .L_297)
	.align		4
.L_297:
        /*06c4*/ 	.word	index@(_ZN10layer_norm31ln_parallel_residual_fwd_kernelINS_13Kernel_traitsI13__nv_bfloat16S2_S2_S2_fjLj512ELj1ELj4ELj1ELj16ENS_18Kernel_traits_baseILj512ES2_S2_S2_S2_fjLj128EEEEELb1ELb1ELb1EEEvNS_9FwdParamsE)
        /*06c8*/ 	.word	0x00000060


	//----- nvinfo : EIATTR_FRAME_SIZE
	.align		4
.L_298:
        /*06cc*/ 	.byte	0x04, 0x11
        /*06ce*/ 	.short	(.L_300 - .L_299)
	.align		4
.L_299:
        /*06d0*/ 	.word	index@(_ZN10layer_norm31ln_parallel_residual_fwd_kernelINS_13Kernel_traitsI13__nv_bfloat16S2_S2_S2_fjLj512ELj1ELj4ELj1ELj16ENS_18Kernel_traits_baseILj512ES2_S2_S2_S2_fjLj128EEEEELb1ELb1ELb1EEEvNS_9FwdParamsE)
        /*06d4*/ 	.word	0x00000000


	//----- nvinfo : EIATTR_REGCOUNT
	.align		4
.L_300:
        /*06d8*/ 	.byte	0x04, 0x2f
        /*06da*/ 	.short	(.L_302 - .L_301)
	.align		4
.L_301:
        /*06dc*/ 	.word	index@(_ZN10layer_norm31ln_parallel_residual_fwd_kernelINS_13Kernel_traitsI13__nv_bfloat16S2_S2_S2_fjLj512ELj1ELj4ELj1ELj16ENS_18Kernel_traits_baseILj512ES2_S2_S2_S2_fjLj128EEEEELb1ELb1ELb0EEEvNS_9FwdParamsE)
        /*06e0*/ 	.word	0x00000060


	//----- nvinfo : EIATTR_FRAME_SIZE
	.align		4
.L_302:
        /*06e4*/ 	.byte	0x04, 0x11
        /*06e6*/ 	.short	(.L_304 - .L_303)
	.align		4
.L_303:
        /*06e8*/ 	.word	index@(_ZN10layer_norm31ln_parallel_residual_fwd_kernelINS_13Kernel_traitsI13__nv_bfloat16S2_S2_S2_fjLj512ELj1ELj4ELj1ELj16ENS_18Kernel_traits_baseILj512ES2_S2_S2_S2_fjLj128EEEEELb1ELb1ELb0EEEvNS_9FwdParamsE)
        /*06ec*/ 	.word	0x00000008


	//----- nvinfo : EIATTR_REGCOUNT
	.align		4
.L_304:
        /*06f0*/ 	.byte	0x04, 0x2f
        /*06f2*/ 	.short	(.L_306 - .L_305)
	.align		4
.L_305:
        /*06f4*/ 	.word	index@(_ZN10layer_norm31ln_parallel_residual_fwd_kernelINS_13Kernel_traitsI13__nv_bfloat16S2_S2_S2_fjLj512ELj1ELj4ELj1ELj16ENS_18Kernel_traits_baseILj512ES2_S2_S2_S2_fjLj128EEEEELb1ELb0ELb1EEEvNS_9FwdParamsE)
        /*06f8*/ 	.word	0x00000080


	//----- nvinfo : EIATTR_FRAME_SIZE
	.align		4
.L_306:
        /*06fc*/ 	.byte	0x04, 0x11
        /*06fe*/ 	.short	(.L_308 - .L_307)
	.align		4
.L_307:
        /*0700*/ 	.word	index@(_ZN10layer_norm31ln_parallel_residual_fwd_kernelINS_13Kernel_traitsI13__nv_bfloat16S2_S2_S2_fjLj512ELj1ELj4ELj1ELj16ENS_18Kernel_traits_baseILj512ES2_S2_S2_S2_fjLj128EEEEELb1ELb0ELb1EEEvNS_9FwdParamsE)
        /*0704*/ 	.word	0x00000000


	//----- nvinfo : EIATTR_REGCOUNT
	.align		4
.L_308:
        /*0708*/ 	.byte	0x04, 0x2f
        /*070a*/ 	.short	(.L_310 - .L_309)
	.align		4
.L_309:
        /*070c*/ 	.word	index@(_ZN10layer_norm31ln_parallel_residual_fwd_kernelINS_13Kernel_traitsI13__nv_bfloat16S2_S2_S2_fjLj512ELj1ELj4ELj1ELj16ENS_18Kernel_traits_baseILj512ES2_S2_S2_S2_fjLj128EEEEELb1ELb0ELb0EEEvNS_9FwdParamsE)
        /*0710*/ 	.word	0x00000080


	//----- nvinfo : EIATTR_FRAME_SIZE
	.align		4
.L_310:
        /*0714*/ 	.byte	0x04, 0x11
        /*0716*/ 	.short	(.L_312 - .L_311)
	.align		4
.L_311:
        /*0718*/ 	.word	index@(_ZN10layer_norm31ln_parallel_residual_fwd_kernelINS_13Kernel_traitsI13__nv_bfloat16S2_S2_S2_fjLj512ELj1ELj4ELj1ELj16ENS_18Kernel_traits_baseILj512ES2_S2_S2_S2_fjLj128EEEEELb1ELb0ELb0EEEvNS_9FwdParamsE)
        /*071c*/ 	.word	0x00000008


	//----- nvinfo : EIATTR_REGCOUNT
	.align		4
.L_312:
        /*0720*/ 	.byte	0x04, 0x2f
        /*0722*/ 	.short	(.L_314 - .L_313)
	.align		4
.L_313:
        /*0724*/ 	.word	index@(_ZN10layer_norm31ln_parallel_residual_fwd_kernelINS_13Kernel_traitsI13__nv_bfloat16S2_S2_S2_fjLj512ELj1ELj4ELj1ELj16ENS_18Kernel_traits_baseILj512ES2_S2_S2_S2_fjLj128EEEEELb0ELb1ELb1EEEvNS_9FwdParamsE)
        /*0728*/ 	.word	0x00000048


	//----- nvinfo : EIATTR_FRAME_SIZE
	.align		4
.L_314:
        /*072c*/ 	.byte	0x04, 0x11
        /*072e*/ 	.short	(.L_316 - .L_315)
	.align		4
.L_315:
        /*0730*/ 	.word	index@(_ZN10layer_norm31ln_parallel_residual_fwd_kernelINS_13Kernel_traitsI13__nv_bfloat16S2_S2_S2_fjLj512ELj1ELj4ELj1ELj16ENS_18Kernel_traits_baseILj512ES2_S2_S2_S2_fjLj128EEEEELb0ELb1ELb1EEEvNS_9FwdParamsE)
        /*0734*/ 	.word	0x00000000


	//----- nvinfo : EIATTR_REGCOUNT
	.align		4
.L_316:
        /*0738*/ 	.byte	0x04, 0x2f
        /*073a*/ 	.short	(.L_318 - .L_317)
	.align		4
.L_317:
        /*073c*/ 	.word	index@(_ZN10layer_norm31ln_parallel_residual_fwd_kernelINS_13Kernel_traitsI13__nv_bfloat16S2_S2_S2_fjLj512ELj1ELj4ELj1ELj16ENS_18Kernel_traits_baseILj512ES2_S2_S2_S2_fjLj128EEEEELb0ELb1ELb0EEEvNS_9FwdParamsE)
        /*0740*/ 	.word	0x00000050


	//----- nvinfo : EIATTR_FRAME_SIZE
	.align		4
.L_318:
        /*0744*/ 	.byte	0x04, 0x11
        /*0746*/ 	.short	(.L_320 - .L_319)
	.align		4
.L_319:
        /*0748*/ 	.word	index@(_ZN10layer_norm31ln_parallel_residual_fwd_kernelINS_13Kernel_traitsI13__nv_bfloat16S2_S2_S2_fjLj512ELj1ELj4ELj1ELj16ENS_18Kernel_traits_baseILj512ES2_S2_S2_S2_fjLj128EEEEELb0ELb1ELb0EEEvNS_9FwdParamsE)
        /*074c*/ 	.word	0x00000000


	//----- nvinfo : EIATTR_REGCOUNT
	.align		4
.L_320:
        /*0750*/ 	.byte	0x04, 0x2f
        /*0752*/ 	.short	(.L_322 - .L_321)
	.align		4
.L_321:
        /*0754*/ 	.word	index@(_ZN10layer_norm31ln_parallel_residual_fwd_kernelINS_13Kernel_traitsI13__nv_bfloat16S2_S2_S2_fjLj512ELj1ELj4ELj1ELj16ENS_18Kernel_traits_baseILj512ES2_S2_S2_S2_fjLj128EEEEELb0ELb0ELb1EEEvNS_9FwdParamsE)
        /*0758*/ 	.word	0x00000079


	//----- nvinfo : EIATTR_FRAME_SIZE
	.align		4
.L_322:
        /*075c*/ 	.byte	0x04, 0x11
        /*075e*/ 	.short	(.L_324 - .L_323)
	.align		4
.L_323:
        /*0760*/ 	.word	index@(_ZN10layer_norm31ln_parallel_residual_fwd_kernelINS_13Kernel_traitsI13__nv_bfloat16S2_S2_S2_fjLj512ELj1ELj4ELj1ELj16ENS_18Kernel_traits_baseILj512ES2_S2_S2_S2_fjLj128EEEEELb0ELb0ELb1EEEvNS_9FwdParamsE)
        /*0764*/ 	.word	0x00000000


	//----- nvinfo : EIATTR_REGCOUNT
	.align		4
.L_324:
        /*0768*/ 	.byte	0x04, 0x2f
        /*076a*/ 	.short	(.L_326 - .L_325)
	.align		4
.L_325:
        /*076c*/ 	.word	index@(_ZN10layer_norm31ln_parallel_residual_fwd_kernelINS_13Kernel_traitsI13__nv_bfloat16S2_S2_S2_fjLj512ELj1ELj4ELj1ELj16ENS_18Kernel_traits_baseILj512ES2_S2_S2_S2_fjLj128EEEEELb0ELb0ELb0EEEvNS_9FwdParamsE)
        /*0770*/ 	.word	0x00000078


	//----- nvinfo : EIATTR_FRAME_SIZE
	.align		4
.L_326:
        /*0774*/ 	.byte	0x04, 0x11
        /*0776*/ 	.short	(.L_328 - .L_327)
	.align		4
.L_327:
        /*0778*/ 	.word	index@(_ZN10layer_norm31ln_parallel_residual_fwd_kernelINS_13Kernel_traitsI13__nv_bfloat16S2_S2_S2_fjLj512ELj1ELj4ELj1ELj16ENS_18Kernel_traits_baseILj512ES2_S2_S2_S2_fjLj128EEEEELb0ELb0ELb0EEEvNS_9FwdParamsE)
        /*077c*/ 	.word	0x00000000


	//----- nvinfo : EIATTR_MIN_STACK_SIZE
	.align		4
.L_328:
        /*0780*/ 	.byte	0x04, 0x12
        /*0782*/ 	.short	(.L_330 - .L_329)
	.align		4
.L_329:
        /*0784*/ 	.word	index@(_ZN10layer_norm31ln_parallel_residual_fwd_kernelINS_13Kernel_traitsI13__nv_bfloat16S2_S2_S2_fjLj512ELj1ELj4ELj1ELj16ENS_18Kernel_traits_baseILj512ES2_S2_S2_S2_fjLj128EEEEELb0ELb0ELb0EEEvNS_9FwdParamsE)
        /*0788*/ 	.word	0x00000000


	//----- nvinfo : EIATTR_MIN_STACK_SIZE
	.align		4
.L_330:
        /*078c*/ 	.byte	0x04, 0x12
        /*078e*/ 	.short	(.L_332 - .L_331)
	.align		4
.L_331:
        /*0790*/ 	.word	index@(_ZN10layer_norm31ln_parallel_residual_fwd_kernelINS_13Kernel_traitsI13__nv_bfloat16S2_S2_S2_fjLj512ELj1ELj4ELj1ELj16ENS_18Kernel_traits_baseILj512ES2_S2_S2_S2_fjLj128EEEEELb0ELb0ELb1EEEvNS_9FwdParamsE)
        /*0794*/ 	.word	0x00000000


	//----- nvinfo : EIATTR_MIN_STACK_SIZE
	.align		4
.L_332:
        /*0798*/ 	.byte	0x04, 0x12
        /*079a*/ 	.short	(.L_334 - .L_333)
	.align		4
.L_333:
        /*079c*/ 	.word	index@(_ZN10layer_norm31ln_parallel_residual_fwd_kernelINS_13Kernel_traitsI13__nv_bfloat16S2_S2_S2_fjLj512ELj1ELj4ELj1ELj16ENS_18Kernel_traits_baseILj512ES2_S2_S2_S2_fjLj128EEEEELb0ELb1ELb0EEEvNS_9FwdParamsE)
        /*07a0*/ 	.word	0x00000000


	//----- nvinfo : EIATTR_MIN_STACK_SIZE
	.align		4
.L_334:
        /*07a4*/ 	.byte	0x04, 0x12
        /*07a6*/ 	.short	(.L_336 - .L_335)
	.align		4
.L_335:
        /*07a8*/ 	.word	index@(_ZN10layer_norm31ln_parallel_residual_fwd_kernelINS_13Kernel_traitsI13__nv_bfloat16S2_S2_S2_fjLj512ELj1ELj4ELj1ELj16ENS_18Kernel_traits_baseILj512ES2_S2_S2_S2_fjLj128EEEEELb0ELb1ELb1EEEvNS_9FwdParamsE)
        /*07ac*/ 	.word	0x00000000


	//----- nvinfo : EIATTR_MIN_STACK_SIZE
	.align		4
.L_336:
        /*07b0*/ 	.byte	0x04, 0x12
        /*07b2*/ 	.short	(.L_338 - .L_337)
	.align		4
.L_337:
        /*07b4*/ 	.word	index@(_ZN10layer_norm31ln_parallel_residual_fwd_kernelINS_13Kernel_traitsI13__nv_bfloat16S2_S2_S2_fjLj512ELj1ELj4ELj1ELj16ENS_18Kernel_traits_baseILj512ES2_S2_S2_S2_fjLj128EEEEELb1ELb0ELb0EEEvNS_9FwdParamsE)
        /*07b8*/ 	.word	0x00000008


	//----- nvinfo : EIATTR_MIN_STACK_SIZE
	.align		4
.L_338:
        /*07bc*/ 	.byte	0x04, 0x12
        /*07be*/ 	.short	(.L_340 - .L_339)
	.align		4
.L_339:
        /*07c0*/ 	.word	index@(_ZN10layer_norm31ln_parallel_residual_fwd_kernelINS_13Kernel_traitsI13__nv_bfloat16S2_S2_S2_fjLj512ELj1ELj4ELj1ELj16ENS_18Kernel_traits_baseILj512ES2_S2_S2_S2_fjLj128EEEEELb1ELb0ELb1EEEvNS_9FwdParamsE)
        /*07c4*/ 	.word	0x00000000


	//----- nvinfo : EIATTR_MIN_STACK_SIZE
	.align		4
.L_340:
        /*07c8*/ 	.byte	0x04, 0x12
        /*07ca*/ 	.short	(.L_342 - .L_341)
	.align		4
.L_341:
        /*07cc*/ 	.word	index@(_ZN10layer_norm31ln_parallel_residual_fwd_kernelINS_13Kernel_traitsI13__nv_bfloat16S2_S2_S2_fjLj512ELj1ELj4ELj1ELj16ENS_18Kernel_traits_baseILj512ES2_S2_S2_S2_fjLj128EEEEELb1ELb1ELb0EEEvNS_9FwdParamsE)
        /*07d0*/ 	.word	0x00000008


	//----- nvinfo : EIATTR_MIN_STACK_SIZE
	.align		4
.L_342:
        /*07d4*/ 	.byte	0x04, 0x12
        /*07d6*/ 	.short	(.L_344 - .L_343)
	.align		4
.L_343:
        /*07d8*/ 	.word	index@(_ZN10layer_norm31ln_parallel_residual_fwd_kernelINS_13Kernel_traitsI13__nv_bfloat16S2_S2_S2_fjLj512ELj1ELj4ELj1ELj16ENS_18Kernel_traits_baseILj512ES2_S2_S2_S2_fjLj128EEEEELb1ELb1ELb1EEEvNS_9FwdParamsE)
        /*07dc*/ 	.word	0x00000000


	//----- nvinfo : EIATTR_MIN_STACK_SIZE
	.align		4
.L_344:
        /*07e0*/ 	.byte	0x04, 0x12
        /*07e2*/ 	.short	(.L_346 - .L_345)
	.align		4
.L_345:
        /*07e4*/ 	.word	index@(_ZN10layer_norm31ln_parallel_residual_fwd_kernelINS_13Kernel_traitsI6__halfS2_S2_S2_fjLj512ELj1ELj4ELj1ELj16ENS_18Kernel_traits_baseILj512ES2_S2_S2_S2_fjLj128EEEEELb0ELb0ELb0EEEvNS_9FwdParamsE)
        /*07e8*/ 	.word	0x00000000


	//----- nvinfo : EIATTR_MIN_STACK_SIZE
	.align		4
.L_346:
        /*07ec*/ 	.byte	0x04, 0x12
        /*07ee*/ 	.short	(.L_348 - .L_347)
	.align		4
.L_347:
        /*07f0*/ 	.word	index@(_ZN10layer_norm31ln_parallel_residual_fwd_kernelINS_13Kernel_traitsI6__halfS2_S2_S2_fjLj512ELj1ELj4ELj1ELj16ENS_18Kernel_traits_baseILj512ES2_S2_S2_S2_fjLj128EEEEELb0ELb0ELb1EEEvNS_9FwdParamsE)
        /*07f4*/ 	.word	0x00000000


	//----- nvinfo : EIATTR_MIN_STACK_SIZE
	.align		4
.L_348:
        /*07f8*/ 	.byte	0x04, 0x12
        /*07fa*/ 	.short	(.L_350 - .L_349)
	.align		4
.L_349:
        /*07fc*/ 	.word	index@(_ZN10layer_norm31ln_parallel_residual_fwd_kernelINS_13Kernel_traitsI6__halfS2_S2_S2_fjLj512ELj1ELj4ELj1ELj16ENS_18Kernel_traits_baseILj512ES2_S2_S2_S2_fjLj128EEEEELb0ELb1ELb0EEEvNS_9FwdParamsE)
        /*0800*/ 	.word	0x00000000


	//----- nvinfo : EIATTR_MIN_STACK_SIZE
	.align		4
.L_350:
        /*0804*/ 	.byte	0x04, 0x12
        /*0806*/ 	.short	(.L_352 - .L_351)
	.align		4
.L_351:
        /*0808*/ 	.word	index@(_ZN10layer_norm31ln_parallel_residual_fwd_kernelINS_13Kernel_traitsI6__halfS2_S2_S2_fjLj512ELj1ELj4ELj1ELj16ENS_18Kernel_traits_baseILj512ES2_S2_S2_S2_fjLj128EEEEELb0ELb1ELb1EEEvNS_9FwdParamsE)
        /*080c*/ 	.word	0x00000000


	//----- nvinfo : EIATTR_MIN_STACK_SIZE
	.align		4
.L_352:
        /*0810*/ 	.byte	0x04, 0x12
        /*0812*/ 	.short	(.L_354 - .L_353)
	.align		4
.L_353:
        /*0814*/ 	.word	index@(_ZN10layer_norm31ln_parallel_residual_fwd_kernelINS_13Kernel_traitsI6__halfS2_S2_S2_fjLj512ELj1ELj4ELj1ELj16ENS_18Kernel_traits_baseILj512ES2_S2_S2_S2_fjLj128EEEEELb1ELb0ELb0EEEvNS_9FwdParamsE)
        /*0818*/ 	.word	0x00000000


	//----- nvinfo : EIATTR_MIN_STACK_SIZE
	.align		4
.L_354:
        /*081c*/ 	.byte	0x04, 0x12
        /*081e*/ 	.short	(.L_356 - .L_355)
	.align		4
.L_355:
        /*0820*/ 	.word	index@(_ZN10layer_norm31ln_parallel_residual_fwd_kernelINS_13Kernel_traitsI6__halfS2_S2_S2_fjLj512ELj1ELj4ELj1ELj16ENS_18Kernel_traits_baseILj512ES2_S2_S2_S2_fjLj128EEEEELb1ELb0ELb1EEEvNS_9FwdParamsE)
        /*0824*/ 	.word	0x00000000


	//----- nvinfo : EIATTR_MIN_STACK_SIZE
	.align		4
.L_356:
        /*0828*/ 	.byte	0x04, 0x12
        /*082a*/ 	.short	(.L_358 - .L_357)
	.align		4
.L_357:
        /*082c*/ 	.word	index@(_ZN10layer_norm31ln_parallel_residual_fwd_kernelINS_13Kernel_traitsI6__halfS2_S2_S2_fjLj512ELj1ELj4ELj1ELj16ENS_18Kernel_traits_baseILj512ES2_S2_S2_S2_fjLj128EEEEELb1ELb1ELb0EEEvNS_9FwdParamsE)
        /*0830*/ 	.word	0x00000008


	//----- nvinfo : EIATTR_MIN_STACK_SIZE
	.align		4
.L_358:
        /*0834*/ 	.byte	0x04, 0x12
        /*0836*/ 	.short	(.L_360 - .L_359)
	.align		4
.L_359:
        /*0838*/ 	.word	index@(_ZN10layer_norm31ln_parallel_residual_fwd_kernelINS_13Kernel_traitsI6__halfS2_S2_S2_fjLj512ELj1ELj4ELj1ELj16ENS_18Kernel_traits_baseILj512ES2_S2_S2_S2_fjLj128EEEEELb1ELb1ELb1EEEvNS_9FwdParamsE)
        /*083c*/ 	.word	0x00000000


	//----- nvinfo : EIATTR_MIN_STACK_SIZE
	.align		4
.L_360:
        /*0840*/ 	.byte	0x04, 0x12
        /*0842*/ 	.short	(.L_362 - .L_361)
	.align		4
.L_361:
        /*0844*/ 	.word	index@(_ZN10layer_norm31ln_parallel_residual_fwd_kernelINS_13Kernel_traitsIf13__nv_bfloat16S2_S2_fjLj512ELj1ELj4ELj1ELj16ENS_18Kernel_traits_baseILj512EfS2_S2_S2_fjLj128EEEEELb0ELb0ELb0EEEvNS_9FwdParamsE)
        /*0848*/ 	.word	0x00000000


	//----- nvinfo : EIATTR_MIN_STACK_SIZE
	.align		4
.L_362:
        /*084c*/ 	.byte	0x04, 0x12
        /*084e*/ 	.short	(.L_364 - .L_363)
	.align		4
.L_363:
        /*0850*/ 	.word	index@(_ZN10layer_norm31ln_parallel_residual_fwd_kernelINS_13Kernel_traitsIf13__nv_bfloat16S2_S2_fjLj512ELj1ELj4ELj1ELj16ENS_18Kernel_traits_baseILj512EfS2_S2_S2_fjLj128EEEEELb0ELb0ELb1EEEvNS_9FwdParamsE)
        /*0854*/ 	.word	0x00000000


	//----- nvinfo : EIATTR_MIN_STACK_SIZE
	.align		4
.L_364:
        /*0858*/ 	.byte	0x04, 0x12
        /*085a*/ 	.short	(.L_366 - .L_365)
	.align		4
.L_365:
        /*085c*/ 	.word	index@(_ZN10layer_norm31ln_parallel_residual_fwd_kernelINS_13Kernel_traitsIf13__nv_bfloat16S2_S2_fjLj512ELj1ELj4ELj1ELj16ENS_18Kernel_traits_baseILj512EfS2_S2_S2_fjLj128EEEEELb0ELb1ELb0EEEvNS_9FwdParamsE)
        /*0860*/ 	.word	0x00000000


	//----- nvinfo : EIATTR_MIN_STACK_SIZE
	.align		4
.L_366:
        /*0864*/ 	.byte	0x04, 0x12
        /*0866*/ 	.short	(.L_368 - .L_367)
	.align		4
.L_367:
        /*0868*/ 	.word	index@(_ZN10layer_norm31ln_parallel_residual_fwd_kernelINS_13Kernel_traitsIf13__nv_bfloat16S2_S2_fjLj512ELj1ELj4ELj1ELj16ENS_18Kernel_traits_baseILj512EfS2_S2_S2_fjLj128EEEEELb0ELb1ELb1EEEvNS_9FwdParamsE)
        /*086c*/ 	.word	0x00000000


	//----- nvinfo : EIATTR_MIN_STACK_SIZE
	.align		4
.L_368:
        /*0870*/ 	.byte	0x04, 0x12
        /*0872*/ 	.short	(.L_370 - .L_369)
	.align		4
.L_369:
        /*0874*/ 	.word	index@(_ZN10layer_norm31ln_parallel_residual_fwd_kernelINS_13Kernel_traitsIf13__nv_bfloat16S2_S2_fjLj512ELj1ELj4ELj1ELj16ENS_18Kernel_traits_baseILj512EfS2_S2_S2_fjLj128EEEEELb1ELb0ELb0EEEvNS_9FwdParamsE)
        /*0878*/ 	.word	0x00000000


	//----- nvinfo : EIATTR_MIN_STACK_SIZE
	.align		4
.L_370:
        /*087c*/ 	.byte	0x04, 0x12
        /*087e*/ 	.short	(.L_372 - .L_371)
	.align		4
.L_371:
        /*0880*/ 	.word	index@(_ZN10layer_norm31ln_parallel_residual_fwd_kernelINS_13Kernel_traitsIf13__nv_bfloat16S2_S2_fjLj512ELj1ELj4ELj1ELj16ENS_18Kernel_traits_baseILj512EfS2_S2_S2_fjLj128EEEEELb1ELb0ELb1EEEvNS_9FwdParamsE)
        /*0884*/ 	.word	0x00000000


	//----- nvinfo : EIATTR_MIN_STACK_SIZE
	.align		4
.L_372:
        /*0888*/ 	.byte	0x04, 0x12
        /*088a*/ 	.short	(.L_374 - .L_373)
	.align		4
.L_373:
        /*088c*/ 	.word	index@(_ZN10layer_norm31ln_parallel_residual_fwd_kernelINS_13Kernel_traitsIf13__nv_bfloat16S2_S2_fjLj512ELj1ELj4ELj1ELj16ENS_18Kernel_traits_baseILj512EfS2_S2_S2_fjLj128EEEEELb1ELb1ELb0EEEvNS_9FwdParamsE)
        /*0890*/ 	.word	0x00000000


	//----- nvinfo : EIATTR_MIN_STACK_SIZE
	.align		4
.L_374:
        /*0894*/ 	.byte	0x04, 0x12
        /*0896*/ 	.short	(.L_376 - .L_375)
	.align		4
.L_375:
        /*0898*/ 	.word	index@(_ZN10layer_norm31ln_parallel_residual_fwd_kernelINS_13Kernel_traitsIf13__nv_bfloat16S2_S2_fjLj512ELj1ELj4ELj1ELj16ENS_18Kernel_traits_baseILj512EfS2_S2_S2_fjLj128EEEEELb1ELb1ELb1EEEvNS_9FwdParamsE)
        /*089c*/ 	.word	0x00000000


	//----- nvinfo : EIATTR_MIN_STACK_SIZE
	.align		4
.L_376:
        /*08a0*/ 	.byte	0x04, 0x12
        /*08a2*/ 	.short	(.L_378 - .L_377)
	.align		4
.L_377:
        /*08a4*/ 	.word	index@(_ZN10layer_norm31ln_parallel_residual_fwd_kernelINS_13Kernel_traitsI13__nv_bfloat16S2_fS2_fjLj512ELj1ELj4ELj1ELj16ENS_18Kernel_traits_baseILj512ES2_S2_fS2_fjLj128EEEEELb0ELb0ELb0EEEvNS_9FwdParamsE)
        /*08a8*/ 	.word	0x00000000


	//----- nvinfo : EIATTR_MIN_STACK_SIZE
	.align		4
.L_378:
        /*08ac*/ 	.byte	0x04, 0x12
        /*08ae*/ 	.short	(.L_380 - .L_379)
	.align		4
.L_379:
        /*08b0*/ 	.word	index@(_ZN10layer_norm31ln_parallel_residual_fwd_kernelINS_13Kernel_traitsI13__nv_bfloat16S2_fS2_fjLj512ELj1ELj4ELj1ELj16ENS_18Kernel_traits_baseILj512ES2_S2_fS2_fjLj128EEEEELb0ELb0ELb1EEEvNS_9FwdParamsE)
        /*08b4*/ 	.word	0x00000000


	//----- nvinfo : EIATTR_MIN_STACK_SIZE
	.align		4
.L_380:
        /*08b8*/ 	.byte	0x04, 0x12
        /*08ba*/ 	.short	(.L_382 - .L_381)
	.align		4
.L_381:
        /*08bc*/ 	.word	index@(_ZN10layer_norm31ln_parallel_residual_fwd_kernelINS_13Kernel_traitsI13__nv_bfloat16S2_fS2_fjLj512ELj1ELj4ELj1ELj16ENS_18Kernel_traits_baseILj512ES2_S2_fS2_fjLj128EEEEELb0ELb1ELb0EEEvNS_9FwdParamsE)
        /*08c0*/ 	.word	0x00000000


	//----- nvinfo : EIATTR_MIN_STACK_SIZE
	.align		4
.L_382:
        /*08c4*/ 	.byte	0x04, 0x12
        /*08c6*/ 	.short	(.L_384 - .L_383)
	.align		4
.L_383:
        /*08c8*/ 	.word	index@(_ZN10layer_norm31ln_parallel_residual_fwd_kernelINS_13Kernel_traitsI13__nv_bfloat16S2_fS2_fjLj512ELj1ELj4ELj1ELj16ENS_18Kernel_traits_baseILj512ES2_S2_fS2_fjLj128EEEEELb0ELb1ELb1EEEvNS_9FwdParamsE)
        /*08cc*/ 	.word	0x00000000


	//----- nvinfo : EIATTR_MIN_STACK_SIZE
	.align		4
.L_384:
        /*08d0*/ 	.byte	0x04, 0x12
        /*08d2*/ 	.short	(.L_386 - .L_385)
	.align		4
.L_385:
        /*08d4*/ 	.word	index@(_ZN10layer_norm31ln_parallel_residual_fwd_kernelINS_13Kernel_traitsI13__nv_bfloat16S2_fS2_fjLj512ELj1ELj4ELj1ELj16ENS_18Kernel_traits_baseILj512ES2_S2_fS2_fjLj128EEEEELb1ELb0ELb0EEEvNS_9FwdParamsE)
        /*08d8*/ 	.word	0x00000000


	//----- nvinfo : EIATTR_MIN_STACK_SIZE
	.align		4
.L_386:
        /*08dc*/ 	.byte	0x04, 0x12
        /*08de*/ 	.short	(.L_388 - .L_387)
	.align		4
.L_387:
        /*08e0*/ 	.word	index@(_ZN10layer_norm31ln_parallel_residual_fwd_kernelINS_13Kernel_traitsI13__nv_bfloat16S2_fS2_fjLj512ELj1ELj4ELj1ELj16ENS_18Kernel_traits_baseILj512ES2_S2_fS2_fjLj128EEEEELb1ELb0ELb1EEEvNS_9FwdParamsE)
        /*08e4*/ 	.word	0x00000000


	//----- nvinfo : EIATTR_MIN_STACK_SIZE
	.align		4
.L_388:
        /*08e8*/ 	.byte	0x04, 0x12
        /*08ea*/ 	.short	(.L_390 - .L_389)
	.align		4
.L_389:
        /*08ec*/ 	.word	index@(_ZN10layer_norm31ln_parallel_residual_fwd_kernelINS_13Kernel_traitsI13__nv_bfloat16S2_fS2_fjLj512ELj1ELj4ELj1ELj16ENS_18Kernel_traits_baseILj512ES2_S2_fS2_fjLj128EEEEELb1ELb1ELb0EEEvNS_9FwdParamsE)
        /*08f0*/ 	.word	0x00000000


	//----- nvinfo : EIATTR_MIN_STACK_SIZE
	.align		4
.L_390:
        /*08f4*/ 	.byte	0x04, 0x12
        /*08f6*/ 	.short	(.L_392 - .L_391)
	.align		4
.L_391:
        /*08f8*/ 	.word	index@(_ZN10layer_norm31ln_parallel_residual_fwd_kernelINS_13Kernel_traitsI13__nv_bfloat16S2_fS2_fjLj512ELj1ELj4ELj1ELj16ENS_18Kernel_traits_baseILj512ES2_S2_fS2_fjLj128EEEEELb1ELb1ELb1EEEvNS_9FwdParamsE)
        /*08fc*/ 	.word	0x00000000


	//----- nvinfo : EIATTR_MIN_STACK_SIZE
	.align		4
.L_392:
        /*0900*/ 	.byte	0x04, 0x12
        /*0902*/ 	.short	(.L_394 - .L_393)
	.align		4
.L_393:
        /*0904*/ 	.word	index@(_ZN10layer_norm31ln_parallel_residual_fwd_kernelINS_13Kernel_traitsIf13__nv_bfloat16fS2_fjLj512ELj1ELj4ELj1ELj16ENS_18Kernel_traits_baseILj512EfS2_fS2_fjLj128EEEEELb0ELb0ELb0EEEvNS_9FwdParamsE)
        /*0908*/ 	.word	0x00000000


	//----- nvinfo : EIATTR_MIN_STACK_SIZE
	.align		4
.L_394:
        /*090c*/ 	.byte	0x04, 0x12
        /*090e*/ 	.short	(.L_396 - .L_395)
	.align		4
.L_395:
        /*0910*/ 	.word	index@(_ZN10layer_norm31ln_parallel_residual_fwd_kernelINS_13Kernel_traitsIf13__nv_bfloat16fS2_fjLj512ELj1ELj4ELj1ELj16ENS_18Kernel_traits_baseILj512EfS2_fS2_fjLj128EEEEELb0ELb0ELb1EEEvNS_9FwdParamsE)
        /*0914*/ 	.word	0x00000000


	//----- nvinfo : EIATTR_MIN_STACK_SIZE
	.align		4
.L_396:
        /*0918*/ 	.byte	0x04, 0x12
        /*091a*/ 	.short	(.L_398 - .L_397)
	.align		4
.L_397:
        /*091c*/ 	.word	index@(_ZN10layer_norm31ln_parallel_residual_fwd_kernelINS_13Kernel_traitsIf13__nv_bfloat16fS2_fjLj512ELj1ELj4ELj1ELj16ENS_18Kernel_traits_baseILj512EfS2_fS2_fjLj128EEEEELb0ELb1ELb0EEEvNS_9FwdParamsE)
        /*0920*/ 	.word	0x00000000


	//----- nvinfo : EIATTR_MIN_STACK_SIZE
	.align		4
.L_398:
        /*0924*/ 	.byte	0x04, 0x12
        /*0926*/ 	.short	(.L_400 - .L_399)
	.align		4
.L_399:
        /*0928*/ 	.word	index@(_ZN10layer_norm31ln_parallel_residual_fwd_kernelINS_13Kernel_traitsIf13__nv_bfloat16fS2_fjLj512ELj1ELj4ELj1ELj16ENS_18Kernel_traits_baseILj512EfS2_fS2_fjLj128EEEEELb0ELb1ELb1EEEvNS_9FwdParamsE)
        /*092c*/ 	.word	0x00000000


	//----- nvinfo : EIATTR_MIN_STACK_SIZE
	.align		4
.L_400:
        /*0930*/ 	.byte	0x04, 0x12
        /*0932*/ 	.short	(.L_402 - .L_401)
	.align		4
.L_401:
        /*0934*/ 	.word	index@(_ZN10layer_norm31ln_parallel_residual_fwd_kernelINS_13Kernel_traitsIf13__nv_bfloat16fS2_fjLj512ELj1ELj4ELj1ELj16ENS_18Kernel_traits_baseILj512EfS2_fS2_fjLj128EEEEELb1ELb0ELb0EEEvNS_9FwdParamsE)
        /*0938*/ 	.word	0x00000000


	//----- nvinfo : EIATTR_MIN_STACK_SIZE
	.align		4
.L_402:
        /*093c*/ 	.byte	0x04, 0x12
        /*093e*/ 	.short	(.L_404 - .L_403)
	.align		4
.L_403:
        /*0940*/ 	.word	index@(_ZN10layer_norm31ln_parallel_residual_fwd_kernelINS_13Kernel_traitsIf13__nv_bfloat16fS2_fjLj512ELj1ELj4ELj1ELj16ENS_18Kernel_traits_baseILj512EfS2_fS2_fjLj128EEEEELb1ELb0ELb1EEEvNS_9FwdParamsE)
        /*0944*/ 	.word	0x00000000


	//----- nvinfo : EIATTR_MIN_STACK_SIZE
	.align		4
.L_404:
        /*0948*/ 	.byte	0x04, 0x12
        /*094a*/ 	.short	(.L_406 - .L_405)
	.align		4
.L_405:
        /*094c*/ 	.word	index@(_ZN10layer_norm31ln_parallel_residual_fwd_kernelINS_13Kernel_traitsIf13__nv_bfloat16fS2_fjLj512ELj1ELj4ELj1ELj16ENS_18Kernel_traits_baseILj512EfS2_fS2_fjLj128EEEEELb1ELb1ELb0EEEvNS_9FwdParamsE)
        /*0950*/ 	.word	0x00000000


	//----- nvinfo : EIATTR_MIN_STACK_SIZE
	.align		4
.L_406:
        /*0954*/ 	.byte	0x04, 0x12
        /*0956*/ 	.short	(.L_408 - .L_407)
	.align		4
.L_407:
        /*0958*/ 	.word	index@(_ZN10layer_norm31ln_parallel_residual_fwd_kernelINS_13Kernel_traitsIf13__nv_bfloat16fS2_fjLj512ELj1ELj4ELj1ELj16ENS_18Kernel_traits_baseILj512EfS2_fS2_fjLj128EEEEELb1ELb1ELb1EEEvNS_9FwdParamsE)
        /*095c*/ 	.word	0x00000000


	//----- nvinfo : EIATTR_MIN_STACK_SIZE
	.align		4
.L_408:
        /*0960*/ 	.byte	0x04, 0x12
        /*0962*/ 	.short	(.L_410 - .L_409)
	.align		4
.L_409:
        /*0964*/ 	.word	index@(_ZN10layer_norm31ln_parallel_residual_fwd_kernelINS_13Kernel_traitsIf6__halfS2_S2_fjLj512ELj1ELj4ELj1ELj16ENS_18Kernel_traits_baseILj512EfS2_S2_S2_fjLj128EEEEELb0ELb0ELb0EEEvNS_9FwdParamsE)
        /*0968*/ 	.word	0x00000000


	//----- nvinfo : EIATTR_MIN_STACK_SIZE
	.align		4
.L_410:
        /*096c*/ 	.byte	0x04, 0x12
        /*096e*/ 	.short	(.L_412 - .L_411)
	.align		4
.L_411:
        /*0970*/ 	.word	index@(_ZN10layer_norm31ln_parallel_residual_fwd_kernelINS_13Kernel_traitsIf6__halfS2_S2_fjLj512ELj1ELj4ELj1ELj16ENS_18Kernel_traits_baseILj512EfS2_S2_S2_fjLj128EEEEELb0ELb0ELb1EEEvNS_9FwdParamsE)
        /*0974*/ 	.word	0x00000000


	//----- nvinfo : EIATTR_MIN_STACK_SIZE
	.align		4
.L_412:
        /*0978*/ 	.byte	0x04, 0x12
        /*097a*/ 	.short	(.L_414 - .L_413)
	.align		4
.L_413:
        /*097c*/ 	.word	index@(_ZN10layer_norm31ln_parallel_residual_fwd_kernelINS_13Kernel_traitsIf6__halfS2_S2_fjLj512ELj1ELj4ELj1ELj16ENS_18Kernel_traits_baseILj512EfS2_S2_S2_fjLj128EEEEELb0ELb1ELb0EEEvNS_9FwdParamsE)
        /*0980*/ 	.word	0x00000000


	//----- nvinfo : EIATTR_MIN_STACK_SIZE
	.align		4
.L_414:
        /*0984*/ 	.byte	0x04, 0x12
        /*0986*/ 	.short	(.L_416 - .L_415)
	.align		4
.L_415:
        /*0988*/ 	.word	index@(_ZN10layer_norm31ln_parallel_residual_fwd_kernelINS_13Kernel_traitsIf6__halfS2_S2_fjLj512ELj1ELj4ELj1ELj16ENS_18Kernel_traits_baseILj512EfS2_S2_S2_fjLj128EEEEELb0ELb1ELb1EEEvNS_9FwdParamsE)
        /*098c*/ 	.word	0x00000000


	//----- nvinfo : EIATTR_MIN_STACK_SIZE
	.align		4
.L_416:
        /*0990*/ 	.byte	0x04, 0x12
        /*0992*/ 	.short	(.L_418 - .L_417)
	.align		4
.L_417:
        /*0994*/ 	.word	index@(_ZN10layer_norm31ln_parallel_residual_fwd_kernelINS_13Kernel_traitsIf6__halfS2_S2_fjLj512ELj1ELj4ELj1ELj16ENS_18Kernel_traits_baseILj512EfS2_S2_S2_fjLj128EEEEELb1ELb0ELb0EEEvNS_9FwdParamsE)
        /*0998*/ 	.word	0x00000000


	//----- nvinfo : EIATTR_MIN_STACK_SIZE
	.align		4
.L_418:
        /*099c*/ 	.byte	0x04, 0x12
        /*099e*/ 	.short	(.L_420 - .L_419)
	.align		4
.L_419:
        /*09a0*/ 	.word	index@(_ZN10layer_norm31ln_parallel_residual_fwd_kernelINS_13Kernel_traitsIf6__halfS2_S2_fjLj512ELj1ELj4ELj1ELj16ENS_18Kernel_traits_baseILj512EfS2_S2_S2_fjLj128EEEEELb1ELb0ELb1EEEvNS_9FwdParamsE)
        /*09a4*/ 	.word	0x00000000


	//----- nvinfo : EIATTR_MIN_STACK_SIZE
	.align		4
.L_420:
        /*09a8*/ 	.byte	0x04, 0x12
        /*09aa*/ 	.short	(.L_422 - .L_421)
	.align		4
.L_421:
        /*09ac*/ 	.word	index@(_ZN10layer_norm31ln_parallel_residual_fwd_kernelINS_13Kernel_traitsIf6__halfS2_S2_fjLj512ELj1ELj4ELj1ELj16ENS_18Kernel_traits_baseILj512EfS2_S2_S2_fjLj128EEEEELb1ELb1ELb0EEEvNS_9FwdParamsE)
        /*09b0*/ 	.word	0x00000000


	//----- nvinfo : EIATTR_MIN_STACK_SIZE
	.align		4
.L_422:
        /*09b4*/ 	.byte	0x04, 0x12
        /*09b6*/ 	.short	(.L_424 - .L_423)
	.align		4
.L_423:
        /*09b8*/ 	.word	index@(_ZN10layer_norm31ln_parallel_residual_fwd_kernelINS_13Kernel_traitsIf6__halfS2_S2_fjLj512ELj1ELj4ELj1ELj16ENS_18Kernel_traits_baseILj512EfS2_S2_S2_fjLj128EEEEELb1ELb1ELb1EEEvNS_9FwdParamsE)
        /*09bc*/ 	.word	0x00000000


	//----- nvinfo : EIATTR_MIN_STACK_SIZE
	.align		4
.L_424:
        /*09c0*/ 	.byte	0x04, 0x12
        /*09c2*/ 	.short	(.L_426 - .L_425)
	.align		4
.L_425:
        /*09c4*/ 	.word	index@(_ZN10layer_norm31ln_parallel_residual_fwd_kernelINS_13Kernel_traitsI6__halfS2_fS2_fjLj512ELj1ELj4ELj1ELj16ENS_18Kernel_traits_baseILj512ES2_S2_fS2_fjLj128EEEEELb0ELb0ELb0EEEvNS_9FwdParamsE)
        /*09c8*/ 	.word	0x00000000


	//----- nvinfo : EIATTR_MIN_STACK_SIZE
	.align		4
.L_426:
        /*09cc*/ 	.byte	0x04, 0x12
        /*09ce*/ 	.short	(.L_428 - .L_427)
	.align		4
.L_427:
        /*09d0*/ 	.word	index@(_ZN10layer_norm31ln_parallel_residual_fwd_kernelINS_13Kernel_traitsI6__halfS2_fS2_fjLj512ELj1ELj4ELj1ELj16ENS_18Kernel_traits_baseILj512ES2_S2_fS2_fjLj128EEEEELb0ELb0ELb1EEEvNS_9FwdParamsE)
        /*09d4*/ 	.word	0x00000000


	//----- nvinfo : EIATTR_MIN_STACK_SIZE
	.align		4
.L_428:
        /*09d8*/ 	.byte	0x04, 0x12
        /*09da*/ 	.short	(.L_430 - .L_429)
	.align		4
.L_429:
        /*09dc*/ 	.word	index@(_ZN10layer_norm31ln_parallel_residual_fwd_kernelINS_13Kernel_traitsI6__halfS2_fS2_fjLj512ELj1ELj4ELj1ELj16ENS_18Kernel_traits_baseILj512ES2_S2_fS2_fjLj128EEEEELb0ELb1ELb0EEEvNS_9FwdParamsE)
        /*09e0*/ 	.word	0x00000000


	//----- nvinfo : EIATTR_MIN_STACK_SIZE
	.align		4
.L_430:
        /*09e4*/ 	.byte	0x04, 0x12
        /*09e6*/ 	.short	(.L_432 - .L_431)
	.align		4
.L_431:
        /*09e8*/ 	.word	index@(_ZN10layer_norm31ln_parallel_residual_fwd_kernelINS_13Kernel_traitsI6__halfS2_fS2_fjLj512ELj1ELj4ELj1ELj16ENS_18Kernel_traits_baseILj512ES2_S2_fS2_fjLj128EEEEELb0ELb1ELb1EEEvNS_9FwdParamsE)
        /*09ec*/ 	.word	0x00000000


	//----- nvinfo : EIATTR_MIN_STACK_SIZE
	.align		4
.L_432:
        /*09f0*/ 	.byte	0x04, 0x12
        /*09f2*/ 	.short	(.L_434 - .L_433)
	.align		4
.L_433:
        /*09f4*/ 	.word	index@(_ZN10layer_norm31ln_parallel_residual_fwd_kernelINS_13Kernel_traitsI6__halfS2_fS2_fjLj512ELj1ELj4ELj1ELj16ENS_18Kernel_traits_baseILj512ES2_S2_fS2_fjLj128EEEEELb1ELb0ELb0EEEvNS_9FwdParamsE)
        /*09f8*/ 	.word	0x00000000


	//----- nvinfo : EIATTR_MIN_STACK_SIZE
	.align		4
.L_434:
        /*09fc*/ 	.byte	0x04, 0x12
        /*09fe*/ 	.short	(.L_436 - .L_435)
	.align		4
.L_435:
        /*0a00*/ 	.word	index@(_ZN10layer_norm31ln_parallel_residual_fwd_kernelINS_13Kernel_traitsI6__halfS2_fS2_fjLj512ELj1ELj4ELj1ELj16ENS_18Kernel_traits_baseILj512ES2_S2_fS2_fjLj128EEEEELb1ELb0ELb1EEEvNS_9FwdParamsE)
        /*0a04*/ 	.word	0x00000008


	//----- nvinfo : EIATTR_MIN_STACK_SIZE
	.align		4
.L_436:
        /*0a08*/ 	.byte	0x04, 0x12
        /*0a0a*/ 	.short	(.L_438 - .L_437)
	.align		4
.L_437:
        /*0a0c*/ 	.word	index@(_ZN10layer_norm31ln_parallel_residual_fwd_kernelINS_13Kernel_traitsI6__halfS2_fS2_fjLj512ELj1ELj4ELj1ELj16ENS_18Kernel_traits_baseILj512ES2_S2_fS2_fjLj128EEEEELb1ELb1ELb0EEEvNS_9FwdParamsE)
        /*0a10*/ 	.word	0x00000000


	//----- nvinfo : EIATTR_MIN_STACK_SIZE
	.align		4
.L_438:
        /*0a14*/ 	.byte	0x04, 0x12
        /*0a16*/ 	.short	(.L_440 - .L_439)
	.align		4
.L_439:
        /*0a18*/ 	.word	index@(_ZN10layer_norm31ln_parallel_residual_fwd_kernelINS_13Kernel_traitsI6__halfS2_fS2_fjLj512ELj1ELj4ELj1ELj16ENS_18Kernel_traits_baseILj512ES2_S2_fS2_fjLj128EEEEELb1ELb1ELb1EEEvNS_9FwdParamsE)
        /*0a1c*/ 	.word	0x00000000


	//----- nvinfo : EIATTR_MIN_STACK_SIZE
	.align		4
.L_440:
        /*0a20*/ 	.byte	0x04, 0x12
        /*0a22*/ 	.short	(.L_442 - .L_441)
	.align		4
.L_441:
        /*0a24*/ 	.word	index@(_ZN10layer_norm31ln_parallel_residual_fwd_kernelINS_13Kernel_traitsIf6__halffS2_fjLj512ELj1ELj4ELj1ELj16ENS_18Kernel_traits_baseILj512EfS2_fS2_fjLj128EEEEELb0ELb0ELb0EEEvNS_9FwdParamsE)
        /*0a28*/ 	.word	0x00000000


	//----- nvinfo : EIATTR_MIN_STACK_SIZE
	.align		4
.L_442:
        /*0a2c*/ 	.byte	0x04, 0x12
        /*0a2e*/ 	.short	(.L_444 - .L_443)
	.align		4
.L_443:
        /*0a30*/ 	.word	index@(_ZN10layer_norm31ln_parallel_residual_fwd_kernelINS_13Kernel_traitsIf6__halffS2_fjLj512ELj1ELj4ELj1ELj16ENS_18Kernel_traits_baseILj512EfS2_fS2_fjLj128EEEEELb0ELb0ELb1EEEvNS_9FwdParamsE)
        /*0a34*/ 	.word	0x00000000


	//----- nvinfo : EIATTR_MIN_STACK_SIZE
	.align		4
.L_444:
        /*0a38*/ 	.byte	0x04, 0x12
        /*0a3a*/ 	.short	(.L_446 - .L_445)
	.align		4
.L_445:
        /*0a3c*/ 	.word	index@(_ZN10layer_norm31ln_parallel_residual_fwd_kernelINS_13Kernel_traitsIf6__halffS2_fjLj512ELj1ELj4ELj1ELj16ENS_18Kernel_traits_baseILj512EfS2_fS2_fjLj128EEEEELb0ELb1ELb0EEEvNS_9FwdParamsE)
        /*0a40*/ 	.word	0x00000000


	//----- nvinfo : EIATTR_MIN_STACK_SIZE
	.align		4
.L_446:
        /*0a44*/ 	.byte	0x04, 0x12
        /*0a46*/ 	.short	(.L_448 - .L_447)
	.align		4
.L_447:
        /*0a48*/ 	.word	index@(_ZN10layer_norm31ln_parallel_residual_fwd_kernelINS_13Kernel_traitsIf6__halffS2_fjLj512ELj1ELj4ELj1ELj16ENS_18Kernel_traits_baseILj512EfS2_fS2_fjLj128EEEEELb0ELb1ELb1EEEvNS_9FwdParamsE)
        /*0a4c*/ 	.word	0x00000000


	//----- nvinfo : EIATTR_MIN_STACK_SIZE
	.align		4
.L_448:
        /*0a50*/ 	.byte	0x04, 0x12
        /*0a52*/ 	.short	(.L_450 - .L_449)
	.align		4
.L_449:
        /*0a54*/ 	.word	index@(_ZN10layer_norm31ln_parallel_residual_fwd_kernelINS_13Kernel_traitsIf6__halffS2_fjLj512ELj1ELj4ELj1ELj16ENS_18Kernel_traits_baseILj512EfS2_fS2_fjLj128EEEEELb1ELb0ELb0EEEvNS_9FwdParamsE)
        /*0a58*/ 	.word	0x00000000


	//----- nvinfo : EIATTR_MIN_STACK_SIZE
	.align		4
.L_450:
        /*0a5c*/ 	.byte	0x04, 0x12
        /*0a5e*/ 	.short	(.L_452 - .L_451)
	.align		4
.L_451:
        /*0a60*/ 	.word	index@(_ZN10layer_norm31ln_parallel_residual_fwd_kernelINS_13Kernel_traitsIf6__halffS2_fjLj512ELj1ELj4ELj1ELj16ENS_18Kernel_traits_baseILj512EfS2_fS2_fjLj128EEEEELb1ELb0ELb1EEEvNS_9FwdParamsE)
        /*0a64*/ 	.word	0x00000000


	//----- nvinfo : EIATTR_MIN_STACK_SIZE
	.align		4
.L_452:
        /*0a68*/ 	.byte	0x04, 0x12
        /*0a6a*/ 	.short	(.L_454 - .L_453)
	.align		4
.L_453:
        /*0a6c*/ 	.word	index@(_ZN10layer_norm31ln_parallel_residual_fwd_kernelINS_13Kernel_traitsIf6__halffS2_fjLj512ELj1ELj4ELj1ELj16ENS_18Kernel_traits_baseILj512EfS2_fS2_fjLj128EEEEELb1ELb1ELb0EEEvNS_9FwdParamsE)
        /*0a70*/ 	.word	0x00000000


	//----- nvinfo : EIATTR_MIN_STACK_SIZE
	.align		4
.L_454:
        /*0a74*/ 	.byte	0x04, 0x12
        /*0a76*/ 	.short	(.L_456 - .L_455)
	.align		4
.L_455:
        /*0a78*/ 	.word	index@(_ZN10layer_norm31ln_parallel_residual_fwd_kernelINS_13Kernel_traitsIf6__halffS2_fjLj512ELj1ELj4ELj1ELj16ENS_18Kernel_traits_baseILj512EfS2_fS2_fjLj128EEEEELb1ELb1ELb1EEEvNS_9FwdParamsE)
        /*0a7c*/ 	.word	0x00000000


	//----- nvinfo : EIATTR_MIN_STACK_SIZE
	.align		4
.L_456:
        /*0a80*/ 	.byte	0x04, 0x12
        /*0a82*/ 	.short	(.L_458 - .L_457)
	.align		4
.L_457:
        /*0a84*/ 	.word	index@(_ZN10layer_norm31ln_parallel_residual_fwd_kernelINS_13Kernel_traitsI6__halfffffjLj512ELj1ELj4ELj1ELj16ENS_18Kernel_traits_baseILj512ES2_ffffjLj128EEEEELb0ELb0ELb0EEEvNS_9FwdParamsE)
        /*0a88*/ 	.word	0x00000000


	//----- nvinfo : EIATTR_MIN_STACK_SIZE
	.align		4
.L_458:
        /*0a8c*/ 	.byte	0x04, 0x12
        /*0a8e*/ 	.short	(.L_460 - .L_459)
	.align		4
.L_459:
        /*0a90*/ 	.word	index@(_ZN10layer_norm31ln_parallel_residual_fwd_kernelINS_13Kernel_traitsI6__halfffffjLj512ELj1ELj4ELj1ELj16ENS_18Kernel_traits_baseILj512ES2_ffffjLj128EEEEELb0ELb0ELb1EEEvNS_9FwdParamsE)
        /*0a94*/ 	.word	0x00000000


	//----- nvinfo : EIATTR_MIN_STACK_SIZE
	.align		4
.L_460:
        /*0a98*/ 	.byte	0x04, 0x12
        /*0a9a*/ 	.short	(.L_462 - .L_461)
	.align		4
.L_461:
        /*0a9c*/ 	.word	index@(_ZN10layer_norm31ln_parallel_residual_fwd_kernelINS_13Kernel_traitsI6__halfffffjLj512ELj1ELj4ELj1ELj16ENS_18Kernel_traits_baseILj512ES2_ffffjLj128EEEEELb0ELb1ELb0EEEvNS_9FwdParamsE)
        /*0aa0*/ 	.word	0x00000000


	//----- nvinfo : EIATTR_MIN_STACK_SIZE
	.align		4
.L_462:
        /*0aa4*/ 	.byte	0x04, 0x12
        /*0aa6*/ 	.short	(.L_464 - .L_463)
	.align		4
.L_463:
        /*0aa8*/ 	.word	index@(_ZN10layer_norm31ln_parallel_residual_fwd_kernelINS_13Kernel_traitsI6__halfffffjLj512ELj1ELj4ELj1ELj16ENS_18Kernel_traits_baseILj512ES2_ffffjLj128EEEEELb0ELb1ELb1EEEvNS_9FwdParamsE)
        /*0aac*/ 	.word	0x00000000


	//----- nvinfo : EIATTR_MIN_STACK_SIZE
	.align		4
.L_464:
        /*0ab0*/ 	.byte	0x04, 0x12
        /*0ab2*/ 	.short	(.L_466 - .L_465)
	.align		4
.L_465:
        /*0ab4*/ 	.word	index@(_ZN10layer_norm31ln_parallel_residual_fwd_kernelINS_13Kernel_traitsI6__halfffffjLj512ELj1ELj4ELj1ELj16ENS_18Kernel_traits_baseILj512ES2_ffffjLj128EEEEELb1ELb0ELb0EEEvNS_9FwdParamsE)
        /*0ab8*/ 	.word	0x00000000


	//----- nvinfo : EIATTR_MIN_STACK_SIZE
	.align		4
.L_466:
        /*0abc*/ 	.byte	0x04, 0x12
        /*0abe*/ 	.short	(.L_468 - .L_467)
	.align		4
.L_467:
        /*0ac0*/ 	.word	index@(_ZN10layer_norm31ln_parallel_residual_fwd_kernelINS_13Kernel_traitsI6__halfffffjLj512ELj1ELj4ELj1ELj16ENS_18Kernel_traits_baseILj512ES2_ffffjLj128EEEEELb1ELb0ELb1EEEvNS_9FwdParamsE)
        /*0ac4*/ 	.word	0x00000000


	//----- nvinfo : EIATTR_MIN_STACK_SIZE
	.align		4
.L_468:
        /*0ac8*/ 	.byte	0x04, 0x12
        /*0aca*/ 	.short	(.L_470 - .L_469)
	.align		4
.L_469:
        /*0acc*/ 	.word	index@(_ZN10layer_norm31ln_parallel_residual_fwd_kernelINS_13Kernel_traitsI6__halfffffjLj512ELj1ELj4ELj1ELj16ENS_18Kernel_traits_baseILj512ES2_ffffjLj128EEEEELb1ELb1ELb0EEEvNS_9FwdParamsE)
        /*0ad0*/ 	.word	0x00000000


	//----- nvinfo : EIATTR_MIN_STACK_SIZE
	.align		4
.L_470:
        /*0ad4*/ 	.byte	0x04, 0x12
        /*0ad6*/ 	.short	(.L_472 - .L_471)
	.align		4
.L_471:
        /*0ad8*/ 	.word	index@(_ZN10layer_norm31ln_parallel_residual_fwd_kernelINS_13Kernel_traitsI6__halfffffjLj512ELj1ELj4ELj1ELj16ENS_18Kernel_traits_baseILj512ES2_ffffjLj128EEEEELb1ELb1ELb1EEEvNS_9FwdParamsE)
        /*0adc*/ 	.word	0x00000000


	//----- nvinfo : EIATTR_MIN_STACK_SIZE
	.align		4
.L_472:
        /*0ae0*/ 	.byte	0x04, 0x12
        /*0ae2*/ 	.short	(.L_474 - .L_473)
	.align		4
.L_473:
        /*0ae4*/ 	.word	index@(_ZN10layer_norm31ln_parallel_residual_fwd_kernelINS_13Kernel_traitsIfffffjLj512ELj1ELj4ELj1ELj16ENS_18Kernel_traits_baseILj512EfffffjLj128EEEEELb0ELb0ELb0EEEvNS_9FwdParamsE)
        /*0ae8*/ 	.word	0x00000000


	//----- nvinfo : EIATTR_MIN_STACK_SIZE
	.align		4
.L_474:
        /*0aec*/ 	.byte	0x04, 0x12
        /*0aee*/ 	.short	(.L_476 - .L_475)
	.align		4
.L_475:
        /*0af0*/ 	.word	index@(_ZN10layer_norm31ln_parallel_residual_fwd_kernelINS_13Kernel_traitsIfffffjLj512ELj1ELj4ELj1ELj16ENS_18Kernel_traits_baseILj512EfffffjLj128EEEEELb0ELb0ELb1EEEvNS_9FwdParamsE)
        /*0af4*/ 	.word	0x00000000


	//----- nvinfo : EIATTR_MIN_STACK_SIZE
	.align		4
.L_476:
        /*0af8*/ 	.byte	0x04, 0x12
        /*0afa*/ 	.short	(.L_478 - .L_477)
	.align		4
.L_477:
        /*0afc*/ 	.word	index@(_ZN10layer_norm31ln_parallel_residual_fwd_kernelINS_13Kernel_traitsIfffffjLj512ELj1ELj4ELj1ELj16ENS_18Kernel_traits_baseILj512EfffffjLj128EEEEELb0ELb1ELb0EEEvNS_9FwdParamsE)
        /*0b00*/ 	.word	0x00000000


	//----- nvinfo : EIATTR_MIN_STACK_SIZE
	.align		4
.L_478:
        /*0b04*/ 	.byte	0x04, 0x12
        /*0b06*/ 	.short	(.L_480 - .L_479)
	.align		4
.L_479:
        /*0b08*/ 	.word	index@(_ZN10layer_norm31ln_parallel_residual_fwd_kernelINS_13Kernel_traitsIfffffjLj512ELj1ELj4ELj1ELj16ENS_18Kernel_traits_baseILj512EfffffjLj128EEEEELb0ELb1ELb1EEEvNS_9FwdParamsE)
        /*0b0c*/ 	.word	0x00000000


	//----- nvinfo : EIATTR_MIN_STACK_SIZE
	.align		4
.L_480:
        /*0b10*/ 	.byte	0x04, 0x12
        /*0b12*/ 	.short	(.L_482 - .L_481)
	.align		4
.L_481:
        /*0b14*/ 	.word	index@(_ZN10layer_norm31ln_parallel_residual_fwd_kernelINS_13Kernel_traitsIfffffjLj512ELj1ELj4ELj1ELj16ENS_18Kernel_traits_baseILj512EfffffjLj128EEEEELb1ELb0ELb0EEEvNS_9FwdParamsE)
        /*0b18*/ 	.word	0x00000000


	//----- nvinfo : EIATTR_MIN_STACK_SIZE
	.align		4
.L_482:
        /*0b1c*/ 	.byte	0x04, 0x12
        /*0b1e*/ 	.short	(.L_484 - .L_483)
	.align		4
.L_483:
        /*0b20*/ 	.word	index@(_ZN10layer_norm31ln_parallel_residual_fwd_kernelINS_13Kernel_traitsIfffffjLj512ELj1ELj4ELj1ELj16ENS_18Kernel_traits_baseILj512EfffffjLj128EEEEELb1ELb0ELb1EEEvNS_9FwdParamsE)
        /*0b24*/ 	.word	0x00000000


	//----- nvinfo : EIATTR_MIN_STACK_SIZE
	.align		4
.L_484:
        /*0b28*/ 	.byte	0x04, 0x12
        /*0b2a*/ 	.short	(.L_486 - .L_485)
	.align		4
.L_485:
        /*0b2c*/ 	.word	index@(_ZN10layer_norm31ln_parallel_residual_fwd_kernelINS_13Kernel_traitsIfffffjLj512ELj1ELj4ELj1ELj16ENS_18Kernel_traits_baseILj512EfffffjLj128EEEEELb1ELb1ELb0EEEvNS_9FwdParamsE)
        /*0b30*/ 	.word	0x00000000


	//----- nvinfo : EIATTR_MIN_STACK_SIZE
	.align		4
.L_486:
        /*0b34*/ 	.byte	0x04, 0x12
        /*0b36*/ 	.short	(.L_488 - .L_487)
	.align		4
.L_487:
        /*0b38*/ 	.word	index@(_ZN10layer_norm31ln_parallel_residual_fwd_kernelINS_13Kernel_traitsIfffffjLj512ELj1ELj4ELj1ELj16ENS_18Kernel_traits_baseILj512EfffffjLj128EEEEELb1ELb1ELb1EEEvNS_9FwdParamsE)
        /*0b3c*/ 	.word	0x00000000
.L_488:


//--------------------- .nv.compat                --------------------------
	.section	.nv.compat,"",@"SHT_CUDA_COMPAT_INFO"
	.align	4
        /*0000*/ 	.byte	0x02, 0x09, 0x01, 0x00, 0x02, 0x02, 0x01, 0x00, 0x02, 0x05, 0x05, 0x00, 0x03, 0x07, 0x01, 0x01
        /*0010*/ 	.byte	0x02, 0x03, 0x00, 0x00, 0x02, 0x06, 0x01, 0x00, 0x04, 0x0b, 0x08, 0x00, 0x00, 0x00, 0x00, 0x00
        /*0020*/ 	.byte	0x00, 0x00, 0x00, 0x00


//--------------------- .nv.info._ZN10layer_norm31ln_parallel_residual_fwd_kernelINS_13Kernel_traitsI13__nv_bfloat16S2_S2_S2_fjLj512ELj1ELj4ELj1ELj16ENS_18Kernel_traits_baseILj512ES2_S2_S2_S2_fjLj128EEEEELb0ELb0ELb0EEEvNS_9FwdParamsE --------------------------
	.section	.nv.info._ZN10layer_norm31ln_parallel_residual_fwd_kernelINS_13Kernel_traitsI13__nv_bfloat16S2_S2_S2_fjLj512ELj1ELj4ELj1ELj16ENS_18Kernel_traits_baseILj512ES2_S2_S2_S2_fjLj128EEEEELb0ELb0ELb0EEEvNS_9FwdParamsE,"",@"SHT_CUDA_INFO"
	.sectionflags	@""
	.align	4


	//----- nvinfo : EIATTR_CUDA_API_VERSION
	.align		4
        /*0000*/ 	.byte	0x04, 0x37
        /*0002*/ 	.short	(.L_490 - .L_489)
.L_489:
        /*0004*/ 	.word	0x00000082


	//----- nvinfo : EIATTR_KPARAM_INFO
	.align		4
.L_490:
        /*0008*/ 	.byte	0x04, 0x17
        /*000a*/ 	.short	(.L_492 - .L_491)
.L_491:
        /*000c*/ 	.word	0x00000000
        /*0010*/ 	.short	0x0000
        /*0012*/ 	.short	0x0000
        /*0014*/ 	.byte	0x00, 0xf0, 0xa1, 0x03


	//----- nvinfo : EIATTR_SPARSE_MMA_MASK
	.align		4
.L_492:
        /*0018*/ 	.byte	0x03, 0x50
        /*001a*/ 	.short	0x0000


	//----- nvinfo : EIATTR_MAXREG_COUNT
	.align		4
        /*001c*/ 	.byte	0x03, 0x1b
        /*001e*/ 	.short	0x00ff


	//----- nvinfo : EIATTR_MERCURY_ISA_VERSION
	.align		4
        /*0020*/ 	.byte	0x03, 0x5f
        /*0022*/ 	.short	0x0101


	//----- nvinfo : EIATTR_COOP_GROUP_MASK_REGIDS
	.align		4
        /*0024*/ 	.byte	0x04, 0x29
        /*0026*/ 	.short	(.L_494 - .L_493)


	//   ....[0]....
.L_493:
        /*0028*/ 	.word	0xffffffff


	//   ....[1]....
        /*002c*/ 	.word	0xffffffff


	//   ....[2]....
        /*0030*/ 	.word	0xffffffff


	//   ....[3]....
        /*0034*/ 	.word	0xffffffff


	//   ....[4]....
        /*0038*/ 	.word	0xffffffff


	//   ....[5]....
        /*003c*/ 	.word	0xffffffff


	//   ....[6]....
        /*0040*/ 	.word	0xffffffff


	//   ....[7]....
        /*0044*/ 	.word	0xffffffff


	//   ....[8]....
        /*0048*/ 	.word	0xffffffff


	//   ....[9]....
        /*004c*/ 	.word	0xffffffff


	//   ....[10]....
        /*0050*/ 	.word	0x05000048


	//   ....[11]....
        /*0054*/ 	.word	0x05000048


	//   ....[12]....
        /*0058*/ 	.word	0x05000048


	//   ....[13]....
        /*005c*/ 	.word	0x05000048


	//   ....[14]....
        /*0060*/ 	.word	0x05000048


	//   ....[15]....
        /*0064*/ 	.word	0x05000048


	//   ....[16]....
        /*0068*/ 	.word	0x05000048


	//   ....[17]....
        /*006c*/ 	.word	0x05000048


	//   ....[18]....
        /*0070*/ 	.word	0x05000048


	//   ....[19]....
        /*0074*/ 	.word	0x05000048


	//----- nvinfo : EIATTR_COOP_GROUP_INSTR_OFFSETS
	.align		4
.L_494:
        /*0078*/ 	.byte	0x04, 0x28
        /*007a*/ 	.short	(.L_496 - .L_495)


	//   ....[0]....
.L_495:
        /*007c*/ 	.word	0x000021c0


	//   ....[1]....
        /*0080*/ 	.word	0x000021e0


	//   ....[2]....
        /*0084*/ 	.word	0x00002200


	//   ....[3]....
        /*0088*/ 	.word	0x00002220


	//   ....[4]....
        /*008c*/ 	.word	0x00002250


	//   ....[5]....
        /*0090*/ 	.word	0x00002490


	//   ....[6]....
        /*0094*/ 	.word	0x000024b0


	//   ....[7]....
        /*0098*/ 	.word	0x000024d0


	//   ....[8]....
        /*009c*/ 	.word	0x000024f0


	//   ....[9]....
        /*00a0*/ 	.word	0x00002510


	//   ....[10]....
        /*00a4*/ 	.word	0x00002cd0


	//   ....[11]....
        /*00a8*/ 	.word	0x00002d70


	//   ....[12]....
        /*00ac*/ 	.word	0x00002de0


	//   ....[13]....
        /*00b0*/ 	.word	0x00002e50


	//   ....[14]....
        /*00b4*/ 	.word	0x00002ed0


	//   ....[15]....
        /*00b8*/ 	.word	0x00003160


	//   ....[16]....
        /*00bc*/ 	.word	0x000031d0


	//   ....[17]....
        /*00c0*/ 	.word	0x00003240


	//   ....[18]....
        /*00c4*/ 	.word	0x000032b0


	//   ....[19]....
        /*00c8*/ 	.word	0x00003320


	//----- nvinfo : EIATTR_EXIT_INSTR_OFFSETS
	.align		4
.L_496:
        /*00cc*/ 	.byte	0x04, 0x1c
        /*00ce*/ 	.short	(.L_498 - .L_497)


	//   ....[0]....
.L_497:
        /*00d0*/ 	.word	0x00000560


	//   ....[1]....
        /*00d4*/ 	.word	0x00002c60


	//----- nvinfo : EIATTR_MAX_THREADS
	.align		4
.L_498:
        /*00d8*/ 	.byte	0x04, 0x05
        /*00da*/ 	.short	(.L_500 - .L_499)
.L_499:
        /*00dc*/ 	.word	0x00000080
        /*00e0*/ 	.word	0x00000001
        /*00e4*/ 	.word	0x00000001


	//----- nvinfo : EIATTR_CRS_STACK_SIZE
	.align		4
.L_500:
        /*00e8*/ 	.byte	0x04, 0x1e
        /*00ea*/ 	.short	(.L_502 - .L_501)
.L_501:
        /*00ec*/ 	.word	0x00000000


	//----- nvinfo : EIATTR_CBANK_PARAM_SIZE
	.align		4
.L_502:
        /*00f0*/ 	.byte	0x03, 0x19
        /*00f2*/ 	.short	0x00e8


	//----- nvinfo : EIATTR_PARAM_CBANK
	.align		4
        /*00f4*/ 	.byte	0x04, 0x0a
        /*00f6*/ 	.short	(.L_504 - .L_503)
	.align		4
.L_503:
        /*00f8*/ 	.word	index@(.nv.constant0._ZN10layer_norm31ln_parallel_residual_fwd_kernelINS_13Kernel_traitsI13__nv_bfloat16S2_S2_S2_fjLj512ELj1ELj4ELj1ELj16ENS_18Kernel_traits_baseILj512ES2_S2_S2_S2_fjLj128EEEEELb0ELb0ELb0EEEvNS_9FwdParamsE)
        /*00fc*/ 	.short	0x0210
        /*00fe*/ 	.short	0x00e8


	//----- nvinfo : EIATTR_SW_WAR
	.align		4
.L_504:
        /*0100*/ 	.byte	0x04, 0x36
        /*0102*/ 	.short	(.L_506 - .L_505)
.L_505:
        /*0104*/ 	.word	0x00000008
.L_506:


//--------------------- .nv.info._ZN10layer_norm31ln_parallel_residual_fwd_kernelINS_13Kernel_traitsI13__nv_bfloat16S2_S2_S2_fjLj512ELj1ELj4ELj1ELj16ENS_18Kernel_traits_baseILj512ES2_S2_S2_S2_fjLj128EEEEELb0ELb0ELb1EEEvNS_9FwdParamsE --------------------------
	.section	.nv.info._ZN10layer_norm31ln_parallel_residual_fwd_kernelINS_13Kernel_traitsI13__nv_bfloat16S2_S2_S2_fjLj512ELj1ELj4ELj1ELj16ENS_18Kernel_traits_baseILj512ES2_S2_S2_S2_fjLj128EEEEELb0ELb0ELb1EEEvNS_9FwdParamsE,"",@"SHT_CUDA_INFO"
	.sectionflags	@""
	.align	4


	//----- nvinfo : EIATTR_CUDA_API_VERSION
	.align		4
        /*0000*/ 	.byte	0x04, 0x37
        /*0002*/ 	.short	(.L_508 - .L_507)
.L_507:
        /*0004*/ 	.word	0x00000082


	//----- nvinfo : EIATTR_KPARAM_INFO
	.align		4
.L_508:
        /*0008*/ 	.byte	0x04, 0x17
        /*000a*/ 	.short	(.L_510 - .L_509)
.L_509:
        /*000c*/ 	.word	0x00000000
        /*0010*/ 	.short	0x0000
        /*0012*/ 	.short	0x0000
        /*0014*/ 	.byte	0x00, 0xf0, 0xa1, 0x03


	//----- nvinfo : EIATTR_SPARSE_MMA_MASK
	.align		4
.L_510:
        /*0018*/ 	.byte	0x03, 0x50
        /*001a*/ 	.short	0x0000


	//----- nvinfo : EIATTR_MAXREG_COUNT
	.align		4
        /*001c*/ 	.byte	0x03, 0x1b
        /*001e*/ 	.short	0x00ff


	//----- nvinfo : EIATTR_MERCURY_ISA_VERSION
	.align		4
        /*0020*/ 	.byte	0x03, 0x5f
        /*0022*/ 	.short	0x0101


	//----- nvinfo : EIATTR_COOP_GROUP_MASK_REGIDS
	.align		4
        /*0024*/ 	.byte	0x04, 0x29
        /*0026*/ 	.short	(.L_512 - .L_511)


	//   ....[0]....
.L_511:
        /*0028*/ 	.word	0xffffffff


	//   ....[1]....
        /*002c*/ 	.word	0xffffffff


	//   ....[2]....
        /*0030*/ 	.word	0xffffffff


	//   ....[3]....
        /*0034*/ 	.word	0xffffffff


	//   ....[4]....
        /*0038*/ 	.word	0xffffffff


	//   ....[5]....
        /*003c*/ 	.word	0xffffffff


	//   ....[6]....
        /*0040*/ 	.word	0xffffffff


	//   ....[7]....
        /*0044*/ 	.word	0xffffffff


	//   ....[8]....
        /*0048*/ 	.word	0xffffffff


	//   ....[9]....
        /*004c*/ 	.word	0xffffffff


	//   ....[10]....
        /*0050*/ 	.word	0x05000068


	//   ....[11]....
        /*0054*/ 	.word	0x05000068


	//   ....[12]....
        /*0058*/ 	.word	0x05000068


	//   ....[13]....
        /*005c*/ 	.word	0x05000068


	//   ....[14]....
        /*0060*/ 	.word	0x05000068


	//   ....[15]....
        /*0064*/ 	.word	0x05000068


	//   ....[16]....
        /*0068*/ 	.word	0x05000068


	//   ....[17]....
        /*006c*/ 	.word	0x05000068


	//   ....[18]....
        /*0070*/ 	.word	0x05000068


	//   ....[19]....
        /*0074*/ 	.word	0x05000068


	//----- nvinfo : EIATTR_COOP_GROUP_INSTR_OFFSETS
	.align		4
.L_512:
        /*0078*/ 	.byte	0x04, 0x28
        /*007a*/ 	.short	(.L_514 - .L_513)


	//   ....[0]....
.L_513:
        /*007c*/ 	.word	0x00001f10


	//   ....[1]....
        /*0080*/ 	.word	0x00001f30


	//   ....[2]....
        /*0084*/ 	.word	0x00001f50


	//   ....[3]....
        /*0088*/ 	.word	0x00001f80


	//   ....[4]....
        /*008c*/ 	.word	0x00001fa0


	//   ....[5]....
        /*0090*/ 	.word	0x000021d0


	//   ....[6]....
        /*0094*/ 	.word	0x000021f0


	//   ....[7]....
        /*0098*/ 	.word	0x00002210


	//   ....[8]....
        /*009c*/ 	.word	0x00002230


	//   ....[9]....
        /*00a0*/ 	.word	0x00002250


	//   ....[10]....
        /*00a4*/ 	.word	0x000029f0


	//   ....[11]....
        /*00a8*/ 	.word	0x00002a90


	//   ....[12]....
        /*00ac*/ 	.word	0x00002b00


	//   ....[13]....
        /*00b0*/ 	.word	0x00002b80


	//   ....[14]....
        /*00b4*/ 	.word	0x00002bf0


	//   ....[15]....
        /*00b8*/ 	.word	0x00002e70


	//   ....[16]....
        /*00bc*/ 	.word	0x00002ee0


	//   ....[17]....
        /*00c0*/ 	.word	0x00002f50


	//   ....[18]....
        /*00c4*/ 	.word	0x00002fc0


	//   ....[19]....
        /*00c8*/ 	.word	0x00003030


	//----- nvinfo : EIATTR_EXIT_INSTR_OFFSETS
	.align		4
.L_514:
        /*00cc*/ 	.byte	0x04, 0x1c
        /*00ce*/ 	.short	(.L_516 - .L_515)


	//   ....[0]....
.L_515:
        /*00d0*/ 	.word	0x00000240


	//   ....[1]....
        /*00d4*/ 	.word	0x00002980


	//----- nvinfo : EIATTR_MAX_THREADS
	.align		4
.L_516:
        /*00d8*/ 	.byte	0x04, 0x05
        /*00da*/ 	.short	(.L_518 - .L_517)
.L_517:
        /*00dc*/ 	.word	0x00000080
        /*00e0*/ 	.word	0x00000001
        /*00e4*/ 	.word	0x00000001


	//----- nvinfo : EIATTR_CRS_STACK_SIZE
	.align		4
.L_518:
        /*00e8*/ 	.byte	0x04, 0x1e
        /*00ea*/ 	.short	(.L_520 - .L_519)
.L_519:
        /*00ec*/ 	.word	0x00000000


	//----- nvinfo : EIATTR_CBANK_PARAM_SIZE
	.align		4
.L_520:
        /*00f0*/ 	.byte	0x03, 0x19
        /*00f2*/ 	.short	0x00e8


	//----- nvinfo : EIATTR_PARAM_CBANK
	.align		4
        /*00f4*/ 	.byte	0x04, 0x0a
        /*00f6*/ 	.short	(.L_522 - .L_521)
	.align		4
.L_521:
        /*00f8*/ 	.word	index@(.nv.constant0._ZN10layer_norm31ln_parallel_residual_fwd_kernelINS_13Kernel_traitsI13__nv_bfloat16S2_S2_S2_fjLj512ELj1ELj4ELj1ELj16ENS_18Kernel_traits_baseILj512ES2_S2_S2_S2_fjLj128EEEEELb0ELb0ELb1EEEvNS_9FwdParamsE)
        /*00fc*/ 	.short	0x0210
        /*00fe*/ 	.short	0x00e8


	//----- nvinfo : EIATTR_SW_WAR
	.align		4
.L_522:
        /*0100*/ 	.byte	0x04, 0x36
        /*0102*/ 	.short	(.L_524 - .L_523)
.L_523:
        /*0104*/ 	.word	0x00000008
.L_524:


//--------------------- .nv.info._ZN10layer_norm31ln_parallel_residual_fwd_kernelINS_13Kernel_traitsI13__nv_bfloat16S2_S2_S2_fjLj512ELj1ELj4ELj1ELj16ENS_18Kernel_traits_baseILj512ES2_S2_S2_S2_fjLj128EEEEELb0ELb1ELb0EEEvNS_9FwdParamsE --------------------------
	.section	.nv.info._ZN10layer_norm31ln_parallel_residual_fwd_kernelINS_13Kernel_traitsI13__nv_bfloat16S2_S2_S2_fjLj512ELj1ELj4ELj1ELj16ENS_18Kernel_traits_baseILj512ES2_S2_S2_S2_fjLj128EEEEELb0ELb1ELb0EEEvNS_9FwdParamsE,"",@"SHT_CUDA_INFO"
	.sectionflags	@""
	.align	4


	//----- nvinfo : EIATTR_CUDA_API_VERSION
	.align		4
        /*0000*/ 	.byte	0x04, 0x37
        /*0002*/ 	.short	(.L_526 - .L_525)
.L_525:
        /*0004*/ 	.word	0x00000082


	//----- nvinfo : EIATTR_KPARAM_INFO
	.align		4
.L_526:
        /*0008*/ 	.byte	0x04, 0x17
        /*000a*/ 	.short	(.L_528 - .L_527)
.L_527:
        /*000c*/ 	.word	0x00000000
        /*0010*/ 	.short	0x0000
        /*0012*/ 	.short	0x0000
        /*0014*/ 	.byte	0x00, 0xf0, 0xa1, 0x03


	//----- nvinfo : EIATTR_SPARSE_MMA_MASK
	.align		4
.L_528:
        /*0018*/ 	.byte	0x03, 0x50
        /*001a*/ 	.short	0x0000


	//----- nvinfo : EIATTR_MAXREG_COUNT
	.align		4
        /*001c*/ 	.byte	0x03, 0x1b
        /*001e*/ 	.short	0x00ff


	//----- nvinfo : EIATTR_MERCURY_ISA_VERSION
	.align		4
        /*0020*/ 	.byte	0x03, 0x5f
        /*0022*/ 	.short	0x0101


	//----- nvinfo : EIATTR_COOP_GROUP_MASK_REGIDS
	.align		4
        /*0024*/ 	.byte	0x04, 0x29
        /*0026*/ 	.short	(.L_530 - .L_529)


	//   ....[0]....
.L_529:
        /*0028*/ 	.word	0xffffffff


	//   ....[1]....
        /*002c*/ 	.word	0xffffffff


	//   ....[2]....
        /*0030*/ 	.word	0xffffffff


	//   ....[3]....
        /*0034*/ 	.word	0xffffffff


	//   ....[4]....
        /*0038*/ 	.word	0xffffffff


	//   ....[5]....
        /*003c*/ 	.word	0xffffffff


	//   ....[6]....
        /*0040*/ 	.word	0xffffffff


	//   ....[7]....
        /*0044*/ 	.word	0xffffffff


	//   ....[8]....
        /*0048*/ 	.word	0xffffffff


	//   ....[9]....
        /*004c*/ 	.word	0xffffffff


	//   ....[10]....
        /*0050*/ 	.word	0x0500001e


	//   ....[11]....
        /*0054*/ 	.word	0x0500001e


	//   ....[12]....
        /*0058*/ 	.word	0x0500001e


	//   ....[13]....
        /*005c*/ 	.word	0x0500001e


	//   ....[14]....
        /*0060*/ 	.word	0x0500001e


	//   ....[15]....
        /*0064*/ 	.word	0x0500001e


	//   ....[16]....
        /*0068*/ 	.word	0x0500001e


	//   ....[17]....
        /*006c*/ 	.word	0x0500001e


	//   ....[18]....
        /*0070*/ 	.word	0x0500001e


	//   ....[19]....
        /*0074*/ 	.word	0x0500001e


	//----- nvinfo : EIATTR_COOP_GROUP_INSTR_OFFSETS
	.align		4
.L_530:
        /*0078*/ 	.byte	0x04, 0x28
        /*007a*/ 	.short	(.L_532 - .L_531)


	//   ....[0]....
.L_531:
        /*007c*/ 	.word	0x00001d00


	//   ....[1]....
        /*0080*/ 	.word	0x00001d20


	//   ....[2]....
        /*0084*/ 	.word	0x00001d40


	//   ....[3]....
        /*0088*/ 	.word	0x00001d70


	//   ....[4]....
        /*008c*/ 	.word	0x00001d90


	//   ....[5]....
        /*0090*/ 	.word	0x00001fd0


	//   ....[6]....
        /*0094*/ 	.word	0x00001ff0


	//   ....[7]....
        /*0098*/ 	.word	0x00002010


	//   ....[8]....
        /*009c*/ 	.word	0x00002030


	//   ....[9]....
        /*00a0*/ 	.word	0x00002050


	//   ....[10]....
        /*00a4*/ 	.word	0x00002630


	//   ....[11]....
        /*00a8*/ 	.word	0x000026d0


	//   ....[12]....
        /*00ac*/ 	.word	0x00002740


	//   ....[13]....
        /*00b0*/ 	.word	0x000027c0


	//   ....[14]....
        /*00b4*/ 	.word	0x00002830


	//   ....[15]....
        /*00b8*/ 	.word	0x00002ae0


	//   ....[16]....
        /*00bc*/ 	.word	0x00002b50


	//   ....[17]....
        /*00c0*/ 	.word	0x00002bc0


	//   ....[18]....
        /*00c4*/ 	.word	0x00002c30


	//   ....[19]....
        /*00c8*/ 	.word	0x00002ca0


	//----- nvinfo : EIATTR_EXIT_INSTR_OFFSETS
	.align		4
.L_532:
        /*00cc*/ 	.byte	0x04, 0x1c
        /*00ce*/ 	.short	(.L_534 - .L_533)


	//   ....[0]....
.L_533:
        /*00d0*/ 	.word	0x00000360


	//   ....[1]....
        /*00d4*/ 	.word	0x000025c0


	//----- nvinfo : EIATTR_MAX_THREADS
	.align		4
.L_534:
        /*00d8*/ 	.byte	0x04, 0x05
        /*00da*/ 	.short	(.L_536 - .L_535)
.L_535:
        /*00dc*/ 	.word	0x00000080
        /*00e0*/ 	.word	0x00000001
        /*00e4*/ 	.word	0x00000001


	//----- nvinfo : EIATTR_CRS_STACK_SIZE
	.align		4
.L_536:
        /*00e8*/ 	.byte	0x04, 0x1e
        /*00ea*/ 	.short	(.L_538 - .L_537)
.L_537:
        /*00ec*/ 	.word	0x00000000


	//----- nvinfo : EIATTR_CBANK_PARAM_SIZE
	.align		4
.L_538:
        /*00f0*/ 	.byte	0x03, 0x19
        /*00f2*/ 	.short	0x00e8


	//----- nvinfo : EIATTR_PARAM_CBANK
	.align		4
        /*00f4*/ 	.byte	0x04, 0x0a
        /*00f6*/ 	.short	(.L_540 - .L_539)
	.align		4
.L_539:
        /*00f8*/ 	.word	index@(.nv.constant0._ZN10layer_norm31ln_parallel_residual_fwd_kernelINS_13Kernel_traitsI13__nv_bfloat16S2_S2_S2_fjLj512ELj1ELj4ELj1ELj16ENS_18Kernel_traits_baseILj512ES2_S2_S2_S2_fjLj128EEEEELb0ELb1ELb0EEEvNS_9FwdParamsE)
        /*00fc*/ 	.short	0x0210
        /*00fe*/ 	.short	0x00e8


	//----- nvinfo : EIATTR_SW_WAR
	.align		4
.L_540:
        /*0100*/ 	.byte	0x04, 0x36
        /*0102*/ 	.short	(.L_542 - .L_541)
.L_541:
        /*0104*/ 	.word	0x00000008
.L_542:


//--------------------- .nv.info._ZN10layer_norm31ln_parallel_residual_fwd_kernelINS_13Kernel_traitsI13__nv_bfloat16S2_S2_S2_fjLj512ELj1ELj4ELj1ELj16ENS_18Kernel_traits_baseILj512ES2_S2_S2_S2_fjLj128EEEEELb0ELb1ELb1EEEvNS_9FwdParamsE --------------------------
	.section	.nv.info._ZN10layer_norm31ln_parallel_residual_fwd_kernelINS_13Kernel_traitsI13__nv_bfloat16S2_S2_S2_fjLj512ELj1ELj4ELj1ELj16ENS_18Kernel_traits_baseILj512ES2_S2_S2_S2_fjLj128EEEEELb0ELb1ELb1EEEvNS_9FwdParamsE,"",@"SHT_CUDA_INFO"
	.sectionflags	@""
	.align	4


	//----- nvinfo : EIATTR_CUDA_API_VERSION
	.align		4
        /*0000*/ 	.byte	0x04, 0x37
        /*0002*/ 	.short	(.L_544 - .L_543)
.L_543:
        /*0004*/ 	.word	0x00000082


	//----- nvinfo : EIATTR_KPARAM_INFO
	.align		4
.L_544:
        /*0008*/ 	.byte	0x04, 0x17
        /*000a*/ 	.short	(.L_546 - .L_545)
.L_545:
        /*000c*/ 	.word	0x00000000
        /*0010*/ 	.short	0x0000
        /*0012*/ 	.short	0x0000
        /*0014*/ 	.byte	0x00, 0xf0, 0xa1, 0x03


	//----- nvinfo : EIATTR_SPARSE_MMA_MASK
	.align		4
.L_546:
        /*0018*/ 	.byte	0x03, 0x50
        /*001a*/ 	.short	0x0000


	//----- nvinfo : EIATTR_MAXREG_COUNT
	.align		4
        /*001c*/ 	.byte	0x03, 0x1b
        /*001e*/ 	.short	0x00ff


	//----- nvinfo : EIATTR_MERCURY_ISA_VERSION
	.align		4
        /*0020*/ 	.byte	0x03, 0x5f
        /*0022*/ 	.short	0x0101


	//----- nvinfo : EIATTR_COOP_GROUP_MASK_REGIDS
	.align		4
        /*0024*/ 	.byte	0x04, 0x29
        /*0026*/ 	.short	(.L_548 - .L_547)


	//   ....[0]....
.L_547:
        /*0028*/ 	.word	0xffffffff


	//   ....[1]....
        /*002c*/ 	.word	0xffffffff


	//   ....[2]....
        /*0030*/ 	.word	0xffffffff


	//   ....[3]....
        /*0034*/ 	.word	0xffffffff


	//   ....[4]....
        /*0038*/ 	.word	0xffffffff


	//   ....[5]....
        /*003c*/ 	.word	0xffffffff


	//   ....[6]....
        /*0040*/ 	.word	0xffffffff


	//   ....[7]....
        /*0044*/ 	.word	0xffffffff


	//   ....[8]....
        /*0048*/ 	.word	0xffffffff


	//   ....[9]....
        /*004c*/ 	.word	0xffffffff


	//   ....[10]....
        /*0050*/ 	.word	0x05000018


	//   ....[11]....
        /*0054*/ 	.word	0x05000018


	//   ....[12]....
        /*0058*/ 	.word	0x05000018


	//   ....[13]....
        /*005c*/ 	.word	0x05000018


	//   ....[14]....
        /*0060*/ 	.word	0x05000018


	//   ....[15]....
        /*0064*/ 	.word	0x05000018


	//   ....[16]....
        /*0068*/ 	.word	0x05000018


	//   ....[17]....
        /*006c*/ 	.word	0x05000018


	//   ....[18]....
        /*0070*/ 	.word	0x05000018


	//   ....[19]....
        /*0074*/ 	.word	0x05000018


	//----- nvinfo : EIATTR_COOP_GROUP_INSTR_OFFSETS
	.align		4
.L_548:
        /*0078*/ 	.byte	0x04, 0x28
        /*007a*/ 	.short	(.L_550 - .L_549)


	//   ....[0]....
.L_549:
        /*007c*/ 	.word	0x00001af0


	//   ....[1]....
        /*0080*/ 	.word	0x00001b10


	//   ....[2]....
        /*0084*/ 	.word	0x00001b30


	//   ....[3]....
        /*0088*/ 	.word	0x00001b50


	//   ....[4]....
        /*008c*/ 	.word	0x00001b70


	//   ....[5]....
        /*0090*/ 	.word	0x00001db0


	//   ....[6]....
        /*0094*/ 	.word	0x00001dd0


	//   ....[7]....
        /*0098*/ 	.word	0x00001df0


	//   ....[8]....
        /*009c*/ 	.word	0x00001e10


	//   ....[9]....
        /*00a0*/ 	.word	0x00001e30


	//   ....[10]....
        /*00a4*/ 	.word	0x00002390


	//   ....[11]....
        /*00a8*/ 	.word	0x00002410


	//   ....[12]....
        /*00ac*/ 	.word	0x00002490


	//   ....[13]....
        /*00b0*/ 	.word	0x00002510


	//   ....[14]....
        /*00b4*/ 	.word	0x00002590


	//   ....[15]....
        /*00b8*/ 	.word	0x00002830


	//   ....[16]....
        /*00bc*/ 	.word	0x00002890


	//   ....[17]....
        /*00c0*/ 	.word	0x000028f0


	//   ....[18]....
        /*00c4*/ 	.word	0x00002950


	//   ....[19]....
        /*00c8*/ 	.word	0x000029b0


	//----- nvinfo : EIATTR_EXIT_INSTR_OFFSETS
	.align		4
.L_550:
        /*00cc*/ 	.byte	0x04, 0x1c
        /*00ce*/ 	.short	(.L_552 - .L_551)


	//   ....[0]....
.L_551:
        /*00d0*/ 	.word	0x00000180


	//   ....[1]....
        /*00d4*/ 	.word	0x00002330


	//----- nvinfo : EIATTR_MAX_THREADS
	.align		4
.L_552:
        /*00d8*/ 	.byte	0x04, 0x05
        /*00da*/ 	.short	(.L_554 - .L_553)
.L_553:
        /*00dc*/ 	.word	0x00000080
        /*00e0*/ 	.word	0x00000001
        /*00e4*/ 	.word	0x00000001


	//----- nvinfo : EIATTR_CRS_STACK_SIZE
	.align		4
.L_554:
        /*00e8*/ 	.byte	0x04, 0x1e
        /*00ea*/ 	.short	(.L_556 - .L_555)
.L_555:
        /*00ec*/ 	.word	0x00000000


	//----- nvinfo : EIATTR_CBANK_PARAM_SIZE
	.align		4
.L_556:
        /*00f0*/ 	.byte	0x03, 0x19
        /*00f2*/ 	.short	0x00e8


	//----- nvinfo : EIATTR_PARAM_CBANK
	.align		4
        /*00f4*/ 	.byte	0x04, 0x0a
        /*00f6*/ 	.short	(.L_558 - .L_557)
	.align		4
.L_557:
        /*00f8*/ 	.word	index@(.nv.constant0._ZN10layer_norm31ln_parallel_residual_fwd_kernelINS_13Kernel_traitsI13__nv_bfloat16S2_S2_S2_fjLj512ELj1ELj4ELj1ELj16ENS_18Kernel_traits_baseILj512ES2_S2_S2_S2_fjLj128EEEEELb0ELb1ELb1EEEvNS_9FwdParamsE)
        /*00fc*/ 	.short	0x0210
        /*00fe*/ 	.short	0x00e8


	//----- nvinfo : EIATTR_SW_WAR
	.align		4
.L_558:
        /*0100*/ 	.byte	0x04, 0x36
        /*0102*/ 	.short	(.L_560 - .L_559)
.L_559:
        /*0104*/ 	.word	0x00000008
.L_560:


//--------------------- .nv.info._ZN10layer_norm31ln_parallel_residual_fwd_kernelINS_13Kernel_traitsI13__nv_bfloat16S2_S2_S2_fjLj512ELj1ELj4ELj1ELj16ENS_18Kernel_traits_baseILj512ES2_S2_S2_S2_fjLj128EEEEELb1ELb0ELb0EEEvNS_9FwdParamsE --------------------------
	.section	.nv.info._ZN10layer_norm31ln_parallel_residual_fwd_kernelINS_13Kernel_traitsI13__nv_bfloat16S2_S2_S2_fjLj512ELj1ELj4ELj1ELj16ENS_18Kernel_traits_baseILj512ES2_S2_S2_S2_fjLj128EEEEELb1ELb0ELb0EEEvNS_9FwdParamsE,"",@"SHT_CUDA_INFO"
	.sectionflags	@""
	.align	4


	//----- nvinfo : EIATTR_CUDA_API_VERSION
	.align		4
        /*0000*/ 	.byte	0x04, 0x37
        /*0002*/ 	.short	(.L_562 - .L_561)
.L_561:
        /*0004*/ 	.word	0x00000082


	//----- nvinfo : EIATTR_KPARAM_INFO
	.align		4
.L_562:
        /*0008*/ 	.byte	0x04, 0x17
        /*000a*/ 	.short	(.L_564 - .L_563)
.L_563:
        /*000c*/ 	.word	0x00000000
        /*0010*/ 	.short	0x0000
        /*0012*/ 	.short	0x0000
        /*0014*/ 	.byte	0x00, 0xf0, 0xa1, 0x03


	//----- nvinfo : EIATTR_SPARSE_MMA_MASK
	.align		4
.L_564:
        /*0018*/ 	.byte	0x03, 0x50
        /*001a*/ 	.short	0x0000


	//----- nvinfo : EIATTR_MAXREG_COUNT
	.align		4
        /*001c*/ 	.byte	0x03, 0x1b
        /*001e*/ 	.short	0x00ff


	//----- nvinfo : EIATTR_ANNOTATIONS
	.align		4
        /*0020*/ 	.byte	0x04, 0x55
        /*0022*/ 	.short	(.L_566 - .L_565)


	//   ....[0]....
.L_565:
        /*0024*/ 	.word	0x00000001
        /*0028*/ 	.byte	0xd0, 0x09, 0x00, 0x00, 0x01, 0x00, 0x00, 0x00, 0x10, 0xd1, 0x00, 0x00


	//----- nvinfo : EIATTR_MERCURY_ISA_VERSION
	.align		4
.L_566:
        /*0034*/ 	.byte	0x03, 0x5f
        /*0036*/ 	.short	0x0101


	//----- nvinfo : EIATTR_COOP_GROUP_MASK_REGIDS
	.align		4
        /*0038*/ 	.byte	0x04, 0x29
        /*003a*/ 	.short	(.L_568 - .L_567)


	//   ....[0]....
.L_567:
        /*003c*/ 	.word	0xffffffff


	//   ....[1]....
        /*0040*/ 	.word	0xffffffff


	//   ....[2]....
        /*0044*/ 	.word	0xffffffff


	//   ....[3]....
        /*0048*/ 	.word	0xffffffff


	//   ....[4]....
        /*004c*/ 	.word	0xffffffff


	//   ....[5]....
        /*0050*/ 	.word	0xffffffff


	//   ....[6]....
        /*0054*/ 	.word	0xffffffff


	//   ....[7]....
        /*0058*/ 	.word	0xffffffff


	//   ....[8]....
        /*005c*/ 	.word	0xffffffff


	//   ....[9]....
        /*0060*/ 	.word	0xffffffff


	//   ....[10]....
        /*0064*/ 	.word	0x05000026


	//   ....[11]....
        /*0068*/ 	.word	0x05000026


	//   ....[12]....
        /*006c*/ 	.word	0x05000026


	//   ....[13]....
        /*0070*/ 	.word	0x05000026


	//   ....[14]....
        /*0074*/ 	.word	0x05000026


	//   ....[15]....
        /*0078*/ 	.word	0x05000026


	//   ....[16]....
        /*007c*/ 	.word	0x05000026


	//   ....[17]....
        /*0080*/ 	.word	0x05000026


	//   ....[18]....
        /*0084*/ 	.word	0x05000026


	//   ....[19]....
        /*0088*/ 	.word	0x05000026


	//----- nvinfo : EIATTR_COOP_GROUP_INSTR_OFFSETS
	.align		4
.L_568:
        /*008c*/ 	.byte	0x04, 0x28
        /*008e*/ 	.short	(.L_570 - .L_569)


	//   ....[0]....
.L_569:
        /*0090*/ 	.word	0x0000cca0


	//   ....[1]....
        /*0094*/ 	.word	0x0000ccc0


	//   ....[2]....
        /*0098*/ 	.word	0x0000cce0


	//   ....[3]....
        /*009c*/ 	.word	0x0000cd00


	//   ....[4]....
        /*00a0*/ 	.word	0x0000cd30


	//   ....[5]....
        /*00a4*/ 	.word	0x0000cf70


	//   ....[6]....
        /*00a8*/ 	.word	0x0000cf90


	//   ....[7]....
        /*00ac*/ 	.word	0x0000cfb0


	//   ....[8]....
        /*00b0*/ 	.word	0x0000cfd0


	//   ....[9]....
        /*00b4*/ 	.word	0x0000cff0


	//   ....[10]....
        /*00b8*/ 	.word	0x0000d800


	//   ....[11]....
        /*00bc*/ 	.word	0x0000d8a0


	//   ....[12]....
        /*00c0*/ 	.word	0x0000d910


	//   ....[13]....
        /*00c4*/ 	.word	0x0000d980


	//   ....[14]....
        /*00c8*/ 	.word	0x0000da00


	//   ....[15]....
        /*00cc*/ 	.word	0x0000dcb0


	//   ....[16]....
        /*00d0*/ 	.word	0x0000dd20


	//   ....[17]....
        /*00d4*/ 	.word	0x0000dd90


	//   ....[18]....
        /*00d8*/ 	.word	0x0000de00


	//   ....[19]....
        /*00dc*/ 	.word	0x0000de70


	//----- nvinfo : EIATTR_EXIT_INSTR_OFFSETS
	.align		4
.L_570:
        /*00e0*/ 	.byte	0x04, 0x1c
        /*00e2*/ 	.short	(.L_572 - .L_571)


	//   ....[0]....
.L_571:
        /*00e4*/ 	.word	0x00000770


	//   ....[1]....
        /*00e8*/ 	.word	0x0000d790


	//----- nvinfo : EIATTR_MAX_THREADS
	.align		4
.L_572:
        /*00ec*/ 	.byte	0x04, 0x05
        /*00ee*/ 	.short	(.L_574 - .L_573)
.L_573:
        /*00f0*/ 	.word	0x00000080
        /*00f4*/ 	.word	0x00000001
        /*00f8*/ 	.word	0x00000001


	//----- nvinfo : EIATTR_CRS_STACK_SIZE
	.align		4
.L_574:
        /*00fc*/ 	.byte	0x04, 0x1e
        /*00fe*/ 	.short	(.L_576 - .L_575)
.L_575:
        /*0100*/ 	.word	0x00000000


	//----- nvinfo : EIATTR_CBANK_PARAM_SIZE
	.align		4
.L_576:
        /*0104*/ 	.byte	0x03, 0x19
        /*0106*/ 	.short	0x00e8


	//----- nvinfo : EIATTR_PARAM_CBANK
	.align		4
        /*0108*/ 	.byte	0x04, 0x0a
        /*010a*/ 	.short	(.L_578 - .L_577)
	.align		4
.L_577:
        /*010c*/ 	.word	index@(.nv.constant0._ZN10layer_norm31ln_parallel_residual_fwd_kernelINS_13Kernel_traitsI13__nv_bfloat16S2_S2_S2_fjLj512ELj1ELj4ELj1ELj16ENS_18Kernel_traits_baseILj512ES2_S2_S2_S2_fjLj128EEEEELb1ELb0ELb0EEEvNS_9FwdParamsE)
        /*0110*/ 	.short	0x0210
        /*0112*/ 	.short	0x00e8


	//----- nvinfo : EIATTR_SW_WAR
	.align		4
.L_578:
        /*0114*/ 	.byte	0x04, 0x36
        /*0116*/ 	.short	(.L_580 - .L_579)
.L_579:
        /*0118*/ 	.word	0x00000008
.L_580:


//--------------------- .nv.info._ZN10layer_norm31ln_parallel_residual_fwd_kernelINS_13Kernel_traitsI13__nv_bfloat16S2_S2_S2_fjLj512ELj1ELj4ELj1ELj16ENS_18Kernel_traits_baseILj512ES2_S2_S2_S2_fjLj128EEEEELb1ELb0ELb1EEEvNS_9FwdParamsE --------------------------
	.section	.nv.info._ZN10layer_norm31ln_parallel_residual_fwd_kernelINS_13Kernel_traitsI13__nv_bfloat16S2_S2_S2_fjLj512ELj1ELj4ELj1ELj16ENS_18Kernel_traits_baseILj512ES2_S2_S2_S2_fjLj128EEEEELb1ELb0ELb1EEEvNS_9FwdParamsE,"",@"SHT_CUDA_INFO"
	.sectionflags	@""
	.align	4


	//----- nvinfo : EIATTR_CUDA_API_VERSION
	.align		4
        /*0000*/ 	.byte	0x04, 0x37
        /*0002*/ 	.short	(.L_582 - .L_581)
.L_581:
        /*0004*/ 	.word	0x00000082


	//----- nvinfo : EIATTR_KPARAM_INFO
	.align		4
.L_582:
        /*0008*/ 	.byte	0x04, 0x17
        /*000a*/ 	.short	(.L_584 - .L_583)
.L_583:
        /*000c*/ 	.word	0x00000000
        /*0010*/ 	.short	0x0000
        /*0012*/ 	.short	0x0000
        /*0014*/ 	.byte	0x00, 0xf0, 0xa1, 0x03


	//----- nvinfo : EIATTR_SPARSE_MMA_MASK
	.align		4
.L_584:
        /*0018*/ 	.byte	0x03, 0x50
        /*001a*/ 	.short	0x0000


	//----- nvinfo : EIATTR_MAXREG_COUNT
	.align		4
        /*001c*/ 	.byte	0x03, 0x1b
        /*001e*/ 	.short	0x00ff


	//----- nvinfo : EIATTR_MERCURY_ISA_VERSION
	.align		4
        /*0020*/ 	.byte	0x03, 0x5f
        /*0022*/ 	.short	0x0101


	//----- nvinfo : EIATTR_COOP_GROUP_MASK_REGIDS
	.align		4
        /*0024*/ 	.byte	0x04, 0x29
        /*0026*/ 	.short	(.L_586 - .L_585)


	//   ....[0]....
.L_585:
        /*0028*/ 	.word	0xffffffff


	//   ....[1]....
        /*002c*/ 	.word	0xffffffff


	//   ....[2]....
        /*0030*/ 	.word	0xffffffff


	//   ....[3]....
        /*0034*/ 	.word	0xffffffff


	//   ....[4]....
        /*0038*/ 	.word	0xffffffff


	//   ....[5]....
        /*003c*/ 	.word	0xffffffff


	//   ....[6]....
        /*0040*/ 	.word	0xffffffff


	//   ....[7]....
        /*0044*/ 	.word	0xffffffff


	//   ....[8]....
        /*0048*/ 	.word	0xffffffff


	//   ....[9]....
        /*004c*/ 	.word	0xffffffff


	//   ....[10]....
        /*0050*/ 	.word	0x0500005b


	//   ....[11]....
        /*0054*/ 	.word	0x0500005b


	//   ....[12]....
        /*0058*/ 	.word	0x0500005b


	//   ....[13]....
        /*005c*/ 	.word	0x0500005b


	//   ....[14]....
        /*0060*/ 	.word	0x0500005b


	//   ....[15]....
        /*0064*/ 	.word	0x0500005b


	//   ....[16]....
        /*0068*/ 	.word	0x0500005b


	//   ....[17]....
        /*006c*/ 	.word	0x0500005b


	//   ....[18]....
        /*0070*/ 	.word	0x0500005b


	//   ....[19]....
        /*0074*/ 	.word	0x0500005b


	//----- nvinfo : EIATTR_COOP_GROUP_INSTR_OFFSETS
	.align		4
.L_586:
        /*0078*/ 	.byte	0x04, 0x28
        /*007a*/ 	.short	(.L_588 - .L_587)


	//   ....[0]....
.L_587:
        /*007c*/ 	.word	0x0000c980


	//   ....[1]....
        /*0080*/ 	.word	0x0000c9a0


	//   ....[2]....
        /*0084*/ 	.word	0x0000c9c0


	//   ....[3]....
        /*0088*/ 	.word	0x0000c9e0


	//   ....[4]....
        /*008c*/ 	.word	0x0000ca10


	//   ....[5]....
        /*0090*/ 	.word	0x0000cc40


	//   ....[6]....
        /*0094*/ 	.word	0x0000cc60


	//   ....[7]....
        /*0098*/ 	.word	0x0000cc80


	//   ....[8]....
        /*009c*/ 	.word	0x0000cca0


	//   ....[9]....
        /*00a0*/ 	.word	0x0000ccc0


	//   ....[10]....
        /*00a4*/ 	.word	0x0000d480


	//   ....[11]....
        /*00a8*/ 	.word	0x0000d520


	//   ....[12]....
        /*00ac*/ 	.word	0x0000d590


	//   ....[13]....
        /*00b0*/ 	.word	0x0000d600


	//   ....[14]....
        /*00b4*/ 	.word	0x0000d680


	//   ....[15]....
        /*00b8*/ 	.word	0x0000d8f0


	//   ....[16]....
        /*00bc*/ 	.word	0x0000d960


	//   ....[17]....
        /*00c0*/ 	.word	0x0000d9d0


	//   ....[18]....
        /*00c4*/ 	.word	0x0000da40


	//   ....[19]....
        /*00c8*/ 	.word	0x0000dab0


	//----- nvinfo : EIATTR_EXIT_INSTR_OFFSETS
	.align		4
.L_588:
        /*00cc*/ 	.byte	0x04, 0x1c
        /*00ce*/ 	.short	(.L_590 - .L_589)


	//   ....[0]....
.L_589:
        /*00d0*/ 	.word	0x000002e0


	//   ....[1]....
        /*00d4*/ 	.word	0x0000d410


	//----- nvinfo : EIATTR_MAX_THREADS
	.align		4
.L_590:
        /*00d8*/ 	.byte	0x04, 0x05
        /*00da*/ 	.short	(.L_592 - .L_591)
.L_591:
        /*00dc*/ 	.word	0x00000080
        /*00e0*/ 	.word	0x00000001
        /*00e4*/ 	.word	0x00000001


	//----- nvinfo : EIATTR_CRS_STACK_SIZE
	.align		4
.L_592:
        /*00e8*/ 	.byte	0x04, 0x1e
        /*00ea*/ 	.short	(.L_594 - .L_593)
.L_593:
        /*00ec*/ 	.word	0x00000000


	//----- nvinfo : EIATTR_CBANK_PARAM_SIZE
	.align		4
.L_594:
        /*00f0*/ 	.byte	0x03, 0x19
        /*00f2*/ 	.short	0x00e8


	//----- nvinfo : EIATTR_PARAM_CBANK
	.align		4
        /*00f4*/ 	.byte	0x04, 0x0a
        /*00f6*/ 	.short	(.L_596 - .L_595)
	.align		4
.L_595:
        /*00f8*/ 	.word	index@(.nv.constant0._ZN10layer_norm31ln_parallel_residual_fwd_kernelINS_13Kernel_traitsI13__nv_bfloat16S2_S2_S2_fjLj512ELj1ELj4ELj1ELj16ENS_18Kernel_traits_baseILj512ES2_S2_S2_S2_fjLj128EEEEELb1ELb0ELb1EEEvNS_9FwdParamsE)
        /*00fc*/ 	.short	0x0210
        /*00fe*/ 	.short	0x00e8


	//----- nvinfo : EIATTR_SW_WAR
	.align		4
.L_596:
        /*0100*/ 	.byte	0x04, 0x36
        /*0102*/ 	.short	(.L_598 - .L_597)
.L_597:
        /*0104*/ 	.word	0x00000008
.L_598:


//--------------------- .nv.info._ZN10layer_norm31ln_parallel_residual_fwd_kernelINS_13Kernel_traitsI13__nv_bfloat16S2_S2_S2_fjLj512ELj1ELj4ELj1ELj16ENS_18Kernel_traits_baseILj512ES2_S2_S2_S2_fjLj128EEEEELb1ELb1ELb0EEEvNS_9FwdParamsE --------------------------
	.section	.nv.info._ZN10layer_norm31ln_parallel_residual_fwd_kernelINS_13Kernel_traitsI13__nv_bfloat16S2_S2_S2_fjLj512ELj1ELj4ELj1ELj16ENS_18Kernel_traits_baseILj512ES2_S2_S2_S2_fjLj128EEEEELb1ELb1ELb0EEEvNS_9FwdParamsE,"",@"SHT_CUDA_INFO"
	.sectionflags	@""
	.align	4


	//----- nvinfo : EIATTR_CUDA_API_VERSION
	.align		4
        /*0000*/ 	.byte	0x04, 0x37
        /*0002*/ 	.short	(.L_600 - .L_599)
.L_599:
        /*0004*/ 	.word	0x00000082


	//----- nvinfo : EIATTR_KPARAM_INFO
	.align		4
.L_600:
        /*0008*/ 	.byte	0x04, 0x17
        /*000a*/ 	.short	(.L_602 - .L_601)
.L_601:
        /*000c*/ 	.word	0x00000000
        /*0010*/ 	.short	0x0000
        /*0012*/ 	.short	0x0000
        /*0014*/ 	.byte	0x00, 0xf0, 0xa1, 0x03


	//----- nvinfo : EIATTR_SPARSE_MMA_MASK
	.align		4
.L_602:
        /*0018*/ 	.byte	0x03, 0x50
        /*001a*/ 	.short	0x0000


	//----- nvinfo : EIATTR_MAXREG_COUNT
	.align		4
        /*001c*/ 	.byte	0x03, 0x1b
        /*001e*/ 	.short	0x00ff


	//----- nvinfo : EIATTR_ANNOTATIONS
	.align		4
        /*0020*/ 	.byte	0x04, 0x55
        /*0022*/ 	.short	(.L_604 - .L_603)


	//   ....[0]....
.L_603:
        /*0024*/ 	.word	0x00000001
        /*0028*/ 	.byte	0x50, 0x0a, 0x00, 0x00, 0x01, 0x00, 0x00, 0x00, 0xd0, 0xca, 0x00, 0x00


	//----- nvinfo : EIATTR_MERCURY_ISA_VERSION
	.align		4
.L_604:
        /*0034*/ 	.byte	0x03, 0x5f
        /*0036*/ 	.short	0x0101


	//----- nvinfo : EIATTR_COOP_GROUP_MASK_REGIDS
	.align		4
        /*0038*/ 	.byte	0x04, 0x29
        /*003a*/ 	.short	(.L_606 - .L_605)


	//   ....[0]....
.L_605:
        /*003c*/ 	.word	0xffffffff


	//   ....[1]....
        /*0040*/ 	.word	0xffffffff


	//   ....[2]....
        /*0044*/ 	.word	0xffffffff


	//   ....[3]....
        /*0048*/ 	.word	0xffffffff


	//   ....[4]....
        /*004c*/ 	.word	0xffffffff


	//   ....[5]....
        /*0050*/ 	.word	0xffffffff


	//   ....[6]....
        /*0054*/ 	.word	0xffffffff


	//   ....[7]....
        /*0058*/ 	.word	0xffffffff


	//   ....[8]....
        /*005c*/ 	.word	0xffffffff


	//   ....[9]....
        /*0060*/ 	.word	0xffffffff


	//   ....[10]....
        /*0064*/ 	.word	0x0500001e


	//   ....[11]....
        /*0068*/ 	.word	0x0500001e


	//   ....[12]....
        /*006c*/ 	.word	0x0500001e


	//   ....[13]....
        /*0070*/ 	.word	0x0500001e


	//   ....[14]....
        /*0074*/ 	.word	0x0500001e


	//   ....[15]....
        /*0078*/ 	.word	0x0500001e


	//   ....[16]....
        /*007c*/ 	.word	0x0500001e


	//   ....[17]....
        /*0080*/ 	.word	0x0500001e


	//   ....[18]....
        /*0084*/ 	.word	0x0500001e


	//   ....[19]....
        /*0088*/ 	.word	0x0500001e


	//----- nvinfo : EIATTR_COOP_GROUP_INSTR_OFFSETS
	.align		4
.L_606:
        /*008c*/ 	.byte	0x04, 0x28
        /*008e*/ 	.short	(.L_608 - .L_607)


	//   ....[0]....
.L_607:
        /*0090*/ 	.word	0x0000c660


	//   ....[1]....
        /*0094*/ 	.word	0x0000c680


	//   ....[2]....
        /*0098*/ 	.word	0x0000c6b0


	//   ....[3]....
        /*009c*/ 	.word	0x0000c6d0


	//   ....[4]....
        /*00a0*/ 	.word	0x0000c6f0


	//   ....[5]....
        /*00a4*/ 	.word	0x0000c930


	//   ....[6]....
        /*00a8*/ 	.word	0x0000c950


	//   ....[7]....
        /*00ac*/ 	.word	0x0000c970


	//   ....[8]....
        /*00b0*/ 	.word	0x0000c990


	//   ....[9]....
        /*00b4*/ 	.word	0x0000c9b0


	//   ....[10]....
        /*00b8*/ 	.word	0x0000cfe0


	//   ....[11]....
        /*00bc*/ 	.word	0x0000d080


	//   ....[12]....
        /*00c0*/ 	.word	0x0000d100


	//   ....[13]....
        /*00c4*/ 	.word	0x0000d170


	//   ....[14]....
        /*00c8*/ 	.word	0x0000d1e0


	//   ....[15]....
        /*00cc*/ 	.word	0x0000d490


	//   ....[16]....
        /*00d0*/ 	.word	0x0000d500


	//   ....[17]....
        /*00d4*/ 	.word	0x0000d570


	//   ....[18]....
        /*00d8*/ 	.word	0x0000d5e0


	//   ....[19]....
        /*00dc*/ 	.word	0x0000d650


	//----- nvinfo : EIATTR_EXIT_INSTR_OFFSETS
	.align		4
.L_608:
        /*00e0*/ 	.byte	0x04, 0x1c
        /*00e2*/ 	.short	(.L_610 - .L_609)


	//   ....[0]....
.L_609:
        /*00e4*/ 	.word	0x00000580


	//   ....[1]....
        /*00e8*/ 	.word	0x0000cf70


	//----- nvinfo : EIATTR_MAX_THREADS
	.align		4
.L_610:
        /*00ec*/ 	.byte	0x04, 0x05
        /*00ee*/ 	.short	(.L_612 - .L_611)
.L_611:
        /*00f0*/ 	.word	0x00000080
        /*00f4*/ 	.word	0x00000001
        /*00f8*/ 	.word	0x00000001


	//----- nvinfo : EIATTR_CRS_STACK_SIZE
	.align		4
.L_612:
        /*00fc*/ 	.byte	0x04, 0x1e
        /*00fe*/ 	.short	(.L_614 - .L_613)
.L_613:
        /*0100*/ 	.word	0x00000000


	//----- nvinfo : EIATTR_CBANK_PARAM_SIZE
	.align		4
.L_614:
        /*0104*/ 	.byte	0x03, 0x19
        /*0106*/ 	.short	0x00e8


	//----- nvinfo : EIATTR_PARAM_CBANK
	.align		4
        /*0108*/ 	.byte	0x04, 0x0a
        /*010a*/ 	.short	(.L_616 - .L_615)
	.align		4
.L_615:
        /*010c*/ 	.word	index@(.nv.constant0._ZN10layer_norm31ln_parallel_residual_fwd_kernelINS_13Kernel_traitsI13__nv_bfloat16S2_S2_S2_fjLj512ELj1ELj4ELj1ELj16ENS_18Kernel_traits_baseILj512ES2_S2_S2_S2_fjLj128EEEEELb1ELb1ELb0EEEvNS_9FwdParamsE)
        /*0110*/ 	.short	0x0210
        /*0112*/ 	.short	0x00e8


	//----- nvinfo : EIATTR_SW_WAR
	.align		4
.L_616:
        /*0114*/ 	.byte	0x04, 0x36
        /*0116*/ 	.short	(.L_618 - .L_617)
.L_617:
        /*0118*/ 	.word	0x00000008
.L_618:


//--------------------- .nv.info._ZN10layer_norm31ln_parallel_residual_fwd_kernelINS_13Kernel_traitsI13__nv_bfloat16S2_S2_S2_fjLj512ELj1ELj4ELj1ELj16ENS_18Kernel_traits_baseILj512ES2_S2_S2_S2_fjLj128EEEEELb1ELb1ELb1EEEvNS_9FwdParamsE --------------------------
	.section	.nv.info._ZN10layer_norm31ln_parallel_residual_fwd_kernelINS_13Kernel_traitsI13__nv_bfloat16S2_S2_S2_fjLj512ELj1ELj4ELj1ELj16ENS_18Kernel_traits_baseILj512ES2_S2_S2_S2_fjLj128EEEEELb1ELb1ELb1EEEvNS_9FwdParamsE,"",@"SHT_CUDA_INFO"
	.sectionflags	@""
	.align	4


	//----- nvinfo : EIATTR_CUDA_API_VERSION
	.align		4
        /*0000*/ 	.byte	0x04, 0x37
        /*0002*/ 	.short	(.L_620 - .L_619)
.L_619:
        /*0004*/ 	.word	0x00000082


	//----- nvinfo : EIATTR_KPARAM_INFO
	.align		4
.L_620:
        /*0008*/ 	.byte	0x04, 0x17
        /*000a*/ 	.short	(.L_622 - .L_621)
.L_621:
        /*000c*/ 	.word	0x00000000
        /*0010*/ 	.short	0x0000
        /*0012*/ 	.short	0x0000
        /*0014*/ 	.byte	0x00, 0xf0, 0xa1, 0x03


	//----- nvinfo : EIATTR_SPARSE_MMA_MASK
	.align		4
.L_622:
        /*0018*/ 	.byte	0x03, 0x50
        /*001a*/ 	.short	0x0000


	//----- nvinfo : EIATTR_MAXREG_COUNT
	.align		4
        /*001c*/ 	.byte	0x03, 0x1b
        /*001e*/ 	.short	0x00ff


	//----- nvinfo : EIATTR_MERCURY_ISA_VERSION
	.align		4
        /*0020*/ 	.byte	0x03, 0x5f
        /*0022*/ 	.short	0x0101


	//----- nvinfo : EIATTR_COOP_GROUP_MASK_REGIDS
	.align		4
        /*0024*/ 	.byte	0x04, 0x29
        /*0026*/ 	.short	(.L_624 - .L_623)


	//   ....[0]....
.L_623:
        /*0028*/ 	.word	0xffffffff


	//   ....[1]....
        /*002c*/ 	.word	0xffffffff


	//   ....[2]....
        /*0030*/ 	.word	0xffffffff


	//   ....[3]....
        /*0034*/ 	.word	0xffffffff


	//   ....[4]....
        /*0038*/ 	.word	0xffffffff


	//   ....[5]....
        /*003c*/ 	.word	0xffffffff


	//   ....[6]....
        /*0040*/ 	.word	0xffffffff


	//   ....[7]....
        /*0044*/ 	.word	0xffffffff


	//   ....[8]....
        /*0048*/ 	.word	0xffffffff


	//   ....[9]....
        /*004c*/ 	.word	0xffffffff


	//   ....[10]....
        /*0050*/ 	.word	0x05000037


	//   ....[11]....
        /*0054*/ 	.word	0x05000037


	//   ....[12]....
        /*0058*/ 	.word	0x05000037


	//   ....[13]....
        /*005c*/ 	.word	0x05000037


	//   ....[14]....
        /*0060*/ 	.word	0x05000037


	//   ....[15]....
        /*0064*/ 	.word	0x05000037


	//   ....[16]....
        /*0068*/ 	.word	0x05000037


	//   ....[17]....
        /*006c*/ 	.word	0x05000037


	//   ....[18]....
        /*0070*/ 	.word	0x05000037


	//   ....[19]....
        /*0074*/ 	.word	0x05000037


	//----- nvinfo : EIATTR_COOP_GROUP_INSTR_OFFSETS
	.align		4
.L_624:
        /*0078*/ 	.byte	0x04, 0x28
        /*007a*/ 	.short	(.L_626 - .L_625)


	//   ....[0]....
.L_625:
        /*007c*/ 	.word	0x0000c540


	//   ....[1]....
        /*0080*/ 	.word	0x0000c570


	//   ....[2]....
        /*0084*/ 	.word	0x0000c590


	//   ....[3]....
        /*0088*/ 	.word	0x0000c5b0


	//   ....[4]....
        /*008c*/ 	.word	0x0000c5d0


	//   ....[5]....
        /*0090*/ 	.word	0x0000c800


	//   ....[6]....
        /*0094*/ 	.word	0x0000c820


	//   ....[7]....
        /*0098*/ 	.word	0x0000c840


	//   ....[8]....
        /*009c*/ 	.word	0x0000c860


	//   ....[9]....
        /*00a0*/ 	.word	0x0000c880


	//   ....[10]....
        /*00a4*/ 	.word	0x0000ce20


	//   ....[11]....
        /*00a8*/ 	.word	0x0000ced0


	//   ....[12]....
        /*00ac*/ 	.word	0x0000cf40


	//   ....[13]....
        /*00b0*/ 	.word	0x0000cfb0


	//   ....[14]....
        /*00b4*/ 	.word	0x0000d020


	//   ....[15]....
        /*00b8*/ 	.word	0x0000d2a0


	//   ....[16]....
        /*00bc*/ 	.word	0x0000d310


	//   ....[17]....
        /*00c0*/ 	.word	0x0000d380


	//   ....[18]....
        /*00c4*/ 	.word	0x0000d3f0


	//   ....[19]....
        /*00c8*/ 	.word	0x0000d460


	//----- nvinfo : EIATTR_EXIT_INSTR_OFFSETS
	.align		4
.L_626:
        /*00cc*/ 	.byte	0x04, 0x1c
        /*00ce*/ 	.short	(.L_628 - .L_627)


	//   ....[0]....
.L_627:
        /*00d0*/ 	.word	0x00000210


	//   ....[1]....
        /*00d4*/ 	.word	0x0000cdb0


	//----- nvinfo : EIATTR_MAX_THREADS
	.align		4
.L_628:
        /*00d8*/ 	.byte	0x04, 0x05
        /*00da*/ 	.short	(.L_630 - .L_629)
.L_629:
        /*00dc*/ 	.word	0x00000080
        /*00e0*/ 	.word	0x00000001
        /*00e4*/ 	.word	0x00000001


	//----- nvinfo : EIATTR_CRS_STACK_SIZE
	.align		4
.L_630:
        /*00e8*/ 	.byte	0x04, 0x1e
        /*00ea*/ 	.short	(.L_632 - .L_631)
.L_631:
        /*00ec*/ 	.word	0x00000000


	//----- nvinfo : EIATTR_CBANK_PARAM_SIZE
	.align		4
.L_632:
        /*00f0*/ 	.byte	0x03, 0x19
        /*00f2*/ 	.short	0x00e8


	//----- nvinfo : EIATTR_PARAM_CBANK
	.align		4
        /*00f4*/ 	.byte	0x04, 0x0a
        /*00f6*/ 	.short	(.L_634 - .L_633)
	.align		4
.L_633:
        /*00f8*/ 	.word	index@(.nv.constant0._ZN10layer_norm31ln_parallel_residual_fwd_kernelINS_13Kernel_traitsI13__nv_bfloat16S2_S2_S2_fjLj512ELj1ELj4ELj1ELj16ENS_18Kernel_traits_baseILj512ES2_S2_S2_S2_fjLj128EEEEELb1ELb1ELb1EEEvNS_9FwdParamsE)
        /*00fc*/ 	.short	0x0210
        /*00fe*/ 	.short	0x00e8


	//----- nvinfo : EIATTR_SW_WAR
	.align		4
.L_634:
        /*0100*/ 	.byte	0x04, 0x36
        /*0102*/ 	.short	(.L_636 - .L_635)
.L_635:
        /*0104*/ 	.word	0x00000008
.L_636:


//--------------------- .nv.info._ZN10layer_norm31ln_parallel_residual_fwd_kernelINS_13Kernel_traitsI6__halfS2_S2_S2_fjLj512ELj1ELj4ELj1ELj16ENS_18Kernel_traits_baseILj512ES2_S2_S2_S2_fjLj128EEEEELb0ELb0ELb0EEEvNS_9FwdParamsE --------------------------
	.section	.nv.info._ZN10layer_norm31ln_parallel_residual_fwd_kernelINS_13Kernel_traitsI6__halfS2_S2_S2_fjLj512ELj1ELj4ELj1ELj16ENS_18Kernel_traits_baseILj512ES2_S2_S2_S2_fjLj128EEEEELb0ELb0ELb0EEEvNS_9FwdParamsE,"",@"SHT_CUDA_INFO"
	.sectionflags	@""
	.align	4


	//----- nvinfo : EIATTR_CUDA_API_VERSION
	.align		4
        /*0000*/ 	.byte	0x04, 0x37
        /*0002*/ 	.short	(.L_638 - .L_637)
.L_637:
        /*0004*/ 	.word	0x00000082


	//----- nvinfo : EIATTR_KPARAM_INFO
	.align		4
.L_638:
        /*0008*/ 	.byte	0x04, 0x17
        /*000a*/ 	.short	(.L_640 - .L_639)
.L_639:
        /*000c*/ 	.word	0x00000000
        /*0010*/ 	.short	0x0000
        /*0012*/ 	.short	0x0000
        /*0014*/ 	.byte	0x00, 0xf0, 0xa1, 0x03


	//----- nvinfo : EIATTR_SPARSE_MMA_MASK
	.align		4
.L_640:
        /*0018*/ 	.byte	0x03, 0x50
        /*001a*/ 	.short	0x0000


	//----- nvinfo : EIATTR_MAXREG_COUNT
	.align		4
        /*001c*/ 	.byte	0x03, 0x1b
        /*001e*/ 	.short	0x00ff


	//----- nvinfo : EIATTR_MERCURY_ISA_VERSION
	.align		4
        /*0020*/ 	.byte	0x03, 0x5f
        /*0022*/ 	.short	0x0101


	//----- nvinfo : EIATTR_COOP_GROUP_MASK_REGIDS
	.align		4
        /*0024*/ 	.byte	0x04, 0x29
        /*0026*/ 	.short	(.L_642 - .L_641)


	//   ....[0]....
.L_641:
        /*0028*/ 	.word	0xffffffff


	//   ....[1]....
        /*002c*/ 	.word	0xffffffff


	//   ....[2]....
        /*0030*/ 	.word	0xffffffff


	//   ....[3]....
        /*0034*/ 	.word	0xffffffff


	//   ....[4]....
        /*0038*/ 	.word	0xffffffff


	//   ....[5]....
        /*003c*/ 	.word	0xffffffff


	//   ....[6]....
        /*0040*/ 	.word	0xffffffff


	//   ....[7]....
        /*0044*/ 	.word	0xffffffff


	//   ....[8]....
        /*0048*/ 	.word	0xffffffff


	//   ....[9]....
        /*004c*/ 	.word	0xffffffff


	//   ....[10]....
        /*0050*/ 	.word	0x05000048


	//   ....[11]....
        /*0054*/ 	.word	0x05000048


	//   ....[12]....
        /*0058*/ 	.word	0x05000048


	//   ....[13]....
        /*005c*/ 	.word	0x05000048


	//   ....[14]....
        /*0060*/ 	.word	0x05000048


	//   ....[15]....
        /*0064*/ 	.word	0x05000048


	//   ....[16]....
        /*0068*/ 	.word	0x05000048


	//   ....[17]....
        /*006c*/ 	.word	0x05000048


	//   ....[18]....
        /*0070*/ 	.word	0x05000048


	//   ....[19]....
        /*0074*/ 	.word	0x05000048


	//----- nvinfo : EIATTR_COOP_GROUP_INSTR_OFFSETS
	.align		4
.L_642:
        /*0078*/ 	.byte	0x04, 0x28
        /*007a*/ 	.short	(.L_644 - .L_643)


	//   ....[0]....
.L_643:
        /*007c*/ 	.word	0x00001dc0


	//   ....[1]....
        /*0080*/ 	.word	0x00001df0


	//   ....[2]....
        /*0084*/ 	.word	0x00001e10


	//   ....[3]....
        /*0088*/ 	.word	0x00001e30


	//   ....[4]....
        /*008c*/ 	.word	0x00001e50


	//   ....[5]....
        /*0090*/ 	.word	0x00002090


	//   ....[6]....
        /*0094*/ 	.word	0x000020b0


	//   ....[7]....
        /*0098*/ 	.word	0x000020d0


	//   ....[8]....
        /*009c*/ 	.word	0x000020f0


	//   ....[9]....
        /*00a0*/ 	.word	0x00002110


	//   ....[10]....
        /*00a4*/ 	.word	0x000028d0


	//   ....[11]....
        /*00a8*/ 	.word	0x00002980


	//   ....[12]....
        /*00ac*/ 	.word	0x000029f0


	//   ....[13]....
        /*00b0*/ 	.word	0x00002a60


	//   ....[14]....
        /*00b4*/ 	.word	0x00002ad0


	//   ....[15]....
        /*00b8*/ 	.word	0x00002d60


	//   ....[16]....
        /*00bc*/ 	.word	0x00002dd0


	//   ....[17]....
        /*00c0*/ 	.word	0x00002e40


	//   ....[18]....
        /*00c4*/ 	.word	0x00002eb0


	//   ....[19]....
        /*00c8*/ 	.word	0x00002f20


	//----- nvinfo : EIATTR_EXIT_INSTR_OFFSETS
	.align		4
.L_644:
        /*00cc*/ 	.byte	0x04, 0x1c
        /*00ce*/ 	.short	(.L_646 - .L_645)


	//   ....[0]....
.L_645:
        /*00d0*/ 	.word	0x000004e0


	//   ....[1]....
        /*00d4*/ 	.word	0x00002860


	//----- nvinfo : EIATTR_MAX_THREADS
	.align		4
.L_646:
        /*00d8*/ 	.byte	0x04, 0x05
        /*00da*/ 	.short	(.L_648 - .L_647)
.L_647:
        /*00dc*/ 	.word	0x00000080
        /*00e0*/ 	.word	0x00000001
        /*00e4*/ 	.word	0x00000001


	//----- nvinfo : EIATTR_CRS_STACK_SIZE
	.align		4
.L_648:
        /*00e8*/ 	.byte	0x04, 0x1e
        /*00ea*/ 	.short	(.L_650 - .L_649)
.L_649:
        /*00ec*/ 	.word	0x00000000


	//----- nvinfo : EIATTR_CBANK_PARAM_SIZE
	.align		4
.L_650:
        /*00f0*/ 	.byte	0x03, 0x19
        /*00f2*/ 	.short	0x00e8


	//----- nvinfo : EIATTR_PARAM_CBANK
	.align		4
        /*00f4*/ 	.byte	0x04, 0x0a
        /*00f6*/ 	.short	(.L_652 - .L_651)
	.align		4
.L_651:
        /*00f8*/ 	.word	index@(.nv.constant0._ZN10layer_norm31ln_parallel_residual_fwd_kernelINS_13Kernel_traitsI6__halfS2_S2_S2_fjLj512ELj1ELj4ELj1ELj16ENS_18Kernel_traits_baseILj512ES2_S2_S2_S2_fjLj128EEEEELb0ELb0ELb0EEEvNS_9FwdParamsE)
        /*00fc*/ 	.short	0x0210
        /*00fe*/ 	.short	0x00e8


	//----- nvinfo : EIATTR_SW_WAR
	.align		4
.L_652:
        /*0100*/ 	.byte	0x04, 0x36
        /*0102*/ 	.short	(.L_654 - .L_653)
.L_653:
        /*0104*/ 	.word	0x00000008
.L_654:


//--------------------- .nv.info._ZN10layer_norm31ln_parallel_residual_fwd_kernelINS_13Kernel_traitsI6__halfS2_S2_S2_fjLj512ELj1ELj4ELj1ELj16ENS_18Kernel_traits_baseILj512ES2_S2_S2_S2_fjLj128EEEEELb0ELb0ELb1EEEvNS_9FwdParamsE --------------------------
	.section	.nv.info._ZN10layer_norm31ln_parallel_residual_fwd_kernelINS_13Kernel_traitsI6__halfS2_S2_S2_fjLj512ELj1ELj4ELj1ELj16ENS_18Kernel_traits_baseILj512ES2_S2_S2_S2_fjLj128EEEEELb0ELb0ELb1EEEvNS_9FwdParamsE,"",@"SHT_CUDA_INFO"
	.sectionflags	@""
	.align	4


	//----- nvinfo : EIATTR_CUDA_API_VERSION
	.align		4
        /*0000*/ 	.byte	0x04, 0x37
        /*0002*/ 	.short	(.L_656 - .L_655)
.L_655:
        /*0004*/ 	.word	0x00000082


	//----- nvinfo : EIATTR_KPARAM_INFO
	.align		4
.L_656:
        /*0008*/ 	.byte	0x04, 0x17
        /*000a*/ 	.short	(.L_658 - .L_657)
.L_657:
        /*000c*/ 	.word	0x00000000
        /*0010*/ 	.short	0x0000
        /*0012*/ 	.short	0x0000
        /*0014*/ 	.byte	0x00, 0xf0, 0xa1, 0x03


	//----- nvinfo : EIATTR_SPARSE_MMA_MASK
	.align		4
.L_658:
        /*0018*/ 	.byte	0x03, 0x50
        /*001a*/ 	.short	0x0000


	//----- nvinfo : EIATTR_MAXREG_COUNT
	.align		4
        /*001c*/ 	.byte	0x03, 0x1b
        /*001e*/ 	.short	0x00ff


	//----- nvinfo : EIATTR_MERCURY_ISA_VERSION
	.align		4
        /*0020*/ 	.byte	0x03, 0x5f
        /*0022*/ 	.short	0x0101


	//----- nvinfo : EIATTR_COOP_GROUP_MASK_REGIDS
	.align		4
        /*0024*/ 	.byte	0x04, 0x29
        /*0026*/ 	.short	(.L_660 - .L_659)


	//   ....[0]....
.L_659:
        /*0028*/ 	.word	0xffffffff


	//   ....[1]....
        /*002c*/ 	.word	0xffffffff


	//   ....[2]....
        /*0030*/ 	.word	0xffffffff


	//   ....[3]....
        /*0034*/ 	.word	0xffffffff


	//   ....[4]....
        /*0038*/ 	.word	0xffffffff


	//   ....[5]....
        /*003c*/ 	.word	0xffffffff


	//   ....[6]....
        /*0040*/ 	.word	0xffffffff


	//   ....[7]....
        /*0044*/ 	.word	0xffffffff


	//   ....[8]....
        /*0048*/ 	.word	0xffffffff


	//   ....[9]....
        /*004c*/ 	.word	0xffffffff


	//   ....[10]....
        /*0050*/ 	.word	0x05000068


	//   ....[11]....
        /*0054*/ 	.word	0x05000068


	//   ....[12]....
        /*0058*/ 	.word	0x05000068


	//   ....[13]....
        /*005c*/ 	.word	0x05000068


	//   ....[14]....
        /*0060*/ 	.word	0x05000068


	//   ....[15]....
        /*0064*/ 	.word	0x05000068


	//   ....[16]....
        /*0068*/ 	.word	0x05000068


	//   ....[17]....
        /*006c*/ 	.word	0x05000068


	//   ....[18]....
        /*0070*/ 	.word	0x05000068


	//   ....[19]....
        /*0074*/ 	.word	0x05000068


	//----- nvinfo : EIATTR_COOP_GROUP_INSTR_OFFSETS
	.align		4
.L_660:
        /*0078*/ 	.byte	0x04, 0x28
        /*007a*/ 	.short	(.L_662 - .L_661)


	//   ....[0]....
.L_661:
        /*007c*/ 	.word	0x00001b10


	//   ....[1]....
        /*0080*/ 	.word	0x00001b30


	//   ....[2]....
        /*0084*/ 	.word	0x00001b50


	//   ....[3]....
        /*0088*/ 	.word	0x00001b80


	//   ....[4]....
        /*008c*/ 	.word	0x00001ba0


	//   ....[5]....
        /*0090*/ 	.word	0x00001dd0


	//   ....[6]....
        /*0094*/ 	.word	0x00001df0


	//   ....[7]....
        /*0098*/ 	.word	0x00001e10


	//   ....[8]....
        /*009c*/ 	.word	0x00001e30


	//   ....[9]....
        /*00a0*/ 	.word	0x00001e50


	//   ....[10]....
        /*00a4*/ 	.word	0x000025f0


	//   ....[11]....
        /*00a8*/ 	.word	0x00002690


	//   ....[12]....
        /*00ac*/ 	.word	0x00002700


	//   ....[13]....
        /*00b0*/ 	.word	0x00002780


	//   ....[14]....
        /*00b4*/ 	.word	0x000027f0


	//   ....[15]....
        /*00b8*/ 	.word	0x00002a70


	//   ....[16]....
        /*00bc*/ 	.word	0x00002ae0


	//   ....[17]....
        /*00c0*/ 	.word	0x00002b50


	//   ....[18]....
        /*00c4*/ 	.word	0x00002bc0


	//   ....[19]....
        /*00c8*/ 	.word	0x00002c30


	//----- nvinfo : EIATTR_EXIT_INSTR_OFFSETS
	.align		4
.L_662:
        /*00cc*/ 	.byte	0x04, 0x1c
        /*00ce*/ 	.short	(.L_664 - .L_663)


	//   ....[0]....
.L_663:
        /*00d0*/ 	.word	0x00000240


	//   ....[1]....
        /*00d4*/ 	.word	0x00002580


	//----- nvinfo : EIATTR_MAX_THREADS
	.align		4
.L_664:
        /*00d8*/ 	.byte	0x04, 0x05
        /*00da*/ 	.short	(.L_666 - .L_665)
.L_665:
        /*00dc*/ 	.word	0x00000080
        /*00e0*/ 	.word	0x00000001
        /*00e4*/ 	.word	0x00000001


	//----- nvinfo : EIATTR_CRS_STACK_SIZE
	.align		4
.L_666:
        /*00e8*/ 	.byte	0x04, 0x1e
        /*00ea*/ 	.short	(.L_668 - .L_667)
.L_667:
        /*00ec*/ 	.word	0x00000000


	//----- nvinfo : EIATTR_CBANK_PARAM_SIZE
	.align		4
.L_668:
        /*00f0*/ 	.byte	0x03, 0x19
        /*00f2*/ 	.short	0x00e8


	//----- nvinfo : EIATTR_PARAM_CBANK
	.align		4
        /*00f4*/ 	.byte	0x04, 0x0a
        /*00f6*/ 	.short	(.L_670 - .L_669)
	.align		4
.L_669:
        /*00f8*/ 	.word	index@(.nv.constant0._ZN10layer_norm31ln_parallel_residual_fwd_kernelINS_13Kernel_traitsI6__halfS2_S2_S2_fjLj512ELj1ELj4ELj1ELj16ENS_18Kernel_traits_baseILj512ES2_S2_S2_S2_fjLj128EEEEELb0ELb0ELb1EEEvNS_9FwdParamsE)
        /*00fc*/ 	.short	0x0210
        /*00fe*/ 	.short	0x00e8


	//----- nvinfo : EIATTR_SW_WAR
	.align		4
.L_670:
        /*0100*/ 	.byte	0x04, 0x36
        /*0102*/ 	.short	(.L_672 - .L_671)
.L_671:
        /*0104*/ 	.word	0x00000008
.L_672:


//--------------------- .nv.info._ZN10layer_norm31ln_parallel_residual_fwd_kernelINS_13Kernel_traitsI6__halfS2_S2_S2_fjLj512ELj1ELj4ELj1ELj16ENS_18Kernel_traits_baseILj512ES2_S2_S2_S2_fjLj128EEEEELb0ELb1ELb0EEEvNS_9FwdParamsE --------------------------
	.section	.nv.info._ZN10layer_norm31ln_parallel_residual_fwd_kernelINS_13Kernel_traitsI6__halfS2_S2_S2_fjLj512ELj1ELj4ELj1ELj16ENS_18Kernel_traits_baseILj512ES2_S2_S2_S2_fjLj128EEEEELb0ELb1ELb0EEEvNS_9FwdParamsE,"",@"SHT_CUDA_INFO"
	.sectionflags	@""
	.align	4


	//----- nvinfo : EIATTR_CUDA_API_VERSION
	.align		4
        /*0000*/ 	.byte	0x04, 0x37
        /*0002*/ 	.short	(.L_674 - .L_673)
.L_673:
        /*0004*/ 	.word	0x00000082


	//----- nvinfo : EIATTR_KPARAM_INFO
	.align		4
.L_674:
        /*0008*/ 	.byte	0x04, 0x17
        /*000a*/ 	.short	(.L_676 - .L_675)
.L_675:
        /*000c*/ 	.word	0x00000000
        /*0010*/ 	.short	0x0000
        /*0012*/ 	.short	0x0000
        /*0014*/ 	.byte	0x00, 0xf0, 0xa1, 0x03


	//----- nvinfo : EIATTR_SPARSE_MMA_MASK
	.align		4
.L_676:
        /*0018*/ 	.byte	0x03, 0x50
        /*001a*/ 	.short	0x0000


	//----- nvinfo : EIATTR_MAXREG_COUNT
	.align		4
        /*001c*/ 	.byte	0x03, 0x1b
        /*001e*/ 	.short	0x00ff


	//----- nvinfo : EIATTR_MERCURY_ISA_VERSION
	.align		4
        /*0020*/ 	.byte	0x03, 0x5f
        /*0022*/ 	.short	0x0101


	//----- nvinfo : EIATTR_COOP_GROUP_MASK_REGIDS
	.align		4
        /*0024*/ 	.byte	0x04, 0x29
        /*0026*/ 	.short	(.L_678 - .L_677)


	//   ....[0]....
.L_677:
        /*0028*/ 	.word	0xffffffff


	//   ....[1]....
        /*002c*/ 	.word	0xffffffff


	//   ....[2]....
        /*0030*/ 	.word	0xffffffff


	//   ....[3]....
        /*0034*/ 	.word	0xffffffff


	//   ....[4]....
        /*0038*/ 	.word	0xffffffff


	//   ....[5]....
        /*003c*/ 	.word	0xffffffff


	//   ....[6]....
        /*0040*/ 	.word	0xffffffff


	//   ....[7]....
        /*0044*/ 	.word	0xffffffff


	//   ....[8]....
        /*0048*/ 	.word	0xffffffff


	//   ....[9]....
        /*004c*/ 	.word	0xffffffff


	//   ....[10]....
        /*0050*/ 	.word	0x0500001e


	//   ....[11]....
        /*0054*/ 	.word	0x0500001e


	//   ....[12]....
        /*0058*/ 	.word	0x0500001e


	//   ....[13]....
        /*005c*/ 	.word	0x0500001e


	//   ....[14]....
        /*0060*/ 	.word	0x0500001e


	//   ....[15]....
        /*0064*/ 	.word	0x0500001e


	//   ....[16]....
        /*0068*/ 	.word	0x0500001e


	//   ....[17]....
        /*006c*/ 	.word	0x0500001e


	//   ....[18]....
        /*0070*/ 	.word	0x0500001e


	//   ....[19]....
        /*0074*/ 	.word	0x0500001e


	//----- nvinfo : EIATTR_COOP_GROUP_INSTR_OFFSETS
	.align		4
.L_678:
        /*0078*/ 	.byte	0x04, 0x28
        /*007a*/ 	.short	(.L_680 - .L_679)


	//   ....[0]....
.L_679:
        /*007c*/ 	.word	0x00001a00


	//   ....[1]....
        /*0080*/ 	.word	0x00001a20


	//   ....[2]....
        /*0084*/ 	.word	0x00001a40


	//   ....[3]....
        /*0088*/ 	.word	0x00001a70


	//   ....[4]....
        /*008c*/ 	.word	0x00001a90


	//   ....[5]....
        /*0090*/ 	.word	0x00001cd0


	//   ....[6]....
        /*0094*/ 	.word	0x00001cf0


	//   ....[7]....
        /*0098*/ 	.word	0x00001d10


	//   ....[8]....
        /*009c*/ 	.word	0x00001d30


	//   ....[9]....
        /*00a0*/ 	.word	0x00001d50


	//   ....[10]....
        /*00a4*/ 	.word	0x00002330


	//   ....[11]....
        /*00a8*/ 	.word	0x000023d0


	//   ....[12]....
        /*00ac*/ 	.word	0x00002440


	//   ....[13]....
        /*00b0*/ 	.word	0x000024c0


	//   ....[14]....
        /*00b4*/ 	.word	0x00002530


	//   ....[15]....
        /*00b8*/ 	.word	0x000027e0


	//   ....[16]....
        /*00bc*/ 	.word	0x00002850


	//   ....[17]....
        /*00c0*/ 	.word	0x000028c0


	//   ....[18]....
        /*00c4*/ 	.word	0x00002930


	//   ....[19]....
        /*00c8*/ 	.word	0x000029a0


	//----- nvinfo : EIATTR_EXIT_INSTR_OFFSETS
	.align		4
.L_680:
        /*00cc*/ 	.byte	0x04, 0x1c
        /*00ce*/ 	.short	(.L_682 - .L_681)


	//   ....[0]....
.L_681:
        /*00d0*/ 	.word	0x00000320


	//   ....[1]....
        /*00d4*/ 	.word	0x000022c0


	//----- nvinfo : EIATTR_MAX_THREADS
	.align		4
.L_682:
        /*00d8*/ 	.byte	0x04, 0x05
        /*00da*/ 	.short	(.L_684 - .L_683)
.L_683:
        /*00dc*/ 	.word	0x00000080
        /*00e0*/ 	.word	0x00000001
        /*00e4*/ 	.word	0x00000001


	//----- nvinfo : EIATTR_CRS_STACK_SIZE
	.align		4
.L_684:
        /*00e8*/ 	.byte	0x04, 0x1e
        /*00ea*/ 	.short	(.L_686 - .L_685)
.L_685:
        /*00ec*/ 	.word	0x00000000


	//----- nvinfo : EIATTR_CBANK_PARAM_SIZE
	.align		4
.L_686:
        /*00f0*/ 	.byte	0x03, 0x19
        /*00f2*/ 	.short	0x00e8


	//----- nvinfo : EIATTR_PARAM_CBANK
	.align		4
        /*00f4*/ 	.byte	0x04, 0x0a
        /*00f6*/ 	.short	(.L_688 - .L_687)
	.align		4
.L_687:
        /*00f8*/ 	.word	index@(.nv.constant0._ZN10layer_norm31ln_parallel_residual_fwd_kernelINS_13Kernel_traitsI6__halfS2_S2_S2_fjLj512ELj1ELj4ELj1ELj16ENS_18Kernel_traits_baseILj512ES2_S2_S2_S2_fjLj128EEEEELb0ELb1ELb0EEEvNS_9FwdParamsE)
        /*00fc*/ 	.short	0x0210
        /*00fe*/ 	.short	0x00e8


	//----- nvinfo : EIATTR_SW_WAR
	.align		4
.L_688:
        /*0100*/ 	.byte	0x04, 0x36
        /*0102*/ 	.short	(.L_690 - .L_689)
.L_689:
        /*0104*/ 	.word	0x00000008
.L_690:


//--------------------- .nv.info._ZN10layer_norm31ln_parallel_residual_fwd_kernelINS_13Kernel_traitsI6__halfS2_S2_S2_fjLj512ELj1ELj4ELj1ELj16ENS_18Kernel_traits_baseILj512ES2_S2_S2_S2_fjLj128EEEEELb0ELb1ELb1EEEvNS_9FwdParamsE --------------------------
	.section	.nv.info._ZN10layer_norm31ln_parallel_residual_fwd_kernelINS_13Kernel_traitsI6__halfS2_S2_S2_fjLj512ELj1ELj4ELj1ELj16ENS_18Kernel_traits_baseILj512ES2_S2_S2_S2_fjLj128EEEEELb0ELb1ELb1EEEvNS_9FwdParamsE,"",@"SHT_CUDA_INFO"
	.sectionflags	@""
	.align	4


	//----- nvinfo : EIATTR_CUDA_API_VERSION
	.align		4
        /*0000*/ 	.byte	0x04, 0x37
        /*0002*/ 	.short	(.L_692 - .L_691)
.L_691:
        /*0004*/ 	.word	0x00000082


	//----- nvinfo : EIATTR_KPARAM_INFO
	.align		4
.L_692:
        /*0008*/ 	.byte	0x04, 0x17
        /*000a*/ 	.short	(.L_694 - .L_693)
.L_693:
        /*000c*/ 	.word	0x00000000
        /*0010*/ 	.short	0x0000
        /*0012*/ 	.short	0x0000
        /*0014*/ 	.byte	0x00, 0xf0, 0xa1, 0x03


	//----- nvinfo : EIATTR_SPARSE_MMA_MASK
	.align		4
.L_694:
        /*0018*/ 	.byte	0x03, 0x50
        /*001a*/ 	.short	0x0000


	//----- nvinfo : EIATTR_MAXREG_COUNT
	.align		4
        /*001c*/ 	.byte	0x03, 0x1b
        /*001e*/ 	.short	0x00ff


	//----- nvinfo : EIATTR_MERCURY_ISA_VERSION
	.align		4
        /*0020*/ 	.byte	0x03, 0x5f
        /*0022*/ 	.short	0x0101


	//----- nvinfo : EIATTR_COOP_GROUP_MASK_REGIDS
	.align		4
        /*0024*/ 	.byte	0x04, 0x29
        /*0026*/ 	.short	(.L_696 - .L_695)


	//   ....[0]....
.L_695:
        /*0028*/ 	.word	0xffffffff


	//   ....[1]....
        /*002c*/ 	.word	0xffffffff


	//   ....[2]....
        /*0030*/ 	.word	0xffffffff


	//   ....[3]....
        /*0034*/ 	.word	0xffffffff


	//   ....[4]....
        /*0038*/ 	.word	0xffffffff


	//   ....[5]....
        /*003c*/ 	.word	0xffffffff


	//   ....[6]....
        /*0040*/ 	.word	0xffffffff


	//   ....[7]....
        /*0044*/ 	.word	0xffffffff


	//   ....[8]....
        /*0048*/ 	.word	0xffffffff


	//   ....[9]....
        /*004c*/ 	.word	0xffffffff


	//   ....[10]....
        /*0050*/ 	.word	0x05000018


	//   ....[11]....
        /*0054*/ 	.word	0x05000018


	//   ....[12]....
        /*0058*/ 	.word	0x05000018


	//   ....[13]....
        /*005c*/ 	.word	0x05000018


	//   ....[14]....
        /*0060*/ 	.word	0x05000018


	//   ....[15]....
        /*0064*/ 	.word	0x05000018


	//   ....[16]....
        /*0068*/ 	.word	0x05000018


	//   ....[17]....
        /*006c*/ 	.word	0x05000018


	//   ....[18]....
        /*0070*/ 	.word	0x05000018


	//   ....[19]....
        /*0074*/ 	.word	0x05000018


	//----- nvinfo : EIATTR_COOP_GROUP_INSTR_OFFSETS
	.align		4
.L_696:
        /*0078*/ 	.byte	0x04, 0x28
        /*007a*/ 	.short	(.L_698 - .L_697)


	//   ....[0]....
.L_697:
        /*007c*/ 	.word	0x000017f0


	//   ....[1]....
        /*0080*/ 	.word	0x00001810


	//   ....[2]....
        /*0084*/ 	.word	0x00001830


	//   ....[3]....
        /*0088*/ 	.word	0x00001850


	//   ....[4]....
        /*008c*/ 	.word	0x00001870


	//   ....[5]....
        /*0090*/ 	.word	0x00001ab0


	//   ....[6]....
        /*0094*/ 	.word	0x00001ad0


	//   ....[7]....
        /*0098*/ 	.word	0x00001af0


	//   ....[8]....
        /*009c*/ 	.word	0x00001b10


	//   ....[9]....
        /*00a0*/ 	.word	0x00001b30


	//   ....[10]....
        /*00a4*/ 	.word	0x00002090


	//   ....[11]....
        /*00a8*/ 	.word	0x00002110


	//   ....[12]....
        /*00ac*/ 	.word	0x00002190


	//   ....[13]....
        /*00b0*/ 	.word	0x00002210


	//   ....[14]....
        /*00b4*/ 	.word	0x00002290


	//   ....[15]....
        /*00b8*/ 	.word	0x00002530


	//   ....[16]....
        /*00bc*/ 	.word	0x00002590


	//   ....[17]....
        /*00c0*/ 	.word	0x000025f0


	//   ....[18]....
        /*00c4*/ 	.word	0x00002650


	//   ....[19]....
        /*00c8*/ 	.word	0x000026b0


	//----- nvinfo : EIATTR_EXIT_INSTR_OFFSETS
	.align		4
.L_698:
        /*00cc*/ 	.byte	0x04, 0x1c
        /*00ce*/ 	.short	(.L_700 - .L_699)


	//   ....[0]....
.L_699:
        /*00d0*/ 	.word	0x00000180


	//   ....[1]....
        /*00d4*/ 	.word	0x00002030


	//----- nvinfo : EIATTR_MAX_THREADS
	.align		4
.L_700:
        /*00d8*/ 	.byte	0x04, 0x05
        /*00da*/ 	.short	(.L_702 - .L_701)
.L_701:
        /*00dc*/ 	.word	0x00000080
        /*00e0*/ 	.word	0x00000001
        /*00e4*/ 	.word	0x00000001


	//----- nvinfo : EIATTR_CRS_STACK_SIZE
	.align		4
.L_702:
        /*00e8*/ 	.byte	0x04, 0x1e
        /*00ea*/ 	.short	(.L_704 - .L_703)
.L_703:
        /*00ec*/ 	.word	0x00000000


	//----- nvinfo : EIATTR_CBANK_PARAM_SIZE
	.align		4
.L_704:
        /*00f0*/ 	.byte	0x03, 0x19
        /*00f2*/ 	.short	0x00e8


	//----- nvinfo : EIATTR_PARAM_CBANK
	.align		4
        /*00f4*/ 	.byte	0x04, 0x0a
        /*00f6*/ 	.short	(.L_706 - .L_705)
	.align		4
.L_705:
        /*00f8*/ 	.word	index@(.nv.constant0._ZN10layer_norm31ln_parallel_residual_fwd_kernelINS_13Kernel_traitsI6__halfS2_S2_S2_fjLj512ELj1ELj4ELj1ELj16ENS_18Kernel_traits_baseILj512ES2_S2_S2_S2_fjLj128EEEEELb0ELb1ELb1EEEvNS_9FwdParamsE)
        /*00fc*/ 	.short	0x0210
        /*00fe*/ 	.short	0x00e8


	//----- nvinfo : EIATTR_SW_WAR
	.align		4
.L_706:
        /*0100*/ 	.byte	0x04, 0x36
        /*0102*/ 	.short	(.L_708 - .L_707)
.L_707:
        /*0104*/ 	.word	0x00000008
.L_708:


//--------------------- .nv.info._ZN10layer_norm31ln_parallel_residual_fwd_kernelINS_13Kernel_traitsI6__halfS2_S2_S2_fjLj512ELj1ELj4ELj1ELj16ENS_18Kernel_traits_baseILj512ES2_S2_S2_S2_fjLj128EEEEELb1ELb0ELb0EEEvNS_9FwdParamsE --------------------------
	.section	.nv.info._ZN10layer_norm31ln_parallel_residual_fwd_kernelINS_13Kernel_traitsI6__halfS2_S2_S2_fjLj512ELj1ELj4ELj1ELj16ENS_18Kernel_traits_baseILj512ES2_S2_S2_S2_fjLj128EEEEELb1ELb0ELb0EEEvNS_9FwdParamsE,"",@"SHT_CUDA_INFO"
	.sectionflags	@""
	.align	4


	//----- nvinfo : EIATTR_CUDA_API_VERSION
	.align		4
        /*0000*/ 	.byte	0x04, 0x37
        /*0002*/ 	.short	(.L_710 - .L_709)
.L_709:
        /*0004*/ 	.word	0x00000082


	//----- nvinfo : EIATTR_KPARAM_INFO
	.align		4
.L_710:
        /*0008*/ 	.byte	0x04, 0x17
        /*000a*/ 	.short	(.L_712 - .L_711)
.L_711:
        /*000c*/ 	.word	0x00000000
        /*0010*/ 	.short	0x0000
        /*0012*/ 	.short	0x0000
        /*0014*/ 	.byte	0x00, 0xf0, 0xa1, 0x03


	//----- nvinfo : EIATTR_SPARSE_MMA_MASK
	.align		4
.L_712:
        /*0018*/ 	.byte	0x03, 0x50
        /*001a*/ 	.short	0x0000


	//----- nvinfo : EIATTR_MAXREG_COUNT
	.align		4
        /*001c*/ 	.byte	0x03, 0x1b
        /*001e*/ 	.short	0x00ff


	//----- nvinfo : EIATTR_MERCURY_ISA_VERSION
	.align		4
        /*0020*/ 	.byte	0x03, 0x5f
        /*0022*/ 	.short	0x0101


	//----- nvinfo : EIATTR_COOP_GROUP_MASK_REGIDS
	.align		4
        /*0024*/ 	.byte	0x04, 0x29
        /*0026*/ 	.short	(.L_714 - .L_713)


	//   ....[0]....
.L_713:
        /*0028*/ 	.word	0xffffffff


	//   ....[1]....
        /*002c*/ 	.word	0xffffffff


	//   ....[2]....
        /*0030*/ 	.word	0xffffffff


	//   ....[3]....
        /*0034*/ 	.word	0xffffffff


	//   ....[4]....
        /*0038*/ 	.word	0xffffffff


	//   ....[5]....
        /*003c*/ 	.word	0xffffffff


	//   ....[6]....
        /*0040*/ 	.word	0xffffffff


	//   ....[7]....
        /*0044*/ 	.word	0xffffffff


	//   ....[8]....
        /*0048*/ 	.word	0xffffffff


	//   ....[9]....
        /*004c*/ 	.word	0xffffffff


	//   ....[10]....
        /*0050*/ 	.word	0x05000072


	//   ....[11]....
        /*0054*/ 	.word	0x05000072


	//   ....[12]....
        /*0058*/ 	.word	0x05000072


	//   ....[13]....
        /*005c*/ 	.word	0x05000072


	//   ....[14]....
        /*0060*/ 	.word	0x05000072


	//   ....[15]....
        /*0064*/ 	.word	0x05000072


	//   ....[16]....
        /*0068*/ 	.word	0x05000072


	//   ....[17]....
        /*006c*/ 	.word	0x05000072


	//   ....[18]....
        /*0070*/ 	.word	0x05000072


	//   ....[19]....
        /*0074*/ 	.word	0x05000072


	//----- nvinfo : EIATTR_COOP_GROUP_INSTR_OFFSETS
	.align		4
.L_714:
        /*0078*/ 	.byte	0x04, 0x28
        /*007a*/ 	.short	(.L_716 - .L_715)


	//   ....[0]....
.L_715:
        /*007c*/ 	.word	0x0000c790


	//   ....[1]....
        /*0080*/ 	.word	0x0000c7b0


	//   ....[2]....
        /*0084*/ 	.word	0x0000c7d0


	//   ....[3]....
        /*0088*/ 	.word	0x0000c7f0


	//   ....[4]....
        /*008c*/ 	.word	0x0000c820


	//   ....[5]....
        /*0090*/ 	.word	0x0000ca60


	//   ....[6]....
        /*0094*/ 	.word	0x0000ca80


	//   ....[7]....
        /*0098*/ 	.word	0x0000caa0


	//   ....[8]....
        /*009c*/ 	.word	0x0000cac0


	//   ....[9]....
        /*00a0*/ 	.word	0x0000cae0


	//   ....[10]....
        /*00a4*/ 	.word	0x0000d2e0


	//   ....[11]....
        /*00a8*/ 	.word	0x0000d380


	//   ....[12]....
        /*00ac*/ 	.word	0x0000d3f0


	//   ....[13]....
        /*00b0*/ 	.word	0x0000d460


	//   ....[14]....
        /*00b4*/ 	.word	0x0000d4e0


	//   ....[15]....
        /*00b8*/ 	.word	0x0000d770


	//   ....[16]....
        /*00bc*/ 	.word	0x0000d7e0


	//   ....[17]....
        /*00c0*/ 	.word	0x0000d850


	//   ....[18]....
        /*00c4*/ 	.word	0x0000d8c0


	//   ....[19]....
        /*00c8*/ 	.word	0x0000d930


	//----- nvinfo : EIATTR_EXIT_INSTR_OFFSETS
	.align		4
.L_716:
        /*00cc*/ 	.byte	0x04, 0x1c
        /*00ce*/ 	.short	(.L_718 - .L_717)


	//   ....[0]....
.L_717:
        /*00d0*/ 	.word	0x000006f0


	//   ....[1]....
        /*00d4*/ 	.word	0x0000d270


	//----- nvinfo : EIATTR_MAX_THREADS
	.align		4
.L_718:
        /*00d8*/ 	.byte	0x04, 0x05
        /*00da*/ 	.short	(.L_720 - .L_719)
.L_719:
        /*00dc*/ 	.word	0x00000080
        /*00e0*/ 	.word	0x00000001
        /*00e4*/ 	.word	0x00000001


	//----- nvinfo : EIATTR_CRS_STACK_SIZE
	.align		4
.L_720:
        /*00e8*/ 	.byte	0x04, 0x1e
        /*00ea*/ 	.short	(.L_722 - .L_721)
.L_721:
        /*00ec*/ 	.word	0x00000000


	//----- nvinfo : EIATTR_CBANK_PARAM_SIZE
	.align		4
.L_722:
        /*00f0*/ 	.byte	0x03, 0x19
        /*00f2*/ 	.short	0x00e8


	//----- nvinfo : EIATTR_PARAM_CBANK
	.align		4
        /*00f4*/ 	.byte	0x04, 0x0a
        /*00f6*/ 	.short	(.L_724 - .L_723)
	.align		4
.L_723:
        /*00f8*/ 	.word	index@(.nv.constant0._ZN10layer_norm31ln_parallel_residual_fwd_kernelINS_13Kernel_traitsI6__halfS2_S2_S2_fjLj512ELj1ELj4ELj1ELj16ENS_18Kernel_traits_baseILj512ES2_S2_S2_S2_fjLj128EEEEELb1ELb0ELb0EEEvNS_9FwdParamsE)
        /*00fc*/ 	.short	0x0210
        /*00fe*/ 	.short	0x00e8


	//----- nvinfo : EIATTR_SW_WAR
	.align		4
.L_724:
        /*0100*/ 	.byte	0x04, 0x36
        /*0102*/ 	.short	(.L_726 - .L_725)
.L_725:
        /*0104*/ 	.word	0x00000008
.L_726:


//--------------------- .nv.info._ZN10layer_norm31ln_parallel_residual_fwd_kernelINS_13Kernel_traitsI6__halfS2_S2_S2_fjLj512ELj1ELj4ELj1ELj16ENS_18Kernel_traits_baseILj512ES2_S2_S2_S2_fjLj128EEEEELb1ELb0ELb1EEEvNS_9FwdParamsE --------------------------
	.section	.nv.info._ZN10layer_norm31ln_parallel_residual_fwd_kernelINS_13Kernel_traitsI6__halfS2_S2_S2_fjLj512ELj1ELj4ELj1ELj16ENS_18Kernel_traits_baseILj512ES2_S2_S2_S2_fjLj128EEEEELb1ELb0ELb1EEEvNS_9FwdParamsE,"",@"SHT_CUDA_INFO"
	.sectionflags	@""
	.align	4


	//----- nvinfo : EIATTR_CUDA_API_VERSION
	.align		4
        /*0000*/ 	.byte	0x04, 0x37
        /*0002*/ 	.short	(.L_728 - .L_727)
.L_727:
        /*0004*/ 	.word	0x00000082


	//----- nvinfo : EIATTR_KPARAM_INFO
	.align		4
.L_728:
        /*0008*/ 	.byte	0x04, 0x17
        /*000a*/ 	.short	(.L_730 - .L_729)
.L_729:
        /*000c*/ 	.word	0x00000000
        /*0010*/ 	.short	0x0000
        /*0012*/ 	.short	0x0000
        /*0014*/ 	.byte	0x00, 0xf0, 0xa1, 0x03


	//----- nvinfo : EIATTR_SPARSE_MMA_MASK
	.align		4
.L_730:
        /*0018*/ 	.byte	0x03, 0x50
        /*001a*/ 	.short	0x0000


	//----- nvinfo : EIATTR_MAXREG_COUNT
	.align		4
        /*001c*/ 	.byte	0x03, 0x1b
        /*001e*/ 	.short	0x00ff


	//----- nvinfo : EIATTR_MERCURY_ISA_VERSION
	.align		4
        /*0020*/ 	.byte	0x03, 0x5f
        /*0022*/ 	.short	0x0101


	//----- nvinfo : EIATTR_COOP_GROUP_MASK_REGIDS
	.align		4
        /*0024*/ 	.byte	0x04, 0x29
        /*0026*/ 	.short	(.L_732 - .L_731)


	//   ....[0]....
.L_731:
        /*0028*/ 	.word	0xffffffff


	//   ....[1]....
        /*002c*/ 	.word	0xffffffff


	//   ....[2]....
        /*0030*/ 	.word	0xffffffff


	//   ....[3]....
        /*0034*/ 	.word	0xffffffff


	//   ....[4]....
        /*0038*/ 	.word	0xffffffff


	//   ....[5]....
        /*003c*/ 	.word	0xffffffff


	//   ....[6]....
        /*0040*/ 	.word	0xffffffff


	//   ....[7]....
        /*0044*/ 	.word	0xffffffff


	//   ....[8]....
        /*0048*/ 	.word	0xffffffff


	//   ....[9]....
        /*004c*/ 	.word	0xffffffff


	//   ....[10]....
        /*0050*/ 	.word	0x05000045


	//   ....[11]....
        /*0054*/ 	.word	0x05000045


	//   ....[12]....
        /*0058*/ 	.word	0x05000045


	//   ....[13]....
        /*005c*/ 	.word	0x05000045


	//   ....[14]....
        /*0060*/ 	.word	0x05000045


	//   ....[15]....
        /*0064*/ 	.word	0x05000045


	//   ....[16]....
        /*0068*/ 	.word	0x05000045


	//   ....[17]....
        /*006c*/ 	.word	0x05000045


	//   ....[18]....
        /*0070*/ 	.word	0x05000045


	//   ....[19]....
        /*0074*/ 	.word	0x05000045


	//----- nvinfo : EIATTR_COOP_GROUP_INSTR_OFFSETS
	.align		4
.L_732:
        /*0078*/ 	.byte	0x04, 0x28
        /*007a*/ 	.short	(.L_734 - .L_733)


	//   ....[0]....
.L_733:
        /*007c*/ 	.word	0x0000c510


	//   ....[1]....
        /*0080*/ 	.word	0x0000c530


	//   ....[2]....
        /*0084*/ 	.word	0x0000c560


	//   ....[3]....
        /*0088*/ 	.word	0x0000c580


	//   ....[4]....
        /*008c*/ 	.word	0x0000c5a0


	//   ....[5]....
        /*0090*/ 	.word	0x0000c7d0


	//   ....[6]....
        /*0094*/ 	.word	0x0000c7f0


	//   ....[7]....
        /*0098*/ 	.word	0x0000c810


	//   ....[8]....
        /*009c*/ 	.word	0x0000c830


	//   ....[9]....
        /*00a0*/ 	.word	0x0000c850


	//   ....[10]....
        /*00a4*/ 	.word	0x0000d010


	//   ....[11]....
        /*00a8*/ 	.word	0x0000d0b0


	//   ....[12]....
        /*00ac*/ 	.word	0x0000d130


	//   ....[13]....
        /*00b0*/ 	.word	0x0000d1a0


	//   ....[14]....
        /*00b4*/ 	.word	0x0000d210


	//   ....[15]....
        /*00b8*/ 	.word	0x0000d490


	//   ....[16]....
        /*00bc*/ 	.word	0x0000d500


	//   ....[17]....
        /*00c0*/ 	.word	0x0000d570


	//   ....[18]....
        /*00c4*/ 	.word	0x0000d5e0


	//   ....[19]....
        /*00c8*/ 	.word	0x0000d650


	//----- nvinfo : EIATTR_EXIT_INSTR_OFFSETS
	.align		4
.L_734:
        /*00cc*/ 	.byte	0x04, 0x1c
        /*00ce*/ 	.short	(.L_736 - .L_735)


	//   ....[0]....
.L_735:
        /*00d0*/ 	.word	0x000002d0


	//   ....[1]....
        /*00d4*/ 	.word	0x0000cfa0


	//----- nvinfo : EIATTR_MAX_THREADS
	.align		4
.L_736:
        /*00d8*/ 	.byte	0x04, 0x05
        /*00da*/ 	.short	(.L_738 - .L_737)
.L_737:
        /*00dc*/ 	.word	0x00000080
        /*00e0*/ 	.word	0x00000001
        /*00e4*/ 	.word	0x00000001


	//----- nvinfo : EIATTR_CRS_STACK_SIZE
	.align		4
.L_738:
        /*00e8*/ 	.byte	0x04, 0x1e
        /*00ea*/ 	.short	(.L_740 - .L_739)
.L_739:
        /*00ec*/ 	.word	0x00000000


	//----- nvinfo : EIATTR_CBANK_PARAM_SIZE
	.align		4
.L_740:
        /*00f0*/ 	.byte	0x03, 0x19
        /*00f2*/ 	.short	0x00e8


	//----- nvinfo : EIATTR_PARAM_CBANK
	.align		4
        /*00f4*/ 	.byte	0x04, 0x0a
        /*00f6*/ 	.short	(.L_742 - .L_741)
	.align		4
.L_741:
        /*00f8*/ 	.word	index@(.nv.constant0._ZN10layer_norm31ln_parallel_residual_fwd_kernelINS_13Kernel_traitsI6__halfS2_S2_S2_fjLj512ELj1ELj4ELj1ELj16ENS_18Kernel_traits_baseILj512ES2_S2_S2_S2_fjLj128EEEEELb1ELb0ELb1EEEvNS_9FwdParamsE)
        /*00fc*/ 	.short	0x0210
        /*00fe*/ 	.short	0x00e8


	//----- nvinfo : EIATTR_SW_WAR
	.align		4
.L_742:
        /*0100*/ 	.byte	0x04, 0x36
        /*0102*/ 	.short	(.L_744 - .L_743)
.L_743:
        /*0104*/ 	.word	0x00000008
.L_744:


//--------------------- .nv.info._ZN10layer_norm31ln_parallel_residual_fwd_kernelINS_13Kernel_traitsI6__halfS2_S2_S2_fjLj512ELj1ELj4ELj1ELj16ENS_18Kernel_traits_baseILj512ES2_S2_S2_S2_fjLj128EEEEELb1ELb1ELb0EEEvNS_9FwdParamsE --------------------------
	.section	.nv.info._ZN10layer_norm31ln_parallel_residual_fwd_kernelINS_13Kernel_traitsI6__halfS2_S2_S2_fjLj512ELj1ELj4ELj1ELj16ENS_18Kernel_traits_baseILj512ES2_S2_S2_S2_fjLj128EEEEELb1ELb1ELb0EEEvNS_9FwdParamsE,"",@"SHT_CUDA_INFO"
	.sectionflags	@""
	.align	4


	//----- nvinfo : EIATTR_CUDA_API_VERSION
	.align		4
        /*0000*/ 	.byte	0x04, 0x37
        /*0002*/ 	.short	(.L_746 - .L_745)
.L_745:
        /*0004*/ 	.word	0x00000082


	//----- nvinfo : EIATTR_KPARAM_INFO
	.align		4
.L_746:
        /*0008*/ 	.byte	0x04, 0x17
        /*000a*/ 	.short	(.L_748 - .L_747)
.L_747:
        /*000c*/ 	.word	0x00000000
        /*0010*/ 	.short	0x0000
        /*0012*/ 	.short	0x0000
        /*0014*/ 	.byte	0x00, 0xf0, 0xa1, 0x03


	//----- nvinfo : EIATTR_SPARSE_MMA_MASK
	.align		4
.L_748:
        /*0018*/ 	.byte	0x03, 0x50
        /*001a*/ 	.short	0x0000


	//----- nvinfo : EIATTR_MAXREG_COUNT
	.align		4
        /*001c*/ 	.byte	0x03, 0x1b
        /*001e*/ 	.short	0x00ff


	//----- nvinfo : EIATTR_ANNOTATIONS
	.align		4
        /*0020*/ 	.byte	0x04, 0x55
        /*0022*/ 	.short	(.L_750 - .L_749)


	//   ....[0]....
.L_749:
        /*0024*/ 	.word	0x00000001
        /*0028*/ 	.byte	0xd0, 0x08, 0x00, 0x00, 0x01, 0x00, 0x00, 0x00, 0xd0, 0xc7, 0x00, 0x00


	//----- nvinfo : EIATTR_MERCURY_ISA_VERSION
	.align		4
.L_750:
        /*0034*/ 	.byte	0x03, 0x5f
        /*0036*/ 	.short	0x0101


	//----- nvinfo : EIATTR_COOP_GROUP_MASK_REGIDS
	.align		4
        /*0038*/ 	.byte	0x04, 0x29
        /*003a*/ 	.short	(.L_752 - .L_751)


	//   ....[0]....
.L_751:
        /*003c*/ 	.word	0xffffffff


	//   ....[1]....
        /*0040*/ 	.word	0xffffffff


	//   ....[2]....
        /*0044*/ 	.word	0xffffffff


	//   ....[3]....
        /*0048*/ 	.word	0xffffffff


	//   ....[4]....
        /*004c*/ 	.word	0xffffffff


	//   ....[5]....
        /*0050*/ 	.word	0xffffffff


	//   ....[6]....
        /*0054*/ 	.word	0xffffffff


	//   ....[7]....
        /*0058*/ 	.word	0xffffffff


	//   ....[8]....
        /*005c*/ 	.word	0xffffffff


	//   ....[9]....
        /*0060*/ 	.word	0xffffffff


	//   ....[10]....
        /*0064*/ 	.word	0x0500001e


	//   ....[11]....
        /*0068*/ 	.word	0x0500001e


	//   ....[12]....
        /*006c*/ 	.word	0x0500001e


	//   ....[13]....
        /*0070*/ 	.word	0x0500001e


	//   ....[14]....
        /*0074*/ 	.word	0x0500001e


	//   ....[15]....
        /*0078*/ 	.word	0x0500001e


	//   ....[16]....
        /*007c*/ 	.word	0x0500001e


	//   ....[17]....
        /*0080*/ 	.word	0x0500001e


	//   ....[18]....
        /*0084*/ 	.word	0x0500001e


	//   ....[19]....
        /*0088*/ 	.word	0x0500001e


	//----- nvinfo : EIATTR_COOP_GROUP_INSTR_OFFSETS
	.align		4
.L_752:
        /*008c*/ 	.byte	0x04, 0x28
        /*008e*/ 	.short	(.L_754 - .L_753)


	//   ....[0]....
.L_753:
        /*0090*/ 	.word	0x0000c360


	//   ....[1]....
        /*0094*/ 	.word	0x0000c380


	//   ....[2]....
        /*0098*/ 	.word	0x0000c3a0


	//   ....[3]....
        /*009c*/ 	.word	0x0000c3c0


	//   ....[4]....
        /*00a0*/ 	.word	0x0000c3f0


	//   ....[5]....
        /*00a4*/ 	.word	0x0000c630


	//   ....[6]....
        /*00a8*/ 	.word	0x0000c650


	//   ....[7]....
        /*00ac*/ 	.word	0x0000c670


	//   ....[8]....
        /*00b0*/ 	.word	0x0000c690


	//   ....[9]....
        /*00b4*/ 	.word	0x0000c6b0


	//   ....[10]....
        /*00b8*/ 	.word	0x0000cce0


	//   ....[11]....
        /*00bc*/ 	.word	0x0000cd80


	//   ....[12]....
        /*00c0*/ 	.word	0x0000cdf0


	//   ....[13]....
        /*00c4*/ 	.word	0x0000ce60


	//   ....[14]....
        /*00c8*/ 	.word	0x0000cee0


	//   ....[15]....
        /*00cc*/ 	.word	0x0000d190


	//   ....[16]....
        /*00d0*/ 	.word	0x0000d200


	//   ....[17]....
        /*00d4*/ 	.word	0x0000d270


	//   ....[18]....
        /*00d8*/ 	.word	0x0000d2e0


	//   ....[19]....
        /*00dc*/ 	.word	0x0000d350


	//----- nvinfo : EIATTR_EXIT_INSTR_OFFSETS
	.align		4
.L_754:
        /*00e0*/ 	.byte	0x04, 0x1c
        /*00e2*/ 	.short	(.L_756 - .L_755)


	//   ....[0]....
.L_755:
        /*00e4*/ 	.word	0x00000540


	//   ....[1]....
        /*00e8*/ 	.word	0x0000cc70


	//----- nvinfo : EIATTR_MAX_THREADS
	.align		4
.L_756:
        /*00ec*/ 	.byte	0x04, 0x05
        /*00ee*/ 	.short	(.L_758 - .L_757)
.L_757:
        /*00f0*/ 	.word	0x00000080
        /*00f4*/ 	.word	0x00000001
        /*00f8*/ 	.word	0x00000001


	//----- nvinfo : EIATTR_CRS_STACK_SIZE
	.align		4
.L_758:
        /*00fc*/ 	.byte	0x04, 0x1e
        /*00fe*/ 	.short	(.L_760 - .L_759)
.L_759:
        /*0100*/ 	.word	0x00000000


	//----- nvinfo : EIATTR_CBANK_PARAM_SIZE
	.align		4
.L_760:
        /*0104*/ 	.byte	0x03, 0x19
        /*0106*/ 	.short	0x00e8


	//----- nvinfo : EIATTR_PARAM_CBANK
	.align		4
        /*0108*/ 	.byte	0x04, 0x0a
        /*010a*/ 	.short	(.L_762 - .L_761)
	.align		4
.L_761:
        /*010c*/ 	.word	index@(.nv.constant0._ZN10layer_norm31ln_parallel_residual_fwd_kernelINS_13Kernel_traitsI6__halfS2_S2_S2_fjLj512ELj1ELj4ELj1ELj16ENS_18Kernel_traits_baseILj512ES2_S2_S2_S2_fjLj128EEEEELb1ELb1ELb0EEEvNS_9FwdParamsE)
        /*0110*/ 	.short	0x0210
        /*0112*/ 	.short	0x00e8


	//----- nvinfo : EIATTR_SW_WAR
	.align		4
.L_762:
        /*0114*/ 	.byte	0x04, 0x36
        /*0116*/ 	.short	(.L_764 - .L_763)
.L_763:
        /*0118*/ 	.word	0x00000008
.L_764:


//--------------------- .nv.info._ZN10layer_norm31ln_parallel_residual_fwd_kernelINS_13Kernel_traitsI6__halfS2_S2_S2_fjLj512ELj1ELj4ELj1ELj16ENS_18Kernel_traits_baseILj512ES2_S2_S2_S2_fjLj128EEEEELb1ELb1ELb1EEEvNS_9FwdParamsE --------------------------
	.section	.nv.info._ZN10layer_norm31ln_parallel_residual_fwd_kernelINS_13Kernel_traitsI6__halfS2_S2_S2_fjLj512ELj1ELj4ELj1ELj16ENS_18Kernel_traits_baseILj512ES2_S2_S2_S2_fjLj128EEEEELb1ELb1ELb1EEEvNS_9FwdParamsE,"",@"SHT_CUDA_INFO"
	.sectionflags	@""
	.align	4


	//----- nvinfo : EIATTR_CUDA_API_VERSION
	.align		4
        /*0000*/ 	.byte	0x04, 0x37
        /*0002*/ 	.short	(.L_766 - .L_765)
.L_765:
        /*0004*/ 	.word	0x00000082


	//----- nvinfo : EIATTR_KPARAM_INFO
	.align		4
.L_766:
        /*0008*/ 	.byte	0x04, 0x17
        /*000a*/ 	.short	(.L_768 - .L_767)
.L_767:
        /*000c*/ 	.word	0x00000000
        /*0010*/ 	.short	0x0000
        /*0012*/ 	.short	0x0000
        /*0014*/ 	.byte	0x00, 0xf0, 0xa1, 0x03


	//----- nvinfo : EIATTR_SPARSE_MMA_MASK
	.align		4
.L_768:
        /*0018*/ 	.byte	0x03, 0x50
        /*001a*/ 	.short	0x0000


	//----- nvinfo : EIATTR_MAXREG_COUNT
	.align		4
        /*001c*/ 	.byte	0x03, 0x1b
        /*001e*/ 	.short	0x00ff


	//----- nvinfo : EIATTR_MERCURY_ISA_VERSION
	.align		4
        /*0020*/ 	.byte	0x03, 0x5f
        /*0022*/ 	.short	0x0101


	//----- nvinfo : EIATTR_COOP_GROUP_MASK_REGIDS
	.align		4
        /*0024*/ 	.byte	0x04, 0x29
        /*0026*/ 	.short	(.L_770 - .L_769)


	//   ....[0]....
.L_769:
        /*0028*/ 	.word	0xffffffff


	//   ....[1]....
        /*002c*/ 	.word	0xffffffff


	//   ....[2]....
        /*0030*/ 	.word	0xffffffff


	//   ....[3]....
        /*0034*/ 	.word	0xffffffff


	//   ....[4]....
        /*0038*/ 	.word	0xffffffff


	//   ....[5]....
        /*003c*/ 	.word	0xffffffff


	//   ....[6]....
        /*0040*/ 	.word	0xffffffff


	//   ....[7]....
        /*0044*/ 	.word	0xffffffff


	//   ....[8]....
        /*0048*/ 	.word	0xffffffff


	//   ....[9]....
        /*004c*/ 	.word	0xffffffff


	//   ....[10]....
        /*0050*/ 	.word	0x05000039


	//   ....[11]....
        /*0054*/ 	.word	0x05000039


	//   ....[12]....
        /*0058*/ 	.word	0x05000039


	//   ....[13]....
        /*005c*/ 	.word	0x05000039


	//   ....[14]....
        /*0060*/ 	.word	0x05000039


	//   ....[15]....
        /*0064*/ 	.word	0x05000039


	//   ....[16]....
        /*0068*/ 	.word	0x05000039


	//   ....[17]....
        /*006c*/ 	.word	0x05000039


	//   ....[18]....
        /*0070*/ 	.word	0x05000039


	//   ....[19]....
        /*0074*/ 	.word	0x05000039


	//----- nvinfo : EIATTR_COOP_GROUP_INSTR_OFFSETS
	.align		4
.L_770:
        /*0078*/ 	.byte	0x04, 0x28
        /*007a*/ 	.short	(.L_772 - .L_771)


	//   ....[0]....
.L_771:
        /*007c*/ 	.word	0x0000c1c0


	//   ....[1]....
        /*0080*/ 	.word	0x0000c1f0


	//   ....[2]....
        /*0084*/ 	.word	0x0000c210


	//   ....[3]....
        /*0088*/ 	.word	0x0000c230


	//   ....[4]....
        /*008c*/ 	.word	0x0000c250


	//   ....[5]....
        /*0090*/ 	.word	0x0000c480


	//   ....[6]....
        /*0094*/ 	.word	0x0000c4a0


	//   ....[7]....
        /*0098*/ 	.word	0x0000c4c0


	//   ....[8]....
        /*009c*/ 	.word	0x0000c4e0


	//   ....[9]....
        /*00a0*/ 	.word	0x0000c500


	//   ....[10]....
        /*00a4*/ 	.word	0x0000caa0


	//   ....[11]....
        /*00a8*/ 	.word	0x0000cb50


	//   ....[12]....
        /*00ac*/ 	.word	0x0000cbc0


	//   ....[13]....
        /*00b0*/ 	.word	0x0000cc30


	//   ....[14]....
        /*00b4*/ 	.word	0x0000cca0


	//   ....[15]....
        /*00b8*/ 	.word	0x0000cf20


	//   ....[16]....
        /*00bc*/ 	.word	0x0000cf90


	//   ....[17]....
        /*00c0*/ 	.word	0x0000d000


	//   ....[18]....
        /*00c4*/ 	.word	0x0000d070


	//   ....[19]....
        /*00c8*/ 	.word	0x0000d0e0


	//----- nvinfo : EIATTR_EXIT_INSTR_OFFSETS
	.align		4
.L_772:
        /*00cc*/ 	.byte	0x04, 0x1c
        /*00ce*/ 	.short	(.L_774 - .L_773)


	//   ....[0]....
.L_773:
        /*00d0*/ 	.word	0x00000210


	//   ....[1]....
        /*00d4*/ 	.word	0x0000ca30


	//----- nvinfo : EIATTR_MAX_THREADS
	.align		4
.L_774:
        /*00d8*/ 	.byte	0x04, 0x05
        /*00da*/ 	.short	(.L_776 - .L_775)
.L_775:
        /*00dc*/ 	.word	0x00000080
        /*00e0*/ 	.word	0x00000001
        /*00e4*/ 	.word	0x00000001


	//----- nvinfo : EIATTR_CRS_STACK_SIZE
	.align		4
.L_776:
        /*00e8*/ 	.byte	0x04, 0x1e
        /*00ea*/ 	.short	(.L_778 - .L_777)
.L_777:
        /*00ec*/ 	.word	0x00000000


	//----- nvinfo : EIATTR_CBANK_PARAM_SIZE
	.align		4
.L_778:
        /*00f0*/ 	.byte	0x03, 0x19
        /*00f2*/ 	.short	0x00e8


	//----- nvinfo : EIATTR_PARAM_CBANK
	.align		4
        /*00f4*/ 	.byte	0x04, 0x0a
        /*00f6*/ 	.short	(.L_780 - .L_779)
	.align		4
.L_779:
        /*00f8*/ 	.word	index@(.nv.constant0._ZN10layer_norm31ln_parallel_residual_fwd_kernelINS_13Kernel_traitsI6__halfS2_S2_S2_fjLj512ELj1ELj4ELj1ELj16ENS_18Kernel_traits_baseILj512ES2_S2_S2_S2_fjLj128EEEEELb1ELb1ELb1EEEvNS_9FwdParamsE)
        /*00fc*/ 	.short	0x0210
        /*00fe*/ 	.short	0x00e8


	//----- nvinfo : EIATTR_SW_WAR
	.align		4
.L_780:
        /*0100*/ 	.byte	0x04, 0x36
        /*0102*/ 	.short	(.L_782 - .L_781)
.L_781:
        /*0104*/ 	.word	0x00000008
.L_782:


//--------------------- .nv.info._ZN10layer_norm31ln_parallel_residual_fwd_kernelINS_13Kernel_traitsIf13__nv_bfloat16S2_S2_fjLj512ELj1ELj4ELj1ELj16ENS_18Kernel_traits_baseILj512EfS2_S2_S2_fjLj128EEEEELb0ELb0ELb0EEEvNS_9FwdParamsE --------------------------
	.section	.nv.info._ZN10layer_norm31ln_parallel_residual_fwd_kernelINS_13Kernel_traitsIf13__nv_bfloat16S2_S2_fjLj512ELj1ELj4ELj1ELj16ENS_18Kernel_traits_baseILj512EfS2_S2_S2_fjLj128EEEEELb0ELb0ELb0EEEvNS_9FwdParamsE,"",@"SHT_CUDA_INFO"
	.sectionflags	@""
	.align	4


	//----- nvinfo : EIATTR_CUDA_API_VERSION
	.align		4
        /*0000*/ 	.byte	0x04, 0x37
        /*0002*/ 	.short	(.L_784 - .L_783)
.L_783:
        /*0004*/ 	.word	0x00000082


	//----- nvinfo : EIATTR_KPARAM_INFO
	.align		4
.L_784:
        /*0008*/ 	.byte	0x04, 0x17
        /*000a*/ 	.short	(.L_786 - .L_785)
.L_785:
        /*000c*/ 	.word	0x00000000
        /*0010*/ 	.short	0x0000
        /*0012*/ 	.short	0x0000
        /*0014*/ 	.byte	0x00, 0xf0, 0xa1, 0x03


	//----- nvinfo : EIATTR_SPARSE_MMA_MASK
	.align		4
.L_786:
        /*0018*/ 	.byte	0x03, 0x50
        /*001a*/ 	.short	0x0000


	//----- nvinfo : EIATTR_MAXREG_COUNT
	.align		4
        /*001c*/ 	.byte	0x03, 0x1b
        /*001e*/ 	.short	0x00ff


	//----- nvinfo : EIATTR_MERCURY_ISA_VERSION
	.align		4
        /*0020*/ 	.byte	0x03, 0x5f
        /*0022*/ 	.short	0x0101


	//----- nvinfo : EIATTR_COOP_GROUP_MASK_REGIDS
	.align		4
        /*0024*/ 	.byte	0x04, 0x29
        /*0026*/ 	.short	(.L_788 - .L_787)


	//   ....[0]....
.L_787:
        /*0028*/ 	.word	0xffffffff


	//   ....[1]....
        /*002c*/ 	.word	0xffffffff


	//   ....[2]....
        /*0030*/ 	.word	0xffffffff


	//   ....[3]....
        /*0034*/ 	.word	0xffffffff


	//   ....[4]....
        /*0038*/ 	.word	0xffffffff


	//   ....[5]....
        /*003c*/ 	.word	0xffffffff


	//   ....[6]....
        /*0040*/ 	.word	0xffffffff


	//   ....[7]....
        /*0044*/ 	.word	0xffffffff


	//   ....[8]....
        /*0048*/ 	.word	0xffffffff


	//   ....[9]....
        /*004c*/ 	.word	0xffffffff


	//   ....[10]....
        /*0050*/ 	.word	0x05000056


	//   ....[11]....
        /*0054*/ 	.word	0x05000056


	//   ....[12]....
        /*0058*/ 	.word	0x05000056


	//   ....[13]....
        /*005c*/ 	.word	0x05000056


	//   ....[14]....
        /*0060*/ 	.word	0x05000056


	//   ....[15]....
        /*0064*/ 	.word	0x05000056


	//   ....[16]....
        /*0068*/ 	.word	0x05000056


	//   ....[17]....
        /*006c*/ 	.word	0x05000056


	//   ....[18]....
        /*0070*/ 	.word	0x05000056


	//   ....[19]....
        /*0074*/ 	.word	0x05000056


	//----- nvinfo : EIATTR_COOP_GROUP_INSTR_OFFSETS
	.align		4
.L_788:
        /*0078*/ 	.byte	0x04, 0x28
        /*007a*/ 	.short	(.L_790 - .L_789)


	//   ....[0]....
.L_789:
        /*007c*/ 	.word	0x00001cc0


	//   ....[1]....
        /*0080*/ 	.word	0x00001cf0


	//   ....[2]....
        /*0084*/ 	.word	0x00001d10


	//   ....[3]....
        /*0088*/ 	.word	0x00001d30


	//   ....[4]....
        /*008c*/ 	.word	0x00001d50


	//   ....[5]....
        /*0090*/ 	.word	0x00001f90


	//   ....[6]....
        /*0094*/ 	.word	0x00001fb0


	//   ....[7]....
        /*0098*/ 	.word	0x00001fd0


	//   ....[8]....
        /*009c*/ 	.word	0x00001ff0


	//   ....[9]....
        /*00a0*/ 	.word	0x00002010


	//   ....[10]....
        /*00a4*/ 	.word	0x000027d0


	//   ....[11]....
        /*00a8*/ 	.word	0x00002880


	//   ....[12]....
        /*00ac*/ 	.word	0x000028f0


	//   ....[13]....
        /*00b0*/ 	.word	0x00002960


	//   ....[14]....
        /*00b4*/ 	.word	0x000029d0


	//   ....[15]....
        /*00b8*/ 	.word	0x00002c60


	//   ....[16]....
        /*00bc*/ 	.word	0x00002cd0


	//   ....[17]....
        /*00c0*/ 	.word	0x00002d40


	//   ....[18]....
        /*00c4*/ 	.word	0x00002db0


	//   ....[19]....
        /*00c8*/ 	.word	0x00002e20


	//----- nvinfo : EIATTR_EXIT_INSTR_OFFSETS
	.align		4
.L_790:
        /*00cc*/ 	.byte	0x04, 0x1c
        /*00ce*/ 	.short	(.L_792 - .L_791)


	//   ....[0]....
.L_791:
        /*00d0*/ 	.word	0x000005e0


	//   ....[1]....
        /*00d4*/ 	.word	0x00002760


	//----- nvinfo : EIATTR_MAX_THREADS
	.align		4
.L_792:
        /*00d8*/ 	.byte	0x04, 0x05
        /*00da*/ 	.short	(.L_794 - .L_793)
.L_793:
        /*00dc*/ 	.word	0x00000080
        /*00e0*/ 	.word	0x00000001
        /*00e4*/ 	.word	0x00000001


	//----- nvinfo : EIATTR_CRS_STACK_SIZE
	.align		4
.L_794:
        /*00e8*/ 	.byte	0x04, 0x1e
        /*00ea*/ 	.short	(.L_796 - .L_795)
.L_795:
        /*00ec*/ 	.word	0x00000000


	//----- nvinfo : EIATTR_CBANK_PARAM_SIZE
	.align		4
.L_796:
        /*00f0*/ 	.byte	0x03, 0x19
        /*00f2*/ 	.short	0x00e8


	//----- nvinfo : EIATTR_PARAM_CBANK
	.align		4
        /*00f4*/ 	.byte	0x04, 0x0a
        /*00f6*/ 	.short	(.L_798 - .L_797)
	.align		4
.L_797:
        /*00f8*/ 	.word	index@(.nv.constant0._ZN10layer_norm31ln_parallel_residual_fwd_kernelINS_13Kernel_traitsIf13__nv_bfloat16S2_S2_fjLj512ELj1ELj4ELj1ELj16ENS_18Kernel_traits_baseILj512EfS2_S2_S2_fjLj128EEEEELb0ELb0ELb0EEEvNS_9FwdParamsE)
        /*00fc*/ 	.short	0x0210
        /*00fe*/ 	.short	0x00e8


	//----- nvinfo : EIATTR_SW_WAR
	.align		4
.L_798:
        /*0100*/ 	.byte	0x04, 0x36
        /*0102*/ 	.short	(.L_800 - .L_799)
.L_799:
        /*0104*/ 	.word	0x00000008
.L_800:


//--------------------- .nv.info._ZN10layer_norm31ln_parallel_residual_fwd_kernelINS_13Kernel_traitsIf13__nv_bfloat16S2_S2_fjLj512ELj1ELj4ELj1ELj16ENS_18Kernel_traits_baseILj512EfS2_S2_S2_fjLj128EEEEELb0ELb0ELb1EEEvNS_9FwdParamsE --------------------------
	.section	.nv.info._ZN10layer_norm31ln_parallel_residual_fwd_kernelINS_13Kernel_traitsIf13__nv_bfloat16S2_S2_fjLj512ELj1ELj4ELj1ELj16ENS_18Kernel_traits_baseILj512EfS2_S2_S2_fjLj128EEEEELb0ELb0ELb1EEEvNS_9FwdParamsE,"",@"SHT_CUDA_INFO"
	.sectionflags	@""
	.align	4


	//----- nvinfo : EIATTR_CUDA_API_VERSION
	.align		4
        /*0000*/ 	.byte	0x04, 0x37
        /*0002*/ 	.short	(.L_802 - .L_801)
.L_801:
        /*0004*/ 	.word	0x00000082


	//----- nvinfo : EIATTR_KPARAM_INFO
	.align		4
.L_802:
        /*0008*/ 	.byte	0x04, 0x17
        /*000a*/ 	.short	(.L_804 - .L_803)
.L_803:
        /*000c*/ 	.word	0x00000000
        /*0010*/ 	.short	0x0000
        /*0012*/ 	.short	0x0000
        /*0014*/ 	.byte	0x00, 0xf0, 0xa1, 0x03


	//----- nvinfo : EIATTR_SPARSE_MMA_MASK
	.align		4
.L_804:
        /*0018*/ 	.byte	0x03, 0x50
        /*001a*/ 	.short	0x0000


	//----- nvinfo : EIATTR_MAXREG_COUNT
	.align		4
        /*001c*/ 	.byte	0x03, 0x1b
        /*001e*/ 	.short	0x00ff


	//----- nvinfo : EIATTR_MERCURY_ISA_VERSION
	.align		4
        /*0020*/ 	.byte	0x03, 0x5f
        /*0022*/ 	.short	0x0101


	//----- nvinfo : EIATTR_COOP_GROUP_MASK_REGIDS
	.align		4
        /*0024*/ 	.byte	0x04, 0x29
        /*0026*/ 	.short	(.L_806 - .L_805)


	//   ....[0]....
.L_805:
        /*0028*/ 	.word	0xffffffff


	//   ....[1]....
        /*002c*/ 	.word	0xffffffff


	//   ....[2]....
        /*0030*/ 	.word	0xffffffff


	//   ....[3]....
        /*0034*/ 	.word	0xffffffff


	//   ....[4]....
        /*0038*/ 	.word	0xffffffff


	//   ....[5]....
        /*003c*/ 	.word	0xffffffff


	//   ....[6]....
        /*0040*/ 	.word	0xffffffff


	//   ....[7]....
        /*0044*/ 	.word	0xffffffff


	//   ....[8]....
        /*0048*/ 	.word	0xffffffff


	//   ....[9]....
        /*004c*/ 	.word	0xffffffff


	//   ....[10]....
        /*0050*/ 	.word	0x05000066


	//   ....[11]....
        /*0054*/ 	.word	0x05000066


	//   ....[12]....
        /*0058*/ 	.word	0x05000066


	//   ....[13]....
        /*005c*/ 	.word	0x05000066


	//   ....[14]....
        /*0060*/ 	.word	0x05000066


	//   ....[15]....
        /*0064*/ 	.word	0x05000066


	//   ....[16]....
        /*0068*/ 	.word	0x05000066


	//   ....[17]....
        /*006c*/ 	.word	0x05000066


	//   ....[18]....
        /*0070*/ 	.word	0x05000066


	//   ....[19]....
        /*0074*/ 	.word	0x05000066


	//----- nvinfo : EIATTR_COOP_GROUP_INSTR_OFFSETS
	.align		4
.L_806:
        /*0078*/ 	.byte	0x04, 0x28
        /*007a*/ 	.short	(.L_808 - .L_807)


	//   ....[0]....
.L_807:
        /*007c*/ 	.word	0x000019c0


	//   ....[1]....
        /*0080*/ 	.word	0x000019e0


	//   ....[2]....
        /*0084*/ 	.word	0x00001a00


	//   ....[3]....
        /*0088*/ 	.word	0x00001a20


	//   ....[4]....
        /*008c*/ 	.word	0x00001a50


	//   ....[5]....
        /*0090*/ 	.word	0x00001c80


	//   ....[6]....
        /*0094*/ 	.word	0x00001ca0


	//   ....[7]....
        /*0098*/ 	.word	0x00001cc0


	//   ....[8]....
        /*009c*/ 	.word	0x00001ce0


	//   ....[9]....
        /*00a0*/ 	.word	0x00001d00


	//   ....[10]....
        /*00a4*/ 	.word	0x00002430


	//   ....[11]....
        /*00a8*/ 	.word	0x000024d0


	//   ....[12]....
        /*00ac*/ 	.word	0x00002540


	//   ....[13]....
        /*00b0*/ 	.word	0x000025b0


	//   ....[14]....
        /*00b4*/ 	.word	0x00002630


	//   ....[15]....
        /*00b8*/ 	.word	0x000028a0


	//   ....[16]....
        /*00bc*/ 	.word	0x00002910


	//   ....[17]....
        /*00c0*/ 	.word	0x00002980


	//   ....[18]....
        /*00c4*/ 	.word	0x000029f0


	//   ....[19]....
        /*00c8*/ 	.word	0x00002a60


	//----- nvinfo : EIATTR_EXIT_INSTR_OFFSETS
	.align		4
.L_808:
        /*00cc*/ 	.byte	0x04, 0x1c
        /*00ce*/ 	.short	(.L_810 - .L_809)


	//   ....[0]....
.L_809:
        /*00d0*/ 	.word	0x00000380


	//   ....[1]....
        /*00d4*/ 	.word	0x000023c0


	//----- nvinfo : EIATTR_MAX_THREADS
	.align		4
.L_810:
        /*00d8*/ 	.byte	0x04, 0x05
        /*00da*/ 	.short	(.L_812 - .L_811)
.L_811:
        /*00dc*/ 	.word	0x00000080
        /*00e0*/ 	.word	0x00000001
        /*00e4*/ 	.word	0x00000001


	//----- nvinfo : EIATTR_CRS_STACK_SIZE
	.align		4
.L_812:
        /*00e8*/ 	.byte	0x04, 0x1e
        /*00ea*/ 	.short	(.L_814 - .L_813)
.L_813:
        /*00ec*/ 	.word	0x00000000


	//----- nvinfo : EIATTR_CBANK_PARAM_SIZE
	.align		4
.L_814:
        /*00f0*/ 	.byte	0x03, 0x19
        /*00f2*/ 	.short	0x00e8


	//----- nvinfo : EIATTR_PARAM_CBANK
	.align		4
        /*00f4*/ 	.byte	0x04, 0x0a
        /*00f6*/ 	.short	(.L_816 - .L_815)
	.align		4
.L_815:
        /*00f8*/ 	.word	index@(.nv.constant0._ZN10layer_norm31ln_parallel_residual_fwd_kernelINS_13Kernel_traitsIf13__nv_bfloat16S2_S2_fjLj512ELj1ELj4ELj1ELj16ENS_18Kernel_traits_baseILj512EfS2_S2_S2_fjLj128EEEEELb0ELb0ELb1EEEvNS_9FwdParamsE)
        /*00fc*/ 	.short	0x0210
        /*00fe*/ 	.short	0x00e8


	//----- nvinfo : EIATTR_SW_WAR
	.align		4
.L_816:
        /*0100*/ 	.byte	0x04, 0x36
        /*0102*/ 	.short	(.L_818 - .L_817)
.L_817:
        /*0104*/ 	.word	0x00000008
.L_818:


//--------------------- .nv.info._ZN10layer_norm31ln_parallel_residual_fwd_kernelINS_13Kernel_traitsIf13__nv_bfloat16S2_S2_fjLj512ELj1ELj4ELj1ELj16ENS_18Kernel_traits_baseILj512EfS2_S2_S2_fjLj128EEEEELb0ELb1ELb0EEEvNS_9FwdParamsE --------------------------
	.section	.nv.info._ZN10layer_norm31ln_parallel_residual_fwd_kernelINS_13Kernel_traitsIf13__nv_bfloat16S2_S2_fjLj512ELj1ELj4ELj1ELj16ENS_18Kernel_traits_baseILj512EfS2_S2_S2_fjLj128EEEEELb0ELb1ELb0EEEvNS_9FwdParamsE,"",@"SHT_CUDA_INFO"
	.sectionflags	@""
	.align	4


	//----- nvinfo : EIATTR_CUDA_API_VERSION
	.align		4
        /*0000*/ 	.byte	0x04, 0x37
        /*0002*/ 	.short	(.L_820 - .L_819)
.L_819:
        /*0004*/ 	.word	0x00000082


	//----- nvinfo : EIATTR_KPARAM_INFO
	.align		4
.L_820:
        /*0008*/ 	.byte	0x04, 0x17
        /*000a*/ 	.short	(.L_822 - .L_821)
.L_821:
        /*000c*/ 	.word	0x00000000
        /*0010*/ 	.short	0x0000
        /*0012*/ 	.short	0x0000
        /*0014*/ 	.byte	0x00, 0xf0, 0xa1, 0x03


	//----- nvinfo : EIATTR_SPARSE_MMA_MASK
	.align		4
.L_822:
        /*0018*/ 	.byte	0x03, 0x50
        /*001a*/ 	.short	0x0000


	//----- nvinfo : EIATTR_MAXREG_COUNT
	.align		4
        /*001c*/ 	.byte	0x03, 0x1b
        /*001e*/ 	.short	0x00ff


	//----- nvinfo : EIATTR_MERCURY_ISA_VERSION
	.align		4
        /*0020*/ 	.byte	0x03, 0x5f
        /*0022*/ 	.short	0x0101


	//----- nvinfo : EIATTR_COOP_GROUP_MASK_REGIDS
	.align		4
        /*0024*/ 	.byte	0x04, 0x29
        /*0026*/ 	.short	(.L_824 - .L_823)


	//   ....[0]....
.L_823:
        /*0028*/ 	.word	0xffffffff


	//   ....[1]....
        /*002c*/ 	.word	0xffffffff


	//   ....[2]....
        /*0030*/ 	.word	0xffffffff


	//   ....[3]....
        /*0034*/ 	.word	0xffffffff


	//   ....[4]....
        /*0038*/ 	.word	0xffffffff


	//   ....[5]....
        /*003c*/ 	.word	0xffffffff


	//   ....[6]....
        /*0040*/ 	.word	0xffffffff


	//   ....[7]....
        /*0044*/ 	.word	0xffffffff


	//   ....[8]....
        /*0048*/ 	.word	0xffffffff


	//   ....[9]....
        /*004c*/ 	.word	0xffffffff


	//   ....[10]....
        /*0050*/ 	.word	0x05000036


	//   ....[11]....
        /*0054*/ 	.word	0x05000036


	//   ....[12]....
        /*0058*/ 	.word	0x05000036


	//   ....[13]....
        /*005c*/ 	.word	0x05000036


	//   ....[14]....
        /*0060*/ 	.word	0x05000036


	//   ....[15]....
        /*0064*/ 	.word	0x05000036


	//   ....[16]....
        /*0068*/ 	.word	0x05000036


	//   ....[17]....
        /*006c*/ 	.word	0x05000036


	//   ....[18]....
        /*0070*/ 	.word	0x05000036


	//   ....[19]....
        /*0074*/ 	.word	0x05000036


	//----- nvinfo : EIATTR_COOP_GROUP_INSTR_OFFSETS
	.align		4
.L_824:
        /*0078*/ 	.byte	0x04, 0x28
        /*007a*/ 	.short	(.L_826 - .L_825)


	//   ....[0]....
.L_825:
        /*007c*/ 	.word	0x00001a80


	//   ....[1]....
        /*0080*/ 	.word	0x00001aa0


	//   ....[2]....
        /*0084*/ 	.word	0x00001ac0


	//   ....[3]....
        /*0088*/ 	.word	0x00001af0


	//   ....[4]....
        /*008c*/ 	.word	0x00001b10


	//   ....[5]....
        /*0090*/ 	.word	0x00001d50


	//   ....[6]....
        /*0094*/ 	.word	0x00001d70


	//   ....[7]....
        /*0098*/ 	.word	0x00001d90


	//   ....[8]....
        /*009c*/ 	.word	0x00001db0


	//   ....[9]....
        /*00a0*/ 	.word	0x00001dd0


	//   ....[10]....
        /*00a4*/ 	.word	0x000023b0


	//   ....[11]....
        /*00a8*/ 	.word	0x00002450


	//   ....[12]....
        /*00ac*/ 	.word	0x000024c0


	//   ....[13]....
        /*00b0*/ 	.word	0x00002540


	//   ....[14]....
        /*00b4*/ 	.word	0x000025b0


	//   ....[15]....
        /*00b8*/ 	.word	0x00002860


	//   ....[16]....
        /*00bc*/ 	.word	0x000028d0


	//   ....[17]....
        /*00c0*/ 	.word	0x00002940


	//   ....[18]....
        /*00c4*/ 	.word	0x000029b0


	//   ....[19]....
        /*00c8*/ 	.word	0x00002a20


	//----- nvinfo : EIATTR_EXIT_INSTR_OFFSETS
	.align		4
.L_826:
        /*00cc*/ 	.byte	0x04, 0x1c
        /*00ce*/ 	.short	(.L_828 - .L_827)


	//   ....[0]....
.L_827:
        /*00d0*/ 	.word	0x000003a0


	//   ....[1]....
        /*00d4*/ 	.word	0x00002340


	//----- nvinfo : EIATTR_MAX_THREADS
	.align		4
.L_828:
        /*00d8*/ 	.byte	0x04, 0x05
        /*00da*/ 	.short	(.L_830 - .L_829)
.L_829:
        /*00dc*/ 	.word	0x00000080
        /*00e0*/ 	.word	0x00000001
        /*00e4*/ 	.word	0x00000001


	//----- nvinfo : EIATTR_CRS_STACK_SIZE
	.align		4
.L_830:
        /*00e8*/ 	.byte	0x04, 0x1e
        /*00ea*/ 	.short	(.L_832 - .L_831)
.L_831:
        /*00ec*/ 	.word	0x00000000


	//----- nvinfo : EIATTR_CBANK_PARAM_SIZE
	.align		4
.L_832:
        /*00f0*/ 	.byte	0x03, 0x19
        /*00f2*/ 	.short	0x00e8


	//----- nvinfo : EIATTR_PARAM_CBANK
	.align		4
        /*00f4*/ 	.byte	0x04, 0x0a
        /*00f6*/ 	.short	(.L_834 - .L_833)
	.align		4
.L_833:
        /*00f8*/ 	.word	index@(.nv.constant0._ZN10layer_norm31ln_parallel_residual_fwd_kernelINS_13Kernel_traitsIf13__nv_bfloat16S2_S2_fjLj512ELj1ELj4ELj1ELj16ENS_18Kernel_traits_baseILj512EfS2_S2_S2_fjLj128EEEEELb0ELb1ELb0EEEvNS_9FwdParamsE)
        /*00fc*/ 	.short	0x0210
        /*00fe*/ 	.short	0x00e8


	//----- nvinfo : EIATTR_SW_WAR
	.align		4
.L_834:
        /*0100*/ 	.byte	0x04, 0x36
        /*0102*/ 	.short	(.L_836 - .L_835)
.L_835:
        /*0104*/ 	.word	0x00000008
.L_836:


//--------------------- .nv.info._ZN10layer_norm31ln_parallel_residual_fwd_kernelINS_13Kernel_traitsIf13__nv_bfloat16S2_S2_fjLj512ELj1ELj4ELj1ELj16ENS_18Kernel_traits_baseILj512EfS2_S2_S2_fjLj128EEEEELb0ELb1ELb1EEEvNS_9FwdParamsE --------------------------
	.section	.nv.info._ZN10layer_norm31ln_parallel_residual_fwd_kernelINS_13Kernel_traitsIf13__nv_bfloat16S2_S2_fjLj512ELj1ELj4ELj1ELj16ENS_18Kernel_traits_baseILj512EfS2_S2_S2_fjLj128EEEEELb0ELb1ELb1EEEvNS_9FwdParamsE,"",@"SHT_CUDA_INFO"
	.sectionflags	@""
	.align	4


	//----- nvinfo : EIATTR_CUDA_API_VERSION
	.align		4
        /*0000*/ 	.byte	0x04, 0x37
        /*0002*/ 	.short	(.L_838 - .L_837)
.L_837:
        /*0004*/ 	.word	0x00000082


	//----- nvinfo : EIATTR_KPARAM_INFO
	.align		4
.L_838:
        /*0008*/ 	.byte	0x04, 0x17
        /*000a*/ 	.short	(.L_840 - .L_839)
.L_839:
        /*000c*/ 	.word	0x00000000
        /*0010*/ 	.short	0x0000
        /*0012*/ 	.short	0x0000
        /*0014*/ 	.byte	0x00, 0xf0, 0xa1, 0x03


	//----- nvinfo : EIATTR_SPARSE_MMA_MASK
	.align		4
.L_840:
        /*0018*/ 	.byte	0x03, 0x50
        /*001a*/ 	.short	0x0000


	//----- nvinfo : EIATTR_MAXREG_COUNT
	.align		4
        /*001c*/ 	.byte	0x03, 0x1b
        /*001e*/ 	.short	0x00ff


	//----- nvinfo : EIATTR_MERCURY_ISA_VERSION
	.align		4
        /*0020*/ 	.byte	0x03, 0x5f
        /*0022*/ 	.short	0x0101


	//----- nvinfo : EIATTR_COOP_GROUP_MASK_REGIDS
	.align		4
        /*0024*/ 	.byte	0x04, 0x29
        /*0026*/ 	.short	(.L_842 - .L_841)


	//   ....[0]....
.L_841:
        /*0028*/ 	.word	0xffffffff


	//   ....[1]....
        /*002c*/ 	.word	0xffffffff


	//   ....[2]....
        /*0030*/ 	.word	0xffffffff


	//   ....[3]....
        /*0034*/ 	.word	0xffffffff


	//   ....[4]....
        /*0038*/ 	.word	0xffffffff


	//   ....[5]....
        /*003c*/ 	.word	0xffffffff


	//   ....[6]....
        /*0040*/ 	.word	0xffffffff


	//   ....[7]....
        /*0044*/ 	.word	0xffffffff


	//   ....[8]....
        /*0048*/ 	.word	0xffffffff


	//   ....[9]....
        /*004c*/ 	.word	0xffffffff


	//   ....[10]....
        /*0050*/ 	.word	0x05000031


	//   ....[11]....
        /*0054*/ 	.word	0x05000031


	//   ....[12]....
        /*0058*/ 	.word	0x05000031


	//   ....[13]....
        /*005c*/ 	.word	0x05000031


	//   ....[14]....
        /*0060*/ 	.word	0x05000031


	//   ....[15]....
        /*0064*/ 	.word	0x05000031


	//   ....[16]....
        /*0068*/ 	.word	0x05000031


	//   ....[17]....
        /*006c*/ 	.word	0x05000031


	//   ....[18]....
        /*0070*/ 	.word	0x05000031


	//   ....[19]....
        /*0074*/ 	.word	0x05000031


	//----- nvinfo : EIATTR_COOP_GROUP_INSTR_OFFSETS
	.align		4
.L_842:
        /*0078*/ 	.byte	0x04, 0x28
        /*007a*/ 	.short	(.L_844 - .L_843)


	//   ....[0]....
.L_843:
        /*007c*/ 	.word	0x00001860


	//   ....[1]....
        /*0080*/ 	.word	0x00001880


	//   ....[2]....
        /*0084*/ 	.word	0x000018a0


	//   ....[3]....
        /*0088*/ 	.word	0x000018d0


	//   ....[4]....
        /*008c*/ 	.word	0x000018f0


	//   ....[5]....
        /*0090*/ 	.word	0x00001b20


	//   ....[6]....
        /*0094*/ 	.word	0x00001b40


	//   ....[7]....
        /*0098*/ 	.word	0x00001b60


	//   ....[8]....
        /*009c*/ 	.word	0x00001b80


	//   ....[9]....
        /*00a0*/ 	.word	0x00001ba0


	//   ....[10]....
        /*00a4*/ 	.word	0x00002110


	//   ....[11]....
        /*00a8*/ 	.word	0x000021b0


	//   ....[12]....
        /*00ac*/ 	.word	0x00002220


	//   ....[13]....
        /*00b0*/ 	.word	0x000022a0


	//   ....[14]....
        /*00b4*/ 	.word	0x00002310


	//   ....[15]....
        /*00b8*/ 	.word	0x000025a0


	//   ....[16]....
        /*00bc*/ 	.word	0x00002610


	//   ....[17]....
        /*00c0*/ 	.word	0x00002680


	//   ....[18]....
        /*00c4*/ 	.word	0x000026f0


	//   ....[19]....
        /*00c8*/ 	.word	0x00002760


	//----- nvinfo : EIATTR_EXIT_INSTR_OFFSETS
	.align		4
.L_844:
        /*00cc*/ 	.byte	0x04, 0x1c
        /*00ce*/ 	.short	(.L_846 - .L_845)


	//   ....[0]....
.L_845:
        /*00d0*/ 	.word	0x00000220


	//   ....[1]....
        /*00d4*/ 	.word	0x000020a0


	//----- nvinfo : EIATTR_MAX_THREADS
	.align		4
.L_846:
        /*00d8*/ 	.byte	0x04, 0x05
        /*00da*/ 	.short	(.L_848 - .L_847)
.L_847:
        /*00dc*/ 	.word	0x00000080
        /*00e0*/ 	.word	0x00000001
        /*00e4*/ 	.word	0x00000001


	//----- nvinfo : EIATTR_CRS_STACK_SIZE
	.align		4
.L_848:
        /*00e8*/ 	.byte	0x04, 0x1e
        /*00ea*/ 	.short	(.L_850 - .L_849)
.L_849:
        /*00ec*/ 	.word	0x00000000


	//----- nvinfo : EIATTR_CBANK_PARAM_SIZE
	.align		4
.L_850:
        /*00f0*/ 	.byte	0x03, 0x19
        /*00f2*/ 	.short	0x00e8


	//----- nvinfo : EIATTR_PARAM_CBANK
	.align		4
        /*00f4*/ 	.byte	0x04, 0x0a
        /*00f6*/ 	.short	(.L_852 - .L_851)
	.align		4
.L_851:
        /*00f8*/ 	.word	index@(.nv.constant0._ZN10layer_norm31ln_parallel_residual_fwd_kernelINS_13Kernel_traitsIf13__nv_bfloat16S2_S2_fjLj512ELj1ELj4ELj1ELj16ENS_18Kernel_traits_baseILj512EfS2_S2_S2_fjLj128EEEEELb0ELb1ELb1EEEvNS_9FwdParamsE)
        /*00fc*/ 	.short	0x0210
        /*00fe*/ 	.short	0x00e8


	//----- nvinfo : EIATTR_SW_WAR
	.align		4
.L_852:
        /*0100*/ 	.byte	0x04, 0x36
        /*0102*/ 	.short	(.L_854 - .L_853)
.L_853:
        /*0104*/ 	.word	0x00000008
.L_854:


//--------------------- .nv.info._ZN10layer_norm31ln_parallel_residual_fwd_kernelINS_13Kernel_traitsIf13__nv_bfloat16S2_S2_fjLj512ELj1ELj4ELj1ELj16ENS_18Kernel_traits_baseILj512EfS2_S2_S2_fjLj128EEEEELb1ELb0ELb0EEEvNS_9FwdParamsE --------------------------
	.section	.nv.info._ZN10layer_norm31ln_parallel_residual_fwd_kernelINS_13Kernel_traitsIf13__nv_bfloat16S2_S2_fjLj512ELj1ELj4ELj1ELj16ENS_18Kernel_traits_baseILj512EfS2_S2_S2_fjLj128EEEEELb1ELb0ELb0EEEvNS_9FwdParamsE,"",@"SHT_CUDA_INFO"
	.sectionflags	@""
	.align	4


	//----- nvinfo : EIATTR_CUDA_API_VERSION
	.align		4
        /*0000*/ 	.byte	0x04, 0x37
        /*0002*/ 	.short	(.L_856 - .L_855)
.L_855:
        /*0004*/ 	.word	0x00000082


	//----- nvinfo : EIATTR_KPARAM_INFO
	.align		4
.L_856:
        /*0008*/ 	.byte	0x04, 0x17
        /*000a*/ 	.short	(.L_858 - .L_857)
.L_857:
        /*000c*/ 	.word	0x00000000
        /*0010*/ 	.short	0x0000
        /*0012*/ 	.short	0x0000
        /*0014*/ 	.byte	0x00, 0xf0, 0xa1, 0x03


	//----- nvinfo : EIATTR_SPARSE_MMA_MASK
	.align		4
.L_858:
        /*0018*/ 	.byte	0x03, 0x50
        /*001a*/ 	.short	0x0000


	//----- nvinfo : EIATTR_MAXREG_COUNT
	.align		4
        /*001c*/ 	.byte	0x03, 0x1b
        /*001e*/ 	.short	0x00ff


	//----- nvinfo : EIATTR_MERCURY_ISA_VERSION
	.align		4
        /*0020*/ 	.byte	0x03, 0x5f
        /*0022*/ 	.short	0x0101


	//----- nvinfo : EIATTR_COOP_GROUP_MASK_REGIDS
	.align		4
        /*0024*/ 	.byte	0x04, 0x29
        /*0026*/ 	.short	(.L_860 - .L_859)


	//   ....[0]....
.L_859:
        /*0028*/ 	.word	0xffffffff


	//   ....[1]....
        /*002c*/ 	.word	0xffffffff


	//   ....[2]....
        /*0030*/ 	.word	0xffffffff


	//   ....[3]....
        /*0034*/ 	.word	0xffffffff


	//   ....[4]....
        /*0038*/ 	.word	0xffffffff


	//   ....[5]....
        /*003c*/ 	.word	0xffffffff


	//   ....[6]....
        /*0040*/ 	.word	0xffffffff


	//   ....[7]....
        /*0044*/ 	.word	0xffffffff


	//   ....[8]....
        /*0048*/ 	.word	0xffffffff


	//   ....[9]....
        /*004c*/ 	.word	0xffffffff


	//   ....[10]....
        /*0050*/ 	.word	0x05000077


	//   ....[11]....
        /*0054*/ 	.word	0x05000077


	//   ....[12]....
        /*0058*/ 	.word	0x05000077


	//   ....[13]....
        /*005c*/ 	.word	0x05000077


	//   ....[14]....
        /*0060*/ 	.word	0x05000077


	//   ....[15]....
        /*0064*/ 	.word	0x05000077


	//   ....[16]....
        /*0068*/ 	.word	0x05000077


	//   ....[17]....
        /*006c*/ 	.word	0x05000077


	//   ....[18]....
        /*0070*/ 	.word	0x05000077


	//   ....[19]....
        /*0074*/ 	.word	0x05000077


	//----- nvinfo : EIATTR_COOP_GROUP_INSTR_OFFSETS
	.align		4
.L_860:
        /*0078*/ 	.byte	0x04, 0x28
        /*007a*/ 	.short	(.L_862 - .L_861)


	//   ....[0]....
.L_861:
        /*007c*/ 	.word	0x0000c6e0


	//   ....[1]....
        /*0080*/ 	.word	0x0000c700


	//   ....[2]....
        /*0084*/ 	.word	0x0000c720


	//   ....[3]....
        /*0088*/ 	.word	0x0000c750


	//   ....[4]....
        /*008c*/ 	.word	0x0000c770


	//   ....[5]....
        /*0090*/ 	.word	0x0000c9b0


	//   ....[6]....
        /*0094*/ 	.word	0x0000c9d0


	//   ....[7]....
        /*0098*/ 	.word	0x0000c9f0


	//   ....[8]....
        /*009c*/ 	.word	0x0000ca10


	//   ....[9]....
        /*00a0*/ 	.word	0x0000ca30


	//   ....[10]....
        /*00a4*/ 	.word	0x0000d230


	//   ....[11]....
        /*00a8*/ 	.word	0x0000d2d0


	//   ....[12]....
        /*00ac*/ 	.word	0x0000d340


	//   ....[13]....
        /*00b0*/ 	.word	0x0000d3c0


	//   ....[14]....
        /*00b4*/ 	.word	0x0000d430


	//   ....[15]....
        /*00b8*/ 	.word	0x0000d6b0


	//   ....[16]....
        /*00bc*/ 	.word	0x0000d720


	//   ....[17]....
        /*00c0*/ 	.word	0x0000d790


	//   ....[18]....
        /*00c4*/ 	.word	0x0000d800


	//   ....[19]....
        /*00c8*/ 	.word	0x0000d870


	//----- nvinfo : EIATTR_EXIT_INSTR_OFFSETS
	.align		4
.L_862:
        /*00cc*/ 	.byte	0x04, 0x1c
        /*00ce*/ 	.short	(.L_864 - .L_863)


	//   ....[0]....
.L_863:
        /*00d0*/ 	.word	0x00000810


	//   ....[1]....
        /*00d4*/ 	.word	0x0000d1c0


	//----- nvinfo : EIATTR_MAX_THREADS
	.align		4
.L_864:
        /*00d8*/ 	.byte	0x04, 0x05
        /*00da*/ 	.short	(.L_866 - .L_865)
.L_865:
        /*00dc*/ 	.word	0x00000080
        /*00e0*/ 	.word	0x00000001
        /*00e4*/ 	.word	0x00000001


	//----- nvinfo : EIATTR_CRS_STACK_SIZE
	.align		4
.L_866:
        /*00e8*/ 	.byte	0x04, 0x1e
        /*00ea*/ 	.short	(.L_868 - .L_867)
.L_867:
        /*00ec*/ 	.word	0x00000000


	//----- nvinfo : EIATTR_CBANK_PARAM_SIZE
	.align		4
.L_868:
        /*00f0*/ 	.byte	0x03, 0x19
        /*00f2*/ 	.short	0x00e8


	//----- nvinfo : EIATTR_PARAM_CBANK
	.align		4
        /*00f4*/ 	.byte	0x04, 0x0a
        /*00f6*/ 	.short	(.L_870 - .L_869)
	.align		4
.L_869:
        /*00f8*/ 	.word	index@(.nv.constant0._ZN10layer_norm31ln_parallel_residual_fwd_kernelINS_13Kernel_traitsIf13__nv_bfloat16S2_S2_fjLj512ELj1ELj4ELj1ELj16ENS_18Kernel_traits_baseILj512EfS2_S2_S2_fjLj128EEEEELb1ELb0ELb0EEEvNS_9FwdParamsE)
        /*00fc*/ 	.short	0x0210
        /*00fe*/ 	.short	0x00e8


	//----- nvinfo : EIATTR_SW_WAR
	.align		4
.L_870:
        /*0100*/ 	.byte	0x04, 0x36
        /*0102*/ 	.short	(.L_872 - .L_871)
.L_871:
        /*0104*/ 	.word	0x00000008
.L_872:


//--------------------- .nv.info._ZN10layer_norm31ln_parallel_residual_fwd_kernelINS_13Kernel_traitsIf13__nv_bfloat16S2_S2_fjLj512ELj1ELj4ELj1ELj16ENS_18Kernel_traits_baseILj512EfS2_S2_S2_fjLj128EEEEELb1ELb0ELb1EEEvNS_9FwdParamsE --------------------------
	.section	.nv.info._ZN10layer_norm31ln_parallel_residual_fwd_kernelINS_13Kernel_traitsIf13__nv_bfloat16S2_S2_fjLj512ELj1ELj4ELj1ELj16ENS_18Kernel_traits_baseILj512EfS2_S2_S2_fjLj128EEEEELb1ELb0ELb1EEEvNS_9FwdParamsE,"",@"SHT_CUDA_INFO"
	.sectionflags	@""
	.align	4


	//----- nvinfo : EIATTR_CUDA_API_VERSION
	.align		4
        /*0000*/ 	.byte	0x04, 0x37
        /*0002*/ 	.short	(.L_874 - .L_873)
.L_873:
        /*0004*/ 	.word	0x00000082


	//----- nvinfo : EIATTR_KPARAM_INFO
	.align		4
.L_874:
        /*0008*/ 	.byte	0x04, 0x17
        /*000a*/ 	.short	(.L_876 - .L_875)
.L_875:
        /*000c*/ 	.word	0x00000000
        /*0010*/ 	.short	0x0000
        /*0012*/ 	.short	0x0000
        /*0014*/ 	.byte	0x00, 0xf0, 0xa1, 0x03


	//----- nvinfo : EIATTR_SPARSE_MMA_MASK
	.align		4
.L_876:
        /*0018*/ 	.byte	0x03, 0x50
        /*001a*/ 	.short	0x0000


	//----- nvinfo : EIATTR_MAXREG_COUNT
	.align		4
        /*001c*/ 	.byte	0x03, 0x1b
        /*001e*/ 	.short	0x00ff


	//----- nvinfo : EIATTR_MERCURY_ISA_VERSION
	.align		4
        /*0020*/ 	.byte	0x03, 0x5f
        /*0022*/ 	.short	0x0101


	//----- nvinfo : EIATTR_COOP_GROUP_MASK_REGIDS
	.align		4
        /*0024*/ 	.byte	0x04, 0x29
        /*0026*/ 	.short	(.L_878 - .L_877)


	//   ....[0]....
.L_877:
        /*0028*/ 	.word	0xffffffff


	//   ....[1]....
        /*002c*/ 	.word	0xffffffff


	//   ....[2]....
        /*0030*/ 	.word	0xffffffff


	//   ....[3]....
        /*0034*/ 	.word	0xffffffff


	//   ....[4]....
        /*0038*/ 	.word	0xffffffff


	//   ....[5]....
        /*003c*/ 	.word	0xffffffff


	//   ....[6]....
        /*0040*/ 	.word	0xffffffff


	//   ....[7]....
        /*0044*/ 	.word	0xffffffff


	//   ....[8]....
        /*0048*/ 	.word	0xffffffff


	//   ....[9]....
        /*004c*/ 	.word	0xffffffff


	//   ....[10]....
        /*0050*/ 	.word	0x05000074


	//   ....[11]....
        /*0054*/ 	.word	0x05000074


	//   ....[12]....
        /*0058*/ 	.word	0x05000074


	//   ....[13]....
        /*005c*/ 	.word	0x05000074


	//   ....[14]....
        /*0060*/ 	.word	0x05000074


	//   ....[15]....
        /*0064*/ 	.word	0x05000074


	//   ....[16]....
        /*0068*/ 	.word	0x05000074


	//   ....[17]....
        /*006c*/ 	.word	0x05000074


	//   ....[18]....
        /*0070*/ 	.word	0x05000074


	//   ....[19]....
        /*0074*/ 	.word	0x05000074


	//----- nvinfo : EIATTR_COOP_GROUP_INSTR_OFFSETS
	.align		4
.L_878:
        /*0078*/ 	.byte	0x04, 0x28
        /*007a*/ 	.short	(.L_880 - .L_879)


	//   ....[0]....
.L_879:
        /*007c*/ 	.word	0x0000c5f0


	//   ....[1]....
        /*0080*/ 	.word	0x0000c620


	//   ....[2]....
        /*0084*/ 	.word	0x0000c640


	//   ....[3]....
        /*0088*/ 	.word	0x0000c660


	//   ....[4]....
        /*008c*/ 	.word	0x0000c680


	//   ....[5]....
        /*0090*/ 	.word	0x0000c8b0


	//   ....[6]....
        /*0094*/ 	.word	0x0000c8d0


	//   ....[7]....
        /*0098*/ 	.word	0x0000c8f0


	//   ....[8]....
        /*009c*/ 	.word	0x0000c910


	//   ....[9]....
        /*00a0*/ 	.word	0x0000c930


	//   ....[10]....
        /*00a4*/ 	.word	0x0000d0e0


	//   ....[11]....
        /*00a8*/ 	.word	0x0000d190


	//   ....[12]....
        /*00ac*/ 	.word	0x0000d200


	//   ....[13]....
        /*00b0*/ 	.word	0x0000d270


	//   ....[14]....
        /*00b4*/ 	.word	0x0000d2e0


	//   ....[15]....
        /*00b8*/ 	.word	0x0000d560


	//   ....[16]....
        /*00bc*/ 	.word	0x0000d5d0


	//   ....[17]....
        /*00c0*/ 	.word	0x0000d640


	//   ....[18]....
        /*00c4*/ 	.word	0x0000d6b0


	//   ....[19]....
        /*00c8*/ 	.word	0x0000d720


	//----- nvinfo : EIATTR_EXIT_INSTR_OFFSETS
	.align		4
.L_880:
        /*00cc*/ 	.byte	0x04, 0x1c
        /*00ce*/ 	.short	(.L_882 - .L_881)


	//   ....[0]....
.L_881:
        /*00d0*/ 	.word	0x00000410


	//   ....[1]....
        /*00d4*/ 	.word	0x0000d080


	//----- nvinfo : EIATTR_MAX_THREADS
	.align		4
.L_882:
        /*00d8*/ 	.byte	0x04, 0x05
        /*00da*/ 	.short	(.L_884 - .L_883)
.L_883:
        /*00dc*/ 	.word	0x00000080
        /*00e0*/ 	.word	0x00000001
        /*00e4*/ 	.word	0x00000001


	//----- nvinfo : EIATTR_CRS_STACK_SIZE
	.align		4
.L_884:
        /*00e8*/ 	.byte	0x04, 0x1e
        /*00ea*/ 	.short	(.L_886 - .L_885)
.L_885:
        /*00ec*/ 	.word	0x00000000


	//----- nvinfo : EIATTR_CBANK_PARAM_SIZE
	.align		4
.L_886:
        /*00f0*/ 	.byte	0x03, 0x19
        /*00f2*/ 	.short	0x00e8


	//----- nvinfo : EIATTR_PARAM_CBANK
	.align		4
        /*00f4*/ 	.byte	0x04, 0x0a
        /*00f6*/ 	.short	(.L_888 - .L_887)
	.align		4
.L_887:
        /*00f8*/ 	.word	index@(.nv.constant0._ZN10layer_norm31ln_parallel_residual_fwd_kernelINS_13Kernel_traitsIf13__nv_bfloat16S2_S2_fjLj512ELj1ELj4ELj1ELj16ENS_18Kernel_traits_baseILj512EfS2_S2_S2_fjLj128EEEEELb1ELb0ELb1EEEvNS_9FwdParamsE)
        /*00fc*/ 	.short	0x0210
        /*00fe*/ 	.short	0x00e8


	//----- nvinfo : EIATTR_SW_WAR
	.align		4
.L_888:
        /*0100*/ 	.byte	0x04, 0x36
        /*0102*/ 	.short	(.L_890 - .L_889)
.L_889:
        /*0104*/ 	.word	0x00000008
.L_890:


//--------------------- .nv.info._ZN10layer_norm31ln_parallel_residual_fwd_kernelINS_13Kernel_traitsIf13__nv_bfloat16S2_S2_fjLj512ELj1ELj4ELj1ELj16ENS_18Kernel_traits_baseILj512EfS2_S2_S2_fjLj128EEEEELb1ELb1ELb0EEEvNS_9FwdParamsE --------------------------
	.section	.nv.info._ZN10layer_norm31ln_parallel_residual_fwd_kernelINS_13Kernel_traitsIf13__nv_bfloat16S2_S2_fjLj512ELj1ELj4ELj1ELj16ENS_18Kernel_traits_baseILj512EfS2_S2_S2_fjLj128EEEEELb1ELb1ELb0EEEvNS_9FwdParamsE,"",@"SHT_CUDA_INFO"
	.sectionflags	@""
	.align	4


	//----- nvinfo : EIATTR_CUDA_API_VERSION
	.align		4
        /*0000*/ 	.byte	0x04, 0x37
        /*0002*/ 	.short	(.L_892 - .L_891)
.L_891:
        /*0004*/ 	.word	0x00000082


	//----- nvinfo : EIATTR_KPARAM_INFO
	.align		4
.L_892:
        /*0008*/ 	.byte	0x04, 0x17
        /*000a*/ 	.short	(.L_894 - .L_893)
.L_893:
        /*000c*/ 	.word	0x00000000
        /*0010*/ 	.short	0x0000
        /*0012*/ 	.short	0x0000
        /*0014*/ 	.byte	0x00, 0xf0, 0xa1, 0x03


	//----- nvinfo : EIATTR_SPARSE_MMA_MASK
	.align		4
.L_894:
        /*0018*/ 	.byte	0x03, 0x50
        /*001a*/ 	.short	0x0000


	//----- nvinfo : EIATTR_MAXREG_COUNT
	.align		4
        /*001c*/ 	.byte	0x03, 0x1b
        /*001e*/ 	.short	0x00ff


	//----- nvinfo : EIATTR_MERCURY_ISA_VERSION
	.align		4
        /*0020*/ 	.byte	0x03, 0x5f
        /*0022*/ 	.short	0x0101


	//----- nvinfo : EIATTR_COOP_GROUP_MASK_REGIDS
	.align		4
        /*0024*/ 	.byte	0x04, 0x29
        /*0026*/ 	.short	(.L_896 - .L_895)


	//   ....[0]....
.L_895:
        /*0028*/ 	.word	0xffffffff


	//   ....[1]....
        /*002c*/ 	.word	0xffffffff


	//   ....[2]....
        /*0030*/ 	.word	0xffffffff


	//   ....[3]....
        /*0034*/ 	.word	0xffffffff


	//   ....[4]....
        /*0038*/ 	.word	0xffffffff


	//   ....[5]....
        /*003c*/ 	.word	0xffffffff


	//   ....[6]....
        /*0040*/ 	.word	0xffffffff


	//   ....[7]....
        /*0044*/ 	.word	0xffffffff


	//   ....[8]....
        /*0048*/ 	.word	0xffffffff


	//   ....[9]....
        /*004c*/ 	.word	0xffffffff


	//   ....[10]....
        /*0050*/ 	.word	0x05000032


	//   ....[11]....
        /*0054*/ 	.word	0x05000032


	//   ....[12]....
        /*0058*/ 	.word	0x05000032


	//   ....[13]....
        /*005c*/ 	.word	0x05000032


	//   ....[14]....
        /*0060*/ 	.word	0x05000032


	//   ....[15]....
        /*0064*/ 	.word	0x05000032


	//   ....[16]....
        /*0068*/ 	.word	0x05000032


	//   ....[17]....
        /*006c*/ 	.word	0x05000032


	//   ....[18]....
        /*0070*/ 	.word	0x05000032


	//   ....[19]....
        /*0074*/ 	.word	0x05000032


	//----- nvinfo : EIATTR_COOP_GROUP_INSTR_OFFSETS
	.align		4
.L_896:
        /*0078*/ 	.byte	0x04, 0x28
        /*007a*/ 	.short	(.L_898 - .L_897)


	//   ....[0]....
.L_897:
        /*007c*/ 	.word	0x0000c810


	//   ....[1]....
        /*0080*/ 	.word	0x0000c830


	//   ....[2]....
        /*0084*/ 	.word	0x0000c850


	//   ....[3]....
        /*0088*/ 	.word	0x0000c880


	//   ....[4]....
        /*008c*/ 	.word	0x0000c8a0


	//   ....[5]....
        /*0090*/ 	.word	0x0000cae0


	//   ....[6]....
        /*0094*/ 	.word	0x0000cb00


	//   ....[7]....
        /*0098*/ 	.word	0x0000cb20


	//   ....[8]....
        /*009c*/ 	.word	0x0000cb40


	//   ....[9]....
        /*00a0*/ 	.word	0x0000cb60


	//   ....[10]....
        /*00a4*/ 	.word	0x0000d180


	//   ....[11]....
        /*00a8*/ 	.word	0x0000d220


	//   ....[12]....
        /*00ac*/ 	.word	0x0000d290


	//   ....[13]....
        /*00b0*/ 	.word	0x0000d310


	//   ....[14]....
        /*00b4*/ 	.word	0x0000d380


	//   ....[15]....
        /*00b8*/ 	.word	0x0000d620


	//   ....[16]....
        /*00bc*/ 	.word	0x0000d690


	//   ....[17]....
        /*00c0*/ 	.word	0x0000d700


	//   ....[18]....
        /*00c4*/ 	.word	0x0000d770


	//   ....[19]....
        /*00c8*/ 	.word	0x0000d7e0


	//----- nvinfo : EIATTR_EXIT_INSTR_OFFSETS
	.align		4
.L_898:
        /*00cc*/ 	.byte	0x04, 0x1c
        /*00ce*/ 	.short	(.L_900 - .L_899)


	//   ....[0]....
.L_899:
        /*00d0*/ 	.word	0x000005b0


	//   ....[1]....
        /*00d4*/ 	.word	0x0000d110


	//----- nvinfo : EIATTR_MAX_THREADS
	.align		4
.L_900:
        /*00d8*/ 	.byte	0x04, 0x05
        /*00da*/ 	.short	(.L_902 - .L_901)
.L_901:
        /*00dc*/ 	.word	0x00000080
        /*00e0*/ 	.word	0x00000001
        /*00e4*/ 	.word	0x00000001


	//----- nvinfo : EIATTR_CRS_STACK_SIZE
	.align		4
.L_902:
        /*00e8*/ 	.byte	0x04, 0x1e
        /*00ea*/ 	.short	(.L_904 - .L_903)
.L_903:
        /*00ec*/ 	.word	0x00000000


	//----- nvinfo : EIATTR_CBANK_PARAM_SIZE
	.align		4
.L_904:
        /*00f0*/ 	.byte	0x03, 0x19
        /*00f2*/ 	.short	0x00e8


	//----- nvinfo : EIATTR_PARAM_CBANK
	.align		4
        /*00f4*/ 	.byte	0x04, 0x0a
        /*00f6*/ 	.short	(.L_906 - .L_905)
	.align		4
.L_905:
        /*00f8*/ 	.word	index@(.nv.constant0._ZN10layer_norm31ln_parallel_residual_fwd_kernelINS_13Kernel_traitsIf13__nv_bfloat16S2_S2_fjLj512ELj1ELj4ELj1ELj16ENS_18Kernel_traits_baseILj512EfS2_S2_S2_fjLj128EEEEELb1ELb1ELb0EEEvNS_9FwdParamsE)
        /*00fc*/ 	.short	0x0210
        /*00fe*/ 	.short	0x00e8


	//----- nvinfo : EIATTR_SW_WAR
	.align		4
.L_906:
        /*0100*/ 	.byte	0x04, 0x36
        /*0102*/ 	.short	(.L_908 - .L_907)
.L_907:
        /*0104*/ 	.word	0x00000008
.L_908:


//--------------------- .nv.info._ZN10layer_norm31ln_parallel_residual_fwd_kernelINS_13Kernel_traitsIf13__nv_bfloat16S2_S2_fjLj512ELj1ELj4ELj1ELj16ENS_18Kernel_traits_baseILj512EfS2_S2_S2_fjLj128EEEEELb1ELb1ELb1EEEvNS_9FwdParamsE --------------------------
	.section	.nv.info._ZN10layer_norm31ln_parallel_residual_fwd_kernelINS_13Kernel_traitsIf13__nv_bfloat16S2_S2_fjLj512ELj1ELj4ELj1ELj16ENS_18Kernel_traits_baseILj512EfS2_S2_S2_fjLj128EEEEELb1ELb1ELb1EEEvNS_9FwdParamsE,"",@"SHT_CUDA_INFO"
	.sectionflags	@""
	.align	4


	//----- nvinfo : EIATTR_CUDA_API_VERSION
	.align		4
        /*0000*/ 	.byte	0x04, 0x37
        /*0002*/ 	.short	(.L_910 - .L_909)
.L_909:
        /*0004*/ 	.word	0x00000082


	//----- nvinfo : EIATTR_KPARAM_INFO
	.align		4
.L_910:
        /*0008*/ 	.byte	0x04, 0x17
        /*000a*/ 	.short	(.L_912 - .L_911)
.L_911:
        /*000c*/ 	.word	0x00000000
        /*0010*/ 	.short	0x0000
        /*0012*/ 	.short	0x0000
        /*0014*/ 	.byte	0x00, 0xf0, 0xa1, 0x03


	//----- nvinfo : EIATTR_SPARSE_MMA_MASK
	.align		4
.L_912:
        /*0018*/ 	.byte	0x03, 0x50
        /*001a*/ 	.short	0x0000


	//----- nvinfo : EIATTR_MAXREG_COUNT
	.align		4
        /*001c*/ 	.byte	0x03, 0x1b
        /*001e*/ 	.short	0x00ff


	//----- nvinfo : EIATTR_MERCURY_ISA_VERSION
	.align		4
        /*0020*/ 	.byte	0x03, 0x5f
        /*0022*/ 	.short	0x0101


	//----- nvinfo : EIATTR_COOP_GROUP_MASK_REGIDS
	.align		4
        /*0024*/ 	.byte	0x04, 0x29
        /*0026*/ 	.short	(.L_914 - .L_913)


	//   ....[0]....
.L_913:
        /*0028*/ 	.word	0xffffffff


	//   ....[1]....
        /*002c*/ 	.word	0xffffffff


	//   ....[2]....
        /*0030*/ 	.word	0xffffffff


	//   ....[3]....
        /*0034*/ 	.word	0xffffffff


	//   ....[4]....
        /*0038*/ 	.word	0xffffffff


	//   ....[5]....
        /*003c*/ 	.word	0xffffffff


	//   ....[6]....
        /*0040*/ 	.word	0xffffffff


	//   ....[7]....
        /*0044*/ 	.word	0xffffffff


	//   ....[8]....
        /*0048*/ 	.word	0xffffffff


	//   ....[9]....
        /*004c*/ 	.word	0xffffffff


	//   ....[10]....
        /*0050*/ 	.word	0x05000050


	//   ....[11]....
        /*0054*/ 	.word	0x05000050


	//   ....[12]....
        /*0058*/ 	.word	0x05000050


	//   ....[13]....
        /*005c*/ 	.word	0x05000050


	//   ....[14]....
        /*0060*/ 	.word	0x05000050


	//   ....[15]....
        /*0064*/ 	.word	0x05000050


	//   ....[16]....
        /*0068*/ 	.word	0x05000050


	//   ....[17]....
        /*006c*/ 	.word	0x05000050


	//   ....[18]....
        /*0070*/ 	.word	0x05000050


	//   ....[19]....
        /*0074*/ 	.word	0x05000050


	//----- nvinfo : EIATTR_COOP_GROUP_INSTR_OFFSETS
	.align		4
.L_914:
        /*0078*/ 	.byte	0x04, 0x28
        /*007a*/ 	.short	(.L_916 - .L_915)


	//   ....[0]....
.L_915:
        /*007c*/ 	.word	0x0000c480


	//   ....[1]....
        /*0080*/ 	.word	0x0000c4b0


	//   ....[2]....
        /*0084*/ 	.word	0x0000c4d0


	//   ....[3]....
        /*0088*/ 	.word	0x0000c4f0


	//   ....[4]....
        /*008c*/ 	.word	0x0000c510


	//   ....[5]....
        /*0090*/ 	.word	0x0000c740


	//   ....[6]....
        /*0094*/ 	.word	0x0000c760


	//   ....[7]....
        /*0098*/ 	.word	0x0000c780


	//   ....[8]....
        /*009c*/ 	.word	0x0000c7a0


	//   ....[9]....
        /*00a0*/ 	.word	0x0000c7c0


	//   ....[10]....
        /*00a4*/ 	.word	0x0000cd50


	//   ....[11]....
        /*00a8*/ 	.word	0x0000ce00


	//   ....[12]....
        /*00ac*/ 	.word	0x0000ce70


	//   ....[13]....
        /*00b0*/ 	.word	0x0000cee0


	//   ....[14]....
        /*00b4*/ 	.word	0x0000cf50


	//   ....[15]....
        /*00b8*/ 	.word	0x0000d1d0


	//   ....[16]....
        /*00bc*/ 	.word	0x0000d240


	//   ....[17]....
        /*00c0*/ 	.word	0x0000d2b0


	//   ....[18]....
        /*00c4*/ 	.word	0x0000d320


	//   ....[19]....
        /*00c8*/ 	.word	0x0000d390


	//----- nvinfo : EIATTR_EXIT_INSTR_OFFSETS
	.align		4
.L_916:
        /*00cc*/ 	.byte	0x04, 0x1c
        /*00ce*/ 	.short	(.L_918 - .L_917)


	//   ....[0]....
.L_917:
        /*00d0*/ 	.word	0x000002b0


	//   ....[1]....
        /*00d4*/ 	.word	0x0000ccf0


	//----- nvinfo : EIATTR_MAX_THREADS
	.align		4
.L_918:
        /*00d8*/ 	.byte	0x04, 0x05
        /*00da*/ 	.short	(.L_920 - .L_919)
.L_919:
        /*00dc*/ 	.word	0x00000080
        /*00e0*/ 	.word	0x00000001
        /*00e4*/ 	.word	0x00000001


	//----- nvinfo : EIATTR_CRS_STACK_SIZE
	.align		4
.L_920:
        /*00e8*/ 	.byte	0x04, 0x1e
        /*00ea*/ 	.short	(.L_922 - .L_921)
.L_921:
        /*00ec*/ 	.word	0x00000000


	//----- nvinfo : EIATTR_CBANK_PARAM_SIZE
	.align		4
.L_922:
        /*00f0*/ 	.byte	0x03, 0x19
        /*00f2*/ 	.short	0x00e8


	//----- nvinfo : EIATTR_PARAM_CBANK
	.align		4
        /*00f4*/ 	.byte	0x04, 0x0a
        /*00f6*/ 	.short	(.L_924 - .L_923)
	.align		4
.L_923:
        /*00f8*/ 	.word	index@(.nv.constant0._ZN10layer_norm31ln_parallel_residual_fwd_kernelINS_13Kernel_traitsIf13__nv_bfloat16S2_S2_fjLj512ELj1ELj4ELj1ELj16ENS_18Kernel_traits_baseILj512EfS2_S2_S2_fjLj128EEEEELb1ELb1ELb1EEEvNS_9FwdParamsE)
        /*00fc*/ 	.short	0x0210
        /*00fe*/ 	.short	0x00e8


	//----- nvinfo : EIATTR_SW_WAR
	.align		4
.L_924:
        /*0100*/ 	.byte	0x04, 0x36
        /*0102*/ 	.short	(.L_926 - .L_925)
.L_925:
        /*0104*/ 	.word	0x00000008
.L_926:


//--------------------- .nv.info._ZN10layer_norm31ln_parallel_residual_fwd_kernelINS_13Kernel_traitsI13__nv_bfloat16S2_fS2_fjLj512ELj1ELj4ELj1ELj16ENS_18Kernel_traits_baseILj512ES2_S2_fS2_fjLj128EEEEELb0ELb0ELb0EEEvNS_9FwdParamsE --------------------------
	.section	.nv.info._ZN10layer_norm31ln_parallel_residual_fwd_kernelINS_13Kernel_traitsI13__nv_bfloat16S2_fS2_fjLj512ELj1ELj4ELj1ELj16ENS_18Kernel_traits_baseILj512ES2_S2_fS2_fjLj128EEEEELb0ELb0ELb0EEEvNS_9FwdParamsE,"",@"SHT_CUDA_INFO"
	.sectionflags	@""
	.align	4


	//----- nvinfo : EIATTR_CUDA_API_VERSION
	.align		4
        /*0000*/ 	.byte	0x04, 0x37
        /*0002*/ 	.short	(.L_928 - .L_927)
.L_927:
        /*0004*/ 	.word	0x00000082


	//----- nvinfo : EIATTR_KPARAM_INFO
	.align		4
.L_928:
        /*0008*/ 	.byte	0x04, 0x17
        /*000a*/ 	.short	(.L_930 - .L_929)
.L_929:
        /*000c*/ 	.word	0x00000000
        /*0010*/ 	.short	0x0000
        /*0012*/ 	.short	0x0000
        /*0014*/ 	.byte	0x00, 0xf0, 0xa1, 0x03


	//----- nvinfo : EIATTR_SPARSE_MMA_MASK
	.align		4
.L_930:
        /*0018*/ 	.byte	0x03, 0x50
        /*001a*/ 	.short	0x0000


	//----- nvinfo : EIATTR_MAXREG_COUNT
	.align		4
        /*001c*/ 	.byte	0x03, 0x1b
        /*001e*/ 	.short	0x00ff


	//----- nvinfo : EIATTR_MERCURY_ISA_VERSION
	.align		4
        /*0020*/ 	.byte	0x03, 0x5f
        /*0022*/ 	.short	0x0101


	//----- nvinfo : EIATTR_COOP_GROUP_MASK_REGIDS
	.align		4
        /*0024*/ 	.byte	0x04, 0x29
        /*0026*/ 	.short	(.L_932 - .L_931)


	//   ....[0]....
.L_931:
        /*0028*/ 	.word	0xffffffff


	//   ....[1]....
        /*002c*/ 	.word	0xffffffff


	//   ....[2]....
        /*0030*/ 	.word	0xffffffff


	//   ....[3]....
        /*0034*/ 	.word	0xffffffff


	//   ....[4]....
        /*0038*/ 	.word	0xffffffff


	//   ....[5]....
        /*003c*/ 	.word	0xffffffff


	//   ....[6]....
        /*0040*/ 	.word	0xffffffff


	//   ....[7]....
        /*0044*/ 	.word	0xffffffff


	//   ....[8]....
        /*0048*/ 	.word	0xffffffff


	//   ....[9]....
        /*004c*/ 	.word	0xffffffff


	//   ....[10]....
        /*0050*/ 	.word	0x05000050


	//   ....[11]....
        /*0054*/ 	.word	0x05000050


	//   ....[12]....
        /*0058*/ 	.word	0x05000050


	//   ....[13]....
        /*005c*/ 	.word	0x05000050


	//   ....[14]....
        /*0060*/ 	.word	0x05000050


	//   ....[15]....
        /*0064*/ 	.word	0x05000050


	//   ....[16]....
        /*0068*/ 	.word	0x05000050


	//   ....[17]....
        /*006c*/ 	.word	0x05000050


	//   ....[18]....
        /*0070*/ 	.word	0x05000050


	//   ....[19]....
        /*0074*/ 	.word	0x05000050


	//----- nvinfo : EIATTR_COOP_GROUP_INSTR_OFFSETS
	.align		4
.L_932:
        /*0078*/ 	.byte	0x04, 0x28
        /*007a*/ 	.short	(.L_934 - .L_933)


	//   ....[0]....
.L_933:
        /*007c*/ 	.word	0x00001890


	//   ....[1]....
        /*0080*/ 	.word	0x000018c0


	//   ....[2]....
        /*0084*/ 	.word	0x000018e0


	//   ....[3]....
        /*0088*/ 	.word	0x00001900


	//   ....[4]....
        /*008c*/ 	.word	0x00001920


	//   ....[5]....
        /*0090*/ 	.word	0x00001b60


	//   ....[6]....
        /*0094*/ 	.word	0x00001b80


	//   ....[7]....
        /*0098*/ 	.word	0x00001ba0


	//   ....[8]....
        /*009c*/ 	.word	0x00001bc0


	//   ....[9]....
        /*00a0*/ 	.word	0x00001be0


	//   ....[10]....
        /*00a4*/ 	.word	0x000023b0


	//   ....[11]....
        /*00a8*/ 	.word	0x00002460


	//   ....[12]....
        /*00ac*/ 	.word	0x000024d0


	//   ....[13]....
        /*00b0*/ 	.word	0x00002540


	//   ....[14]....
        /*00b4*/ 	.word	0x000025b0


	//   ....[15]....
        /*00b8*/ 	.word	0x00002840


	//   ....[16]....
        /*00bc*/ 	.word	0x000028b0


	//   ....[17]....
        /*00c0*/ 	.word	0x00002920


	//   ....[18]....
        /*00c4*/ 	.word	0x00002990


	//   ....[19]....
        /*00c8*/ 	.word	0x00002a00


	//----- nvinfo : EIATTR_EXIT_INSTR_OFFSETS
	.align		4
.L_934:
        /*00cc*/ 	.byte	0x04, 0x1c
        /*00ce*/ 	.short	(.L_936 - .L_935)


	//   ....[0]....
.L_935:
        /*00d0*/ 	.word	0x00000510


	//   ....[1]....
        /*00d4*/ 	.word	0x00002340


	//----- nvinfo : EIATTR_MAX_THREADS
	.align		4
.L_936:
        /*00d8*/ 	.byte	0x04, 0x05
        /*00da*/ 	.short	(.L_938 - .L_937)
.L_937:
        /*00dc*/ 	.word	0x00000080
        /*00e0*/ 	.word	0x00000001
        /*00e4*/ 	.word	0x00000001


	//----- nvinfo : EIATTR_CRS_STACK_SIZE
	.align		4
.L_938:
        /*00e8*/ 	.byte	0x04, 0x1e
        /*00ea*/ 	.short	(.L_940 - .L_939)
.L_939:
        /*00ec*/ 	.word	0x00000000


	//----- nvinfo : EIATTR_CBANK_PARAM_SIZE
	.align		4
.L_940:
        /*00f0*/ 	.byte	0x03, 0x19
        /*00f2*/ 	.short	0x00e8


	//----- nvinfo : EIATTR_PARAM_CBANK
	.align		4
        /*00f4*/ 	.byte	0x04, 0x0a
        /*00f6*/ 	.short	(.L_942 - .L_941)
	.align		4
.L_941:
        /*00f8*/ 	.word	index@(.nv.constant0._ZN10layer_norm31ln_parallel_residual_fwd_kernelINS_13Kernel_traitsI13__nv_bfloat16S2_fS2_fjLj512ELj1ELj4ELj1ELj16ENS_18Kernel_traits_baseILj512ES2_S2_fS2_fjLj128EEEEELb0ELb0ELb0EEEvNS_9FwdParamsE)
        /*00fc*/ 	.short	0x0210
        /*00fe*/ 	.short	0x00e8


	//----- nvinfo : EIATTR_SW_WAR
	.align		4
.L_942:
        /*0100*/ 	.byte	0x04, 0x36
        /*0102*/ 	.short	(.L_944 - .L_943)
.L_943:
        /*0104*/ 	.word	0x00000008
.L_944:


//--------------------- .nv.info._ZN10layer_norm31ln_parallel_residual_fwd_kernelINS_13Kernel_traitsI13__nv_bfloat16S2_fS2_fjLj512ELj1ELj4ELj1ELj16ENS_18Kernel_traits_baseILj512ES2_S2_fS2_fjLj128EEEEELb0ELb0ELb1EEEvNS_9FwdParamsE --------------------------
	.section	.nv.info._ZN10layer_norm31ln_parallel_residual_fwd_kernelINS_13Kernel_traitsI13__nv_bfloat16S2_fS2_fjLj512ELj1ELj4ELj1ELj16ENS_18Kernel_traits_baseILj512ES2_S2_fS2_fjLj128EEEEELb0ELb0ELb1EEEvNS_9FwdParamsE,"",@"SHT_CUDA_INFO"
	.sectionflags	@""
	.align	4


	//----- nvinfo : EIATTR_CUDA_API_VERSION
	.align		4
        /*0000*/ 	.byte	0x04, 0x37
        /*0002*/ 	.short	(.L_946 - .L_945)
.L_945:
        /*0004*/ 	.word	0x00000082


	//----- nvinfo : EIATTR_KPARAM_INFO
	.align		4
.L_946:
        /*0008*/ 	.byte	0x04, 0x17
        /*000a*/ 	.short	(.L_948 - .L_947)
.L_947:
        /*000c*/ 	.word	0x00000000
        /*0010*/ 	.short	0x0000
        /*0012*/ 	.short	0x0000
        /*0014*/ 	.byte	0x00, 0xf0, 0xa1, 0x03


	//----- nvinfo : EIATTR_SPARSE_MMA_MASK
	.align		4
.L_948:
        /*0018*/ 	.byte	0x03, 0x50
        /*001a*/ 	.short	0x0000


	//----- nvinfo : EIATTR_MAXREG_COUNT
	.align		4
        /*001c*/ 	.byte	0x03, 0x1b
        /*001e*/ 	.short	0x00ff


	//----- nvinfo : EIATTR_MERCURY_ISA_VERSION
	.align		4
        /*0020*/ 	.byte	0x03, 0x5f
        /*0022*/ 	.short	0x0101


	//----- nvinfo : EIATTR_COOP_GROUP_MASK_REGIDS
	.align		4
        /*0024*/ 	.byte	0x04, 0x29
        /*0026*/ 	.short	(.L_950 - .L_949)


	//   ....[0]....
.L_949:
        /*0028*/ 	.word	0xffffffff


	//   ....[1]....
        /*002c*/ 	.word	0xffffffff


	//   ....[2]....
        /*0030*/ 	.word	0xffffffff


	//   ....[3]....
        /*0034*/ 	.word	0xffffffff


	//   ....[4]....
        /*0038*/ 	.word	0xffffffff


	//   ....[5]....
        /*003c*/ 	.word	0xffffffff


	//   ....[6]....
        /*0040*/ 	.word	0xffffffff


	//   ....[7]....
        /*0044*/ 	.word	0xffffffff


	//   ....[8]....
        /*0048*/ 	.word	0xffffffff


	//   ....[9]....
        /*004c*/ 	.word	0xffffffff


	//   ....[10]....
        /*0050*/ 	.word	0x05000068


	//   ....[11]....
        /*0054*/ 	.word	0x05000068


	//   ....[12]....
        /*0058*/ 	.word	0x05000068


	//   ....[13]....
        /*005c*/ 	.word	0x05000068


	//   ....[14]....
        /*0060*/ 	.word	0x05000068


	//   ....[15]....
        /*0064*/ 	.word	0x05000068


	//   ....[16]....
        /*0068*/ 	.word	0x05000068


	//   ....[17]....
        /*006c*/ 	.word	0x05000068


	//   ....[18]....
        /*0070*/ 	.word	0x05000068


	//   ....[19]....
        /*0074*/ 	.word	0x05000068


	//----- nvinfo : EIATTR_COOP_GROUP_INSTR_OFFSETS
	.align		4
.L_950:
        /*0078*/ 	.byte	0x04, 0x28
        /*007a*/ 	.short	(.L_952 - .L_951)


	//   ....[0]....
.L_951:
        /*007c*/ 	.word	0x00001610


	//   ....[1]....
        /*0080*/ 	.word	0x00001630


	//   ....[2]....
        /*0084*/ 	.word	0x00001650


	//   ....[3]....
        /*0088*/ 	.word	0x00001670


	//   ....[4]....
        /*008c*/ 	.word	0x000016a0


	//   ....[5]....
        /*0090*/ 	.word	0x000018d0


	//   ....[6]....
        /*0094*/ 	.word	0x000018f0


	//   ....[7]....
        /*0098*/ 	.word	0x00001910


	//   ....[8]....
        /*009c*/ 	.word	0x00001930


	//   ....[9]....
        /*00a0*/ 	.word	0x00001950


	//   ....[10]....
        /*00a4*/ 	.word	0x000020f0


	//   ....[11]....
        /*00a8*/ 	.word	0x00002190


	//   ....[12]....
        /*00ac*/ 	.word	0x00002200


	//   ....[13]....
        /*00b0*/ 	.word	0x00002270


	//   ....[14]....
        /*00b4*/ 	.word	0x000022f0


	//   ....[15]....
        /*00b8*/ 	.word	0x00002570


	//   ....[16]....
        /*00bc*/ 	.word	0x000025e0


	//   ....[17]....
        /*00c0*/ 	.word	0x00002650


	//   ....[18]....
        /*00c4*/ 	.word	0x000026c0


	//   ....[19]....
        /*00c8*/ 	.word	0x00002730


	//----- nvinfo : EIATTR_EXIT_INSTR_OFFSETS
	.align		4
.L_952:
        /*00cc*/ 	.byte	0x04, 0x1c
        /*00ce*/ 	.short	(.L_954 - .L_953)


	//   ....[0]....
.L_953:
        /*00d0*/ 	.word	0x00000200


	//   ....[1]....
        /*00d4*/ 	.word	0x00002080


	//----- nvinfo : EIATTR_MAX_THREADS
	.align		4
.L_954:
        /*00d8*/ 	.byte	0x04, 0x05
        /*00da*/ 	.short	(.L_956 - .L_955)
.L_955:
        /*00dc*/ 	.word	0x00000080
        /*00e0*/ 	.word	0x00000001
        /*00e4*/ 	.word	0x00000001


	//----- nvinfo : EIATTR_CRS_STACK_SIZE
	.align		4
.L_956:
        /*00e8*/ 	.byte	0x04, 0x1e
        /*00ea*/ 	.short	(.L_958 - .L_957)
.L_957:
        /*00ec*/ 	.word	0x00000000


	//----- nvinfo : EIATTR_CBANK_PARAM_SIZE
	.align		4
.L_958:
        /*00f0*/ 	.byte	0x03, 0x19
        /*00f2*/ 	.short	0x00e8


	//----- nvinfo : EIATTR_PARAM_CBANK
	.align		4
        /*00f4*/ 	.byte	0x04, 0x0a
        /*00f6*/ 	.short	(.L_960 - .L_959)
	.align		4
.L_959:
        /*00f8*/ 	.word	index@(.nv.constant0._ZN10layer_norm31ln_parallel_residual_fwd_kernelINS_13Kernel_traitsI13__nv_bfloat16S2_fS2_fjLj512ELj1ELj4ELj1ELj16ENS_18Kernel_traits_baseILj512ES2_S2_fS2_fjLj128EEEEELb0ELb0ELb1EEEvNS_9FwdParamsE)
        /*00fc*/ 	.short	0x0210
        /*00fe*/ 	.short	0x00e8


	//----- nvinfo : EIATTR_SW_WAR
	.align		4
.L_960:
        /*0100*/ 	.byte	0x04, 0x36
        /*0102*/ 	.short	(.L_962 - .L_961)
.L_961:
        /*0104*/ 	.word	0x00000008
.L_962:


//--------------------- .nv.info._ZN10layer_norm31ln_parallel_residual_fwd_kernelINS_13Kernel_traitsI13__nv_bfloat16S2_fS2_fjLj512ELj1ELj4ELj1ELj16ENS_18Kernel_traits_baseILj512ES2_S2_fS2_fjLj128EEEEELb0ELb1ELb0EEEvNS_9FwdParamsE --------------------------
	.section	.nv.info._ZN10layer_norm31ln_parallel_residual_fwd_kernelINS_13Kernel_traitsI13__nv_bfloat16S2_fS2_fjLj512ELj1ELj4ELj1ELj16ENS_18Kernel_traits_baseILj512ES2_S2_fS2_fjLj128EEEEELb0ELb1ELb0EEEvNS_9FwdParamsE,"",@"SHT_CUDA_INFO"
	.sectionflags	@""
	.align	4


	//----- nvinfo : EIATTR_CUDA_API_VERSION
	.align		4
        /*0000*/ 	.byte	0x04, 0x37
        /*0002*/ 	.short	(.L_964 - .L_963)
.L_963:
        /*0004*/ 	.word	0x00000082


	//----- nvinfo : EIATTR_KPARAM_INFO
	.align		4
.L_964:
        /*0008*/ 	.byte	0x04, 0x17
        /*000a*/ 	.short	(.L_966 - .L_965)
.L_965:
        /*000c*/ 	.word	0x00000000
        /*0010*/ 	.short	0x0000
        /*0012*/ 	.short	0x0000
        /*0014*/ 	.byte	0x00, 0xf0, 0xa1, 0x03


	//----- nvinfo : EIATTR_SPARSE_MMA_MASK
	.align		4
.L_966:
        /*0018*/ 	.byte	0x03, 0x50
        /*001a*/ 	.short	0x0000


	//----- nvinfo : EIATTR_MAXREG_COUNT
	.align		4
        /*001c*/ 	.byte	0x03, 0x1b
        /*001e*/ 	.short	0x00ff


	//----- nvinfo : EIATTR_MERCURY_ISA_VERSION
	.align		4
        /*0020*/ 	.byte	0x03, 0x5f
        /*0022*/ 	.short	0x0101


	//----- nvinfo : EIATTR_COOP_GROUP_MASK_REGIDS
	.align		4
        /*0024*/ 	.byte	0x04, 0x29
        /*0026*/ 	.short	(.L_968 - .L_967)


	//   ....[0]....
.L_967:
        /*0028*/ 	.word	0xffffffff


	//   ....[1]....
        /*002c*/ 	.word	0xffffffff


	//   ....[2]....
        /*0030*/ 	.word	0xffffffff


	//   ....[3]....
        /*0034*/ 	.word	0xffffffff


	//   ....[4]....
        /*0038*/ 	.word	0xffffffff


	//   ....[5]....
        /*003c*/ 	.word	0xffffffff


	//   ....[6]....
        /*0040*/ 	.word	0xffffffff


	//   ....[7]....
        /*0044*/ 	.word	0xffffffff


	//   ....[8]....
        /*0048*/ 	.word	0xffffffff


	//   ....[9]....
        /*004c*/ 	.word	0xffffffff


	//   ....[10]....
        /*0050*/ 	.word	0x0500002a


	//   ....[11]....
        /*0054*/ 	.word	0x0500002a


	//   ....[12]....
        /*0058*/ 	.word	0x0500002a


	//   ....[13]....
        /*005c*/ 	.word	0x0500002a


	//   ....[14]....
        /*0060*/ 	.word	0x0500002a


	//   ....[15]....
        /*0064*/ 	.word	0x0500002a


	//   ....[16]....
        /*0068*/ 	.word	0x0500002a


	//   ....[17]....
        /*006c*/ 	.word	0x0500002a


	//   ....[18]....
        /*0070*/ 	.word	0x0500002a


	//   ....[19]....
        /*0074*/ 	.word	0x0500002a


	//----- nvinfo : EIATTR_COOP_GROUP_INSTR_OFFSETS
	.align		4
.L_968:
        /*0078*/ 	.byte	0x04, 0x28
        /*007a*/ 	.short	(.L_970 - .L_969)


	//   ....[0]....
.L_969:
        /*007c*/ 	.word	0x000013f0


	//   ....[1]....
        /*0080*/ 	.word	0x00001410


	//   ....[2]....
        /*0084*/ 	.word	0x00001430


	//   ....[3]....
        /*0088*/ 	.word	0x00001460


	//   ....[4]....
        /*008c*/ 	.word	0x00001480


	//   ....[5]....
        /*0090*/ 	.word	0x000016c0


	//   ....[6]....
        /*0094*/ 	.word	0x000016e0


	//   ....[7]....
        /*0098*/ 	.word	0x00001700


	//   ....[8]....
        /*009c*/ 	.word	0x00001720


	//   ....[9]....
        /*00a0*/ 	.word	0x00001740


	//   ....[10]....
        /*00a4*/ 	.word	0x00001d20


	//   ....[11]....
        /*00a8*/ 	.word	0x00001dc0


	//   ....[12]....
        /*00ac*/ 	.word	0x00001e30


	//   ....[13]....
        /*00b0*/ 	.word	0x00001eb0


	//   ....[14]....
        /*00b4*/ 	.word	0x00001f20


	//   ....[15]....
        /*00b8*/ 	.word	0x000021d0


	//   ....[16]....
        /*00bc*/ 	.word	0x00002240


	//   ....[17]....
        /*00c0*/ 	.word	0x000022b0


	//   ....[18]....
        /*00c4*/ 	.word	0x00002320


	//   ....[19]....
        /*00c8*/ 	.word	0x00002390


	//----- nvinfo : EIATTR_EXIT_INSTR_OFFSETS
	.align		4
.L_970:
        /*00cc*/ 	.byte	0x04, 0x1c
        /*00ce*/ 	.short	(.L_972 - .L_971)


	//   ....[0]....
.L_971:
        /*00d0*/ 	.word	0x00000320


	//   ....[1]....
        /*00d4*/ 	.word	0x00001cb0


	//----- nvinfo : EIATTR_MAX_THREADS
	.align		4
.L_972:
        /*00d8*/ 	.byte	0x04, 0x05
        /*00da*/ 	.short	(.L_974 - .L_973)
.L_973:
        /*00dc*/ 	.word	0x00000080
        /*00e0*/ 	.word	0x00000001
        /*00e4*/ 	.word	0x00000001


	//----- nvinfo : EIATTR_CRS_STACK_SIZE
	.align		4
.L_974:
        /*00e8*/ 	.byte	0x04, 0x1e
        /*00ea*/ 	.short	(.L_976 - .L_975)
.L_975:
        /*00ec*/ 	.word	0x00000000


	//----- nvinfo : EIATTR_CBANK_PARAM_SIZE
	.align		4
.L_976:
        /*00f0*/ 	.byte	0x03, 0x19
        /*00f2*/ 	.short	0x00e8


	//----- nvinfo : EIATTR_PARAM_CBANK
	.align		4
        /*00f4*/ 	.byte	0x04, 0x0a
        /*00f6*/ 	.short	(.L_978 - .L_977)
	.align		4
.L_977:
        /*00f8*/ 	.word	index@(.nv.constant0._ZN10layer_norm31ln_parallel_residual_fwd_kernelINS_13Kernel_traitsI13__nv_bfloat16S2_fS2_fjLj512ELj1ELj4ELj1ELj16ENS_18Kernel_traits_baseILj512ES2_S2_fS2_fjLj128EEEEELb0ELb1ELb0EEEvNS_9FwdParamsE)
        /*00fc*/ 	.short	0x0210
        /*00fe*/ 	.short	0x00e8


	//----- nvinfo : EIATTR_SW_WAR
	.align		4
.L_978:
        /*0100*/ 	.byte	0x04, 0x36
        /*0102*/ 	.short	(.L_980 - .L_979)
.L_979:
        /*0104*/ 	.word	0x00000008
.L_980:


//--------------------- .nv.info._ZN10layer_norm31ln_parallel_residual_fwd_kernelINS_13Kernel_traitsI13__nv_bfloat16S2_fS2_fjLj512ELj1ELj4ELj1ELj16ENS_18Kernel_traits_baseILj512ES2_S2_fS2_fjLj128EEEEELb0ELb1ELb1EEEvNS_9FwdParamsE --------------------------
	.section	.nv.info._ZN10layer_norm31ln_parallel_residual_fwd_kernelINS_13Kernel_traitsI13__nv_bfloat16S2_fS2_fjLj512ELj1ELj4ELj1ELj16ENS_18Kernel_traits_baseILj512ES2_S2_fS2_fjLj128EEEEELb0ELb1ELb1EEEvNS_9FwdParamsE,"",@"SHT_CUDA_INFO"
	.sectionflags	@""
	.align	4


	//----- nvinfo : EIATTR_CUDA_API_VERSION
	.align		4
        /*0000*/ 	.byte	0x04, 0x37
        /*0002*/ 	.short	(.L_982 - .L_981)
.L_981:
        /*0004*/ 	.word	0x00000082


	//----- nvinfo : EIATTR_KPARAM_INFO
	.align		4
.L_982:
        /*0008*/ 	.byte	0x04, 0x17
        /*000a*/ 	.short	(.L_984 - .L_983)
.L_983:
        /*000c*/ 	.word	0x00000000
        /*0010*/ 	.short	0x0000
        /*0012*/ 	.short	0x0000
        /*0014*/ 	.byte	0x00, 0xf0, 0xa1, 0x03


	//----- nvinfo : EIATTR_SPARSE_MMA_MASK
	.align		4
.L_984:
        /*0018*/ 	.byte	0x03, 0x50
        /*001a*/ 	.short	0x0000


	//----- nvinfo : EIATTR_MAXREG_COUNT
	.align		4
        /*001c*/ 	.byte	0x03, 0x1b
        /*001e*/ 	.short	0x00ff


	//----- nvinfo : EIATTR_MERCURY_ISA_VERSION
	.align		4
        /*0020*/ 	.byte	0x03, 0x5f
        /*0022*/ 	.short	0x0101


	//----- nvinfo : EIATTR_COOP_GROUP_MASK_REGIDS
	.align		4
        /*0024*/ 	.byte	0x04, 0x29
        /*0026*/ 	.short	(.L_986 - .L_985)


	//   ....[0]....
.L_985:
        /*0028*/ 	.word	0xffffffff


	//   ....[1]....
        /*002c*/ 	.word	0xffffffff


	//   ....[2]....
        /*0030*/ 	.word	0xffffffff


	//   ....[3]....
        /*0034*/ 	.word	0xffffffff


	//   ....[4]....
        /*0038*/ 	.word	0xffffffff


	//   ....[5]....
        /*003c*/ 	.word	0xffffffff


	//   ....[6]....
        /*0040*/ 	.word	0xffffffff


	//   ....[7]....
        /*0044*/ 	.word	0xffffffff


	//   ....[8]....
        /*0048*/ 	.word	0xffffffff


	//   ....[9]....
        /*004c*/ 	.word	0xffffffff


	//   ....[10]....
        /*0050*/ 	.word	0x05000030


	//   ....[11]....
        /*0054*/ 	.word	0x05000030


	//   ....[12]....
        /*0058*/ 	.word	0x05000030


	//   ....[13]....
        /*005c*/ 	.word	0x05000030


	//   ....[14]....
        /*0060*/ 	.word	0x05000030


	//   ....[15]....
        /*0064*/ 	.word	0x05000030


	//   ....[16]....
        /*0068*/ 	.word	0x05000030


	//   ....[17]....
        /*006c*/ 	.word	0x05000030


	//   ....[18]....
        /*0070*/ 	.word	0x05000030


	//   ....[19]....
        /*0074*/ 	.word	0x05000030


	//----- nvinfo : EIATTR_COOP_GROUP_INSTR_OFFSETS
	.align		4
.L_986:
        /*0078*/ 	.byte	0x04, 0x28
        /*007a*/ 	.short	(.L_988 - .L_987)


	//   ....[0]....
.L_987:
        /*007c*/ 	.word	0x00001200


	//   ....[1]....
        /*0080*/ 	.word	0x00001220


	//   ....[2]....
        /*0084*/ 	.word	0x00001240


	//   ....[3]....
        /*0088*/ 	.word	0x00001260


	//   ....[4]....
        /*008c*/ 	.word	0x00001280


	//   ....[5]....
        /*0090*/ 	.word	0x000014c0


	//   ....[6]....
        /*0094*/ 	.word	0x000014e0


	//   ....[7]....
        /*0098*/ 	.word	0x00001500


	//   ....[8]....
        /*009c*/ 	.word	0x00001520


	//   ....[9]....
        /*00a0*/ 	.word	0x00001540


	//   ....[10]....
        /*00a4*/ 	.word	0x00001ab0


	//   ....[11]....
        /*00a8*/ 	.word	0x00001b30


	//   ....[12]....
        /*00ac*/ 	.word	0x00001bb0


	//   ....[13]....
        /*00b0*/ 	.word	0x00001c30


	//   ....[14]....
        /*00b4*/ 	.word	0x00001cb0


	//   ....[15]....
        /*00b8*/ 	.word	0x00001f50


	//   ....[16]....
        /*00bc*/ 	.word	0x00001fb0


	//   ....[17]....
        /*00c0*/ 	.word	0x00002010


	//   ....[18]....
        /*00c4*/ 	.word	0x00002070


	//   ....[19]....
        /*00c8*/ 	.word	0x000020d0


	//----- nvinfo : EIATTR_EXIT_INSTR_OFFSETS
	.align		4
.L_988:
        /*00cc*/ 	.byte	0x04, 0x1c
        /*00ce*/ 	.short	(.L_990 - .L_989)


	//   ....[0]....
.L_989:
        /*00d0*/ 	.word	0x00000140


	//   ....[1]....
        /*00d4*/ 	.word	0x00001a50


	//----- nvinfo : EIATTR_MAX_THREADS
	.align		4
.L_990:
        /*00d8*/ 	.byte	0x04, 0x05
        /*00da*/ 	.short	(.L_992 - .L_991)
.L_991:
        /*00dc*/ 	.word	0x00000080
        /*00e0*/ 	.word	0x00000001
        /*00e4*/ 	.word	0x00000001


	//----- nvinfo : EIATTR_CRS_STACK_SIZE
	.align		4
.L_992:
        /*00e8*/ 	.byte	0x04, 0x1e
        /*00ea*/ 	.short	(.L_994 - .L_993)
.L_993:
        /*00ec*/ 	.word	0x00000000


	//----- nvinfo : EIATTR_CBANK_PARAM_SIZE
	.align		4
.L_994:
        /*00f0*/ 	.byte	0x03, 0x19
        /*00f2*/ 	.short	0x00e8


	//----- nvinfo : EIATTR_PARAM_CBANK
	.align		4
        /*00f4*/ 	.byte	0x04, 0x0a
        /*00f6*/ 	.short	(.L_996 - .L_995)
	.align		4
.L_995:
        /*00f8*/ 	.word	index@(.nv.constant0._ZN10layer_norm31ln_parallel_residual_fwd_kernelINS_13Kernel_traitsI13__nv_bfloat16S2_fS2_fjLj512ELj1ELj4ELj1ELj16ENS_18Kernel_traits_baseILj512ES2_S2_fS2_fjLj128EEEEELb0ELb1ELb1EEEvNS_9FwdParamsE)
        /*00fc*/ 	.short	0x0210
        /*00fe*/ 	.short	0x00e8


	//----- nvinfo : EIATTR_SW_WAR
	.align		4
.L_996:
        /*0100*/ 	.byte	0x04, 0x36
        /*0102*/ 	.short	(.L_998 - .L_997)
.L_997:
        /*0104*/ 	.word	0x00000008
.L_998:


//--------------------- .nv.info._ZN10layer_norm31ln_parallel_residual_fwd_kernelINS_13Kernel_traitsI13__nv_bfloat16S2_fS2_fjLj512ELj1ELj4ELj1ELj16ENS_18Kernel_traits_baseILj512ES2_S2_fS2_fjLj128EEEEELb1ELb0ELb0EEEvNS_9FwdParamsE --------------------------
	.section	.nv.info._ZN10layer_norm31ln_parallel_residual_fwd_kernelINS_13Kernel_traitsI13__nv_bfloat16S2_fS2_fjLj512ELj1ELj4ELj1ELj16ENS_18Kernel_traits_baseILj512ES2_S2_fS2_fjLj128EEEEELb1ELb0ELb0EEEvNS_9FwdParamsE,"",@"SHT_CUDA_INFO"
	.sectionflags	@""
	.align	4


	//----- nvinfo : EIATTR_CUDA_API_VERSION
	.align		4
        /*0000*/ 	.byte	0x04, 0x37
        /*0002*/ 	.short	(.L_1000 - .L_999)
.L_999:
        /*0004*/ 	.word	0x00000082


	//----- nvinfo : EIATTR_KPARAM_INFO
	.align		4
.L_1000:
        /*0008*/ 	.byte	0x04, 0x17
        /*000a*/ 	.short	(.L_1002 - .L_1001)
.L_1001:
        /*000c*/ 	.word	0x00000000
        /*0010*/ 	.short	0x0000
        /*0012*/ 	.short	0x0000
        /*0014*/ 	.byte	0x00, 0xf0, 0xa1, 0x03


	//----- nvinfo : EIATTR_SPARSE_MMA_MASK
	.align		4
.L_1002:
        /*0018*/ 	.byte	0x03, 0x50
        /*001a*/ 	.short	0x0000


	//----- nvinfo : EIATTR_MAXREG_COUNT
	.align		4
        /*001c*/ 	.byte	0x03, 0x1b
        /*001e*/ 	.short	0x00ff


	//----- nvinfo : EIATTR_MERCURY_ISA_VERSION
	.align		4
        /*0020*/ 	.byte	0x03, 0x5f
        /*0022*/ 	.short	0x0101


	//----- nvinfo : EIATTR_COOP_GROUP_MASK_REGIDS
	.align		4
        /*0024*/ 	.byte	0x04, 0x29
        /*0026*/ 	.short	(.L_1004 - .L_1003)


	//   ....[0]....
.L_1003:
        /*0028*/ 	.word	0xffffffff


	//   ....[1]....
        /*002c*/ 	.word	0xffffffff


	//   ....[2]....
        /*0030*/ 	.word	0xffffffff


	//   ....[3]....
        /*0034*/ 	.word	0xffffffff


	//   ....[4]....
        /*0038*/ 	.word	0xffffffff


	//   ....[5]....
        /*003c*/ 	.word	0xffffffff


	//   ....[6]....
        /*0040*/ 	.word	0xffffffff


	//   ....[7]....
        /*0044*/ 	.word	0xffffffff


	//   ....[8]....
        /*0048*/ 	.word	0xffffffff


	//   ....[9]....
        /*004c*/ 	.word	0xffffffff


	//   ....[10]....
        /*0050*/ 	.word	0x05000077


	//   ....[11]....
        /*0054*/ 	.word	0x05000077


	//   ....[12]....
        /*0058*/ 	.word	0x05000077


	//   ....[13]....
        /*005c*/ 	.word	0x05000077


	//   ....[14]....
        /*0060*/ 	.word	0x05000077


	//   ....[15]....
        /*0064*/ 	.word	0x05000077


	//   ....[16]....
        /*0068*/ 	.word	0x05000077


	//   ....[17]....
        /*006c*/ 	.word	0x05000077


	//   ....[18]....
        /*0070*/ 	.word	0x05000077


	//   ....[19]....
        /*0074*/ 	.word	0x05000077


	//----- nvinfo : EIATTR_COOP_GROUP_INSTR_OFFSETS
	.align		4
.L_1004:
        /*0078*/ 	.byte	0x04, 0x28
        /*007a*/ 	.short	(.L_1006 - .L_1005)


	//   ....[0]....
.L_1005:
        /*007c*/ 	.word	0x0000c850


	//   ....[1]....
        /*0080*/ 	.word	0x0000c880


	//   ....[2]....
        /*0084*/ 	.word	0x0000c8a0


	//   ....[3]....
        /*0088*/ 	.word	0x0000c8c0


	//   ....[4]....
        /*008c*/ 	.word	0x0000c8e0


	//   ....[5]....
        /*0090*/ 	.word	0x0000cb20


	//   ....[6]....
        /*0094*/ 	.word	0x0000cb40


	//   ....[7]....
        /*0098*/ 	.word	0x0000cb60


	//   ....[8]....
        /*009c*/ 	.word	0x0000cb80


	//   ....[9]....
        /*00a0*/ 	.word	0x0000cba0


	//   ....[10]....
        /*00a4*/ 	.word	0x0000d3a0


	//   ....[11]....
        /*00a8*/ 	.word	0x0000d450


	//   ....[12]....
        /*00ac*/ 	.word	0x0000d4c0


	//   ....[13]....
        /*00b0*/ 	.word	0x0000d530


	//   ....[14]....
        /*00b4*/ 	.word	0x0000d5a0


	//   ....[15]....
        /*00b8*/ 	.word	0x0000d830


	//   ....[16]....
        /*00bc*/ 	.word	0x0000d8a0


	//   ....[17]....
        /*00c0*/ 	.word	0x0000d910


	//   ....[18]....
        /*00c4*/ 	.word	0x0000d980


	//   ....[19]....
        /*00c8*/ 	.word	0x0000d9f0


	//----- nvinfo : EIATTR_EXIT_INSTR_OFFSETS
	.align		4
.L_1006:
        /*00cc*/ 	.byte	0x04, 0x1c
        /*00ce*/ 	.short	(.L_1008 - .L_1007)


	//   ....[0]....
.L_1007:
        /*00d0*/ 	.word	0x00000780


	//   ....[1]....
        /*00d4*/ 	.word	0x0000d330


	//----- nvinfo : EIATTR_MAX_THREADS
	.align		4
.L_1008:
        /*00d8*/ 	.byte	0x04, 0x05
        /*00da*/ 	.short	(.L_1010 - .L_1009)
.L_1009:
        /*00dc*/ 	.word	0x00000080
        /*00e0*/ 	.word	0x00000001
        /*00e4*/ 	.word	0x00000001


	//----- nvinfo : EIATTR_CRS_STACK_SIZE
	.align		4
.L_1010:
        /*00e8*/ 	.byte	0x04, 0x1e
        /*00ea*/ 	.short	(.L_1012 - .L_1011)
.L_1011:
        /*00ec*/ 	.word	0x00000000


	//----- nvinfo : EIATTR_CBANK_PARAM_SIZE
	.align		4
.L_1012:
        /*00f0*/ 	.byte	0x03, 0x19
        /*00f2*/ 	.short	0x00e8


	//----- nvinfo : EIATTR_PARAM_CBANK
	.align		4
        /*00f4*/ 	.byte	0x04, 0x0a
        /*00f6*/ 	.short	(.L_1014 - .L_1013)
	.align		4
.L_1013:
        /*00f8*/ 	.word	index@(.nv.constant0._ZN10layer_norm31ln_parallel_residual_fwd_kernelINS_13Kernel_traitsI13__nv_bfloat16S2_fS2_fjLj512ELj1ELj4ELj1ELj16ENS_18Kernel_traits_baseILj512ES2_S2_fS2_fjLj128EEEEELb1ELb0ELb0EEEvNS_9FwdParamsE)
        /*00fc*/ 	.short	0x0210
        /*00fe*/ 	.short	0x00e8


	//----- nvinfo : EIATTR_SW_WAR
	.align		4
.L_1014:
        /*0100*/ 	.byte	0x04, 0x36
        /*0102*/ 	.short	(.L_1016 - .L_1015)
.L_1015:
        /*0104*/ 	.word	0x00000008
.L_1016:


//--------------------- .nv.info._ZN10layer_norm31ln_parallel_residual_fwd_kernelINS_13Kernel_traitsI13__nv_bfloat16S2_fS2_fjLj512ELj1ELj4ELj1ELj16ENS_18Kernel_traits_baseILj512ES2_S2_fS2_fjLj128EEEEELb1ELb0ELb1EEEvNS_9FwdParamsE --------------------------
	.section	.nv.info._ZN10layer_norm31ln_parallel_residual_fwd_kernelINS_13Kernel_traitsI13__nv_bfloat16S2_fS2_fjLj512ELj1ELj4ELj1ELj16ENS_18Kernel_traits_baseILj512ES2_S2_fS2_fjLj128EEEEELb1ELb0ELb1EEEvNS_9FwdParamsE,"",@"SHT_CUDA_INFO"
	.sectionflags	@""
	.align	4


	//----- nvinfo : EIATTR_CUDA_API_VERSION
	.align		4
        /*0000*/ 	.byte	0x04, 0x37
        /*0002*/ 	.short	(.L_1018 - .L_1017)
.L_1017:
        /*0004*/ 	.word	0x00000082


	//----- nvinfo : EIATTR_KPARAM_INFO
	.align		4
.L_1018:
        /*0008*/ 	.byte	0x04, 0x17
        /*000a*/ 	.short	(.L_1020 - .L_1019)
.L_1019:
        /*000c*/ 	.word	0x00000000
        /*0010*/ 	.short	0x0000
        /*0012*/ 	.short	0x0000
        /*0014*/ 	.byte	0x00, 0xf0, 0xa1, 0x03


	//----- nvinfo : EIATTR_SPARSE_MMA_MASK
	.align		4
.L_1020:
        /*0018*/ 	.byte	0x03, 0x50
        /*001a*/ 	.short	0x0000


	//----- nvinfo : EIATTR_MAXREG_COUNT
	.align		4
        /*001c*/ 	.byte	0x03, 0x1b
        /*001e*/ 	.short	0x00ff


	//----- nvinfo : EIATTR_MERCURY_ISA_VERSION
	.align		4
        /*0020*/ 	.byte	0x03, 0x5f
        /*0022*/ 	.short	0x0101


	//----- nvinfo : EIATTR_COOP_GROUP_MASK_REGIDS
	.align		4
        /*0024*/ 	.byte	0x04, 0x29
        /*0026*/ 	.short	(.L_1022 - .L_1021)


	//   ....[0]....
.L_1021:
        /*0028*/ 	.word	0xffffffff


	//   ....[1]....
        /*002c*/ 	.word	0xffffffff


	//   ....[2]....
        /*0030*/ 	.word	0xffffffff


	//   ....[3]....
        /*0034*/ 	.word	0xffffffff


	//   ....[4]....
        /*0038*/ 	.word	0xffffffff


	//   ....[5]....
        /*003c*/ 	.word	0xffffffff


	//   ....[6]....
        /*0040*/ 	.word	0xffffffff


	//   ....[7]....
        /*0044*/ 	.word	0xffffffff


	//   ....[8]....
        /*0048*/ 	.word	0xffffffff


	//   ....[9]....
        /*004c*/ 	.word	0xffffffff


	//   ....[10]....
        /*0050*/ 	.word	0x05000047


	//   ....[11]....
        /*0054*/ 	.word	0x05000047


	//   ....[12]....
        /*0058*/ 	.word	0x05000047


	//   ....[13]....
        /*005c*/ 	.word	0x05000047


	//   ....[14]....
        /*0060*/ 	.word	0x05000047


	//   ....[15]....
        /*0064*/ 	.word	0x05000047


	//   ....[16]....
        /*0068*/ 	.word	0x05000047


	//   ....[17]....
        /*006c*/ 	.word	0x05000047


	//   ....[18]....
        /*0070*/ 	.word	0x05000047


	//   ....[19]....
        /*0074*/ 	.word	0x05000047


	//----- nvinfo : EIATTR_COOP_GROUP_INSTR_OFFSETS
	.align		4
.L_1022:
        /*0078*/ 	.byte	0x04, 0x28
        /*007a*/ 	.short	(.L_1024 - .L_1023)


	//   ....[0]....
.L_1023:
        /*007c*/ 	.word	0x0000c430


	//   ....[1]....
        /*0080*/ 	.word	0x0000c460


	//   ....[2]....
        /*0084*/ 	.word	0x0000c480


	//   ....[3]....
        /*0088*/ 	.word	0x0000c4a0


	//   ....[4]....
        /*008c*/ 	.word	0x0000c4c0


	//   ....[5]....
        /*0090*/ 	.word	0x0000c6f0


	//   ....[6]....
        /*0094*/ 	.word	0x0000c710


	//   ....[7]....
        /*0098*/ 	.word	0x0000c730


	//   ....[8]....
        /*009c*/ 	.word	0x0000c750


	//   ....[9]....
        /*00a0*/ 	.word	0x0000c770


	//   ....[10]....
        /*00a4*/ 	.word	0x0000cf20


	//   ....[11]....
        /*00a8*/ 	.word	0x0000cfc0


	//   ....[12]....
        /*00ac*/ 	.word	0x0000d020


	//   ....[13]....
        /*00b0*/ 	.word	0x0000d080


	//   ....[14]....
        /*00b4*/ 	.word	0x0000d0e0


	//   ....[15]....
        /*00b8*/ 	.word	0x0000d350


	//   ....[16]....
        /*00bc*/ 	.word	0x0000d3b0


	//   ....[17]....
        /*00c0*/ 	.word	0x0000d410


	//   ....[18]....
        /*00c4*/ 	.word	0x0000d470


	//   ....[19]....
        /*00c8*/ 	.word	0x0000d4d0


	//----- nvinfo : EIATTR_EXIT_INSTR_OFFSETS
	.align		4
.L_1024:
        /*00cc*/ 	.byte	0x04, 0x1c
        /*00ce*/ 	.short	(.L_1026 - .L_1025)


	//   ....[0]....
.L_1025:
        /*00d0*/ 	.word	0x000002d0


	//   ....[1]....
        /*00d4*/ 	.word	0x0000cec0


	//----- nvinfo : EIATTR_MAX_THREADS
	.align		4
.L_1026:
        /*00d8*/ 	.byte	0x04, 0x05
        /*00da*/ 	.short	(.L_1028 - .L_1027)
.L_1027:
        /*00dc*/ 	.word	0x00000080
        /*00e0*/ 	.word	0x00000001
        /*00e4*/ 	.word	0x00000001


	//----- nvinfo : EIATTR_CRS_STACK_SIZE
	.align		4
.L_1028:
        /*00e8*/ 	.byte	0x04, 0x1e
        /*00ea*/ 	.short	(.L_1030 - .L_1029)
.L_1029:
        /*00ec*/ 	.word	0x00000000


	//----- nvinfo : EIATTR_CBANK_PARAM_SIZE
	.align		4
.L_1030:
        /*00f0*/ 	.byte	0x03, 0x19
        /*00f2*/ 	.short	0x00e8


	//----- nvinfo : EIATTR_PARAM_CBANK
	.align		4
        /*00f4*/ 	.byte	0x04, 0x0a
        /*00f6*/ 	.short	(.L_1032 - .L_1031)
	.align		4
.L_1031:
        /*00f8*/ 	.word	index@(.nv.constant0._ZN10layer_norm31ln_parallel_residual_fwd_kernelINS_13Kernel_traitsI13__nv_bfloat16S2_fS2_fjLj512ELj1ELj4ELj1ELj16ENS_18Kernel_traits_baseILj512ES2_S2_fS2_fjLj128EEEEELb1ELb0ELb1EEEvNS_9FwdParamsE)
        /*00fc*/ 	.short	0x0210
        /*00fe*/ 	.short	0x00e8


	//----- nvinfo : EIATTR_SW_WAR
	.align		4
.L_1032:
        /*0100*/ 	.byte	0x04, 0x36
        /*0102*/ 	.short	(.L_1034 - .L_1033)
.L_1033:
        /*0104*/ 	.word	0x00000008
.L_1034:


//--------------------- .nv.info._ZN10layer_norm31ln_parallel_residual_fwd_kernelINS_13Kernel_traitsI13__nv_bfloat16S2_fS2_fjLj512ELj1ELj4ELj1ELj16ENS_18Kernel_traits_baseILj512ES2_S2_fS2_fjLj128EEEEELb1ELb1ELb0EEEvNS_9FwdParamsE --------------------------
	.section	.nv.info._ZN10layer_norm31ln_parallel_residual_fwd_kernelINS_13Kernel_traitsI13__nv_bfloat16S2_fS2_fjLj512ELj1ELj4ELj1ELj16ENS_18Kernel_traits_baseILj512ES2_S2_fS2_fjLj128EEEEELb1ELb1ELb0EEEvNS_9FwdParamsE,"",@"SHT_CUDA_INFO"
	.sectionflags	@""
	.align	4


	//----- nvinfo : EIATTR_CUDA_API_VERSION
	.align		4
        /*0000*/ 	.byte	0x04, 0x37
        /*0002*/ 	.short	(.L_1036 - .L_1035)
.L_1035:
        /*0004*/ 	.word	0x00000082


	//----- nvinfo : EIATTR_KPARAM_INFO
	.align		4
.L_1036:
        /*0008*/ 	.byte	0x04, 0x17
        /*000a*/ 	.short	(.L_1038 - .L_1037)
.L_1037:
        /*000c*/ 	.word	0x00000000
        /*0010*/ 	.short	0x0000
        /*0012*/ 	.short	0x0000
        /*0014*/ 	.byte	0x00, 0xf0, 0xa1, 0x03


	//----- nvinfo : EIATTR_SPARSE_MMA_MASK
	.align		4
.L_1038:
        /*0018*/ 	.byte	0x03, 0x50
        /*001a*/ 	.short	0x0000


	//----- nvinfo : EIATTR_MAXREG_COUNT
	.align		4
        /*001c*/ 	.byte	0x03, 0x1b
        /*001e*/ 	.short	0x00ff


	//----- nvinfo : EIATTR_MERCURY_ISA_VERSION
	.align		4
        /*0020*/ 	.byte	0x03, 0x5f
        /*0022*/ 	.short	0x0101


	//----- nvinfo : EIATTR_COOP_GROUP_MASK_REGIDS
	.align		4
        /*0024*/ 	.byte	0x04, 0x29
        /*0026*/ 	.short	(.L_1040 - .L_1039)


	//   ....[0]....
.L_1039:
        /*0028*/ 	.word	0xffffffff


	//   ....[1]....
        /*002c*/ 	.word	0xffffffff


	//   ....[2]....
        /*0030*/ 	.word	0xffffffff


	//   ....[3]....
        /*0034*/ 	.word	0xffffffff


	//   ....[4]....
        /*0038*/ 	.word	0xffffffff


	//   ....[5]....
        /*003c*/ 	.word	0xffffffff


	//   ....[6]....
        /*0040*/ 	.word	0xffffffff


	//   ....[7]....
        /*0044*/ 	.word	0xffffffff


	//   ....[8]....
        /*0048*/ 	.word	0xffffffff


	//   ....[9]....
        /*004c*/ 	.word	0xffffffff


	//   ....[10]....
        /*0050*/ 	.word	0x0500005a


	//   ....[11]....
        /*0054*/ 	.word	0x0500005a


	//   ....[12]....
        /*0058*/ 	.word	0x0500005a


	//   ....[13]....
        /*005c*/ 	.word	0x0500005a


	//   ....[14]....
        /*0060*/ 	.word	0x0500005a


	//   ....[15]....
        /*0064*/ 	.word	0x0500005a


	//   ....[16]....
        /*0068*/ 	.word	0x0500005a


	//   ....[17]....
        /*006c*/ 	.word	0x0500005a


	//   ....[18]....
        /*0070*/ 	.word	0x0500005a


	//   ....[19]....
        /*0074*/ 	.word	0x0500005a


	//----- nvinfo : EIATTR_COOP_GROUP_INSTR_OFFSETS
	.align		4
.L_1040:
        /*0078*/ 	.byte	0x04, 0x28
        /*007a*/ 	.short	(.L_1042 - .L_1041)


	//   ....[0]....
.L_1041:
        /*007c*/ 	.word	0x0000c2d0


	//   ....[1]....
        /*0080*/ 	.word	0x0000c2f0


	//   ....[2]....
        /*0084*/ 	.word	0x0000c310


	//   ....[3]....
        /*0088*/ 	.word	0x0000c340


	//   ....[4]....
        /*008c*/ 	.word	0x0000c360


	//   ....[5]....
        /*0090*/ 	.word	0x0000c5a0


	//   ....[6]....
        /*0094*/ 	.word	0x0000c5c0


	//   ....[7]....
        /*0098*/ 	.word	0x0000c5e0


	//   ....[8]....
        /*009c*/ 	.word	0x0000c600


	//   ....[9]....
        /*00a0*/ 	.word	0x0000c620


	//   ....[10]....
        /*00a4*/ 	.word	0x0000cc40


	//   ....[11]....
        /*00a8*/ 	.word	0x0000cce0


	//   ....[12]....
        /*00ac*/ 	.word	0x0000cd50


	//   ....[13]....
        /*00b0*/ 	.word	0x0000cdd0


	//   ....[14]....
        /*00b4*/ 	.word	0x0000ce40


	//   ....[15]....
        /*00b8*/ 	.word	0x0000d0d0


	//   ....[16]....
        /*00bc*/ 	.word	0x0000d140


	//   ....[17]....
        /*00c0*/ 	.word	0x0000d1b0


	//   ....[18]....
        /*00c4*/ 	.word	0x0000d220


	//   ....[19]....
        /*00c8*/ 	.word	0x0000d290


	//----- nvinfo : EIATTR_EXIT_INSTR_OFFSETS
	.align		4
.L_1042:
        /*00cc*/ 	.byte	0x04, 0x1c
        /*00ce*/ 	.short	(.L_1044 - .L_1043)


	//   ....[0]....
.L_1043:
        /*00d0*/ 	.word	0x00000570


	//   ....[1]....
        /*00d4*/ 	.word	0x0000cbd0


	//----- nvinfo : EIATTR_MAX_THREADS
	.align		4
.L_1044:
        /*00d8*/ 	.byte	0x04, 0x05
        /*00da*/ 	.short	(.L_1046 - .L_1045)
.L_1045:
        /*00dc*/ 	.word	0x00000080
        /*00e0*/ 	.word	0x00000001
        /*00e4*/ 	.word	0x00000001


	//----- nvinfo : EIATTR_CRS_STACK_SIZE
	.align		4
.L_1046:
        /*00e8*/ 	.byte	0x04, 0x1e
        /*00ea*/ 	.short	(.L_1048 - .L_1047)
.L_1047:
        /*00ec*/ 	.word	0x00000000


	//----- nvinfo : EIATTR_CBANK_PARAM_SIZE
	.align		4
.L_1048:
        /*00f0*/ 	.byte	0x03, 0x19
        /*00f2*/ 	.short	0x00e8


	//----- nvinfo : EIATTR_PARAM_CBANK
	.align		4
        /*00f4*/ 	.byte	0x04, 0x0a
        /*00f6*/ 	.short	(.L_1050 - .L_1049)
	.align		4
.L_1049:
        /*00f8*/ 	.word	index@(.nv.constant0._ZN10layer_norm31ln_parallel_residual_fwd_kernelINS_13Kernel_traitsI13__nv_bfloat16S2_fS2_fjLj512ELj1ELj4ELj1ELj16ENS_18Kernel_traits_baseILj512ES2_S2_fS2_fjLj128EEEEELb1ELb1ELb0EEEvNS_9FwdParamsE)
        /*00fc*/ 	.short	0x0210
        /*00fe*/ 	.short	0x00e8


	//----- nvinfo : EIATTR_SW_WAR
	.align		4
.L_1050:
        /*0100*/ 	.byte	0x04, 0x36
        /*0102*/ 	.short	(.L_1052 - .L_1051)
.L_1051:
        /*0104*/ 	.word	0x00000008
.L_1052:


//--------------------- .nv.info._ZN10layer_norm31ln_parallel_residual_fwd_kernelINS_13Kernel_traitsI13__nv_bfloat16S2_fS2_fjLj512ELj1ELj4ELj1ELj16ENS_18Kernel_traits_baseILj512ES2_S2_fS2_fjLj128EEEEELb1ELb1ELb1EEEvNS_9FwdParamsE --------------------------
	.section	.nv.info._ZN10layer_norm31ln_parallel_residual_fwd_kernelINS_13Kernel_traitsI13__nv_bfloat16S2_fS2_fjLj512ELj1ELj4ELj1ELj16ENS_18Kernel_traits_baseILj512ES2_S2_fS2_fjLj128EEEEELb1ELb1ELb1EEEvNS_9FwdParamsE,"",@"SHT_CUDA_INFO"
	.sectionflags	@""
	.align	4


	//----- nvinfo : EIATTR_CUDA_API_VERSION
	.align		4
        /*0000*/ 	.byte	0x04, 0x37
        /*0002*/ 	.short	(.L_1054 - .L_1053)
.L_1053:
        /*0004*/ 	.word	0x00000082


	//----- nvinfo : EIATTR_KPARAM_INFO
	.align		4
.L_1054:
        /*0008*/ 	.byte	0x04, 0x17
        /*000a*/ 	.short	(.L_1056 - .L_1055)
.L_1055:
        /*000c*/ 	.word	0x00000000
        /*0010*/ 	.short	0x0000
        /*0012*/ 	.short	0x0000
        /*0014*/ 	.byte	0x00, 0xf0, 0xa1, 0x03


	//----- nvinfo : EIATTR_SPARSE_MMA_MASK
	.align		4
.L_1056:
        /*0018*/ 	.byte	0x03, 0x50
        /*001a*/ 	.short	0x0000


	//----- nvinfo : EIATTR_MAXREG_COUNT
	.align		4
        /*001c*/ 	.byte	0x03, 0x1b
        /*001e*/ 	.short	0x00ff


	//----- nvinfo : EIATTR_MERCURY_ISA_VERSION
	.align		4
        /*0020*/ 	.byte	0x03, 0x5f
        /*0022*/ 	.short	0x0101


	//----- nvinfo : EIATTR_COOP_GROUP_MASK_REGIDS
	.align		4
        /*0024*/ 	.byte	0x04, 0x29
        /*0026*/ 	.short	(.L_1058 - .L_1057)


	//   ....[0]....
.L_1057:
        /*0028*/ 	.word	0xffffffff


	//   ....[1]....
        /*002c*/ 	.word	0xffffffff


	//   ....[2]....
        /*0030*/ 	.word	0xffffffff


	//   ....[3]....
        /*0034*/ 	.word	0xffffffff


	//   ....[4]....
        /*0038*/ 	.word	0xffffffff


	//   ....[5]....
        /*003c*/ 	.word	0xffffffff


	//   ....[6]....
        /*0040*/ 	.word	0xffffffff


	//   ....[7]....
        /*0044*/ 	.word	0xffffffff


	//   ....[8]....
        /*0048*/ 	.word	0xffffffff


	//   ....[9]....
        /*004c*/ 	.word	0xffffffff


	//   ....[10]....
        /*0050*/ 	.word	0x05000035


	//   ....[11]....
        /*0054*/ 	.word	0x05000035


	//   ....[12]....
        /*0058*/ 	.word	0x05000035


	//   ....[13]....
        /*005c*/ 	.word	0x05000035


	//   ....[14]....
        /*0060*/ 	.word	0x05000035


	//   ....[15]....
        /*0064*/ 	.word	0x05000035


	//   ....[16]....
        /*0068*/ 	.word	0x05000035


	//   ....[17]....
        /*006c*/ 	.word	0x05000035


	//   ....[18]....
        /*0070*/ 	.word	0x05000035


	//   ....[19]....
        /*0074*/ 	.word	0x05000035


	//----- nvinfo : EIATTR_COOP_GROUP_INSTR_OFFSETS
	.align		4
.L_1058:
        /*0078*/ 	.byte	0x04, 0x28
        /*007a*/ 	.short	(.L_1060 - .L_1059)


	//   ....[0]....
.L_1059:
        /*007c*/ 	.word	0x0000bfd0


	//   ....[1]....
        /*0080*/ 	.word	0x0000c000


	//   ....[2]....
        /*0084*/ 	.word	0x0000c020


	//   ....[3]....
        /*0088*/ 	.word	0x0000c040


	//   ....[4]....
        /*008c*/ 	.word	0x0000c060


	//   ....[5]....
        /*0090*/ 	.word	0x0000c290


	//   ....[6]....
        /*0094*/ 	.word	0x0000c2b0


	//   ....[7]....
        /*0098*/ 	.word	0x0000c2d0


	//   ....[8]....
        /*009c*/ 	.word	0x0000c2f0


	//   ....[9]....
        /*00a0*/ 	.word	0x0000c310


	//   ....[10]....
        /*00a4*/ 	.word	0x0000c8b0


	//   ....[11]....
        /*00a8*/ 	.word	0x0000c950


	//   ....[12]....
        /*00ac*/ 	.word	0x0000c9b0


	//   ....[13]....
        /*00b0*/ 	.word	0x0000ca10


	//   ....[14]....
        /*00b4*/ 	.word	0x0000ca70


	//   ....[15]....
        /*00b8*/ 	.word	0x0000ccf0


	//   ....[16]....
        /*00bc*/ 	.word	0x0000cd50


	//   ....[17]....
        /*00c0*/ 	.word	0x0000cdb0


	//   ....[18]....
        /*00c4*/ 	.word	0x0000ce10


	//   ....[19]....
        /*00c8*/ 	.word	0x0000ce60


	//----- nvinfo : EIATTR_EXIT_INSTR_OFFSETS
	.align		4
.L_1060:
        /*00cc*/ 	.byte	0x04, 0x1c
        /*00ce*/ 	.short	(.L_1062 - .L_1061)


	//   ....[0]....
.L_1061:
        /*00d0*/ 	.word	0x00000210


	//   ....[1]....
        /*00d4*/ 	.word	0x0000c840


	//----- nvinfo : EIATTR_MAX_THREADS
	.align		4
.L_1062:
        /*00d8*/ 	.byte	0x04, 0x05
        /*00da*/ 	.short	(.L_1064 - .L_1063)
.L_1063:
        /*00dc*/ 	.word	0x00000080
        /*00e0*/ 	.word	0x00000001
        /*00e4*/ 	.word	0x00000001


	//----- nvinfo : EIATTR_CRS_STACK_SIZE
	.align		4
.L_1064:
        /*00e8*/ 	.byte	0x04, 0x1e
        /*00ea*/ 	.short	(.L_1066 - .L_1065)
.L_1065:
        /*00ec*/ 	.word	0x00000000


	//----- nvinfo : EIATTR_CBANK_PARAM_SIZE
	.align		4
.L_1066:
        /*00f0*/ 	.byte	0x03, 0x19
        /*00f2*/ 	.short	0x00e8


	//----- nvinfo : EIATTR_PARAM_CBANK
	.align		4
        /*00f4*/ 	.byte	0x04, 0x0a
        /*00f6*/ 	.short	(.L_1068 - .L_1067)
	.align		4
.L_1067:
        /*00f8*/ 	.word	index@(.nv.constant0._ZN10layer_norm31ln_parallel_residual_fwd_kernelINS_13Kernel_traitsI13__nv_bfloat16S2_fS2_fjLj512ELj1ELj4ELj1ELj16ENS_18Kernel_traits_baseILj512ES2_S2_fS2_fjLj128EEEEELb1ELb1ELb1EEEvNS_9FwdParamsE)
        /*00fc*/ 	.short	0x0210
        /*00fe*/ 	.short	0x00e8


	//----- nvinfo : EIATTR_SW_WAR
	.align		4
.L_1068:
        /*0100*/ 	.byte	0x04, 0x36
        /*0102*/ 	.short	(.L_1070 - .L_1069)
.L_1069:
        /*0104*/ 	.word	0x00000008
.L_1070:


//--------------------- .nv.info._ZN10layer_norm31ln_parallel_residual_fwd_kernelINS_13Kernel_traitsIf13__nv_bfloat16fS2_fjLj512ELj1ELj4ELj1ELj16ENS_18Kernel_traits_baseILj512EfS2_fS2_fjLj128EEEEELb0ELb0ELb0EEEvNS_9FwdParamsE --------------------------
	.section	.nv.info._ZN10layer_norm31ln_parallel_residual_fwd_kernelINS_13Kernel_traitsIf13__nv_bfloat16fS2_fjLj512ELj1ELj4ELj1ELj16ENS_18Kernel_traits_baseILj512EfS2_fS2_fjLj128EEEEELb0ELb0ELb0EEEvNS_9FwdParamsE,"",@"SHT_CUDA_INFO"
	.sectionflags	@""
	.align	4


	//----- nvinfo : EIATTR_CUDA_API_VERSION
	.align		4
        /*0000*/ 	.byte	0x04, 0x37
        /*0002*/ 	.short	(.L_1072 - .L_1071)
.L_1071:
        /*0004*/ 	.word	0x00000082


	//----- nvinfo : EIATTR_KPARAM_INFO
	.align		4
.L_1072:
        /*0008*/ 	.byte	0x04, 0x17
        /*000a*/ 	.short	(.L_1074 - .L_1073)
.L_1073:
        /*000c*/ 	.word	0x00000000
        /*0010*/ 	.short	0x0000
        /*0012*/ 	.short	0x0000
        /*0014*/ 	.byte	0x00, 0xf0, 0xa1, 0x03


	//----- nvinfo : EIATTR_SPARSE_MMA_MASK
	.align		4
.L_1074:
        /*0018*/ 	.byte	0x03, 0x50
        /*001a*/ 	.short	0x0000


	//----- nvinfo : EIATTR_MAXREG_COUNT
	.align		4
        /*001c*/ 	.byte	0x03, 0x1b
        /*001e*/ 	.short	0x00ff


	//----- nvinfo : EIATTR_MERCURY_ISA_VERSION
	.align		4
        /*0020*/ 	.byte	0x03, 0x5f
        /*0022*/ 	.short	0x0101


	//----- nvinfo : EIATTR_COOP_GROUP_MASK_REGIDS
	.align		4
        /*0024*/ 	.byte	0x04, 0x29
        /*0026*/ 	.short	(.L_1076 - .L_1075)


	//   ....[0]....
.L_1075:
        /*0028*/ 	.word	0xffffffff


	//   ....[1]....
        /*002c*/ 	.word	0xffffffff


	//   ....[2]....
        /*0030*/ 	.word	0xffffffff


	//   ....[3]....
        /*0034*/ 	.word	0xffffffff


	//   ....[4]....
        /*0038*/ 	.word	0xffffffff


	//   ....[5]....
        /*003c*/ 	.word	0xffffffff


	//   ....[6]....
        /*0040*/ 	.word	0xffffffff


	//   ....[7]....
        /*0044*/ 	.word	0xffffffff


	//   ....[8]....
        /*0048*/ 	.word	0xffffffff


	//   ....[9]....
        /*004c*/ 	.word	0xffffffff


	//   ....[10]....
        /*0050*/ 	.word	0x0500006a


	//   ....[11]....
        /*0054*/ 	.word	0x0500006a


	//   ....[12]....
        /*0058*/ 	.word	0x0500006a


	//   ....[13]....
        /*005c*/ 	.word	0x0500006a


	//   ....[14]....
        /*0060*/ 	.word	0x0500006a


	//   ....[15]....
        /*0064*/ 	.word	0x0500006a


	//   ....[16]....
        /*0068*/ 	.word	0x0500006a


	//   ....[17]....
        /*006c*/ 	.word	0x0500006a


	//   ....[18]....
        /*0070*/ 	.word	0x0500006a


	//   ....[19]....
        /*0074*/ 	.word	0x0500006a


	//----- nvinfo : EIATTR_COOP_GROUP_INSTR_OFFSETS
	.align		4
.L_1076:
        /*0078*/ 	.byte	0x04, 0x28
        /*007a*/ 	.short	(.L_1078 - .L_1077)


	//   ....[0]....
.L_1077:
        /*007c*/ 	.word	0x000013b0


	//   ....[1]....
        /*0080*/ 	.word	0x000013d0


	//   ....[2]....
        /*0084*/ 	.word	0x000013f0


	//   ....[3]....
        /*0088*/ 	.word	0x00001420


	//   ....[4]....
        /*008c*/ 	.word	0x00001440


	//   ....[5]....
        /*0090*/ 	.word	0x00001680


	//   ....[6]....
        /*0094*/ 	.word	0x000016a0


	//   ....[7]....
        /*0098*/ 	.word	0x000016c0


	//   ....[8]....
        /*009c*/ 	.word	0x000016e0


	//   ....[9]....
        /*00a0*/ 	.word	0x00001700


	//   ....[10]....
        /*00a4*/ 	.word	0x00001ec0


	//   ....[11]....
        /*00a8*/ 	.word	0x00001f60


	//   ....[12]....
        /*00ac*/ 	.word	0x00001fd0


	//   ....[13]....
        /*00b0*/ 	.word	0x00002050


	//   ....[14]....
        /*00b4*/ 	.word	0x000020c0


	//   ....[15]....
        /*00b8*/ 	.word	0x00002340


	//   ....[16]....
        /*00bc*/ 	.word	0x000023b0


	//   ....[17]....
        /*00c0*/ 	.word	0x00002420


	//   ....[18]....
        /*00c4*/ 	.word	0x00002490


	//   ....[19]....
        /*00c8*/ 	.word	0x00002500


	//----- nvinfo : EIATTR_EXIT_INSTR_OFFSETS
	.align		4
.L_1078:
        /*00cc*/ 	.byte	0x04, 0x1c
        /*00ce*/ 	.short	(.L_1080 - .L_1079)


	//   ....[0]....
.L_1079:
        /*00d0*/ 	.word	0x000005a0


	//   ....[1]....
        /*00d4*/ 	.word	0x00001e50


	//----- nvinfo : EIATTR_MAX_THREADS
	.align		4
.L_1080:
        /*00d8*/ 	.byte	0x04, 0x05
        /*00da*/ 	.short	(.L_1082 - .L_1081)
.L_1081:
        /*00dc*/ 	.word	0x00000080
        /*00e0*/ 	.word	0x00000001
        /*00e4*/ 	.word	0x00000001


	//----- nvinfo : EIATTR_CRS_STACK_SIZE
	.align		4
.L_1082:
        /*00e8*/ 	.byte	0x04, 0x1e
        /*00ea*/ 	.short	(.L_1084 - .L_1083)
.L_1083:
        /*00ec*/ 	.word	0x00000000


	//----- nvinfo : EIATTR_CBANK_PARAM_SIZE
	.align		4
.L_1084:
        /*00f0*/ 	.byte	0x03, 0x19
        /*00f2*/ 	.short	0x00e8


	//----- nvinfo : EIATTR_PARAM_CBANK
	.align		4
        /*00f4*/ 	.byte	0x04, 0x0a
        /*00f6*/ 	.short	(.L_1086 - .L_1085)
	.align		4
.L_1085:
        /*00f8*/ 	.word	index@(.nv.constant0._ZN10layer_norm31ln_parallel_residual_fwd_kernelINS_13Kernel_traitsIf13__nv_bfloat16fS2_fjLj512ELj1ELj4ELj1ELj16ENS_18Kernel_traits_baseILj512EfS2_fS2_fjLj128EEEEELb0ELb0ELb0EEEvNS_9FwdParamsE)
        /*00fc*/ 	.short	0x0210
        /*00fe*/ 	.short	0x00e8


	//----- nvinfo : EIATTR_SW_WAR
	.align		4
.L_1086:
        /*0100*/ 	.byte	0x04, 0x36
        /*0102*/ 	.short	(.L_1088 - .L_1087)
.L_1087:
        /*0104*/ 	.word	0x00000008
.L_1088:


//--------------------- .nv.info._ZN10layer_norm31ln_parallel_residual_fwd_kernelINS_13Kernel_traitsIf13__nv_bfloat16fS2_fjLj512ELj1ELj4ELj1ELj16ENS_18Kernel_traits_baseILj512EfS2_fS2_fjLj128EEEEELb0ELb0ELb1EEEvNS_9FwdParamsE --------------------------
	.section	.nv.info._ZN10layer_norm31ln_parallel_residual_fwd_kernelINS_13Kernel_traitsIf13__nv_bfloat16fS2_fjLj512ELj1ELj4ELj1ELj16ENS_18Kernel_traits_baseILj512EfS2_fS2_fjLj128EEEEELb0ELb0ELb1EEEvNS_9FwdParamsE,"",@"SHT_CUDA_INFO"
	.sectionflags	@""
	.align	4


	//----- nvinfo : EIATTR_CUDA_API_VERSION
	.align		4
        /*0000*/ 	.byte	0x04, 0x37
        /*0002*/ 	.short	(.L_1090 - .L_1089)
.L_1089:
        /*0004*/ 	.word	0x00000082


	//----- nvinfo : EIATTR_KPARAM_INFO
	.align		4
.L_1090:
        /*0008*/ 	.byte	0x04, 0x17
        /*000a*/ 	.short	(.L_1092 - .L_1091)
.L_1091:
        /*000c*/ 	.word	0x00000000
        /*0010*/ 	.short	0x0000
        /*0012*/ 	.short	0x0000
        /*0014*/ 	.byte	0x00, 0xf0, 0xa1, 0x03


	//----- nvinfo : EIATTR_SPARSE_MMA_MASK
	.align		4
.L_1092:
        /*0018*/ 	.byte	0x03, 0x50
        /*001a*/ 	.short	0x0000


	//----- nvinfo : EIATTR_MAXREG_COUNT
	.align		4
        /*001c*/ 	.byte	0x03, 0x1b
        /*001e*/ 	.short	0x00ff


	//----- nvinfo : EIATTR_MERCURY_ISA_VERSION
	.align		4
        /*0020*/ 	.byte	0x03, 0x5f
        /*0022*/ 	.short	0x0101


	//----- nvinfo : EIATTR_COOP_GROUP_MASK_REGIDS
	.align		4
        /*0024*/ 	.byte	0x04, 0x29
        /*0026*/ 	.short	(.L_1094 - .L_1093)


	//   ....[0]....
.L_1093:
        /*0028*/ 	.word	0xffffffff


	//   ....[1]....
        /*002c*/ 	.word	0xffffffff


	//   ....[2]....
        /*0030*/ 	.word	0xffffffff


	//   ....[3]....
        /*0034*/ 	.word	0xffffffff


	//   ....[4]....
        /*0038*/ 	.word	0xffffffff


	//   ....[5]....
        /*003c*/ 	.word	0xffffffff


	//   ....[6]....
        /*0040*/ 	.word	0xffffffff


	//   ....[7]....
        /*0044*/ 	.word	0xffffffff


	//   ....[8]....
        /*0048*/ 	.word	0xffffffff


	//   ....[9]....
        /*004c*/ 	.word	0xffffffff


	//   ....[10]....
        /*0050*/ 	.word	0x05000068


	//   ....[11]....
        /*0054*/ 	.word	0x05000068


	//   ....[12]....
        /*0058*/ 	.word	0x05000068


	//   ....[13]....
        /*005c*/ 	.word	0x05000068


	//   ....[14]....
        /*0060*/ 	.word	0x05000068


	//   ....[15]....
        /*0064*/ 	.word	0x05000068


	//   ....[16]....
        /*0068*/ 	.word	0x05000068


	//   ....[17]....
        /*006c*/ 	.word	0x05000068


	//   ....[18]....
        /*0070*/ 	.word	0x05000068


	//   ....[19]....
        /*0074*/ 	.word	0x05000068


	//----- nvinfo : EIATTR_COOP_GROUP_INSTR_OFFSETS
	.align		4
.L_1094:
        /*0078*/ 	.byte	0x04, 0x28
        /*007a*/ 	.short	(.L_1096 - .L_1095)


	//   ....[0]....
.L_1095:
        /*007c*/ 	.word	0x00001110


	//   ....[1]....
        /*0080*/ 	.word	0x00001130


	//   ....[2]....
        /*0084*/ 	.word	0x00001150


	//   ....[3]....
        /*0088*/ 	.word	0x00001170


	//   ....[4]....
        /*008c*/ 	.word	0x000011a0


	//   ....[5]....
        /*0090*/ 	.word	0x000013d0


	//   ....[6]....
        /*0094*/ 	.word	0x000013f0


	//   ....[7]....
        /*0098*/ 	.word	0x00001410


	//   ....[8]....
        /*009c*/ 	.word	0x00001430


	//   ....[9]....
        /*00a0*/ 	.word	0x00001450


	//   ....[10]....
        /*00a4*/ 	.word	0x00001bf0


	//   ....[11]....
        /*00a8*/ 	.word	0x00001c90


	//   ....[12]....
        /*00ac*/ 	.word	0x00001d00


	//   ....[13]....
        /*00b0*/ 	.word	0x00001d70


	//   ....[14]....
        /*00b4*/ 	.word	0x00001df0


	//   ....[15]....
        /*00b8*/ 	.word	0x00002070


	//   ....[16]....
        /*00bc*/ 	.word	0x000020e0


	//   ....[17]....
        /*00c0*/ 	.word	0x00002150


	//   ....[18]....
        /*00c4*/ 	.word	0x000021c0


	//   ....[19]....
        /*00c8*/ 	.word	0x00002230


	//----- nvinfo : EIATTR_EXIT_INSTR_OFFSETS
	.align		4
.L_1096:
        /*00cc*/ 	.byte	0x04, 0x1c
        /*00ce*/ 	.short	(.L_1098 - .L_1097)


	//   ....[0]....
.L_1097:
        /*00d0*/ 	.word	0x00000340


	//   ....[1]....
        /*00d4*/ 	.word	0x00001b80


	//----- nvinfo : EIATTR_MAX_THREADS
	.align		4
.L_1098:
        /*00d8*/ 	.byte	0x04, 0x05
        /*00da*/ 	.short	(.L_1100 - .L_1099)
.L_1099:
        /*00dc*/ 	.word	0x00000080
        /*00e0*/ 	.word	0x00000001
        /*00e4*/ 	.word	0x00000001


	//----- nvinfo : EIATTR_CRS_STACK_SIZE
	.align		4
.L_1100:
        /*00e8*/ 	.byte	0x04, 0x1e
        /*00ea*/ 	.short	(.L_1102 - .L_1101)
.L_1101:
        /*00ec*/ 	.word	0x00000000


	//----- nvinfo : EIATTR_CBANK_PARAM_SIZE
	.align		4
.L_1102:
        /*00f0*/ 	.byte	0x03, 0x19
        /*00f2*/ 	.short	0x00e8


	//----- nvinfo : EIATTR_PARAM_CBANK
	.align		4
        /*00f4*/ 	.byte	0x04, 0x0a
        /*00f6*/ 	.short	(.L_1104 - .L_1103)
	.align		4
.L_1103:
        /*00f8*/ 	.word	index@(.nv.constant0._ZN10layer_norm31ln_parallel_residual_fwd_kernelINS_13Kernel_traitsIf13__nv_bfloat16fS2_fjLj512ELj1ELj4ELj1ELj16ENS_18Kernel_traits_baseILj512EfS2_fS2_fjLj128EEEEELb0ELb0ELb1EEEvNS_9FwdParamsE)
        /*00fc*/ 	.short	0x0210
        /*00fe*/ 	.short	0x00e8


	//----- nvinfo : EIATTR_SW_WAR
	.align		4
.L_1104:
        /*0100*/ 	.byte	0x04, 0x36
        /*0102*/ 	.short	(.L_1106 - .L_1105)
.L_1105:
        /*0104*/ 	.word	0x00000008
.L_1106:


//--------------------- .nv.info._ZN10layer_norm31ln_parallel_residual_fwd_kernelINS_13Kernel_traitsIf13__nv_bfloat16fS2_fjLj512ELj1ELj4ELj1ELj16ENS_18Kernel_traits_baseILj512EfS2_fS2_fjLj128EEEEELb0ELb1ELb0EEEvNS_9FwdParamsE --------------------------
	.section	.nv.info._ZN10layer_norm31ln_parallel_residual_fwd_kernelINS_13Kernel_traitsIf13__nv_bfloat16fS2_fjLj512ELj1ELj4ELj1ELj16ENS_18Kernel_traits_baseILj512EfS2_fS2_fjLj128EEEEELb0ELb1ELb0EEEvNS_9FwdParamsE,"",@"SHT_CUDA_INFO"
	.sectionflags	@""
	.align	4


	//----- nvinfo : EIATTR_CUDA_API_VERSION
	.align		4
        /*0000*/ 	.byte	0x04, 0x37
        /*0002*/ 	.short	(.L_1108 - .L_1107)
.L_1107:
        /*0004*/ 	.word	0x00000082


	//----- nvinfo : EIATTR_KPARAM_INFO
	.align		4
.L_1108:
        /*0008*/ 	.byte	0x04, 0x17
        /*000a*/ 	.short	(.L_1110 - .L_1109)
.L_1109:
        /*000c*/ 	.word	0x00000000
        /*0010*/ 	.short	0x0000
        /*0012*/ 	.short	0x0000
        /*0014*/ 	.byte	0x00, 0xf0, 0xa1, 0x03


	//----- nvinfo : EIATTR_SPARSE_MMA_MASK
	.align		4
.L_1110:
        /*0018*/ 	.byte	0x03, 0x50
        /*001a*/ 	.short	0x0000


	//----- nvinfo : EIATTR_MAXREG_COUNT
	.align		4
        /*001c*/ 	.byte	0x03, 0x1b
        /*001e*/ 	.short	0x00ff


	//----- nvinfo : EIATTR_MERCURY_ISA_VERSION
	.align		4
        /*0020*/ 	.byte	0x03, 0x5f
        /*0022*/ 	.short	0x0101


	//----- nvinfo : EIATTR_COOP_GROUP_MASK_REGIDS
	.align		4
        /*0024*/ 	.byte	0x04, 0x29
        /*0026*/ 	.short	(.L_1112 - .L_1111)


	//   ....[0]....
.L_1111:
        /*0028*/ 	.word	0xffffffff


	//   ....[1]....
        /*002c*/ 	.word	0xffffffff


	//   ....[2]....
        /*0030*/ 	.word	0xffffffff


	//   ....[3]....
        /*0034*/ 	.word	0xffffffff


	//   ....[4]....
        /*0038*/ 	.word	0xffffffff


	//   ....[5]....
        /*003c*/ 	.word	0xffffffff


	//   ....[6]....
        /*0040*/ 	.word	0xffffffff


	//   ....[7]....
        /*0044*/ 	.word	0xffffffff


	//   ....[8]....
        /*0048*/ 	.word	0xffffffff


	//   ....[9]....
        /*004c*/ 	.word	0xffffffff


	//   ....[10]....
        /*0050*/ 	.word	0x05000043


	//   ....[11]....
        /*0054*/ 	.word	0x05000043


	//   ....[12]....
        /*0058*/ 	.word	0x05000043


	//   ....[13]....
        /*005c*/ 	.word	0x05000043


	//   ....[14]....
        /*0060*/ 	.word	0x05000043


	//   ....[15]....
        /*0064*/ 	.word	0x05000043


	//   ....[16]....
        /*0068*/ 	.word	0x05000043


	//   ....[17]....
        /*006c*/ 	.word	0x05000043


	//   ....[18]....
        /*0070*/ 	.word	0x05000043


	//   ....[19]....
        /*0074*/ 	.word	0x05000043


	//----- nvinfo : EIATTR_COOP_GROUP_INSTR_OFFSETS
	.align		4
.L_1112:
        /*0078*/ 	.byte	0x04, 0x28
        /*007a*/ 	.short	(.L_1114 - .L_1113)


	//   ....[0]....
.L_1113:
        /*007c*/ 	.word	0x00001170


	//   ....[1]....
        /*0080*/ 	.word	0x000011a0


	//   ....[2]....
        /*0084*/ 	.word	0x000011c0


	//   ....[3]....
        /*0088*/ 	.word	0x000011e0


	//   ....[4]....
        /*008c*/ 	.word	0x00001200


	//   ....[5]....
        /*0090*/ 	.word	0x00001440


	//   ....[6]....
        /*0094*/ 	.word	0x00001460


	//   ....[7]....
        /*0098*/ 	.word	0x00001480


	//   ....[8]....
        /*009c*/ 	.word	0x000014a0


	//   ....[9]....
        /*00a0*/ 	.word	0x000014c0


	//   ....[10]....
        /*00a4*/ 	.word	0x00001aa0


	//   ....[11]....
        /*00a8*/ 	.word	0x00001b50


	//   ....[12]....
        /*00ac*/ 	.word	0x00001bc0


	//   ....[13]....
        /*00b0*/ 	.word	0x00001c30


	//   ....[14]....
        /*00b4*/ 	.word	0x00001ca0


	//   ....[15]....
        /*00b8*/ 	.word	0x00001f40


	//   ....[16]....
        /*00bc*/ 	.word	0x00001fb0


	//   ....[17]....
        /*00c0*/ 	.word	0x00002020


	//   ....[18]....
        /*00c4*/ 	.word	0x00002090


	//   ....[19]....
        /*00c8*/ 	.word	0x00002100


	//----- nvinfo : EIATTR_EXIT_INSTR_OFFSETS
	.align		4
.L_1114:
        /*00cc*/ 	.byte	0x04, 0x1c
        /*00ce*/ 	.short	(.L_1116 - .L_1115)


	//   ....[0]....
.L_1115:
        /*00d0*/ 	.word	0x00000360


	//   ....[1]....
        /*00d4*/ 	.word	0x00001a30


	//----- nvinfo : EIATTR_MAX_THREADS
	.align		4
.L_1116:
        /*00d8*/ 	.byte	0x04, 0x05
        /*00da*/ 	.short	(.L_1118 - .L_1117)
.L_1117:
        /*00dc*/ 	.word	0x00000080
        /*00e0*/ 	.word	0x00000001
        /*00e4*/ 	.word	0x00000001


	//----- nvinfo : EIATTR_CRS_STACK_SIZE
	.align		4
.L_1118:
        /*00e8*/ 	.byte	0x04, 0x1e
        /*00ea*/ 	.short	(.L_1120 - .L_1119)
.L_1119:
        /*00ec*/ 	.word	0x00000000


	//----- nvinfo : EIATTR_CBANK_PARAM_SIZE
	.align		4
.L_1120:
        /*00f0*/ 	.byte	0x03, 0x19
        /*00f2*/ 	.short	0x00e8


	//----- nvinfo : EIATTR_PARAM_CBANK
	.align		4
        /*00f4*/ 	.byte	0x04, 0x0a
        /*00f6*/ 	.short	(.L_1122 - .L_1121)
	.align		4
.L_1121:
        /*00f8*/ 	.word	index@(.nv.constant0._ZN10layer_norm31ln_parallel_residual_fwd_kernelINS_13Kernel_traitsIf13__nv_bfloat16fS2_fjLj512ELj1ELj4ELj1ELj16ENS_18Kernel_traits_baseILj512EfS2_fS2_fjLj128EEEEELb0ELb1ELb0EEEvNS_9FwdParamsE)
        /*00fc*/ 	.short	0x0210
        /*00fe*/ 	.short	0x00e8


	//----- nvinfo : EIATTR_SW_WAR
	.align		4
.L_1122:
        /*0100*/ 	.byte	0x04, 0x36
        /*0102*/ 	.short	(.L_1124 - .L_1123)
.L_1123:
        /*0104*/ 	.word	0x00000008
.L_1124:


//--------------------- .nv.info._ZN10layer_norm31ln_parallel_residual_fwd_kernelINS_13Kernel_traitsIf13__nv_bfloat16fS2_fjLj512ELj1ELj4ELj1ELj16ENS_18Kernel_traits_baseILj512EfS2_fS2_fjLj128EEEEELb0ELb1ELb1EEEvNS_9FwdParamsE --------------------------
	.section	.nv.info._ZN10layer_norm31ln_parallel_residual_fwd_kernelINS_13Kernel_traitsIf13__nv_bfloat16fS2_fjLj512ELj1ELj4ELj1ELj16ENS_18Kernel_traits_baseILj512EfS2_fS2_fjLj128EEEEELb0ELb1ELb1EEEvNS_9FwdParamsE,"",@"SHT_CUDA_INFO"
	.sectionflags	@""
	.align	4


	//----- nvinfo : EIATTR_CUDA_API_VERSION
	.align		4
        /*0000*/ 	.byte	0x04, 0x37
        /*0002*/ 	.short	(.L_1126 - .L_1125)
.L_1125:
        /*0004*/ 	.word	0x00000082


	//----- nvinfo : EIATTR_KPARAM_INFO
	.align		4
.L_1126:
        /*0008*/ 	.byte	0x04, 0x17
        /*000a*/ 	.short	(.L_1128 - .L_1127)
.L_1127:
        /*000c*/ 	.word	0x00000000
        /*0010*/ 	.short	0x0000
        /*0012*/ 	.short	0x0000
        /*0014*/ 	.byte	0x00, 0xf0, 0xa1, 0x03


	//----- nvinfo : EIATTR_SPARSE_MMA_MASK
	.align		4
.L_1128:
        /*0018*/ 	.byte	0x03, 0x50
        /*001a*/ 	.short	0x0000


	//----- nvinfo : EIATTR_MAXREG_COUNT
	.align		4
        /*001c*/ 	.byte	0x03, 0x1b
        /*001e*/ 	.short	0x00ff


	//----- nvinfo : EIATTR_MERCURY_ISA_VERSION
	.align		4
        /*0020*/ 	.byte	0x03, 0x5f
        /*0022*/ 	.short	0x0101


	//----- nvinfo : EIATTR_COOP_GROUP_MASK_REGIDS
	.align		4
        /*0024*/ 	.byte	0x04, 0x29
        /*0026*/ 	.short	(.L_1130 - .L_1129)


	//   ....[0]....
.L_1129:
        /*0028*/ 	.word	0xffffffff


	//   ....[1]....
        /*002c*/ 	.word	0xffffffff


	//   ....[2]....
        /*0030*/ 	.word	0xffffffff


	//   ....[3]....
        /*0034*/ 	.word	0xffffffff


	//   ....[4]....
        /*0038*/ 	.word	0xffffffff


	//   ....[5]....
        /*003c*/ 	.word	0xffffffff


	//   ....[6]....
        /*0040*/ 	.word	0xffffffff


	//   ....[7]....
        /*0044*/ 	.word	0xffffffff


	//   ....[8]....
        /*0048*/ 	.word	0xffffffff


	//   ....[9]....
        /*004c*/ 	.word	0xffffffff


	//   ....[10]....
        /*0050*/ 	.word	0x05000043


	//   ....[11]....
        /*0054*/ 	.word	0x05000043


	//   ....[12]....
        /*0058*/ 	.word	0x05000043


	//   ....[13]....
        /*005c*/ 	.word	0x05000043


	//   ....[14]....
        /*0060*/ 	.word	0x05000043


	//   ....[15]....
        /*0064*/ 	.word	0x05000043


	//   ....[16]....
        /*0068*/ 	.word	0x05000043


	//   ....[17]....
        /*006c*/ 	.word	0x05000043


	//   ....[18]....
        /*0070*/ 	.word	0x05000043


	//   ....[19]....
        /*0074*/ 	.word	0x05000043


	//----- nvinfo : EIATTR_COOP_GROUP_INSTR_OFFSETS
	.align		4
.L_1130:
        /*0078*/ 	.byte	0x04, 0x28
        /*007a*/ 	.short	(.L_1132 - .L_1131)


	//   ....[0]....
.L_1131:
        /*007c*/ 	.word	0x00000f70


	//   ....[1]....
        /*0080*/ 	.word	0x00000f90


	//   ....[2]....
        /*0084*/ 	.word	0x00000fb0


	//   ....[3]....
        /*0088*/ 	.word	0x00000fd0


	//   ....[4]....
        /*008c*/ 	.word	0x00001000


	//   ....[5]....
        /*0090*/ 	.word	0x00001230


	//   ....[6]....
        /*0094*/ 	.word	0x00001250


	//   ....[7]....
        /*0098*/ 	.word	0x00001270


	//   ....[8]....
        /*009c*/ 	.word	0x00001290


	//   ....[9]....
        /*00a0*/ 	.word	0x000012b0


	//   ....[10]....
        /*00a4*/ 	.word	0x00001830


	//   ....[11]....
        /*00a8*/ 	.word	0x000018d0


	//   ....[12]....
        /*00ac*/ 	.word	0x00001940


	//   ....[13]....
        /*00b0*/ 	.word	0x000019b0


	//   ....[14]....
        /*00b4*/ 	.word	0x00001a30


	//   ....[15]....
        /*00b8*/ 	.word	0x00001cb0


	//   ....[16]....
        /*00bc*/ 	.word	0x00001d20


	//   ....[17]....
        /*00c0*/ 	.word	0x00001d90


	//   ....[18]....
        /*00c4*/ 	.word	0x00001e00


	//   ....[19]....
        /*00c8*/ 	.word	0x00001e70


	//----- nvinfo : EIATTR_EXIT_INSTR_OFFSETS
	.align		4
.L_1132:
        /*00cc*/ 	.byte	0x04, 0x1c
        /*00ce*/ 	.short	(.L_1134 - .L_1133)


	//   ....[0]....
.L_1133:
        /*00d0*/ 	.word	0x000001e0


	//   ....[1]....
        /*00d4*/ 	.word	0x000017c0


	//----- nvinfo : EIATTR_MAX_THREADS
	.align		4
.L_1134:
        /*00d8*/ 	.byte	0x04, 0x05
        /*00da*/ 	.short	(.L_1136 - .L_1135)
.L_1135:
        /*00dc*/ 	.word	0x00000080
        /*00e0*/ 	.word	0x00000001
        /*00e4*/ 	.word	0x00000001


	//----- nvinfo : EIATTR_CRS_STACK_SIZE
	.align		4
.L_1136:
        /*00e8*/ 	.byte	0x04, 0x1e
        /*00ea*/ 	.short	(.L_1138 - .L_1137)
.L_1137:
        /*00ec*/ 	.word	0x00000000


	//----- nvinfo : EIATTR_CBANK_PARAM_SIZE
	.align		4
.L_1138:
        /*00f0*/ 	.byte	0x03, 0x19
        /*00f2*/ 	.short	0x00e8


	//----- nvinfo : EIATTR_PARAM_CBANK
	.align		4
        /*00f4*/ 	.byte	0x04, 0x0a
        /*00f6*/ 	.short	(.L_1140 - .L_1139)
	.align		4
.L_1139:
        /*00f8*/ 	.word	index@(.nv.constant0._ZN10layer_norm31ln_parallel_residual_fwd_kernelINS_13Kernel_traitsIf13__nv_bfloat16fS2_fjLj512ELj1ELj4ELj1ELj16ENS_18Kernel_traits_baseILj512EfS2_fS2_fjLj128EEEEELb0ELb1ELb1EEEvNS_9FwdParamsE)
        /*00fc*/ 	.short	0x0210
        /*00fe*/ 	.short	0x00e8


	//----- nvinfo : EIATTR_SW_WAR
	.align		4
.L_1140:
        /*0100*/ 	.byte	0x04, 0x36
        /*0102*/ 	.short	(.L_1142 - .L_1141)
.L_1141:
        /*0104*/ 	.word	0x00000008
.L_1142:


//--------------------- .nv.info._ZN10layer_norm31ln_parallel_residual_fwd_kernelINS_13Kernel_traitsIf13__nv_bfloat16fS2_fjLj512ELj1ELj4ELj1ELj16ENS_18Kernel_traits_baseILj512EfS2_fS2_fjLj128EEEEELb1ELb0ELb0EEEvNS_9FwdParamsE --------------------------
	.section	.nv.info._ZN10layer_norm31ln_parallel_residual_fwd_kernelINS_13Kernel_traitsIf13__nv_bfloat16fS2_fjLj512ELj1ELj4ELj1ELj16ENS_18Kernel_traits_baseILj512EfS2_fS2_fjLj128EEEEELb1ELb0ELb0EEEvNS_9FwdParamsE,"",@"SHT_CUDA_INFO"
	.sectionflags	@""
	.align	4


	//----- nvinfo : EIATTR_CUDA_API_VERSION
	.align		4
        /*0000*/ 	.byte	0x04, 0x37
        /*0002*/ 	.short	(.L_1144 - .L_1143)
.L_1143:
        /*0004*/ 	.word	0x00000082


	//----- nvinfo : EIATTR_KPARAM_INFO
	.align		4
.L_1144:
        /*0008*/ 	.byte	0x04, 0x17
        /*000a*/ 	.short	(.L_1146 - .L_1145)
.L_1145:
        /*000c*/ 	.word	0x00000000
        /*0010*/ 	.short	0x0000
        /*0012*/ 	.short	0x0000
        /*0014*/ 	.byte	0x00, 0xf0, 0xa1, 0x03


	//----- nvinfo : EIATTR_SPARSE_MMA_MASK
	.align		4
.L_1146:
        /*0018*/ 	.byte	0x03, 0x50
        /*001a*/ 	.short	0x0000


	//----- nvinfo : EIATTR_MAXREG_COUNT
	.align		4
        /*001c*/ 	.byte	0x03, 0x1b
        /*001e*/ 	.short	0x00ff


	//----- nvinfo : EIATTR_MERCURY_ISA_VERSION
	.align		4
        /*0020*/ 	.byte	0x03, 0x5f
        /*0022*/ 	.short	0x0101


	//----- nvinfo : EIATTR_COOP_GROUP_MASK_REGIDS
	.align		4
        /*0024*/ 	.byte	0x04, 0x29
        /*0026*/ 	.short	(.L_1148 - .L_1147)


	//   ....[0]....
.L_1147:
        /*0028*/ 	.word	0xffffffff


	//   ....[1]....
        /*002c*/ 	.word	0xffffffff


	//   ....[2]....
        /*0030*/ 	.word	0xffffffff


	//   ....[3]....
        /*0034*/ 	.word	0xffffffff


	//   ....[4]....
        /*0038*/ 	.word	0xffffffff


	//   ....[5]....
        /*003c*/ 	.word	0xffffffff


	//   ....[6]....
        /*0040*/ 	.word	0xffffffff


	//   ....[7]....
        /*0044*/ 	.word	0xffffffff


	//   ....[8]....
        /*0048*/ 	.word	0xffffffff


	//   ....[9]....
        /*004c*/ 	.word	0xffffffff


	//   ....[10]....
        /*0050*/ 	.word	0x0500007d


	//   ....[11]....
        /*0054*/ 	.word	0x0500007d


	//   ....[12]....
        /*0058*/ 	.word	0x0500007d


	//   ....[13]....
        /*005c*/ 	.word	0x0500007d


	//   ....[14]....
        /*0060*/ 	.word	0x0500007d


	//   ....[15]....
        /*0064*/ 	.word	0x0500007d


	//   ....[16]....
        /*0068*/ 	.word	0x0500007d


	//   ....[17]....
        /*006c*/ 	.word	0x0500007d


	//   ....[18]....
        /*0070*/ 	.word	0x0500007d


	//   ....[19]....
        /*0074*/ 	.word	0x0500007d


	//----- nvinfo : EIATTR_COOP_GROUP_INSTR_OFFSETS
	.align		4
.L_1148:
        /*0078*/ 	.byte	0x04, 0x28
        /*007a*/ 	.short	(.L_1150 - .L_1149)


	//   ....[0]....
.L_1149:
        /*007c*/ 	.word	0x0000c550


	//   ....[1]....
        /*0080*/ 	.word	0x0000c570


	//   ....[2]....
        /*0084*/ 	.word	0x0000c590


	//   ....[3]....
        /*0088*/ 	.word	0x0000c5c0


	//   ....[4]....
        /*008c*/ 	.word	0x0000c5e0


	//   ....[5]....
        /*0090*/ 	.word	0x0000c820


	//   ....[6]....
        /*0094*/ 	.word	0x0000c840


	//   ....[7]....
        /*0098*/ 	.word	0x0000c860


	//   ....[8]....
        /*009c*/ 	.word	0x0000c880


	//   ....[9]....
        /*00a0*/ 	.word	0x0000c8a0


	//   ....[10]....
        /*00a4*/ 	.word	0x0000d0a0


	//   ....[11]....
        /*00a8*/ 	.word	0x0000d140


	//   ....[12]....
        /*00ac*/ 	.word	0x0000d1b0


	//   ....[13]....
        /*00b0*/ 	.word	0x0000d230


	//   ....[14]....
        /*00b4*/ 	.word	0x0000d2a0


	//   ....[15]....
        /*00b8*/ 	.word	0x0000d520


	//   ....[16]....
        /*00bc*/ 	.word	0x0000d590


	//   ....[17]....
        /*00c0*/ 	.word	0x0000d600


	//   ....[18]....
        /*00c4*/ 	.word	0x0000d670


	//   ....[19]....
        /*00c8*/ 	.word	0x0000d6e0


	//----- nvinfo : EIATTR_EXIT_INSTR_OFFSETS
	.align		4
.L_1150:
        /*00cc*/ 	.byte	0x04, 0x1c
        /*00ce*/ 	.short	(.L_1152 - .L_1151)


	//   ....[0]....
.L_1151:
        /*00d0*/ 	.word	0x00000810


	//   ....[1]....
        /*00d4*/ 	.word	0x0000d030


	//----- nvinfo : EIATTR_MAX_THREADS
	.align		4
.L_1152:
        /*00d8*/ 	.byte	0x04, 0x05
        /*00da*/ 	.short	(.L_1154 - .L_1153)
.L_1153:
        /*00dc*/ 	.word	0x00000080
        /*00e0*/ 	.word	0x00000001
        /*00e4*/ 	.word	0x00000001


	//----- nvinfo : EIATTR_CRS_STACK_SIZE
	.align		4
.L_1154:
        /*00e8*/ 	.byte	0x04, 0x1e
        /*00ea*/ 	.short	(.L_1156 - .L_1155)
.L_1155:
        /*00ec*/ 	.word	0x00000000


	//----- nvinfo : EIATTR_CBANK_PARAM_SIZE
	.align		4
.L_1156:
        /*00f0*/ 	.byte	0x03, 0x19
        /*00f2*/ 	.short	0x00e8


	//----- nvinfo : EIATTR_PARAM_CBANK
	.align		4
        /*00f4*/ 	.byte	0x04, 0x0a
        /*00f6*/ 	.short	(.L_1158 - .L_1157)
	.align		4
.L_1157:
        /*00f8*/ 	.word	index@(.nv.constant0._ZN10layer_norm31ln_parallel_residual_fwd_kernelINS_13Kernel_traitsIf13__nv_bfloat16fS2_fjLj512ELj1ELj4ELj1ELj16ENS_18Kernel_traits_baseILj512EfS2_fS2_fjLj128EEEEELb1ELb0ELb0EEEvNS_9FwdParamsE)
        /*00fc*/ 	.short	0x0210
        /*00fe*/ 	.short	0x00e8


	//----- nvinfo : EIATTR_SW_WAR
	.align		4
.L_1158:
        /*0100*/ 	.byte	0x04, 0x36
        /*0102*/ 	.short	(.L_1160 - .L_1159)
.L_1159:
        /*0104*/ 	.word	0x00000008
.L_1160:


//--------------------- .nv.info._ZN10layer_norm31ln_parallel_residual_fwd_kernelINS_13Kernel_traitsIf13__nv_bfloat16fS2_fjLj512ELj1ELj4ELj1ELj16ENS_18Kernel_traits_baseILj512EfS2_fS2_fjLj128EEEEELb1ELb0ELb1EEEvNS_9FwdParamsE --------------------------
	.section	.nv.info._ZN10layer_norm31ln_parallel_residual_fwd_kernelINS_13Kernel_traitsIf13__nv_bfloat16fS2_fjLj512ELj1ELj4ELj1ELj16ENS_18Kernel_traits_baseILj512EfS2_fS2_fjLj128EEEEELb1ELb0ELb1EEEvNS_9FwdParamsE,"",@"SHT_CUDA_INFO"
	.sectionflags	@""
	.align	4


	//----- nvinfo : EIATTR_CUDA_API_VERSION
	.align		4
        /*0000*/ 	.byte	0x04, 0x37
        /*0002*/ 	.short	(.L_1162 - .L_1161)
.L_1161:
        /*0004*/ 	.word	0x00000082


	//----- nvinfo : EIATTR_KPARAM_INFO
	.align		4
.L_1162:
        /*0008*/ 	.byte	0x04, 0x17
        /*000a*/ 	.short	(.L_1164 - .L_1163)
.L_1163:
        /*000c*/ 	.word	0x00000000
        /*0010*/ 	.short	0x0000
        /*0012*/ 	.short	0x0000
        /*0014*/ 	.byte	0x00, 0xf0, 0xa1, 0x03


	//----- nvinfo : EIATTR_SPARSE_MMA_MASK
	.align		4
.L_1164:
        /*0018*/ 	.byte	0x03, 0x50
        /*001a*/ 	.short	0x0000


	//----- nvinfo : EIATTR_MAXREG_COUNT
	.align		4
        /*001c*/ 	.byte	0x03, 0x1b
        /*001e*/ 	.short	0x00ff


	//----- nvinfo : EIATTR_MERCURY_ISA_VERSION
	.align		4
        /*0020*/ 	.byte	0x03, 0x5f
        /*0022*/ 	.short	0x0101


	//----- nvinfo : EIATTR_COOP_GROUP_MASK_REGIDS
	.align		4
        /*0024*/ 	.byte	0x04, 0x29
        /*0026*/ 	.short	(.L_1166 - .L_1165)


	//   ....[0]....
.L_1165:
        /*0028*/ 	.word	0xffffffff


	//   ....[1]....
        /*002c*/ 	.word	0xffffffff


	//   ....[2]....
        /*0030*/ 	.word	0xffffffff


	//   ....[3]....
        /*0034*/ 	.word	0xffffffff


	//   ....[4]....
        /*0038*/ 	.word	0xffffffff


	//   ....[5]....
        /*003c*/ 	.word	0xffffffff


	//   ....[6]....
        /*0040*/ 	.word	0xffffffff


	//   ....[7]....
        /*0044*/ 	.word	0xffffffff


	//   ....[8]....
        /*0048*/ 	.word	0xffffffff


	//   ....[9]....
        /*004c*/ 	.word	0xffffffff


	//   ....[10]....
        /*0050*/ 	.word	0x0500006c


	//   ....[11]....
        /*0054*/ 	.word	0x0500006c


	//   ....[12]....
        /*0058*/ 	.word	0x0500006c


	//   ....[13]....
        /*005c*/ 	.word	0x0500006c


	//   ....[14]....
        /*0060*/ 	.word	0x0500006c


	//   ....[15]....
        /*0064*/ 	.word	0x0500006c


	//   ....[16]....
        /*0068*/ 	.word	0x0500006c


	//   ....[17]....
        /*006c*/ 	.word	0x0500006c


	//   ....[18]....
        /*0070*/ 	.word	0x0500006c


	//   ....[19]....
        /*0074*/ 	.word	0x0500006c


	//----- nvinfo : EIATTR_COOP_GROUP_INSTR_OFFSETS
	.align		4
.L_1166:
        /*0078*/ 	.byte	0x04, 0x28
        /*007a*/ 	.short	(.L_1168 - .L_1167)


	//   ....[0]....
.L_1167:
        /*007c*/ 	.word	0x0000c320


	//   ....[1]....
        /*0080*/ 	.word	0x0000c350


	//   ....[2]....
        /*0084*/ 	.word	0x0000c370


	//   ....[3]....
        /*0088*/ 	.word	0x0000c390


	//   ....[4]....
        /*008c*/ 	.word	0x0000c3b0


	//   ....[5]....
        /*0090*/ 	.word	0x0000c5e0


	//   ....[6]....
        /*0094*/ 	.word	0x0000c600


	//   ....[7]....
        /*0098*/ 	.word	0x0000c620


	//   ....[8]....
        /*009c*/ 	.word	0x0000c640


	//   ....[9]....
        /*00a0*/ 	.word	0x0000c660


	//   ....[10]....
        /*00a4*/ 	.word	0x0000ce20


	//   ....[11]....
        /*00a8*/ 	.word	0x0000cec0


	//   ....[12]....
        /*00ac*/ 	.word	0x0000cf20


	//   ....[13]....
        /*00b0*/ 	.word	0x0000cf80


	//   ....[14]....
        /*00b4*/ 	.word	0x0000cfe0


	//   ....[15]....
        /*00b8*/ 	.word	0x0000d260


	//   ....[16]....
        /*00bc*/ 	.word	0x0000d2c0


	//   ....[17]....
        /*00c0*/ 	.word	0x0000d320


	//   ....[18]....
        /*00c4*/ 	.word	0x0000d380


	//   ....[19]....
        /*00c8*/ 	.word	0x0000d3e0


	//----- nvinfo : EIATTR_EXIT_INSTR_OFFSETS
	.align		4
.L_1168:
        /*00cc*/ 	.byte	0x04, 0x1c
        /*00ce*/ 	.short	(.L_1170 - .L_1169)


	//   ....[0]....
.L_1169:
        /*00d0*/ 	.word	0x00000410


	//   ....[1]....
        /*00d4*/ 	.word	0x0000cdb0


	//----- nvinfo : EIATTR_MAX_THREADS
	.align		4
.L_1170:
        /*00d8*/ 	.byte	0x04, 0x05
        /*00da*/ 	.short	(.L_1172 - .L_1171)
.L_1171:
        /*00dc*/ 	.word	0x00000080
        /*00e0*/ 	.word	0x00000001
        /*00e4*/ 	.word	0x00000001


	//----- nvinfo : EIATTR_CRS_STACK_SIZE
	.align		4
.L_1172:
        /*00e8*/ 	.byte	0x04, 0x1e
        /*00ea*/ 	.short	(.L_1174 - .L_1173)
.L_1173:
        /*00ec*/ 	.word	0x00000000


	//----- nvinfo : EIATTR_CBANK_PARAM_SIZE
	.align		4
.L_1174:
        /*00f0*/ 	.byte	0x03, 0x19
        /*00f2*/ 	.short	0x00e8


	//----- nvinfo : EIATTR_PARAM_CBANK
	.align		4
        /*00f4*/ 	.byte	0x04, 0x0a
        /*00f6*/ 	.short	(.L_1176 - .L_1175)
	.align		4
.L_1175:
        /*00f8*/ 	.word	index@(.nv.constant0._ZN10layer_norm31ln_parallel_residual_fwd_kernelINS_13Kernel_traitsIf13__nv_bfloat16fS2_fjLj512ELj1ELj4ELj1ELj16ENS_18Kernel_traits_baseILj512EfS2_fS2_fjLj128EEEEELb1ELb0ELb1EEEvNS_9FwdParamsE)
        /*00fc*/ 	.short	0x0210
        /*00fe*/ 	.short	0x00e8


	//----- nvinfo : EIATTR_SW_WAR
	.align		4
.L_1176:
        /*0100*/ 	.byte	0x04, 0x36
        /*0102*/ 	.short	(.L_1178 - .L_1177)
.L_1177:
        /*0104*/ 	.word	0x00000008
.L_1178:


//--------------------- .nv.info._ZN10layer_norm31ln_parallel_residual_fwd_kernelINS_13Kernel_traitsIf13__nv_bfloat16fS2_fjLj512ELj1ELj4ELj1ELj16ENS_18Kernel_traits_baseILj512EfS2_fS2_fjLj128EEEEELb1ELb1ELb0EEEvNS_9FwdParamsE --------------------------
	.section	.nv.info._ZN10layer_norm31ln_parallel_residual_fwd_kernelINS_13Kernel_traitsIf13__nv_bfloat16fS2_fjLj512ELj1ELj4ELj1ELj16ENS_18Kernel_traits_baseILj512EfS2_fS2_fjLj128EEEEELb1ELb1ELb0EEEvNS_9FwdParamsE,"",@"SHT_CUDA_INFO"
	.sectionflags	@""
	.align	4


	//----- nvinfo : EIATTR_CUDA_API_VERSION
	.align		4
        /*0000*/ 	.byte	0x04, 0x37
        /*0002*/ 	.short	(.L_1180 - .L_1179)
.L_1179:
        /*0004*/ 	.word	0x00000082


	//----- nvinfo : EIATTR_KPARAM_INFO
	.align		4
.L_1180:
        /*0008*/ 	.byte	0x04, 0x17
        /*000a*/ 	.short	(.L_1182 - .L_1181)
.L_1181:
        /*000c*/ 	.word	0x00000000
        /*0010*/ 	.short	0x0000
        /*0012*/ 	.short	0x0000
        /*0014*/ 	.byte	0x00, 0xf0, 0xa1, 0x03


	//----- nvinfo : EIATTR_SPARSE_MMA_MASK
	.align		4
.L_1182:
        /*0018*/ 	.byte	0x03, 0x50
        /*001a*/ 	.short	0x0000


	//----- nvinfo : EIATTR_MAXREG_COUNT
	.align		4
        /*001c*/ 	.byte	0x03, 0x1b
        /*001e*/ 	.short	0x00ff


	//----- nvinfo : EIATTR_MERCURY_ISA_VERSION
	.align		4
        /*0020*/ 	.byte	0x03, 0x5f
        /*0022*/ 	.short	0x0101


	//----- nvinfo : EIATTR_COOP_GROUP_MASK_REGIDS
	.align		4
        /*0024*/ 	.byte	0x04, 0x29
        /*0026*/ 	.short	(.L_1184 - .L_1183)


	//   ....[0]....
.L_1183:
        /*0028*/ 	.word	0xffffffff


	//   ....[1]....
        /*002c*/ 	.word	0xffffffff


	//   ....[2]....
        /*0030*/ 	.word	0xffffffff


	//   ....[3]....
        /*0034*/ 	.word	0xffffffff


	//   ....[4]....
        /*0038*/ 	.word	0xffffffff


	//   ....[5]....
        /*003c*/ 	.word	0xffffffff


	//   ....[6]....
        /*0040*/ 	.word	0xffffffff


	//   ....[7]....
        /*0044*/ 	.word	0xffffffff


	//   ....[8]....
        /*0048*/ 	.word	0xffffffff


	//   ....[9]....
        /*004c*/ 	.word	0xffffffff


	//   ....[10]....
        /*0050*/ 	.word	0x0500005c


	//   ....[11]....
        /*0054*/ 	.word	0x0500005c


	//   ....[12]....
        /*0058*/ 	.word	0x0500005c


	//   ....[13]....
        /*005c*/ 	.word	0x0500005c


	//   ....[14]....
        /*0060*/ 	.word	0x0500005c


	//   ....[15]....
        /*0064*/ 	.word	0x0500005c


	//   ....[16]....
        /*0068*/ 	.word	0x0500005c


	//   ....[17]....
        /*006c*/ 	.word	0x0500005c


	//   ....[18]....
        /*0070*/ 	.word	0x0500005c


	//   ....[19]....
        /*0074*/ 	.word	0x0500005c


	//----- nvinfo : EIATTR_COOP_GROUP_INSTR_OFFSETS
	.align		4
.L_1184:
        /*0078*/ 	.byte	0x04, 0x28
        /*007a*/ 	.short	(.L_1186 - .L_1185)


	//   ....[0]....
.L_1185:
        /*007c*/ 	.word	0x0000c280


	//   ....[1]....
        /*0080*/ 	.word	0x0000c2a0


	//   ....[2]....
        /*0084*/ 	.word	0x0000c2c0


	//   ....[3]....
        /*0088*/ 	.word	0x0000c2e0


	//   ....[4]....
        /*008c*/ 	.word	0x0000c310


	//   ....[5]....
        /*0090*/ 	.word	0x0000c550


	//   ....[6]....
        /*0094*/ 	.word	0x0000c570


	//   ....[7]....
        /*0098*/ 	.word	0x0000c590


	//   ....[8]....
        /*009c*/ 	.word	0x0000c5b0


	//   ....[9]....
        /*00a0*/ 	.word	0x0000c5d0


	//   ....[10]....
        /*00a4*/ 	.word	0x0000cbf0


	//   ....[11]....
        /*00a8*/ 	.word	0x0000cc90


	//   ....[12]....
        /*00ac*/ 	.word	0x0000cd00


	//   ....[13]....
        /*00b0*/ 	.word	0x0000cd70


	//   ....[14]....
        /*00b4*/ 	.word	0x0000cdf0


	//   ....[15]....
        /*00b8*/ 	.word	0x0000d080


	//   ....[16]....
        /*00bc*/ 	.word	0x0000d0f0


	//   ....[17]....
        /*00c0*/ 	.word	0x0000d160


	//   ....[18]....
        /*00c4*/ 	.word	0x0000d1d0


	//   ....[19]....
        /*00c8*/ 	.word	0x0000d240


	//----- nvinfo : EIATTR_EXIT_INSTR_OFFSETS
	.align		4
.L_1186:
        /*00cc*/ 	.byte	0x04, 0x1c
        /*00ce*/ 	.short	(.L_1188 - .L_1187)


	//   ....[0]....
.L_1187:
        /*00d0*/ 	.word	0x000005d0


	//   ....[1]....
        /*00d4*/ 	.word	0x0000cb80


	//----- nvinfo : EIATTR_MAX_THREADS
	.align		4
.L_1188:
        /*00d8*/ 	.byte	0x04, 0x05
        /*00da*/ 	.short	(.L_1190 - .L_1189)
.L_1189:
        /*00dc*/ 	.word	0x00000080
        /*00e0*/ 	.word	0x00000001
        /*00e4*/ 	.word	0x00000001


	//----- nvinfo : EIATTR_CRS_STACK_SIZE
	.align		4
.L_1190:
        /*00e8*/ 	.byte	0x04, 0x1e
        /*00ea*/ 	.short	(.L_1192 - .L_1191)
.L_1191:
        /*00ec*/ 	.word	0x00000000


	//----- nvinfo : EIATTR_CBANK_PARAM_SIZE
	.align		4
.L_1192:
        /*00f0*/ 	.byte	0x03, 0x19
        /*00f2*/ 	.short	0x00e8


	//----- nvinfo : EIATTR_PARAM_CBANK
	.align		4
        /*00f4*/ 	.byte	0x04, 0x0a
        /*00f6*/ 	.short	(.L_1194 - .L_1193)
	.align		4
.L_1193:
        /*00f8*/ 	.word	index@(.nv.constant0._ZN10layer_norm31ln_parallel_residual_fwd_kernelINS_13Kernel_traitsIf13__nv_bfloat16fS2_fjLj512ELj1ELj4ELj1ELj16ENS_18Kernel_traits_baseILj512EfS2_fS2_fjLj128EEEEELb1ELb1ELb0EEEvNS_9FwdParamsE)
        /*00fc*/ 	.short	0x0210
        /*00fe*/ 	.short	0x00e8


	//----- nvinfo : EIATTR_SW_WAR
	.align		4
.L_1194:
        /*0100*/ 	.byte	0x04, 0x36
        /*0102*/ 	.short	(.L_1196 - .L_1195)
.L_1195:
        /*0104*/ 	.word	0x00000008
.L_1196:


//--------------------- .nv.info._ZN10layer_norm31ln_parallel_residual_fwd_kernelINS_13Kernel_traitsIf13__nv_bfloat16fS2_fjLj512ELj1ELj4ELj1ELj16ENS_18Kernel_traits_baseILj512EfS2_fS2_fjLj128EEEEELb1ELb1ELb1EEEvNS_9FwdParamsE --------------------------
	.section	.nv.info._ZN10layer_norm31ln_parallel_residual_fwd_kernelINS_13Kernel_traitsIf13__nv_bfloat16fS2_fjLj512ELj1ELj4ELj1ELj16ENS_18Kernel_traits_baseILj512EfS2_fS2_fjLj128EEEEELb1ELb1ELb1EEEvNS_9FwdParamsE,"",@"SHT_CUDA_INFO"
	.sectionflags	@""
	.align	4


	//----- nvinfo : EIATTR_CUDA_API_VERSION
	.align		4
        /*0000*/ 	.byte	0x04, 0x37
        /*0002*/ 	.short	(.L_1198 - .L_1197)
.L_1197:
        /*0004*/ 	.word	0x00000082


	//----- nvinfo : EIATTR_KPARAM_INFO
	.align		4
.L_1198:
        /*0008*/ 	.byte	0x04, 0x17
        /*000a*/ 	.short	(.L_1200 - .L_1199)
.L_1199:
        /*000c*/ 	.word	0x00000000
        /*0010*/ 	.short	0x0000
        /*0012*/ 	.short	0x0000
        /*0014*/ 	.byte	0x00, 0xf0, 0xa1, 0x03


	//----- nvinfo : EIATTR_SPARSE_MMA_MASK
	.align		4
.L_1200:
        /*0018*/ 	.byte	0x03, 0x50
        /*001a*/ 	.short	0x0000


	//----- nvinfo : EIATTR_MAXREG_COUNT
	.align		4
        /*001c*/ 	.byte	0x03, 0x1b
        /*001e*/ 	.short	0x00ff


	//----- nvinfo : EIATTR_MERCURY_ISA_VERSION
	.align		4
        /*0020*/ 	.byte	0x03, 0x5f
        /*0022*/ 	.short	0x0101


	//----- nvinfo : EIATTR_COOP_GROUP_MASK_REGIDS
	.align		4
        /*0024*/ 	.byte	0x04, 0x29
        /*0026*/ 	.short	(.L_1202 - .L_1201)


	//   ....[0]....
.L_1201:
        /*0028*/ 	.word	0xffffffff


	//   ....[1]....
        /*002c*/ 	.word	0xffffffff


	//   ....[2]....
        /*0030*/ 	.word	0xffffffff


	//   ....[3]....
        /*0034*/ 	.word	0xffffffff


	//   ....[4]....
        /*0038*/ 	.word	0xffffffff


	//   ....[5]....
        /*003c*/ 	.word	0xffffffff


	//   ....[6]....
        /*0040*/ 	.word	0xffffffff


	//   ....[7]....
        /*0044*/ 	.word	0xffffffff


	//   ....[8]....
        /*0048*/ 	.word	0xffffffff


	//   ....[9]....
        /*004c*/ 	.word	0xffffffff


	//   ....[10]....
        /*0050*/ 	.word	0x0500004b


	//   ....[11]....
        /*0054*/ 	.word	0x0500004b


	//   ....[12]....
        /*0058*/ 	.word	0x0500004b


	//   ....[13]....
        /*005c*/ 	.word	0x0500004b


	//   ....[14]....
        /*0060*/ 	.word	0x0500004b


	//   ....[15]....
        /*0064*/ 	.word	0x0500004b


	//   ....[16]....
        /*0068*/ 	.word	0x0500004b


	//   ....[17]....
        /*006c*/ 	.word	0x0500004b


	//   ....[18]....
        /*0070*/ 	.word	0x0500004b


	//   ....[19]....
        /*0074*/ 	.word	0x0500004b


	//----- nvinfo : EIATTR_COOP_GROUP_INSTR_OFFSETS
	.align		4
.L_1202:
        /*0078*/ 	.byte	0x04, 0x28
        /*007a*/ 	.short	(.L_1204 - .L_1203)


	//   ....[0]....
.L_1203:
        /*007c*/ 	.word	0x0000c120


	//   ....[1]....
        /*0080*/ 	.word	0x0000c150


	//   ....[2]....
        /*0084*/ 	.word	0x0000c170


	//   ....[3]....
        /*0088*/ 	.word	0x0000c190


	//   ....[4]....
        /*008c*/ 	.word	0x0000c1b0


	//   ....[5]....
        /*0090*/ 	.word	0x0000c3e0


	//   ....[6]....
        /*0094*/ 	.word	0x0000c400


	//   ....[7]....
        /*0098*/ 	.word	0x0000c420


	//   ....[8]....
        /*009c*/ 	.word	0x0000c440


	//   ....[9]....
        /*00a0*/ 	.word	0x0000c460


	//   ....[10]....
        /*00a4*/ 	.word	0x0000ca00


	//   ....[11]....
        /*00a8*/ 	.word	0x0000ca90


	//   ....[12]....
        /*00ac*/ 	.word	0x0000caf0


	//   ....[13]....
        /*00b0*/ 	.word	0x0000cb50


	//   ....[14]....
        /*00b4*/ 	.word	0x0000cbb0


	//   ....[15]....
        /*00b8*/ 	.word	0x0000ce20


	//   ....[16]....
        /*00bc*/ 	.word	0x0000ce80


	//   ....[17]....
        /*00c0*/ 	.word	0x0000cee0


	//   ....[18]....
        /*00c4*/ 	.word	0x0000cf40


	//   ....[19]....
        /*00c8*/ 	.word	0x0000cfa0


	//----- nvinfo : EIATTR_EXIT_INSTR_OFFSETS
	.align		4
.L_1204:
        /*00cc*/ 	.byte	0x04, 0x1c
        /*00ce*/ 	.short	(.L_1206 - .L_1205)


	//   ....[0]....
.L_1205:
        /*00d0*/ 	.word	0x000002b0


	//   ....[1]....
        /*00d4*/ 	.word	0x0000c990


	//----- nvinfo : EIATTR_MAX_THREADS
	.align		4
.L_1206:
        /*00d8*/ 	.byte	0x04, 0x05
        /*00da*/ 	.short	(.L_1208 - .L_1207)
.L_1207:
        /*00dc*/ 	.word	0x00000080
        /*00e0*/ 	.word	0x00000001
        /*00e4*/ 	.word	0x00000001


	//----- nvinfo : EIATTR_CRS_STACK_SIZE
	.align		4
.L_1208:
        /*00e8*/ 	.byte	0x04, 0x1e
        /*00ea*/ 	.short	(.L_1210 - .L_1209)
.L_1209:
        /*00ec*/ 	.word	0x00000000


	//----- nvinfo : EIATTR_CBANK_PARAM_SIZE
	.align		4
.L_1210:
        /*00f0*/ 	.byte	0x03, 0x19
        /*00f2*/ 	.short	0x00e8


	//----- nvinfo : EIATTR_PARAM_CBANK
	.align		4
        /*00f4*/ 	.byte	0x04, 0x0a
        /*00f6*/ 	.short	(.L_1212 - .L_1211)
	.align		4
.L_1211:
        /*00f8*/ 	.word	index@(.nv.constant0._ZN10layer_norm31ln_parallel_residual_fwd_kernelINS_13Kernel_traitsIf13__nv_bfloat16fS2_fjLj512ELj1ELj4ELj1ELj16ENS_18Kernel_traits_baseILj512EfS2_fS2_fjLj128EEEEELb1ELb1ELb1EEEvNS_9FwdParamsE)
        /*00fc*/ 	.short	0x0210
        /*00fe*/ 	.short	0x00e8


	//----- nvinfo : EIATTR_SW_WAR
	.align		4
.L_1212:
        /*0100*/ 	.byte	0x04, 0x36
        /*0102*/ 	.short	(.L_1214 - .L_1213)
.L_1213:
        /*0104*/ 	.word	0x00000008
.L_1214:


//--------------------- .nv.info._ZN10layer_norm31ln_parallel_residual_fwd_kernelINS_13Kernel_traitsIf6__halfS2_S2_fjLj512ELj1ELj4ELj1ELj16ENS_18Kernel_traits_baseILj512EfS2_S2_S2_fjLj128EEEEELb0ELb0ELb0EEEvNS_9FwdParamsE --------------------------
	.section	.nv.info._ZN10layer_norm31ln_parallel_residual_fwd_kernelINS_13Kernel_traitsIf6__halfS2_S2_fjLj512ELj1ELj4ELj1ELj16ENS_18Kernel_traits_baseILj512EfS2_S2_S2_fjLj128EEEEELb0ELb0ELb0EEEvNS_9FwdParamsE,"",@"SHT_CUDA_INFO"
	.sectionflags	@""
	.align	4


	//----- nvinfo : EIATTR_CUDA_API_VERSION
	.align		4
        /*0000*/ 	.byte	0x04, 0x37
        /*0002*/ 	.short	(.L_1216 - .L_1215)
.L_1215:
        /*0004*/ 	.word	0x00000082


	//----- nvinfo : EIATTR_KPARAM_INFO
	.align		4
.L_1216:
        /*0008*/ 	.byte	0x04, 0x17
        /*000a*/ 	.short	(.L_1218 - .L_1217)
.L_1217:
        /*000c*/ 	.word	0x00000000
        /*0010*/ 	.short	0x0000
        /*0012*/ 	.short	0x0000
        /*0014*/ 	.byte	0x00, 0xf0, 0xa1, 0x03


	//----- nvinfo : EIATTR_SPARSE_MMA_MASK
	.align		4
.L_1218:
        /*0018*/ 	.byte	0x03, 0x50
        /*001a*/ 	.short	0x0000


	//----- nvinfo : EIATTR_MAXREG_COUNT
	.align		4
        /*001c*/ 	.byte	0x03, 0x1b
        /*001e*/ 	.short	0x00ff


	//----- nvinfo : EIATTR_MERCURY_ISA_VERSION
	.align		4
        /*0020*/ 	.byte	0x03, 0x5f
        /*0022*/ 	.short	0x0101


	//----- nvinfo : EIATTR_COOP_GROUP_MASK_REGIDS
	.align		4
        /*0024*/ 	.byte	0x04, 0x29
        /*0026*/ 	.short	(.L_1220 - .L_1219)


	//   ....[0]....
.L_1219:
        /*0028*/ 	.word	0xffffffff


	//   ....[1]....
        /*002c*/ 	.word	0xffffffff


	//   ....[2]....
        /*0030*/ 	.word	0xffffffff


	//   ....[3]....
        /*0034*/ 	.word	0xffffffff


	//   ....[4]....
        /*0038*/ 	.word	0xffffffff


	//   ....[5]....
        /*003c*/ 	.word	0xffffffff


	//   ....[6]....
        /*0040*/ 	.word	0xffffffff


	//   ....[7]....
        /*0044*/ 	.word	0xffffffff


	//   ....[8]....
        /*0048*/ 	.word	0xffffffff


	//   ....[9]....
        /*004c*/ 	.word	0xffffffff


	//   ....[10]....
        /*0050*/ 	.word	0x05000056


	//   ....[11]....
        /*0054*/ 	.word	0x05000056


	//   ....[12]....
        /*0058*/ 	.word	0x05000056


	//   ....[13]....
        /*005c*/ 	.word	0x05000056


	//   ....[14]....
        /*0060*/ 	.word	0x05000056


	//   ....[15]....
        /*0064*/ 	.word	0x05000056


	//   ....[16]....
        /*0068*/ 	.word	0x05000056


	//   ....[17]....
        /*006c*/ 	.word	0x05000056


	//   ....[18]....
        /*0070*/ 	.word	0x05000056


	//   ....[19]....
        /*0074*/ 	.word	0x05000056


	//----- nvinfo : EIATTR_COOP_GROUP_INSTR_OFFSETS
	.align		4
.L_1220:
        /*0078*/ 	.byte	0x04, 0x28
        /*007a*/ 	.short	(.L_1222 - .L_1221)


	//   ....[0]....
.L_1221:
        /*007c*/ 	.word	0x00001ac0


	//   ....[1]....
        /*0080*/ 	.word	0x00001af0


	//   ....[2]....
        /*0084*/ 	.word	0x00001b10


	//   ....[3]....
        /*0088*/ 	.word	0x00001b30


	//   ....[4]....
        /*008c*/ 	.word	0x00001b50


	//   ....[5]....
        /*0090*/ 	.word	0x00001d90


	//   ....[6]....
        /*0094*/ 	.word	0x00001db0


	//   ....[7]....
        /*0098*/ 	.word	0x00001dd0


	//   ....[8]....
        /*009c*/ 	.word	0x00001df0


	//   ....[9]....
        /*00a0*/ 	.word	0x00001e10


	//   ....[10]....
        /*00a4*/ 	.word	0x000025d0


	//   ....[11]....
        /*00a8*/ 	.word	0x00002680


	//   ....[12]....
        /*00ac*/ 	.word	0x000026f0


	//   ....[13]....
        /*00b0*/ 	.word	0x00002760


	//   ....[14]....
        /*00b4*/ 	.word	0x000027d0


	//   ....[15]....
        /*00b8*/ 	.word	0x00002a60


	//   ....[16]....
        /*00bc*/ 	.word	0x00002ad0


	//   ....[17]....
        /*00c0*/ 	.word	0x00002b40


	//   ....[18]....
        /*00c4*/ 	.word	0x00002bb0


	//   ....[19]....
        /*00c8*/ 	.word	0x00002c20


	//----- nvinfo : EIATTR_EXIT_INSTR_OFFSETS
	.align		4
.L_1222:
        /*00cc*/ 	.byte	0x04, 0x1c
        /*00ce*/ 	.short	(.L_1224 - .L_1223)


	//   ....[0]....
.L_1223:
        /*00d0*/ 	.word	0x000005e0


	//   ....[1]....
        /*00d4*/ 	.word	0x00002560


	//----- nvinfo : EIATTR_MAX_THREADS
	.align		4
.L_1224:
        /*00d8*/ 	.byte	0x04, 0x05
        /*00da*/ 	.short	(.L_1226 - .L_1225)
.L_1225:
        /*00dc*/ 	.word	0x00000080
        /*00e0*/ 	.word	0x00000001
        /*00e4*/ 	.word	0x00000001


	//----- nvinfo : EIATTR_CRS_STACK_SIZE
	.align		4
.L_1226:
        /*00e8*/ 	.byte	0x04, 0x1e
        /*00ea*/ 	.short	(.L_1228 - .L_1227)
.L_1227:
        /*00ec*/ 	.word	0x00000000


	//----- nvinfo : EIATTR_CBANK_PARAM_SIZE
	.align		4
.L_1228:
        /*00f0*/ 	.byte	0x03, 0x19
        /*00f2*/ 	.short	0x00e8


	//----- nvinfo : EIATTR_PARAM_CBANK
	.align		4
        /*00f4*/ 	.byte	0x04, 0x0a
        /*00f6*/ 	.short	(.L_1230 - .L_1229)
	.align		4
.L_1229:
        /*00f8*/ 	.word	index@(.nv.constant0._ZN10layer_norm31ln_parallel_residual_fwd_kernelINS_13Kernel_traitsIf6__halfS2_S2_fjLj512ELj1ELj4ELj1ELj16ENS_18Kernel_traits_baseILj512EfS2_S2_S2_fjLj128EEEEELb0ELb0ELb0EEEvNS_9FwdParamsE)
        /*00fc*/ 	.short	0x0210
        /*00fe*/ 	.short	0x00e8


	//----- nvinfo : EIATTR_SW_WAR
	.align		4
.L_1230:
        /*0100*/ 	.byte	0x04, 0x36
        /*0102*/ 	.short	(.L_1232 - .L_1231)
.L_1231:
        /*0104*/ 	.word	0x00000008
.L_1232:


//--------------------- .nv.info._ZN10layer_norm31ln_parallel_residual_fwd_kernelINS_13Kernel_traitsIf6__halfS2_S2_fjLj512ELj1ELj4ELj1ELj16ENS_18Kernel_traits_baseILj512EfS2_S2_S2_fjLj128EEEEELb0ELb0ELb1EEEvNS_9FwdParamsE --------------------------
	.section	.nv.info._ZN10layer_norm31ln_parallel_residual_fwd_kernelINS_13Kernel_traitsIf6__halfS2_S2_fjLj512ELj1ELj4ELj1ELj16ENS_18Kernel_traits_baseILj512EfS2_S2_S2_fjLj128EEEEELb0ELb0ELb1EEEvNS_9FwdParamsE,"",@"SHT_CUDA_INFO"
	.sectionflags	@""
	.align	4


	//----- nvinfo : EIATTR_CUDA_API_VERSION
	.align		4
        /*0000*/ 	.byte	0x04, 0x37
        /*0002*/ 	.short	(.L_1234 - .L_1233)
.L_1233:
        /*0004*/ 	.word	0x00000082


	//----- nvinfo : EIATTR_KPARAM_INFO
	.align		4
.L_1234:
        /*0008*/ 	.byte	0x04, 0x17
        /*000a*/ 	.short	(.L_1236 - .L_1235)
.L_1235:
        /*000c*/ 	.word	0x00000000
        /*0010*/ 	.short	0x0000
        /*0012*/ 	.short	0x0000
        /*0014*/ 	.byte	0x00, 0xf0, 0xa1, 0x03


	//----- nvinfo : EIATTR_SPARSE_MMA_MASK
	.align		4
.L_1236:
        /*0018*/ 	.byte	0x03, 0x50
        /*001a*/ 	.short	0x0000


	//----- nvinfo : EIATTR_MAXREG_COUNT
	.align		4
        /*001c*/ 	.byte	0x03, 0x1b
        /*001e*/ 	.short	0x00ff


	//----- nvinfo : EIATTR_MERCURY_ISA_VERSION
	.align		4
        /*0020*/ 	.byte	0x03, 0x5f
        /*0022*/ 	.short	0x0101


	//----- nvinfo : EIATTR_COOP_GROUP_MASK_REGIDS
	.align		4
        /*0024*/ 	.byte	0x04, 0x29
        /*0026*/ 	.short	(.L_1238 - .L_1237)


	//   ....[0]....
.L_1237:
        /*0028*/ 	.word	0xffffffff


	//   ....[1]....
        /*002c*/ 	.word	0xffffffff


	//   ....[2]....
        /*0030*/ 	.word	0xffffffff


	//   ....[3]....
        /*0034*/ 	.word	0xffffffff


	//   ....[4]....
        /*0038*/ 	.word	0xffffffff


	//   ....[5]....
        /*003c*/ 	.word	0xffffffff


	//   ....[6]....
        /*0040*/ 	.word	0xffffffff


	//   ....[7]....
        /*0044*/ 	.word	0xffffffff


	//   ....[8]....
        /*0048*/ 	.word	0xffffffff


	//   ....[9]....
        /*004c*/ 	.word	0xffffffff


	//   ....[10]....
        /*0050*/ 	.word	0x05000064


	//   ....[11]....
        /*0054*/ 	.word	0x05000064


	//   ....[12]....
        /*0058*/ 	.word	0x05000064


	//   ....[13]....
        /*005c*/ 	.word	0x05000064


	//   ....[14]....
        /*0060*/ 	.word	0x05000064


	//   ....[15]....
        /*0064*/ 	.word	0x05000064


	//   ....[16]....
        /*0068*/ 	.word	0x05000064


	//   ....[17]....
        /*006c*/ 	.word	0x05000064


	//   ....[18]....
        /*0070*/ 	.word	0x05000064


	//   ....[19]....
        /*0074*/ 	.word	0x05000064


	//----- nvinfo : EIATTR_COOP_GROUP_INSTR_OFFSETS
	.align		4
.L_1238:
        /*0078*/ 	.byte	0x04, 0x28
        /*007a*/ 	.short	(.L_1240 - .L_1239)


	//   ....[0]....
.L_1239:
        /*007c*/ 	.word	0x000017c0


	//   ....[1]....
        /*0080*/ 	.word	0x000017e0


	//   ....[2]....
        /*0084*/ 	.word	0x00001800


	//   ....[3]....
        /*0088*/ 	.word	0x00001820


	//   ....[4]....
        /*008c*/ 	.word	0x00001850


	//   ....[5]....
        /*0090*/ 	.word	0x00001a80


	//   ....[6]....
        /*0094*/ 	.word	0x00001aa0


	//   ....[7]....
        /*0098*/ 	.word	0x00001ac0


	//   ....[8]....
        /*009c*/ 	.word	0x00001ae0


	//   ....[9]....
        /*00a0*/ 	.word	0x00001b00


	//   ....[10]....
        /*00a4*/ 	.word	0x00002230


	//   ....[11]....
        /*00a8*/ 	.word	0x000022d0


	//   ....[12]....
        /*00ac*/ 	.word	0x00002340


	//   ....[13]....
        /*00b0*/ 	.word	0x000023b0


	//   ....[14]....
        /*00b4*/ 	.word	0x00002430


	//   ....[15]....
        /*00b8*/ 	.word	0x000026a0


	//   ....[16]....
        /*00bc*/ 	.word	0x00002710


	//   ....[17]....
        /*00c0*/ 	.word	0x00002780


	//   ....[18]....
        /*00c4*/ 	.word	0x000027f0


	//   ....[19]....
        /*00c8*/ 	.word	0x00002860


	//----- nvinfo : EIATTR_EXIT_INSTR_OFFSETS
	.align		4
.L_1240:
        /*00cc*/ 	.byte	0x04, 0x1c
        /*00ce*/ 	.short	(.L_1242 - .L_1241)


	//   ....[0]....
.L_1241:
        /*00d0*/ 	.word	0x00000380


	//   ....[1]....
        /*00d4*/ 	.word	0x000021c0


	//----- nvinfo : EIATTR_MAX_THREADS
	.align		4
.L_1242:
        /*00d8*/ 	.byte	0x04, 0x05
        /*00da*/ 	.short	(.L_1244 - .L_1243)
.L_1243:
        /*00dc*/ 	.word	0x00000080
        /*00e0*/ 	.word	0x00000001
        /*00e4*/ 	.word	0x00000001


	//----- nvinfo : EIATTR_CRS_STACK_SIZE
	.align		4
.L_1244:
        /*00e8*/ 	.byte	0x04, 0x1e
        /*00ea*/ 	.short	(.L_1246 - .L_1245)
.L_1245:
        /*00ec*/ 	.word	0x00000000


	//----- nvinfo : EIATTR_CBANK_PARAM_SIZE
	.align		4
.L_1246:
        /*00f0*/ 	.byte	0x03, 0x19
        /*00f2*/ 	.short	0x00e8


	//----- nvinfo : EIATTR_PARAM_CBANK
	.align		4
        /*00f4*/ 	.byte	0x04, 0x0a
        /*00f6*/ 	.short	(.L_1248 - .L_1247)
	.align		4
.L_1247:
        /*00f8*/ 	.word	index@(.nv.constant0._ZN10layer_norm31ln_parallel_residual_fwd_kernelINS_13Kernel_traitsIf6__halfS2_S2_fjLj512ELj1ELj4ELj1ELj16ENS_18Kernel_traits_baseILj512EfS2_S2_S2_fjLj128EEEEELb0ELb0ELb1EEEvNS_9FwdParamsE)
        /*00fc*/ 	.short	0x0210
        /*00fe*/ 	.short	0x00e8


	//----- nvinfo : EIATTR_SW_WAR
	.align		4
.L_1248:
        /*0100*/ 	.byte	0x04, 0x36
        /*0102*/ 	.short	(.L_1250 - .L_1249)
.L_1249:
        /*0104*/ 	.word	0x00000008
.L_1250:


//--------------------- .nv.info._ZN10layer_norm31ln_parallel_residual_fwd_kernelINS_13Kernel_traitsIf6__halfS2_S2_fjLj512ELj1ELj4ELj1ELj16ENS_18Kernel_traits_baseILj512EfS2_S2_S2_fjLj128EEEEELb0ELb1ELb0EEEvNS_9FwdParamsE --------------------------
	.section	.nv.info._ZN10layer_norm31ln_parallel_residual_fwd_kernelINS_13Kernel_traitsIf6__halfS2_S2_fjLj512ELj1ELj4ELj1ELj16ENS_18Kernel_traits_baseILj512EfS2_S2_S2_fjLj128EEEEELb0ELb1ELb0EEEvNS_9FwdParamsE,"",@"SHT_CUDA_INFO"
	.sectionflags	@""
	.align	4


	//----- nvinfo : EIATTR_CUDA_API_VERSION
	.align		4
        /*0000*/ 	.byte	0x04, 0x37
        /*0002*/ 	.short	(.L_1252 - .L_1251)
.L_1251:
        /*0004*/ 	.word	0x00000082


	//----- nvinfo : EIATTR_KPARAM_INFO
	.align		4
.L_1252:
        /*0008*/ 	.byte	0x04, 0x17
        /*000a*/ 	.short	(.L_1254 - .L_1253)
.L_1253:
        /*000c*/ 	.word	0x00000000
        /*0010*/ 	.short	0x0000
        /*0012*/ 	.short	0x0000
        /*0014*/ 	.byte	0x00, 0xf0, 0xa1, 0x03


	//----- nvinfo : EIATTR_SPARSE_MMA_MASK
	.align		4
.L_1254:
        /*0018*/ 	.byte	0x03, 0x50
        /*001a*/ 	.short	0x0000


	//----- nvinfo : EIATTR_MAXREG_COUNT
	.align		4
        /*001c*/ 	.byte	0x03, 0x1b
        /*001e*/ 	.short	0x00ff


	//----- nvinfo : EIATTR_MERCURY_ISA_VERSION
	.align		4
        /*0020*/ 	.byte	0x03, 0x5f
        /*0022*/ 	.short	0x0101


	//----- nvinfo : EIATTR_COOP_GROUP_MASK_REGIDS
	.align		4
        /*0024*/ 	.byte	0x04, 0x29
        /*0026*/ 	.short	(.L_1256 - .L_1255)


	//   ....[0]....
.L_1255:
        /*0028*/ 	.word	0xffffffff


	//   ....[1]....
        /*002c*/ 	.word	0xffffffff


	//   ....[2]....
        /*0030*/ 	.word	0xffffffff


	//   ....[3]....
        /*0034*/ 	.word	0xffffffff


	//   ....[4]....
        /*0038*/ 	.word	0xffffffff


	//   ....[5]....
        /*003c*/ 	.word	0xffffffff


	//   ....[6]....
        /*0040*/ 	.word	0xffffffff


	//   ....[7]....
        /*0044*/ 	.word	0xffffffff


	//   ....[8]....
        /*0048*/ 	.word	0xffffffff


	//   ....[9]....
        /*004c*/ 	.word	0xffffffff


	//   ....[10]....
        /*0050*/ 	.word	0x05000036


	//   ....[11]....
        /*0054*/ 	.word	0x05000036


	//   ....[12]....
        /*0058*/ 	.word	0x05000036


	//   ....[13]....
        /*005c*/ 	.word	0x05000036


	//   ....[14]....
        /*0060*/ 	.word	0x05000036


	//   ....[15]....
        /*0064*/ 	.word	0x05000036


	//   ....[16]....
        /*0068*/ 	.word	0x05000036


	//   ....[17]....
        /*006c*/ 	.word	0x05000036


	//   ....[18]....
        /*0070*/ 	.word	0x05000036


	//   ....[19]....
        /*0074*/ 	.word	0x05000036


	//----- nvinfo : EIATTR_COOP_GROUP_INSTR_OFFSETS
	.align		4
.L_1256:
        /*0078*/ 	.byte	0x04, 0x28
        /*007a*/ 	.short	(.L_1258 - .L_1257)


	//   ....[0]....
.L_1257:
        /*007c*/ 	.word	0x00001880


	//   ....[1]....
        /*0080*/ 	.word	0x000018a0


	//   ....[2]....
        /*0084*/ 	.word	0x000018c0


	//   ....[3]....
        /*0088*/ 	.word	0x000018f0


	//   ....[4]....
        /*008c*/ 	.word	0x00001910


	//   ....[5]....
        /*0090*/ 	.word	0x00001b50


	//   ....[6]....
        /*0094*/ 	.word	0x00001b70


	//   ....[7]....
        /*0098*/ 	.word	0x00001b90


	//   ....[8]....
        /*009c*/ 	.word	0x00001bb0


	//   ....[9]....
        /*00a0*/ 	.word	0x00001bd0


	//   ....[10]....
        /*00a4*/ 	.word	0x000021b0


	//   ....[11]....
        /*00a8*/ 	.word	0x00002250


	//   ....[12]....
        /*00ac*/ 	.word	0x000022c0


	//   ....[13]....
        /*00b0*/ 	.word	0x00002340


	//   ....[14]....
        /*00b4*/ 	.word	0x000023b0


	//   ....[15]....
        /*00b8*/ 	.word	0x00002660


	//   ....[16]....
        /*00bc*/ 	.word	0x000026d0


	//   ....[17]....
        /*00c0*/ 	.word	0x00002740


	//   ....[18]....
        /*00c4*/ 	.word	0x000027b0


	//   ....[19]....
        /*00c8*/ 	.word	0x00002820


	//----- nvinfo : EIATTR_EXIT_INSTR_OFFSETS
	.align		4
.L_1258:
        /*00cc*/ 	.byte	0x04, 0x1c
        /*00ce*/ 	.short	(.L_1260 - .L_1259)


	//   ....[0]....
.L_1259:
        /*00d0*/ 	.word	0x000003a0


	//   ....[1]....
        /*00d4*/ 	.word	0x00002140


	//----- nvinfo : EIATTR_MAX_THREADS
	.align		4
.L_1260:
        /*00d8*/ 	.byte	0x04, 0x05
        /*00da*/ 	.short	(.L_1262 - .L_1261)
.L_1261:
        /*00dc*/ 	.word	0x00000080
        /*00e0*/ 	.word	0x00000001
        /*00e4*/ 	.word	0x00000001


	//----- nvinfo : EIATTR_CRS_STACK_SIZE
	.align		4
.L_1262:
        /*00e8*/ 	.byte	0x04, 0x1e
        /*00ea*/ 	.short	(.L_1264 - .L_1263)
.L_1263:
        /*00ec*/ 	.word	0x00000000


	//----- nvinfo : EIATTR_CBANK_PARAM_SIZE
	.align		4
.L_1264:
        /*00f0*/ 	.byte	0x03, 0x19
        /*00f2*/ 	.short	0x00e8


	//----- nvinfo : EIATTR_PARAM_CBANK
	.align		4
        /*00f4*/ 	.byte	0x04, 0x0a
        /*00f6*/ 	.short	(.L_1266 - .L_1265)
	.align		4
.L_1265:
        /*00f8*/ 	.word	index@(.nv.constant0._ZN10layer_norm31ln_parallel_residual_fwd_kernelINS_13Kernel_traitsIf6__halfS2_S2_fjLj512ELj1ELj4ELj1ELj16ENS_18Kernel_traits_baseILj512EfS2_S2_S2_fjLj128EEEEELb0ELb1ELb0EEEvNS_9FwdParamsE)
        /*00fc*/ 	.short	0x0210
        /*00fe*/ 	.short	0x00e8


	//----- nvinfo : EIATTR_SW_WAR
	.align		4
.L_1266:
        /*0100*/ 	.byte	0x04, 0x36
        /*0102*/ 	.short	(.L_1268 - .L_1267)
.L_1267:
        /*0104*/ 	.word	0x00000008
.L_1268:


//--------------------- .nv.info._ZN10layer_norm31ln_parallel_residual_fwd_kernelINS_13Kernel_traitsIf6__halfS2_S2_fjLj512ELj1ELj4ELj1ELj16ENS_18Kernel_traits_baseILj512EfS2_S2_S2_fjLj128EEEEELb0ELb1ELb1EEEvNS_9FwdParamsE --------------------------
	.section	.nv.info._ZN10layer_norm31ln_parallel_residual_fwd_kernelINS_13Kernel_traitsIf6__halfS2_S2_fjLj512ELj1ELj4ELj1ELj16ENS_18Kernel_traits_baseILj512EfS2_S2_S2_fjLj128EEEEELb0ELb1ELb1EEEvNS_9FwdParamsE,"",@"SHT_CUDA_INFO"
	.sectionflags	@""
	.align	4


	//----- nvinfo : EIATTR_CUDA_API_VERSION
	.align		4
        /*0000*/ 	.byte	0x04, 0x37
        /*0002*/ 	.short	(.L_1270 - .L_1269)
.L_1269:
        /*0004*/ 	.word	0x00000082


	//----- nvinfo : EIATTR_KPARAM_INFO
	.align		4
.L_1270:
        /*0008*/ 	.byte	0x04, 0x17
        /*000a*/ 	.short	(.L_1272 - .L_1271)
.L_1271:
        /*000c*/ 	.word	0x00000000
        /*0010*/ 	.short	0x0000
        /*0012*/ 	.short	0x0000
        /*0014*/ 	.byte	0x00, 0xf0, 0xa1, 0x03


	//----- nvinfo : EIATTR_SPARSE_MMA_MASK
	.align		4
.L_1272:
        /*0018*/ 	.byte	0x03, 0x50
        /*001a*/ 	.short	0x0000


	//----- nvinfo : EIATTR_MAXREG_COUNT
	.align		4
        /*001c*/ 	.byte	0x03, 0x1b
        /*001e*/ 	.short	0x00ff


	//----- nvinfo : EIATTR_MERCURY_ISA_VERSION
	.align		4
        /*0020*/ 	.byte	0x03, 0x5f
        /*0022*/ 	.short	0x0101


	//----- nvinfo : EIATTR_COOP_GROUP_MASK_REGIDS
	.align		4
        /*0024*/ 	.byte	0x04, 0x29
        /*0026*/ 	.short	(.L_1274 - .L_1273)


	//   ....[0]....
.L_1273:
        /*0028*/ 	.word	0xffffffff


	//   ....[1]....
        /*002c*/ 	.word	0xffffffff


	//   ....[2]....
        /*0030*/ 	.word	0xffffffff


	//   ....[3]....
        /*0034*/ 	.word	0xffffffff


	//   ....[4]....
        /*0038*/ 	.word	0xffffffff


	//   ....[5]....
        /*003c*/ 	.word	0xffffffff


	//   ....[6]....
        /*0040*/ 	.word	0xffffffff


	//   ....[7]....
        /*0044*/ 	.word	0xffffffff


	//   ....[8]....
        /*0048*/ 	.word	0xffffffff


	//   ....[9]....
        /*004c*/ 	.word	0xffffffff


	//   ....[10]....
        /*0050*/ 	.word	0x05000031


	//   ....[11]....
        /*0054*/ 	.word	0x05000031


	//   ....[12]....
        /*0058*/ 	.word	0x05000031


	//   ....[13]....
        /*005c*/ 	.word	0x05000031


	//   ....[14]....
        /*0060*/ 	.word	0x05000031


	//   ....[15]....
        /*0064*/ 	.word	0x05000031


	//   ....[16]....
        /*0068*/ 	.word	0x05000031


	//   ....[17]....
        /*006c*/ 	.word	0x05000031


	//   ....[18]....
        /*0070*/ 	.word	0x05000031


	//   ....[19]....
        /*0074*/ 	.word	0x05000031


	//----- nvinfo : EIATTR_COOP_GROUP_INSTR_OFFSETS
	.align		4
.L_1274:
        /*0078*/ 	.byte	0x04, 0x28
        /*007a*/ 	.short	(.L_1276 - .L_1275)


	//   ....[0]....
.L_1275:
        /*007c*/ 	.word	0x00001660


	//   ....[1]....
        /*0080*/ 	.word	0x00001680


	//   ....[2]....
        /*0084*/ 	.word	0x000016a0


	//   ....[3]....
        /*0088*/ 	.word	0x000016d0


	//   ....[4]....
        /*008c*/ 	.word	0x000016f0


	//   ....[5]....
        /*0090*/ 	.word	0x00001920


	//   ....[6]....
        /*0094*/ 	.word	0x00001940


	//   ....[7]....
        /*0098*/ 	.word	0x00001960


	//   ....[8]....
        /*009c*/ 	.word	0x00001980


	//   ....[9]....
        /*00a0*/ 	.word	0x000019a0


	//   ....[10]....
        /*00a4*/ 	.word	0x00001f10


	//   ....[11]....
        /*00a8*/ 	.word	0x00001fb0


	//   ....[12]....
        /*00ac*/ 	.word	0x00002020


	//   ....[13]....
        /*00b0*/ 	.word	0x000020a0


	//   ....[14]....
        /*00b4*/ 	.word	0x00002110


	//   ....[15]....
        /*00b8*/ 	.word	0x000023a0


	//   ....[16]....
        /*00bc*/ 	.word	0x00002410


	//   ....[17]....
        /*00c0*/ 	.word	0x00002480


	//   ....[18]....
        /*00c4*/ 	.word	0x000024f0


	//   ....[19]....
        /*00c8*/ 	.word	0x00002560


	//----- nvinfo : EIATTR_EXIT_INSTR_OFFSETS
	.align		4
.L_1276:
        /*00cc*/ 	.byte	0x04, 0x1c
        /*00ce*/ 	.short	(.L_1278 - .L_1277)


	//   ....[0]....
.L_1277:
        /*00d0*/ 	.word	0x00000220


	//   ....[1]....
        /*00d4*/ 	.word	0x00001ea0


	//----- nvinfo : EIATTR_MAX_THREADS
	.align		4
.L_1278:
        /*00d8*/ 	.byte	0x04, 0x05
        /*00da*/ 	.short	(.L_1280 - .L_1279)
.L_1279:
        /*00dc*/ 	.word	0x00000080
        /*00e0*/ 	.word	0x00000001
        /*00e4*/ 	.word	0x00000001


	//----- nvinfo : EIATTR_CRS_STACK_SIZE
	.align		4
.L_1280:
        /*00e8*/ 	.byte	0x04, 0x1e
        /*00ea*/ 	.short	(.L_1282 - .L_1281)
.L_1281:
        /*00ec*/ 	.word	0x00000000


	//----- nvinfo : EIATTR_CBANK_PARAM_SIZE
	.align		4
.L_1282:
        /*00f0*/ 	.byte	0x03, 0x19
        /*00f2*/ 	.short	0x00e8


	//----- nvinfo : EIATTR_PARAM_CBANK
	.align		4
        /*00f4*/ 	.byte	0x04, 0x0a
        /*00f6*/ 	.short	(.L_1284 - .L_1283)
	.align		4
.L_1283:
        /*00f8*/ 	.word	index@(.nv.constant0._ZN10layer_norm31ln_parallel_residual_fwd_kernelINS_13Kernel_traitsIf6__halfS2_S2_fjLj512ELj1ELj4ELj1ELj16ENS_18Kernel_traits_baseILj512EfS2_S2_S2_fjLj128EEEEELb0ELb1ELb1EEEvNS_9FwdParamsE)
        /*00fc*/ 	.short	0x0210
        /*00fe*/ 	.short	0x00e8


	//----- nvinfo : EIATTR_SW_WAR
	.align		4
.L_1284:
        /*0100*/ 	.byte	0x04, 0x36
        /*0102*/ 	.short	(.L_1286 - .L_1285)
.L_1285:
        /*0104*/ 	.word	0x00000008
.L_1286:


//--------------------- .nv.info._ZN10layer_norm31ln_parallel_residual_fwd_kernelINS_13Kernel_traitsIf6__halfS2_S2_fjLj512ELj1ELj4ELj1ELj16ENS_18Kernel_traits_baseILj512EfS2_S2_S2_fjLj128EEEEELb1ELb0ELb0EEEvNS_9FwdParamsE --------------------------
	.section	.nv.info._ZN10layer_norm31ln_parallel_residual_fwd_kernelINS_13Kernel_traitsIf6__halfS2_S2_fjLj512ELj1ELj4ELj1ELj16ENS_18Kernel_traits_baseILj512EfS2_S2_S2_fjLj128EEEEELb1ELb0ELb0EEEvNS_9FwdParamsE,"",@"SHT_CUDA_INFO"
	.sectionflags	@""
	.align	4


	//----- nvinfo : EIATTR_CUDA_API_VERSION
	.align		4
        /*0000*/ 	.byte	0x04, 0x37
        /*0002*/ 	.short	(.L_1288 - .L_1287)
.L_1287:
        /*0004*/ 	.word	0x00000082


	//----- nvinfo : EIATTR_KPARAM_INFO
	.align		4
.L_1288:
        /*0008*/ 	.byte	0x04, 0x17
        /*000a*/ 	.short	(.L_1290 - .L_1289)
.L_1289:
        /*000c*/ 	.word	0x00000000
        /*0010*/ 	.short	0x0000
        /*0012*/ 	.short	0x0000
        /*0014*/ 	.byte	0x00, 0xf0, 0xa1, 0x03


	//----- nvinfo : EIATTR_SPARSE_MMA_MASK
	.align		4
.L_1290:
        /*0018*/ 	.byte	0x03, 0x50
        /*001a*/ 	.short	0x0000


	//----- nvinfo : EIATTR_MAXREG_COUNT
	.align		4
        /*001c*/ 	.byte	0x03, 0x1b
        /*001e*/ 	.short	0x00ff


	//----- nvinfo : EIATTR_MERCURY_ISA_VERSION
	.align		4
        /*0020*/ 	.byte	0x03, 0x5f
        /*0022*/ 	.short	0x0101


	//----- nvinfo : EIATTR_COOP_GROUP_MASK_REGIDS
	.align		4
        /*0024*/ 	.byte	0x04, 0x29
        /*0026*/ 	.short	(.L_1292 - .L_1291)


	//   ....[0]....
.L_1291:
        /*0028*/ 	.word	0xffffffff


	//   ....[1]....
        /*002c*/ 	.word	0xffffffff


	//   ....[2]....
        /*0030*/ 	.word	0xffffffff


	//   ....[3]....
        /*0034*/ 	.word	0xffffffff


	//   ....[4]....
        /*0038*/ 	.word	0xffffffff


	//   ....[5]....
        /*003c*/ 	.word	0xffffffff


	//   ....[6]....
        /*0040*/ 	.word	0xffffffff


	//   ....[7]....
        /*0044*/ 	.word	0xffffffff


	//   ....[8]....
        /*0048*/ 	.word	0xffffffff


	//   ....[9]....
        /*004c*/ 	.word	0xffffffff


	//   ....[10]....
        /*0050*/ 	.word	0x05000073


	//   ....[11]....
        /*0054*/ 	.word	0x05000073


	//   ....[12]....
        /*0058*/ 	.word	0x05000073


	//   ....[13]....
        /*005c*/ 	.word	0x05000073


	//   ....[14]....
        /*0060*/ 	.word	0x05000073


	//   ....[15]....
        /*0064*/ 	.word	0x05000073


	//   ....[16]....
        /*0068*/ 	.word	0x05000073


	//   ....[17]....
        /*006c*/ 	.word	0x05000073


	//   ....[18]....
        /*0070*/ 	.word	0x05000073


	//   ....[19]....
        /*0074*/ 	.word	0x05000073


	//----- nvinfo : EIATTR_COOP_GROUP_INSTR_OFFSETS
	.align		4
.L_1292:
        /*0078*/ 	.byte	0x04, 0x28
        /*007a*/ 	.short	(.L_1294 - .L_1293)


	//   ....[0]....
.L_1293:
        /*007c*/ 	.word	0x0000c640


	//   ....[1]....
        /*0080*/ 	.word	0x0000c660


	//   ....[2]....
        /*0084*/ 	.word	0x0000c680


	//   ....[3]....
        /*0088*/ 	.word	0x0000c6b0


	//   ....[4]....
        /*008c*/ 	.word	0x0000c6d0


	//   ....[5]....
        /*0090*/ 	.word	0x0000c910


	//   ....[6]....
        /*0094*/ 	.word	0x0000c930


	//   ....[7]....
        /*0098*/ 	.word	0x0000c950


	//   ....[8]....
        /*009c*/ 	.word	0x0000c970


	//   ....[9]....
        /*00a0*/ 	.word	0x0000c990


	//   ....[10]....
        /*00a4*/ 	.word	0x0000d190


	//   ....[11]....
        /*00a8*/ 	.word	0x0000d230


	//   ....[12]....
        /*00ac*/ 	.word	0x0000d2a0


	//   ....[13]....
        /*00b0*/ 	.word	0x0000d320


	//   ....[14]....
        /*00b4*/ 	.word	0x0000d390


	//   ....[15]....
        /*00b8*/ 	.word	0x0000d610


	//   ....[16]....
        /*00bc*/ 	.word	0x0000d680


	//   ....[17]....
        /*00c0*/ 	.word	0x0000d6f0


	//   ....[18]....
        /*00c4*/ 	.word	0x0000d760


	//   ....[19]....
        /*00c8*/ 	.word	0x0000d7d0


	//----- nvinfo : EIATTR_EXIT_INSTR_OFFSETS
	.align		4
.L_1294:
        /*00cc*/ 	.byte	0x04, 0x1c
        /*00ce*/ 	.short	(.L_1296 - .L_1295)


	//   ....[0]....
.L_1295:
        /*00d0*/ 	.word	0x00000810


	//   ....[1]....
        /*00d4*/ 	.word	0x0000d120


	//----- nvinfo : EIATTR_MAX_THREADS
	.align		4
.L_1296:
        /*00d8*/ 	.byte	0x04, 0x05
        /*00da*/ 	.short	(.L_1298 - .L_1297)
.L_1297:
        /*00dc*/ 	.word	0x00000080
        /*00e0*/ 	.word	0x00000001
        /*00e4*/ 	.word	0x00000001


	//----- nvinfo : EIATTR_CRS_STACK_SIZE
	.align		4
.L_1298:
        /*00e8*/ 	.byte	0x04, 0x1e
        /*00ea*/ 	.short	(.L_1300 - .L_1299)
.L_1299:
        /*00ec*/ 	.word	0x00000000


	//----- nvinfo : EIATTR_CBANK_PARAM_SIZE
	.align		4
.L_1300:
        /*00f0*/ 	.byte	0x03, 0x19
        /*00f2*/ 	.short	0x00e8


	//----- nvinfo : EIATTR_PARAM_CBANK
	.align		4
        /*00f4*/ 	.byte	0x04, 0x0a
        /*00f6*/ 	.short	(.L_1302 - .L_1301)
	.align		4
.L_1301:
        /*00f8*/ 	.word	index@(.nv.constant0._ZN10layer_norm31ln_parallel_residual_fwd_kernelINS_13Kernel_traitsIf6__halfS2_S2_fjLj512ELj1ELj4ELj1ELj16ENS_18Kernel_traits_baseILj512EfS2_S2_S2_fjLj128EEEEELb1ELb0ELb0EEEvNS_9FwdParamsE)
        /*00fc*/ 	.short	0x0210
        /*00fe*/ 	.short	0x00e8


	//----- nvinfo : EIATTR_SW_WAR
	.align		4
.L_1302:
        /*0100*/ 	.byte	0x04, 0x36
        /*0102*/ 	.short	(.L_1304 - .L_1303)
.L_1303:
        /*0104*/ 	.word	0x00000008
.L_1304:


//--------------------- .nv.info._ZN10layer_norm31ln_parallel_residual_fwd_kernelINS_13Kernel_traitsIf6__halfS2_S2_fjLj512ELj1ELj4ELj1ELj16ENS_18Kernel_traits_baseILj512EfS2_S2_S2_fjLj128EEEEELb1ELb0ELb1EEEvNS_9FwdParamsE --------------------------
	.section	.nv.info._ZN10layer_norm31ln_parallel_residual_fwd_kernelINS_13Kernel_traitsIf6__halfS2_S2_fjLj512ELj1ELj4ELj1ELj16ENS_18Kernel_traits_baseILj512EfS2_S2_S2_fjLj128EEEEELb1ELb0ELb1EEEvNS_9FwdParamsE,"",@"SHT_CUDA_INFO"
	.sectionflags	@""
	.align	4


	//----- nvinfo : EIATTR_CUDA_API_VERSION
	.align		4
        /*0000*/ 	.byte	0x04, 0x37
        /*0002*/ 	.short	(.L_1306 - .L_1305)
.L_1305:
        /*0004*/ 	.word	0x00000082


	//----- nvinfo : EIATTR_KPARAM_INFO
	.align		4
.L_1306:
        /*0008*/ 	.byte	0x04, 0x17
        /*000a*/ 	.short	(.L_1308 - .L_1307)
.L_1307:
        /*000c*/ 	.word	0x00000000
        /*0010*/ 	.short	0x0000
        /*0012*/ 	.short	0x0000
        /*0014*/ 	.byte	0x00, 0xf0, 0xa1, 0x03


	//----- nvinfo : EIATTR_SPARSE_MMA_MASK
	.align		4
.L_1308:
        /*0018*/ 	.byte	0x03, 0x50
        /*001a*/ 	.short	0x0000


	//----- nvinfo : EIATTR_MAXREG_COUNT
	.align		4
        /*001c*/ 	.byte	0x03, 0x1b
        /*001e*/ 	.short	0x00ff


	//----- nvinfo : EIATTR_MERCURY_ISA_VERSION
	.align		4
        /*0020*/ 	.byte	0x03, 0x5f
        /*0022*/ 	.short	0x0101


	//----- nvinfo : EIATTR_COOP_GROUP_MASK_REGIDS
	.align		4
        /*0024*/ 	.byte	0x04, 0x29
        /*0026*/ 	.short	(.L_1310 - .L_1309)


	//   ....[0]....
.L_1309:
        /*0028*/ 	.word	0xffffffff


	//   ....[1]....
        /*002c*/ 	.word	0xffffffff


	//   ....[2]....
        /*0030*/ 	.word	0xffffffff


	//   ....[3]....
        /*0034*/ 	.word	0xffffffff


	//   ....[4]....
        /*0038*/ 	.word	0xffffffff


	//   ....[5]....
        /*003c*/ 	.word	0xffffffff


	//   ....[6]....
        /*0040*/ 	.word	0xffffffff


	//   ....[7]....
        /*0044*/ 	.word	0xffffffff


	//   ....[8]....
        /*0048*/ 	.word	0xffffffff


	//   ....[9]....
        /*004c*/ 	.word	0xffffffff


	//   ....[10]....
        /*0050*/ 	.word	0x05000070


	//   ....[11]....
        /*0054*/ 	.word	0x05000070


	//   ....[12]....
        /*0058*/ 	.word	0x05000070


	//   ....[13]....
        /*005c*/ 	.word	0x05000070


	//   ....[14]....
        /*0060*/ 	.word	0x05000070


	//   ....[15]....
        /*0064*/ 	.word	0x05000070


	//   ....[16]....
        /*0068*/ 	.word	0x05000070


	//   ....[17]....
        /*006c*/ 	.word	0x05000070


	//   ....[18]....
        /*0070*/ 	.word	0x05000070


	//   ....[19]....
        /*0074*/ 	.word	0x05000070


	//----- nvinfo : EIATTR_COOP_GROUP_INSTR_OFFSETS
	.align		4
.L_1310:
        /*0078*/ 	.byte	0x04, 0x28
        /*007a*/ 	.short	(.L_1312 - .L_1311)


	//   ....[0]....
.L_1311:
        /*007c*/ 	.word	0x0000c410


	//   ....[1]....
        /*0080*/ 	.word	0x0000c440


	//   ....[2]....
        /*0084*/ 	.word	0x0000c460


	//   ....[3]....
        /*0088*/ 	.word	0x0000c480


	//   ....[4]....
        /*008c*/ 	.word	0x0000c4a0


	//   ....[5]....
        /*0090*/ 	.word	0x0000c6d0


	//   ....[6]....
        /*0094*/ 	.word	0x0000c6f0


	//   ....[7]....
        /*0098*/ 	.word	0x0000c710


	//   ....[8]....
        /*009c*/ 	.word	0x0000c730


	//   ....[9]....
        /*00a0*/ 	.word	0x0000c750


	//   ....[10]....
        /*00a4*/ 	.word	0x0000cf10


	//   ....[11]....
        /*00a8*/ 	.word	0x0000cfc0


	//   ....[12]....
        /*00ac*/ 	.word	0x0000d030


	//   ....[13]....
        /*00b0*/ 	.word	0x0000d0a0


	//   ....[14]....
        /*00b4*/ 	.word	0x0000d110


	//   ....[15]....
        /*00b8*/ 	.word	0x0000d390


	//   ....[16]....
        /*00bc*/ 	.word	0x0000d400


	//   ....[17]....
        /*00c0*/ 	.word	0x0000d470


	//   ....[18]....
        /*00c4*/ 	.word	0x0000d4e0


	//   ....[19]....
        /*00c8*/ 	.word	0x0000d550


	//----- nvinfo : EIATTR_EXIT_INSTR_OFFSETS
	.align		4
.L_1312:
        /*00cc*/ 	.byte	0x04, 0x1c
        /*00ce*/ 	.short	(.L_1314 - .L_1313)


	//   ....[0]....
.L_1313:
        /*00d0*/ 	.word	0x00000420


	//   ....[1]....
        /*00d4*/ 	.word	0x0000cea0


	//----- nvinfo : EIATTR_MAX_THREADS
	.align		4
.L_1314:
        /*00d8*/ 	.byte	0x04, 0x05
        /*00da*/ 	.short	(.L_1316 - .L_1315)
.L_1315:
        /*00dc*/ 	.word	0x00000080
        /*00e0*/ 	.word	0x00000001
        /*00e4*/ 	.word	0x00000001


	//----- nvinfo : EIATTR_CRS_STACK_SIZE
	.align		4
.L_1316:
        /*00e8*/ 	.byte	0x04, 0x1e
        /*00ea*/ 	.short	(.L_1318 - .L_1317)
.L_1317:
        /*00ec*/ 	.word	0x00000000


	//----- nvinfo : EIATTR_CBANK_PARAM_SIZE
	.align		4
.L_1318:
        /*00f0*/ 	.byte	0x03, 0x19
        /*00f2*/ 	.short	0x00e8


	//----- nvinfo : EIATTR_PARAM_CBANK
	.align		4
        /*00f4*/ 	.byte	0x04, 0x0a
        /*00f6*/ 	.short	(.L_1320 - .L_1319)
	.align		4
.L_1319:
        /*00f8*/ 	.word	index@(.nv.constant0._ZN10layer_norm31ln_parallel_residual_fwd_kernelINS_13Kernel_traitsIf6__halfS2_S2_fjLj512ELj1ELj4ELj1ELj16ENS_18Kernel_traits_baseILj512EfS2_S2_S2_fjLj128EEEEELb1ELb0ELb1EEEvNS_9FwdParamsE)
        /*00fc*/ 	.short	0x0210
        /*00fe*/ 	.short	0x00e8


	//----- nvinfo : EIATTR_SW_WAR
	.align		4
.L_1320:
        /*0100*/ 	.byte	0x04, 0x36
        /*0102*/ 	.short	(.L_1322 - .L_1321)
.L_1321:
        /*0104*/ 	.word	0x00000008
.L_1322:


//--------------------- .nv.info._ZN10layer_norm31ln_parallel_residual_fwd_kernelINS_13Kernel_traitsIf6__halfS2_S2_fjLj512ELj1ELj4ELj1ELj16ENS_18Kernel_traits_baseILj512EfS2_S2_S2_fjLj128EEEEELb1ELb1ELb0EEEvNS_9FwdParamsE --------------------------
	.section	.nv.info._ZN10layer_norm31ln_parallel_residual_fwd_kernelINS_13Kernel_traitsIf6__halfS2_S2_fjLj512ELj1ELj4ELj1ELj16ENS_18Kernel_traits_baseILj512EfS2_S2_S2_fjLj128EEEEELb1ELb1ELb0EEEvNS_9FwdParamsE,"",@"SHT_CUDA_INFO"
	.sectionflags	@""
	.align	4


	//----- nvinfo : EIATTR_CUDA_API_VERSION
	.align		4
        /*0000*/ 	.byte	0x04, 0x37
        /*0002*/ 	.short	(.L_1324 - .L_1323)
.L_1323:
        /*0004*/ 	.word	0x00000082


	//----- nvinfo : EIATTR_KPARAM_INFO
	.align		4
.L_1324:
        /*0008*/ 	.byte	0x04, 0x17
        /*000a*/ 	.short	(.L_1326 - .L_1325)
.L_1325:
        /*000c*/ 	.word	0x00000000
        /*0010*/ 	.short	0x0000
        /*0012*/ 	.short	0x0000
        /*0014*/ 	.byte	0x00, 0xf0, 0xa1, 0x03


	//----- nvinfo : EIATTR_SPARSE_MMA_MASK
	.align		4
.L_1326:
        /*0018*/ 	.byte	0x03, 0x50
        /*001a*/ 	.short	0x0000


	//----- nvinfo : EIATTR_MAXREG_COUNT
	.align		4
        /*001c*/ 	.byte	0x03, 0x1b
        /*001e*/ 	.short	0x00ff


	//----- nvinfo : EIATTR_MERCURY_ISA_VERSION
	.align		4
        /*0020*/ 	.byte	0x03, 0x5f
        /*0022*/ 	.short	0x0101


	//----- nvinfo : EIATTR_COOP_GROUP_MASK_REGIDS
	.align		4
        /*0024*/ 	.byte	0x04, 0x29
        /*0026*/ 	.short	(.L_1328 - .L_1327)


	//   ....[0]....
.L_1327:
        /*0028*/ 	.word	0xffffffff


	//   ....[1]....
        /*002c*/ 	.word	0xffffffff


	//   ....[2]....
        /*0030*/ 	.word	0xffffffff


	//   ....[3]....
        /*0034*/ 	.word	0xffffffff


	//   ....[4]....
        /*0038*/ 	.word	0xffffffff


	//   ....[5]....
        /*003c*/ 	.word	0xffffffff


	//   ....[6]....
        /*0040*/ 	.word	0xffffffff


	//   ....[7]....
        /*0044*/ 	.word	0xffffffff


	//   ....[8]....
        /*0048*/ 	.word	0xffffffff


	//   ....[9]....
        /*004c*/ 	.word	0xffffffff


	//   ....[10]....
        /*0050*/ 	.word	0x05000032


	//   ....[11]....
        /*0054*/ 	.word	0x05000032


	//   ....[12]....
        /*0058*/ 	.word	0x05000032


	//   ....[13]....
        /*005c*/ 	.word	0x05000032


	//   ....[14]....
        /*0060*/ 	.word	0x05000032


	//   ....[15]....
        /*0064*/ 	.word	0x05000032


	//   ....[16]....
        /*0068*/ 	.word	0x05000032


	//   ....[17]....
        /*006c*/ 	.word	0x05000032


	//   ....[18]....
        /*0070*/ 	.word	0x05000032


	//   ....[19]....
        /*0074*/ 	.word	0x05000032


	//----- nvinfo : EIATTR_COOP_GROUP_INSTR_OFFSETS
	.align		4
.L_1328:
        /*0078*/ 	.byte	0x04, 0x28
        /*007a*/ 	.short	(.L_1330 - .L_1329)


	//   ....[0]....
.L_1329:
        /*007c*/ 	.word	0x0000c630


	//   ....[1]....
        /*0080*/ 	.word	0x0000c650


	//   ....[2]....
        /*0084*/ 	.word	0x0000c670


	//   ....[3]....
        /*0088*/ 	.word	0x0000c6a0


	//   ....[4]....
        /*008c*/ 	.word	0x0000c6c0


	//   ....[5]....
        /*0090*/ 	.word	0x0000c900


	//   ....[6]....
        /*0094*/ 	.word	0x0000c920


	//   ....[7]....
        /*0098*/ 	.word	0x0000c940


	//   ....[8]....
        /*009c*/ 	.word	0x0000c960


	//   ....[9]....
        /*00a0*/ 	.word	0x0000c980


	//   ....[10]....
        /*00a4*/ 	.word	0x0000cfa0


	//   ....[11]....
        /*00a8*/ 	.word	0x0000d040


	//   ....[12]....
        /*00ac*/ 	.word	0x0000d0b0


	//   ....[13]....
        /*00b0*/ 	.word	0x0000d130


	//   ....[14]....
        /*00b4*/ 	.word	0x0000d1a0


	//   ....[15]....
        /*00b8*/ 	.word	0x0000d450


	//   ....[16]....
        /*00bc*/ 	.word	0x0000d4c0


	//   ....[17]....
        /*00c0*/ 	.word	0x0000d530


	//   ....[18]....
        /*00c4*/ 	.word	0x0000d5a0


	//   ....[19]....
        /*00c8*/ 	.word	0x0000d610


	//----- nvinfo : EIATTR_EXIT_INSTR_OFFSETS
	.align		4
.L_1330:
        /*00cc*/ 	.byte	0x04, 0x1c
        /*00ce*/ 	.short	(.L_1332 - .L_1331)


	//   ....[0]....
.L_1331:
        /*00d0*/ 	.word	0x000005b0


	//   ....[1]....
        /*00d4*/ 	.word	0x0000cf30


	//----- nvinfo : EIATTR_MAX_THREADS
	.align		4
.L_1332:
        /*00d8*/ 	.byte	0x04, 0x05
        /*00da*/ 	.short	(.L_1334 - .L_1333)
.L_1333:
        /*00dc*/ 	.word	0x00000080
        /*00e0*/ 	.word	0x00000001
        /*00e4*/ 	.word	0x00000001


	//----- nvinfo : EIATTR_CRS_STACK_SIZE
	.align		4
.L_1334:
        /*00e8*/ 	.byte	0x04, 0x1e
        /*00ea*/ 	.short	(.L_1336 - .L_1335)
.L_1335:
        /*00ec*/ 	.word	0x00000000


	//----- nvinfo : EIATTR_CBANK_PARAM_SIZE
	.align		4
.L_1336:
        /*00f0*/ 	.byte	0x03, 0x19
        /*00f2*/ 	.short	0x00e8


	//----- nvinfo : EIATTR_PARAM_CBANK
	.align		4
        /*00f4*/ 	.byte	0x04, 0x0a
        /*00f6*/ 	.short	(.L_1338 - .L_1337)
	.align		4
.L_1337:
        /*00f8*/ 	.word	index@(.nv.constant0._ZN10layer_norm31ln_parallel_residual_fwd_kernelINS_13Kernel_traitsIf6__halfS2_S2_fjLj512ELj1ELj4ELj1ELj16ENS_18Kernel_traits_baseILj512EfS2_S2_S2_fjLj128EEEEELb1ELb1ELb0EEEvNS_9FwdParamsE)
        /*00fc*/ 	.short	0x0210
        /*00fe*/ 	.short	0x00e8


	//----- nvinfo : EIATTR_SW_WAR
	.align		4
.L_1338:
        /*0100*/ 	.byte	0x04, 0x36
        /*0102*/ 	.short	(.L_1340 - .L_1339)
.L_1339:
        /*0104*/ 	.word	0x00000008
.L_1340:


//--------------------- .nv.info._ZN10layer_norm31ln_parallel_residual_fwd_kernelINS_13Kernel_traitsIf6__halfS2_S2_fjLj512ELj1ELj4ELj1ELj16ENS_18Kernel_traits_baseILj512EfS2_S2_S2_fjLj128EEEEELb1ELb1ELb1EEEvNS_9FwdParamsE --------------------------
	.section	.nv.info._ZN10layer_norm31ln_parallel_residual_fwd_kernelINS_13Kernel_traitsIf6__halfS2_S2_fjLj512ELj1ELj4ELj1ELj16ENS_18Kernel_traits_baseILj512EfS2_S2_S2_fjLj128EEEEELb1ELb1ELb1EEEvNS_9FwdParamsE,"",@"SHT_CUDA_INFO"
	.sectionflags	@""
	.align	4


	//----- nvinfo : EIATTR_CUDA_API_VERSION
	.align		4
        /*0000*/ 	.byte	0x04, 0x37
        /*0002*/ 	.short	(.L_1342 - .L_1341)
.L_1341:
        /*0004*/ 	.word	0x00000082


	//----- nvinfo : EIATTR_KPARAM_INFO
	.align		4
.L_1342:
        /*0008*/ 	.byte	0x04, 0x17
        /*000a*/ 	.short	(.L_1344 - .L_1343)
.L_1343:
        /*000c*/ 	.word	0x00000000
        /*0010*/ 	.short	0x0000
        /*0012*/ 	.short	0x0000
        /*0014*/ 	.byte	0x00, 0xf0, 0xa1, 0x03


	//----- nvinfo : EIATTR_SPARSE_MMA_MASK
	.align		4
.L_1344:
        /*0018*/ 	.byte	0x03, 0x50
        /*001a*/ 	.short	0x0000


	//----- nvinfo : EIATTR_MAXREG_COUNT
	.align		4
        /*001c*/ 	.byte	0x03, 0x1b
        /*001e*/ 	.short	0x00ff


	//----- nvinfo : EIATTR_MERCURY_ISA_VERSION
	.align		4
        /*0020*/ 	.byte	0x03, 0x5f
        /*0022*/ 	.short	0x0101


	//----- nvinfo : EIATTR_COOP_GROUP_MASK_REGIDS
	.align		4
        /*0024*/ 	.byte	0x04, 0x29
        /*0026*/ 	.short	(.L_1346 - .L_1345)


	//   ....[0]....
.L_1345:
        /*0028*/ 	.word	0xffffffff


	//   ....[1]....
        /*002c*/ 	.word	0xffffffff


	//   ....[2]....
        /*0030*/ 	.word	0xffffffff


	//   ....[3]....
        /*0034*/ 	.word	0xffffffff


	//   ....[4]....
        /*0038*/ 	.word	0xffffffff


	//   ....[5]....
        /*003c*/ 	.word	0xffffffff


	//   ....[6]....
        /*0040*/ 	.word	0xffffffff


	//   ....[7]....
        /*0044*/ 	.word	0xffffffff


	//   ....[8]....
        /*0048*/ 	.word	0xffffffff


	//   ....[9]....
        /*004c*/ 	.word	0xffffffff


	//   ....[10]....
        /*0050*/ 	.word	0x05000051


	//   ....[11]....
        /*0054*/ 	.word	0x05000051


	//   ....[12]....
        /*0058*/ 	.word	0x05000051


	//   ....[13]....
        /*005c*/ 	.word	0x05000051


	//   ....[14]....
        /*0060*/ 	.word	0x05000051


	//   ....[15]....
        /*0064*/ 	.word	0x05000051


	//   ....[16]....
        /*0068*/ 	.word	0x05000051


	//   ....[17]....
        /*006c*/ 	.word	0x05000051


	//   ....[18]....
        /*0070*/ 	.word	0x05000051


	//   ....[19]....
        /*0074*/ 	.word	0x05000051


	//----- nvinfo : EIATTR_COOP_GROUP_INSTR_OFFSETS
	.align		4
.L_1346:
        /*0078*/ 	.byte	0x04, 0x28
        /*007a*/ 	.short	(.L_1348 - .L_1347)


	//   ....[0]....
.L_1347:
        /*007c*/ 	.word	0x0000c0c0


	//   ....[1]....
        /*0080*/ 	.word	0x0000c0f0


	//   ....[2]....
        /*0084*/ 	.word	0x0000c110


	//   ....[3]....
        /*0088*/ 	.word	0x0000c130


	//   ....[4]....
        /*008c*/ 	.word	0x0000c150


	//   ....[5]....
        /*0090*/ 	.word	0x0000c380


	//   ....[6]....
        /*0094*/ 	.word	0x0000c3a0


	//   ....[7]....
        /*0098*/ 	.word	0x0000c3c0


	//   ....[8]....
        /*009c*/ 	.word	0x0000c3e0


	//   ....[9]....
        /*00a0*/ 	.word	0x0000c400


	//   ....[10]....
        /*00a4*/ 	.word	0x0000c9a0


	//   ....[11]....
        /*00a8*/ 	.word	0x0000ca50


	//   ....[12]....
        /*00ac*/ 	.word	0x0000cac0


	//   ....[13]....
        /*00b0*/ 	.word	0x0000cb30


	//   ....[14]....
        /*00b4*/ 	.word	0x0000cba0


	//   ....[15]....
        /*00b8*/ 	.word	0x0000ce20


	//   ....[16]....
        /*00bc*/ 	.word	0x0000ce90


	//   ....[17]....
        /*00c0*/ 	.word	0x0000cf00


	//   ....[18]....
        /*00c4*/ 	.word	0x0000cf70


	//   ....[19]....
        /*00c8*/ 	.word	0x0000cfe0


	//----- nvinfo : EIATTR_EXIT_INSTR_OFFSETS
	.align		4
.L_1348:
        /*00cc*/ 	.byte	0x04, 0x1c
        /*00ce*/ 	.short	(.L_1350 - .L_1349)


	//   ....[0]....
.L_1349:
        /*00d0*/ 	.word	0x000002d0


	//   ....[1]....
        /*00d4*/ 	.word	0x0000c930


	//----- nvinfo : EIATTR_MAX_THREADS
	.align		4
.L_1350:
        /*00d8*/ 	.byte	0x04, 0x05
        /*00da*/ 	.short	(.L_1352 - .L_1351)
.L_1351:
        /*00dc*/ 	.word	0x00000080
        /*00e0*/ 	.word	0x00000001
        /*00e4*/ 	.word	0x00000001


	//----- nvinfo : EIATTR_CRS_STACK_SIZE
	.align		4
.L_1352:
        /*00e8*/ 	.byte	0x04, 0x1e
        /*00ea*/ 	.short	(.L_1354 - .L_1353)
.L_1353:
        /*00ec*/ 	.word	0x00000000


	//----- nvinfo : EIATTR_CBANK_PARAM_SIZE
	.align		4
.L_1354:
        /*00f0*/ 	.byte	0x03, 0x19
        /*00f2*/ 	.short	0x00e8


	//----- nvinfo : EIATTR_PARAM_CBANK
	.align		4
        /*00f4*/ 	.byte	0x04, 0x0a
        /*00f6*/ 	.short	(.L_1356 - .L_1355)
	.align		4
.L_1355:
        /*00f8*/ 	.word	index@(.nv.constant0._ZN10layer_norm31ln_parallel_residual_fwd_kernelINS_13Kernel_traitsIf6__halfS2_S2_fjLj512ELj1ELj4ELj1ELj16ENS_18Kernel_traits_baseILj512EfS2_S2_S2_fjLj128EEEEELb1ELb1ELb1EEEvNS_9FwdParamsE)
        /*00fc*/ 	.short	0x0210
        /*00fe*/ 	.short	0x00e8


	//----- nvinfo : EIATTR_SW_WAR
	.align		4
.L_1356:
        /*0100*/ 	.byte	0x04, 0x36
        /*0102*/ 	.short	(.L_1358 - .L_1357)
.L_1357:
        /*0104*/ 	.word	0x00000008
.L_1358:


//--------------------- .nv.info._ZN10layer_norm31ln_parallel_residual_fwd_kernelINS_13Kernel_traitsI6__halfS2_fS2_fjLj512ELj1ELj4ELj1ELj16ENS_18Kernel_traits_baseILj512ES2_S2_fS2_fjLj128EEEEELb0ELb0ELb0EEEvNS_9FwdParamsE --------------------------
	.section	.nv.info._ZN10layer_norm31ln_parallel_residual_fwd_kernelINS_13Kernel_traitsI6__halfS2_fS2_fjLj512ELj1ELj4ELj1ELj16ENS_18Kernel_traits_baseILj512ES2_S2_fS2_fjLj128EEEEELb0ELb0ELb0EEEvNS_9FwdParamsE,"",@"SHT_CUDA_INFO"
	.sectionflags	@""
	.align	4


	//----- nvinfo : EIATTR_CUDA_API_VERSION
	.align		4
        /*0000*/ 	.byte	0x04, 0x37
        /*0002*/ 	.short	(.L_1360 - .L_1359)
.L_1359:
        /*0004*/ 	.word	0x00000082


	//----- nvinfo : EIATTR_KPARAM_INFO
	.align		4
.L_1360:
        /*0008*/ 	.byte	0x04, 0x17
        /*000a*/ 	.short	(.L_1362 - .L_1361)
.L_1361:
        /*000c*/ 	.word	0x00000000
        /*0010*/ 	.short	0x0000
        /*0012*/ 	.short	0x0000
        /*0014*/ 	.byte	0x00, 0xf0, 0xa1, 0x03


	//----- nvinfo : EIATTR_SPARSE_MMA_MASK
	.align		4
.L_1362:
        /*0018*/ 	.byte	0x03, 0x50
        /*001a*/ 	.short	0x0000


	//----- nvinfo : EIATTR_MAXREG_COUNT
	.align		4
        /*001c*/ 	.byte	0x03, 0x1b
        /*001e*/ 	.short	0x00ff


	//----- nvinfo : EIATTR_MERCURY_ISA_VERSION
	.align		4
        /*0020*/ 	.byte	0x03, 0x5f
        /*0022*/ 	.short	0x0101


	//----- nvinfo : EIATTR_COOP_GROUP_MASK_REGIDS
	.align		4
        /*0024*/ 	.byte	0x04, 0x29
        /*0026*/ 	.short	(.L_1364 - .L_1363)


	//   ....[0]....
.L_1363:
        /*0028*/ 	.word	0xffffffff


	//   ....[1]....
        /*002c*/ 	.word	0xffffffff


	//   ....[2]....
        /*0030*/ 	.word	0xffffffff


	//   ....[3]....
        /*0034*/ 	.word	0xffffffff


	//   ....[4]....
        /*0038*/ 	.word	0xffffffff


	//   ....[5]....
        /*003c*/ 	.word	0xffffffff


	//   ....[6]....
        /*0040*/ 	.word	0xffffffff


	//   ....[7]....
        /*0044*/ 	.word	0xffffffff


	//   ....[8]....
        /*0048*/ 	.word	0xffffffff


	//   ....[9]....
        /*004c*/ 	.word	0xffffffff


	//   ....[10]....
        /*0050*/ 	.word	0x05000050


	//   ....[11]....
        /*0054*/ 	.word	0x05000050


	//   ....[12]....
        /*0058*/ 	.word	0x05000050


	//   ....[13]....
        /*005c*/ 	.word	0x05000050


	//   ....[14]....
        /*0060*/ 	.word	0x05000050


	//   ....[15]....
        /*0064*/ 	.word	0x05000050


	//   ....[16]....
        /*0068*/ 	.word	0x05000050


	//   ....[17]....
        /*006c*/ 	.word	0x05000050


	//   ....[18]....
        /*0070*/ 	.word	0x05000050


	//   ....[19]....
        /*0074*/ 	.word	0x05000050


	//----- nvinfo : EIATTR_COOP_GROUP_INSTR_OFFSETS
	.align		4
.L_1364:
        /*0078*/ 	.byte	0x04, 0x28
        /*007a*/ 	.short	(.L_1366 - .L_1365)


	//   ....[0]....
.L_1365:
        /*007c*/ 	.word	0x00001590


	//   ....[1]....
        /*0080*/ 	.word	0x000015c0


	//   ....[2]....
        /*0084*/ 	.word	0x000015e0


	//   ....[3]....
        /*0088*/ 	.word	0x00001600


	//   ....[4]....
        /*008c*/ 	.word	0x00001620


	//   ....[5]....
        /*0090*/ 	.word	0x00001860


	//   ....[6]....
        /*0094*/ 	.word	0x00001880


	//   ....[7]....
        /*0098*/ 	.word	0x000018a0


	//   ....[8]....
        /*009c*/ 	.word	0x000018c0


	//   ....[9]....
        /*00a0*/ 	.word	0x000018e0


	//   ....[10]....
        /*00a4*/ 	.word	0x000020b0


	//   ....[11]....
        /*00a8*/ 	.word	0x00002160


	//   ....[12]....
        /*00ac*/ 	.word	0x000021d0


	//   ....[13]....
        /*00b0*/ 	.word	0x00002240


	//   ....[14]....
        /*00b4*/ 	.word	0x000022b0


	//   ....[15]....
        /*00b8*/ 	.word	0x00002540


	//   ....[16]....
        /*00bc*/ 	.word	0x000025b0


	//   ....[17]....
        /*00c0*/ 	.word	0x00002620


	//   ....[18]....
        /*00c4*/ 	.word	0x00002690


	//   ....[19]....
        /*00c8*/ 	.word	0x00002700


	//----- nvinfo : EIATTR_EXIT_INSTR_OFFSETS
	.align		4
.L_1366:
        /*00cc*/ 	.byte	0x04, 0x1c
        /*00ce*/ 	.short	(.L_1368 - .L_1367)


	//   ....[0]....
.L_1367:
        /*00d0*/ 	.word	0x00000490


	//   ....[1]....
        /*00d4*/ 	.word	0x00002040


	//----- nvinfo : EIATTR_MAX_THREADS
	.align		4
.L_1368:
        /*00d8*/ 	.byte	0x04, 0x05
        /*00da*/ 	.short	(.L_1370 - .L_1369)
.L_1369:
        /*00dc*/ 	.word	0x00000080
        /*00e0*/ 	.word	0x00000001
        /*00e4*/ 	.word	0x00000001


	//----- nvinfo : EIATTR_CRS_STACK_SIZE
	.align		4
.L_1370:
        /*00e8*/ 	.byte	0x04, 0x1e
        /*00ea*/ 	.short	(.L_1372 - .L_1371)
.L_1371:
        /*00ec*/ 	.word	0x00000000


	//----- nvinfo : EIATTR_CBANK_PARAM_SIZE
	.align		4
.L_1372:
        /*00f0*/ 	.byte	0x03, 0x19
        /*00f2*/ 	.short	0x00e8


	//----- nvinfo : EIATTR_PARAM_CBANK
	.align		4
        /*00f4*/ 	.byte	0x04, 0x0a
        /*00f6*/ 	.short	(.L_1374 - .L_1373)
	.align		4
.L_1373:
        /*00f8*/ 	.word	index@(.nv.constant0._ZN10layer_norm31ln_parallel_residual_fwd_kernelINS_13Kernel_traitsI6__halfS2_fS2_fjLj512ELj1ELj4ELj1ELj16ENS_18Kernel_traits_baseILj512ES2_S2_fS2_fjLj128EEEEELb0ELb0ELb0EEEvNS_9FwdParamsE)
        /*00fc*/ 	.short	0x0210
        /*00fe*/ 	.short	0x00e8


	//----- nvinfo : EIATTR_SW_WAR
	.align		4
.L_1374:
        /*0100*/ 	.byte	0x04, 0x36
        /*0102*/ 	.short	(.L_1376 - .L_1375)
.L_1375:
        /*0104*/ 	.word	0x00000008
.L_1376:


//--------------------- .nv.info._ZN10layer_norm31ln_parallel_residual_fwd_kernelINS_13Kernel_traitsI6__halfS2_fS2_fjLj512ELj1ELj4ELj1ELj16ENS_18Kernel_traits_baseILj512ES2_S2_fS2_fjLj128EEEEELb0ELb0ELb1EEEvNS_9FwdParamsE --------------------------
	.section	.nv.info._ZN10layer_norm31ln_parallel_residual_fwd_kernelINS_13Kernel_traitsI6__halfS2_fS2_fjLj512ELj1ELj4ELj1ELj16ENS_18Kernel_traits_baseILj512ES2_S2_fS2_fjLj128EEEEELb0ELb0ELb1EEEvNS_9FwdParamsE,"",@"SHT_CUDA_INFO"
	.sectionflags	@""
	.align	4


	//----- nvinfo : EIATTR_CUDA_API_VERSION
	.align		4
        /*0000*/ 	.byte	0x04, 0x37
        /*0002*/ 	.short	(.L_1378 - .L_1377)
.L_1377:
        /*0004*/ 	.word	0x00000082


	//----- nvinfo : EIATTR_KPARAM_INFO
	.align		4
.L_1378:
        /*0008*/ 	.byte	0x04, 0x17
        /*000a*/ 	.short	(.L_1380 - .L_1379)
.L_1379:
        /*000c*/ 	.word	0x00000000
        /*0010*/ 	.short	0x0000
        /*0012*/ 	.short	0x0000
        /*0014*/ 	.byte	0x00, 0xf0, 0xa1, 0x03


	//----- nvinfo : EIATTR_SPARSE_MMA_MASK
	.align		4
.L_1380:
        /*0018*/ 	.byte	0x03, 0x50
        /*001a*/ 	.short	0x0000


	//----- nvinfo : EIATTR_MAXREG_COUNT
	.align		4
        /*001c*/ 	.byte	0x03, 0x1b
        /*001e*/ 	.short	0x00ff


	//----- nvinfo : EIATTR_MERCURY_ISA_VERSION
	.align		4
        /*0020*/ 	.byte	0x03, 0x5f
        /*0022*/ 	.short	0x0101


	//----- nvinfo : EIATTR_COOP_GROUP_MASK_REGIDS
	.align		4
        /*0024*/ 	.byte	0x04, 0x29
        /*0026*/ 	.short	(.L_1382 - .L_1381)


	//   ....[0]....
.L_1381:
        /*0028*/ 	.word	0xffffffff


	//   ....[1]....
        /*002c*/ 	.word	0xffffffff


	//   ....[2]....
        /*0030*/ 	.word	0xffffffff


	//   ....[3]....
        /*0034*/ 	.word	0xffffffff


	//   ....[4]....
        /*0038*/ 	.word	0xffffffff


	//   ....[5]....
        /*003c*/ 	.word	0xffffffff


	//   ....[6]....
        /*0040*/ 	.word	0xffffffff


	//   ....[7]....
        /*0044*/ 	.word	0xffffffff


	//   ....[8]....
        /*0048*/ 	.word	0xffffffff


	//   ....[9]....
        /*004c*/ 	.word	0xffffffff


	//   ....[10]....
        /*0050*/ 	.word	0x05000068


	//   ....[11]....
        /*0054*/ 	.word	0x05000068


	//   ....[12]....
        /*0058*/ 	.word	0x05000068


	//   ....[13]....
        /*005c*/ 	.word	0x05000068


	//   ....[14]....
        /*0060*/ 	.word	0x05000068


	//   ....[15]....
        /*0064*/ 	.word	0x05000068


	//   ....[16]....
        /*0068*/ 	.word	0x05000068


	//   ....[17]....
        /*006c*/ 	.word	0x05000068


	//   ....[18]....
        /*0070*/ 	.word	0x05000068


	//   ....[19]....
        /*0074*/ 	.word	0x05000068


	//----- nvinfo : EIATTR_COOP_GROUP_INSTR_OFFSETS
	.align		4
.L_1382:
        /*0078*/ 	.byte	0x04, 0x28
        /*007a*/ 	.short	(.L_1384 - .L_1383)


	//   ....[0]....
.L_1383:
        /*007c*/ 	.word	0x00001310


	//   ....[1]....
        /*0080*/ 	.word	0x00001330


	//   ....[2]....
        /*0084*/ 	.word	0x00001350


	//   ....[3]....
        /*0088*/ 	.word	0x00001370


	//   ....[4]....
        /*008c*/ 	.word	0x000013a0


	//   ....[5]....
        /*0090*/ 	.word	0x000015d0


	//   ....[6]....
        /*0094*/ 	.word	0x000015f0


	//   ....[7]....
        /*0098*/ 	.word	0x00001610


	//   ....[8]....
        /*009c*/ 	.word	0x00001630


	//   ....[9]....
        /*00a0*/ 	.word	0x00001650


	//   ....[10]....
        /*00a4*/ 	.word	0x00001df0


	//   ....[11]....
        /*00a8*/ 	.word	0x00001e90


	//   ....[12]....
        /*00ac*/ 	.word	0x00001f00


	//   ....[13]....
        /*00b0*/ 	.word	0x00001f70


	//   ....[14]....
        /*00b4*/ 	.word	0x00001ff0


	//   ....[15]....
        /*00b8*/ 	.word	0x00002270


	//   ....[16]....
        /*00bc*/ 	.word	0x000022e0


	//   ....[17]....
        /*00c0*/ 	.word	0x00002350


	//   ....[18]....
        /*00c4*/ 	.word	0x000023c0


	//   ....[19]....
        /*00c8*/ 	.word	0x00002430


	//----- nvinfo : EIATTR_EXIT_INSTR_OFFSETS
	.align		4
.L_1384:
        /*00cc*/ 	.byte	0x04, 0x1c
        /*00ce*/ 	.short	(.L_1386 - .L_1385)


	//   ....[0]....
.L_1385:
        /*00d0*/ 	.word	0x00000200


	//   ....[1]....
        /*00d4*/ 	.word	0x00001d80


	//----- nvinfo : EIATTR_MAX_THREADS
	.align		4
.L_1386:
        /*00d8*/ 	.byte	0x04, 0x05
        /*00da*/ 	.short	(.L_1388 - .L_1387)
.L_1387:
        /*00dc*/ 	.word	0x00000080
        /*00e0*/ 	.word	0x00000001
        /*00e4*/ 	.word	0x00000001


	//----- nvinfo : EIATTR_CRS_STACK_SIZE
	.align		4
.L_1388:
        /*00e8*/ 	.byte	0x04, 0x1e
        /*00ea*/ 	.short	(.L_1390 - .L_1389)
.L_1389:
        /*00ec*/ 	.word	0x00000000


	//----- nvinfo : EIATTR_CBANK_PARAM_SIZE
	.align		4
.L_1390:
        /*00f0*/ 	.byte	0x03, 0x19
        /*00f2*/ 	.short	0x00e8


	//----- nvinfo : EIATTR_PARAM_CBANK
	.align		4
        /*00f4*/ 	.byte	0x04, 0x0a
        /*00f6*/ 	.short	(.L_1392 - .L_1391)
	.align		4
.L_1391:
        /*00f8*/ 	.word	index@(.nv.constant0._ZN10layer_norm31ln_parallel_residual_fwd_kernelINS_13Kernel_traitsI6__halfS2_fS2_fjLj512ELj1ELj4ELj1ELj16ENS_18Kernel_traits_baseILj512ES2_S2_fS2_fjLj128EEEEELb0ELb0ELb1EEEvNS_9FwdParamsE)
        /*00fc*/ 	.short	0x0210
        /*00fe*/ 	.short	0x00e8


	//----- nvinfo : EIATTR_SW_WAR
	.align		4
.L_1392:
        /*0100*/ 	.byte	0x04, 0x36
        /*0102*/ 	.short	(.L_1394 - .L_1393)
.L_1393:
        /*0104*/ 	.word	0x00000008
.L_1394:


//--------------------- .nv.info._ZN10layer_norm31ln_parallel_residual_fwd_kernelINS_13Kernel_traitsI6__halfS2_fS2_fjLj512ELj1ELj4ELj1ELj16ENS_18Kernel_traits_baseILj512ES2_S2_fS2_fjLj128EEEEELb0ELb1ELb0EEEvNS_9FwdParamsE --------------------------
	.section	.nv.info._ZN10layer_norm31ln_parallel_residual_fwd_kernelINS_13Kernel_traitsI6__halfS2_fS2_fjLj512ELj1ELj4ELj1ELj16ENS_18Kernel_traits_baseILj512ES2_S2_fS2_fjLj128EEEEELb0ELb1ELb0EEEvNS_9FwdParamsE,"",@"SHT_CUDA_INFO"
	.sectionflags	@""
	.align	4


	//----- nvinfo : EIATTR_CUDA_API_VERSION
	.align		4
        /*0000*/ 	.byte	0x04, 0x37
        /*0002*/ 	.short	(.L_1396 - .L_1395)
.L_1395:
        /*0004*/ 	.word	0x00000082


	//----- nvinfo : EIATTR_KPARAM_INFO
	.align		4
.L_1396:
        /*0008*/ 	.byte	0x04, 0x17
        /*000a*/ 	.short	(.L_1398 - .L_1397)
.L_1397:
        /*000c*/ 	.word	0x00000000
        /*0010*/ 	.short	0x0000
        /*0012*/ 	.short	0x0000
        /*0014*/ 	.byte	0x00, 0xf0, 0xa1, 0x03


	//----- nvinfo : EIATTR_SPARSE_MMA_MASK
	.align		4
.L_1398:
        /*0018*/ 	.byte	0x03, 0x50
        /*001a*/ 	.short	0x0000


	//----- nvinfo : EIATTR_MAXREG_COUNT
	.align		4
        /*001c*/ 	.byte	0x03, 0x1b
        /*001e*/ 	.short	0x00ff


	//----- nvinfo : EIATTR_MERCURY_ISA_VERSION
	.align		4
        /*0020*/ 	.byte	0x03, 0x5f
        /*0022*/ 	.short	0x0101


	//----- nvinfo : EIATTR_COOP_GROUP_MASK_REGIDS
	.align		4
        /*0024*/ 	.byte	0x04, 0x29
        /*0026*/ 	.short	(.L_1400 - .L_1399)


	//   ....[0]....
.L_1399:
        /*0028*/ 	.word	0xffffffff


	//   ....[1]....
        /*002c*/ 	.word	0xffffffff


	//   ....[2]....
        /*0030*/ 	.word	0xffffffff


	//   ....[3]....
        /*0034*/ 	.word	0xffffffff


	//   ....[4]....
        /*0038*/ 	.word	0xffffffff


	//   ....[5]....
        /*003c*/ 	.word	0xffffffff


	//   ....[6]....
        /*0040*/ 	.word	0xffffffff


	//   ....[7]....
        /*0044*/ 	.word	0xffffffff


	//   ....[8]....
        /*0048*/ 	.word	0xffffffff


	//   ....[9]....
        /*004c*/ 	.word	0xffffffff


	//   ....[10]....
        /*0050*/ 	.word	0x0500002a


	//   ....[11]....
        /*0054*/ 	.word	0x0500002a


	//   ....[12]....
        /*0058*/ 	.word	0x0500002a


	//   ....[13]....
        /*005c*/ 	.word	0x0500002a


	//   ....[14]....
        /*0060*/ 	.word	0x0500002a


	//   ....[15]....
        /*0064*/ 	.word	0x0500002a


	//   ....[16]....
        /*0068*/ 	.word	0x0500002a


	//   ....[17]....
        /*006c*/ 	.word	0x0500002a


	//   ....[18]....
        /*0070*/ 	.word	0x0500002a


	//   ....[19]....
        /*0074*/ 	.word	0x0500002a


	//----- nvinfo : EIATTR_COOP_GROUP_INSTR_OFFSETS
	.align		4
.L_1400:
        /*0078*/ 	.byte	0x04, 0x28
        /*007a*/ 	.short	(.L_1402 - .L_1401)


	//   ....[0]....
.L_1401:
        /*007c*/ 	.word	0x000011f0


	//   ....[1]....
        /*0080*/ 	.word	0x00001210


	//   ....[2]....
        /*0084*/ 	.word	0x00001230


	//   ....[3]....
        /*0088*/ 	.word	0x00001260


	//   ....[4]....
        /*008c*/ 	.word	0x00001280


	//   ....[5]....
        /*0090*/ 	.word	0x000014c0


	//   ....[6]....
        /*0094*/ 	.word	0x000014e0


	//   ....[7]....
        /*0098*/ 	.word	0x00001500


	//   ....[8]....
        /*009c*/ 	.word	0x00001520


	//   ....[9]....
        /*00a0*/ 	.word	0x00001540


	//   ....[10]....
        /*00a4*/ 	.word	0x00001b20


	//   ....[11]....
        /*00a8*/ 	.word	0x00001bc0


	//   ....[12]....
        /*00ac*/ 	.word	0x00001c30


	//   ....[13]....
        /*00b0*/ 	.word	0x00001cb0


	//   ....[14]....
        /*00b4*/ 	.word	0x00001d20


	//   ....[15]....
        /*00b8*/ 	.word	0x00001fd0


	//   ....[16]....
        /*00bc*/ 	.word	0x00002040


	//   ....[17]....
        /*00c0*/ 	.word	0x000020b0


	//   ....[18]....
        /*00c4*/ 	.word	0x00002120


	//   ....[19]....
        /*00c8*/ 	.word	0x00002190


	//----- nvinfo : EIATTR_EXIT_INSTR_OFFSETS
	.align		4
.L_1402:
        /*00cc*/ 	.byte	0x04, 0x1c
        /*00ce*/ 	.short	(.L_1404 - .L_1403)


	//   ....[0]....
.L_1403:
        /*00d0*/ 	.word	0x000002e0


	//   ....[1]....
        /*00d4*/ 	.word	0x00001ab0


	//----- nvinfo : EIATTR_MAX_THREADS
	.align		4
.L_1404:
        /*00d8*/ 	.byte	0x04, 0x05
        /*00da*/ 	.short	(.L_1406 - .L_1405)
.L_1405:
        /*00dc*/ 	.word	0x00000080
        /*00e0*/ 	.word	0x00000001
        /*00e4*/ 	.word	0x00000001


	//----- nvinfo : EIATTR_CRS_STACK_SIZE
	.align		4
.L_1406:
        /*00e8*/ 	.byte	0x04, 0x1e
        /*00ea*/ 	.short	(.L_1408 - .L_1407)
.L_1407:
        /*00ec*/ 	.word	0x00000000


	//----- nvinfo : EIATTR_CBANK_PARAM_SIZE
	.align		4
.L_1408:
        /*00f0*/ 	.byte	0x03, 0x19
        /*00f2*/ 	.short	0x00e8


	//----- nvinfo : EIATTR_PARAM_CBANK
	.align		4
        /*00f4*/ 	.byte	0x04, 0x0a
        /*00f6*/ 	.short	(.L_1410 - .L_1409)
	.align		4
.L_1409:
        /*00f8*/ 	.word	index@(.nv.constant0._ZN10layer_norm31ln_parallel_residual_fwd_kernelINS_13Kernel_traitsI6__halfS2_fS2_fjLj512ELj1ELj4ELj1ELj16ENS_18Kernel_traits_baseILj512ES2_S2_fS2_fjLj128EEEEELb0ELb1ELb0EEEvNS_9FwdParamsE)
        /*00fc*/ 	.short	0x0210
        /*00fe*/ 	.short	0x00e8


	//----- nvinfo : EIATTR_SW_WAR
	.align		4
.L_1410:
        /*0100*/ 	.byte	0x04, 0x36
        /*0102*/ 	.short	(.L_1412 - .L_1411)
.L_1411:
        /*0104*/ 	.word	0x00000008
.L_1412:


//--------------------- .nv.info._ZN10layer_norm31ln_parallel_residual_fwd_kernelINS_13Kernel_traitsI6__halfS2_fS2_fjLj512ELj1ELj4ELj1ELj16ENS_18Kernel_traits_baseILj512ES2_S2_fS2_fjLj128EEEEELb0ELb1ELb1EEEvNS_9FwdParamsE --------------------------
	.section	.nv.info._ZN10layer_norm31ln_parallel_residual_fwd_kernelINS_13Kernel_traitsI6__halfS2_fS2_fjLj512ELj1ELj4ELj1ELj16ENS_18Kernel_traits_baseILj512ES2_S2_fS2_fjLj128EEEEELb0ELb1ELb1EEEvNS_9FwdParamsE,"",@"SHT_CUDA_INFO"
	.sectionflags	@""
	.align	4


	//----- nvinfo : EIATTR_CUDA_API_VERSION
	.align		4
        /*0000*/ 	.byte	0x04, 0x37
        /*0002*/ 	.short	(.L_1414 - .L_1413)
.L_1413:
        /*0004*/ 	.word	0x00000082


	//----- nvinfo : EIATTR_KPARAM_INFO
	.align		4
.L_1414:
        /*0008*/ 	.byte	0x04, 0x17
        /*000a*/ 	.short	(.L_1416 - .L_1415)
.L_1415:
        /*000c*/ 	.word	0x00000000
        /*0010*/ 	.short	0x0000
        /*0012*/ 	.short	0x0000
        /*0014*/ 	.byte	0x00, 0xf0, 0xa1, 0x03


	//----- nvinfo : EIATTR_SPARSE_MMA_MASK
	.align		4
.L_1416:
        /*0018*/ 	.byte	0x03, 0x50
        /*001a*/ 	.short	0x0000


	//----- nvinfo : EIATTR_MAXREG_COUNT
	.align		4
        /*001c*/ 	.byte	0x03, 0x1b
        /*001e*/ 	.short	0x00ff


	//----- nvinfo : EIATTR_MERCURY_ISA_VERSION
	.align		4
        /*0020*/ 	.byte	0x03, 0x5f
        /*0022*/ 	.short	0x0101


	//----- nvinfo : EIATTR_COOP_GROUP_MASK_REGIDS
	.align		4
        /*0024*/ 	.byte	0x04, 0x29
        /*0026*/ 	.short	(.L_1418 - .L_1417)


	//   ....[0]....
.L_1417:
        /*0028*/ 	.word	0xffffffff


	//   ....[1]....
        /*002c*/ 	.word	0xffffffff


	//   ....[2]....
        /*0030*/ 	.word	0xffffffff


	//   ....[3]....
        /*0034*/ 	.word	0xffffffff


	//   ....[4]....
        /*0038*/ 	.word	0xffffffff


	//   ....[5]....
        /*003c*/ 	.word	0xffffffff


	//   ....[6]....
        /*0040*/ 	.word	0xffffffff


	//   ....[7]....
        /*0044*/ 	.word	0xffffffff


	//   ....[8]....
        /*0048*/ 	.word	0xffffffff


	//   ....[9]....
        /*004c*/ 	.word	0xffffffff


	//   ....[10]....
        /*0050*/ 	.word	0x05000030


	//   ....[11]....
        /*0054*/ 	.word	0x05000030


	//   ....[12]....
        /*0058*/ 	.word	0x05000030


	//   ....[13]....
        /*005c*/ 	.word	0x05000030


	//   ....[14]....
        /*0060*/ 	.word	0x05000030


	//   ....[15]....
        /*0064*/ 	.word	0x05000030


	//   ....[16]....
        /*0068*/ 	.word	0x05000030


	//   ....[17]....
        /*006c*/ 	.word	0x05000030


	//   ....[18]....
        /*0070*/ 	.word	0x05000030


	//   ....[19]....
        /*0074*/ 	.word	0x05000030


	//----- nvinfo : EIATTR_COOP_GROUP_INSTR_OFFSETS
	.align		4
.L_1418:
        /*0078*/ 	.byte	0x04, 0x28
        /*007a*/ 	.short	(.L_1420 - .L_1419)


	//   ....[0]....
.L_1419:
        /*007c*/ 	.word	0x00001000


	//   ....[1]....
        /*0080*/ 	.word	0x00001020


	//   ....[2]....
        /*0084*/ 	.word	0x00001040


	//   ....[3]....
        /*0088*/ 	.word	0x00001060


	//   ....[4]....
        /*008c*/ 	.word	0x00001080


	//   ....[5]....
        /*0090*/ 	.word	0x000012c0


	//   ....[6]....
        /*0094*/ 	.word	0x000012e0


	//   ....[7]....
        /*0098*/ 	.word	0x00001300


	//   ....[8]....
        /*009c*/ 	.word	0x00001320


	//   ....[9]....
        /*00a0*/ 	.word	0x00001340


	//   ....[10]....
        /*00a4*/ 	.word	0x000018b0


	//   ....[11]....
        /*00a8*/ 	.word	0x00001930


	//   ....[12]....
        /*00ac*/ 	.word	0x000019b0


	//   ....[13]....
        /*00b0*/ 	.word	0x00001a30


	//   ....[14]....
        /*00b4*/ 	.word	0x00001ab0


	//   ....[15]....
        /*00b8*/ 	.word	0x00001d50


	//   ....[16]....
        /*00bc*/ 	.word	0x00001db0


	//   ....[17]....
        /*00c0*/ 	.word	0x00001e10


	//   ....[18]....
        /*00c4*/ 	.word	0x00001e70


	//   ....[19]....
        /*00c8*/ 	.word	0x00001ed0


	//----- nvinfo : EIATTR_EXIT_INSTR_OFFSETS
	.align		4
.L_1420:
        /*00cc*/ 	.byte	0x04, 0x1c
        /*00ce*/ 	.short	(.L_1422 - .L_1421)


	//   ....[0]....
.L_1421:
        /*00d0*/ 	.word	0x00000140


	//   ....[1]....
        /*00d4*/ 	.word	0x00001850


	//----- nvinfo : EIATTR_MAX_THREADS
	.align		4
.L_1422:
        /*00d8*/ 	.byte	0x04, 0x05
        /*00da*/ 	.short	(.L_1424 - .L_1423)
.L_1423:
        /*00dc*/ 	.word	0x00000080
        /*00e0*/ 	.word	0x00000001
        /*00e4*/ 	.word	0x00000001


	//----- nvinfo : EIATTR_CRS_STACK_SIZE
	.align		4
.L_1424:
        /*00e8*/ 	.byte	0x04, 0x1e
        /*00ea*/ 	.short	(.L_1426 - .L_1425)
.L_1425:
        /*00ec*/ 	.word	0x00000000


	//----- nvinfo : EIATTR_CBANK_PARAM_SIZE
	.align		4
.L_1426:
        /*00f0*/ 	.byte	0x03, 0x19
        /*00f2*/ 	.short	0x00e8


	//----- nvinfo : EIATTR_PARAM_CBANK
	.align		4
        /*00f4*/ 	.byte	0x04, 0x0a
        /*00f6*/ 	.short	(.L_1428 - .L_1427)
	.align		4
.L_1427:
        /*00f8*/ 	.word	index@(.nv.constant0._ZN10layer_norm31ln_parallel_residual_fwd_kernelINS_13Kernel_traitsI6__halfS2_fS2_fjLj512ELj1ELj4ELj1ELj16ENS_18Kernel_traits_baseILj512ES2_S2_fS2_fjLj128EEEEELb0ELb1ELb1EEEvNS_9FwdParamsE)
        /*00fc*/ 	.short	0x0210
        /*00fe*/ 	.short	0x00e8


	//----- nvinfo : EIATTR_SW_WAR
	.align		4
.L_1428:
        /*0100*/ 	.byte	0x04, 0x36
        /*0102*/ 	.short	(.L_1430 - .L_1429)
.L_1429:
        /*0104*/ 	.word	0x00000008
.L_1430:


//--------------------- .nv.info._ZN10layer_norm31ln_parallel_residual_fwd_kernelINS_13Kernel_traitsI6__halfS2_fS2_fjLj512ELj1ELj4ELj1ELj16ENS_18Kernel_traits_baseILj512ES2_S2_fS2_fjLj128EEEEELb1ELb0ELb0EEEvNS_9FwdParamsE --------------------------
	.section	.nv.info._ZN10layer_norm31ln_parallel_residual_fwd_kernelINS_13Kernel_traitsI6__halfS2_fS2_fjLj512ELj1ELj4ELj1ELj16ENS_18Kernel_traits_baseILj512ES2_S2_fS2_fjLj128EEEEELb1ELb0ELb0EEEvNS_9FwdParamsE,"",@"SHT_CUDA_INFO"
	.sectionflags	@""
	.align	4


	//----- nvinfo : EIATTR_CUDA_API_VERSION
	.align		4
        /*0000*/ 	.byte	0x04, 0x37
        /*0002*/ 	.short	(.L_1432 - .L_1431)
.L_1431:
        /*0004*/ 	.word	0x00000082


	//----- nvinfo : EIATTR_KPARAM_INFO
	.align		4
.L_1432:
        /*0008*/ 	.byte	0x04, 0x17
        /*000a*/ 	.short	(.L_1434 - .L_1433)
.L_1433:
        /*000c*/ 	.word	0x00000000
        /*0010*/ 	.short	0x0000
        /*0012*/ 	.short	0x0000
        /*0014*/ 	.byte	0x00, 0xf0, 0xa1, 0x03


	//----- nvinfo : EIATTR_SPARSE_MMA_MASK
	.align		4
.L_1434:
        /*0018*/ 	.byte	0x03, 0x50
        /*001a*/ 	.short	0x0000


	//----- nvinfo : EIATTR_MAXREG_COUNT
	.align		4
        /*001c*/ 	.byte	0x03, 0x1b
        /*001e*/ 	.short	0x00ff


	//----- nvinfo : EIATTR_MERCURY_ISA_VERSION
	.align		4
        /*0020*/ 	.byte	0x03, 0x5f
        /*0022*/ 	.short	0x0101


	//----- nvinfo : EIATTR_COOP_GROUP_MASK_REGIDS
	.align		4
        /*0024*/ 	.byte	0x04, 0x29
        /*0026*/ 	.short	(.L_1436 - .L_1435)


	//   ....[0]....
.L_1435:
        /*0028*/ 	.word	0xffffffff


	//   ....[1]....
        /*002c*/ 	.word	0xffffffff


	//   ....[2]....
        /*0030*/ 	.word	0xffffffff


	//   ....[3]....
        /*0034*/ 	.word	0xffffffff


	//   ....[4]....
        /*0038*/ 	.word	0xffffffff


	//   ....[5]....
        /*003c*/ 	.word	0xffffffff


	//   ....[6]....
        /*0040*/ 	.word	0xffffffff


	//   ....[7]....
        /*0044*/ 	.word	0xffffffff


	//   ....[8]....
        /*0048*/ 	.word	0xffffffff


	//   ....[9]....
        /*004c*/ 	.word	0xffffffff


	//   ....[10]....
        /*0050*/ 	.word	0x05000077


	//   ....[11]....
        /*0054*/ 	.word	0x05000077


	//   ....[12]....
        /*0058*/ 	.word	0x05000077


	//   ....[13]....
        /*005c*/ 	.word	0x05000077


	//   ....[14]....
        /*0060*/ 	.word	0x05000077


	//   ....[15]....
        /*0064*/ 	.word	0x05000077


	//   ....[16]....
        /*0068*/ 	.word	0x05000077


	//   ....[17]....
        /*006c*/ 	.word	0x05000077


	//   ....[18]....
        /*0070*/ 	.word	0x05000077


	//   ....[19]....
        /*0074*/ 	.word	0x05000077


	//----- nvinfo : EIATTR_COOP_GROUP_INSTR_OFFSETS
	.align		4
.L_1436:
        /*0078*/ 	.byte	0x04, 0x28
        /*007a*/ 	.short	(.L_1438 - .L_1437)


	//   ....[0]....
.L_1437:
        /*007c*/ 	.word	0x0000c550


	//   ....[1]....
        /*0080*/ 	.word	0x0000c580


	//   ....[2]....
        /*0084*/ 	.word	0x0000c5a0


	//   ....[3]....
        /*0088*/ 	.word	0x0000c5c0


	//   ....[4]....
        /*008c*/ 	.word	0x0000c5e0


	//   ....[5]....
        /*0090*/ 	.word	0x0000c820


	//   ....[6]....
        /*0094*/ 	.word	0x0000c840


	//   ....[7]....
        /*0098*/ 	.word	0x0000c860


	//   ....[8]....
        /*009c*/ 	.word	0x0000c880


	//   ....[9]....
        /*00a0*/ 	.word	0x0000c8a0


	//   ....[10]....
        /*00a4*/ 	.word	0x0000d0a0


	//   ....[11]....
        /*00a8*/ 	.word	0x0000d150


	//   ....[12]....
        /*00ac*/ 	.word	0x0000d1c0


	//   ....[13]....
        /*00b0*/ 	.word	0x0000d230


	//   ....[14]....
        /*00b4*/ 	.word	0x0000d2a0


	//   ....[15]....
        /*00b8*/ 	.word	0x0000d530


	//   ....[16]....
        /*00bc*/ 	.word	0x0000d5a0


	//   ....[17]....
        /*00c0*/ 	.word	0x0000d610


	//   ....[18]....
        /*00c4*/ 	.word	0x0000d680


	//   ....[19]....
        /*00c8*/ 	.word	0x0000d6f0


	//----- nvinfo : EIATTR_EXIT_INSTR_OFFSETS
	.align		4
.L_1438:
        /*00cc*/ 	.byte	0x04, 0x1c
        /*00ce*/ 	.short	(.L_1440 - .L_1439)


	//   ....[0]....
.L_1439:
        /*00d0*/ 	.word	0x000006f0


	//   ....[1]....
        /*00d4*/ 	.word	0x0000d030


	//----- nvinfo : EIATTR_MAX_THREADS
	.align		4
.L_1440:
        /*00d8*/ 	.byte	0x04, 0x05
        /*00da*/ 	.short	(.L_1442 - .L_1441)
.L_1441:
        /*00dc*/ 	.word	0x00000080
        /*00e0*/ 	.word	0x00000001
        /*00e4*/ 	.word	0x00000001


	//----- nvinfo : EIATTR_CRS_STACK_SIZE
	.align		4
.L_1442:
        /*00e8*/ 	.byte	0x04, 0x1e
        /*00ea*/ 	.short	(.L_1444 - .L_1443)
.L_1443:
        /*00ec*/ 	.word	0x00000000


	//----- nvinfo : EIATTR_CBANK_PARAM_SIZE
	.align		4
.L_1444:
        /*00f0*/ 	.byte	0x03, 0x19
        /*00f2*/ 	.short	0x00e8


	//----- nvinfo : EIATTR_PARAM_CBANK
	.align		4
        /*00f4*/ 	.byte	0x04, 0x0a
        /*00f6*/ 	.short	(.L_1446 - .L_1445)
	.align		4
.L_1445:
        /*00f8*/ 	.word	index@(.nv.constant0._ZN10layer_norm31ln_parallel_residual_fwd_kernelINS_13Kernel_traitsI6__halfS2_fS2_fjLj512ELj1ELj4ELj1ELj16ENS_18Kernel_traits_baseILj512ES2_S2_fS2_fjLj128EEEEELb1ELb0ELb0EEEvNS_9FwdParamsE)
        /*00fc*/ 	.short	0x0210
        /*00fe*/ 	.short	0x00e8


	//----- nvinfo : EIATTR_SW_WAR
	.align		4
.L_1446:
        /*0100*/ 	.byte	0x04, 0x36
        /*0102*/ 	.short	(.L_1448 - .L_1447)
.L_1447:
        /*0104*/ 	.word	0x00000008
.L_1448:


//--------------------- .nv.info._ZN10layer_norm31ln_parallel_residual_fwd_kernelINS_13Kernel_traitsI6__halfS2_fS2_fjLj512ELj1ELj4ELj1ELj16ENS_18Kernel_traits_baseILj512ES2_S2_fS2_fjLj128EEEEELb1ELb0ELb1EEEvNS_9FwdParamsE --------------------------
	.section	.nv.info._ZN10layer_norm31ln_parallel_residual_fwd_kernelINS_13Kernel_traitsI6__halfS2_fS2_fjLj512ELj1ELj4ELj1ELj16ENS_18Kernel_traits_baseILj512ES2_S2_fS2_fjLj128EEEEELb1ELb0ELb1EEEvNS_9FwdParamsE,"",@"SHT_CUDA_INFO"
	.sectionflags	@""
	.align	4


	//----- nvinfo : EIATTR_CUDA_API_VERSION
	.align		4
        /*0000*/ 	.byte	0x04, 0x37
        /*0002*/ 	.short	(.L_1450 - .L_1449)
.L_1449:
        /*0004*/ 	.word	0x00000082


	//----- nvinfo : EIATTR_KPARAM_INFO
	.align		4
.L_1450:
        /*0008*/ 	.byte	0x04, 0x17
        /*000a*/ 	.short	(.L_1452 - .L_1451)
.L_1451:
        /*000c*/ 	.word	0x00000000
        /*0010*/ 	.short	0x0000
        /*0012*/ 	.short	0x0000
        /*0014*/ 	.byte	0x00, 0xf0, 0xa1, 0x03


	//----- nvinfo : EIATTR_SPARSE_MMA_MASK
	.align		4
.L_1452:
        /*0018*/ 	.byte	0x03, 0x50
        /*001a*/ 	.short	0x0000


	//----- nvinfo : EIATTR_MAXREG_COUNT
	.align		4
        /*001c*/ 	.byte	0x03, 0x1b
        /*001e*/ 	.short	0x00ff


	//----- nvinfo : EIATTR_ANNOTATIONS
	.align		4
        /*0020*/ 	.byte	0x04, 0x55
        /*0022*/ 	.short	(.L_1454 - .L_1453)


	//   ....[0]....
.L_1453:
        /*0024*/ 	.word	0x00000001
        /*0028*/ 	.byte	0xc0, 0x07, 0x00, 0x00, 0x01, 0x00, 0x00, 0x00, 0x10, 0xc5, 0x00, 0x00


	//----- nvinfo : EIATTR_MERCURY_ISA_VERSION
	.align		4
.L_1454:
        /*0034*/ 	.byte	0x03, 0x5f
        /*0036*/ 	.short	0x0101


	//----- nvinfo : EIATTR_COOP_GROUP_MASK_REGIDS
	.align		4
        /*0038*/ 	.byte	0x04, 0x29
        /*003a*/ 	.short	(.L_1456 - .L_1455)


	//   ....[0]....
.L_1455:
        /*003c*/ 	.word	0xffffffff


	//   ....[1]....
        /*0040*/ 	.word	0xffffffff


	//   ....[2]....
        /*0044*/ 	.word	0xffffffff


	//   ....[3]....
        /*0048*/ 	.word	0xffffffff


	//   ....[4]....
        /*004c*/ 	.word	0xffffffff


	//   ....[5]....
        /*0050*/ 	.word	0xffffffff


	//   ....[6]....
        /*0054*/ 	.word	0xffffffff


	//   ....[7]....
        /*0058*/ 	.word	0xffffffff


	//   ....[8]....
        /*005c*/ 	.word	0xffffffff


	//   ....[9]....
        /*0060*/ 	.word	0xffffffff


	//   ....[10]....
        /*0064*/ 	.word	0x05000047


	//   ....[11]....
        /*0068*/ 	.word	0x05000047


	//   ....[12]....
        /*006c*/ 	.word	0x05000047


	//   ....[13]....
        /*0070*/ 	.word	0x05000047


	//   ....[14]....
        /*0074*/ 	.word	0x05000047


	//   ....[15]....
        /*0078*/ 	.word	0x05000047


	//   ....[16]....
        /*007c*/ 	.word	0x05000047


	//   ....[17]....
        /*0080*/ 	.word	0x05000047


	//   ....[18]....
        /*0084*/ 	.word	0x05000047


	//   ....[19]....
        /*0088*/ 	.word	0x05000047


	//----- nvinfo : EIATTR_COOP_GROUP_INSTR_OFFSETS
	.align		4
.L_1456:
        /*008c*/ 	.byte	0x04, 0x28
        /*008e*/ 	.short	(.L_1458 - .L_1457)


	//   ....[0]....
.L_1457:
        /*0090*/ 	.word	0x0000c1c0


	//   ....[1]....
        /*0094*/ 	.word	0x0000c1f0


	//   ....[2]....
        /*0098*/ 	.word	0x0000c210


	//   ....[3]....
        /*009c*/ 	.word	0x0000c230


	//   ....[4]....
        /*00a0*/ 	.word	0x0000c250


	//   ....[5]....
        /*00a4*/ 	.word	0x0000c480


	//   ....[6]....
        /*00a8*/ 	.word	0x0000c4a0


	//   ....[7]....
        /*00ac*/ 	.word	0x0000c4c0


	//   ....[8]....
        /*00b0*/ 	.word	0x0000c4e0


	//   ....[9]....
        /*00b4*/ 	.word	0x0000c500


	//   ....[10]....
        /*00b8*/ 	.word	0x0000ccd0


	//   ....[11]....
        /*00bc*/ 	.word	0x0000cd70


	//   ....[12]....
        /*00c0*/ 	.word	0x0000cdd0


	//   ....[13]....
        /*00c4*/ 	.word	0x0000ce30


	//   ....[14]....
        /*00c8*/ 	.word	0x0000ce90


	//   ....[15]....
        /*00cc*/ 	.word	0x0000d110


	//   ....[16]....
        /*00d0*/ 	.word	0x0000d170


	//   ....[17]....
        /*00d4*/ 	.word	0x0000d1d0


	//   ....[18]....
        /*00d8*/ 	.word	0x0000d230


	//   ....[19]....
        /*00dc*/ 	.word	0x0000d290


	//----- nvinfo : EIATTR_EXIT_INSTR_OFFSETS
	.align		4
.L_1458:
        /*00e0*/ 	.byte	0x04, 0x1c
        /*00e2*/ 	.short	(.L_1460 - .L_1459)


	//   ....[0]....
.L_1459:
        /*00e4*/ 	.word	0x000002f0


	//   ....[1]....
        /*00e8*/ 	.word	0x0000cc60


	//----- nvinfo : EIATTR_MAX_THREADS
	.align		4
.L_1460:
        /*00ec*/ 	.byte	0x04, 0x05
        /*00ee*/ 	.short	(.L_1462 - .L_1461)
.L_1461:
        /*00f0*/ 	.word	0x00000080
        /*00f4*/ 	.word	0x00000001
        /*00f8*/ 	.word	0x00000001


	//----- nvinfo : EIATTR_CRS_STACK_SIZE
	.align		4
.L_1462:
        /*00fc*/ 	.byte	0x04, 0x1e
        /*00fe*/ 	.short	(.L_1464 - .L_1463)
.L_1463:
        /*0100*/ 	.word	0x00000000


	//----- nvinfo : EIATTR_CBANK_PARAM_SIZE
	.align		4
.L_1464:
        /*0104*/ 	.byte	0x03, 0x19
        /*0106*/ 	.short	0x00e8


	//----- nvinfo : EIATTR_PARAM_CBANK
	.align		4
        /*0108*/ 	.byte	0x04, 0x0a
        /*010a*/ 	.short	(.L_1466 - .L_1465)
	.align		4
.L_1465:
        /*010c*/ 	.word	index@(.nv.constant0._ZN10layer_norm31ln_parallel_residual_fwd_kernelINS_13Kernel_traitsI6__halfS2_fS2_fjLj512ELj1ELj4ELj1ELj16ENS_18Kernel_traits_baseILj512ES2_S2_fS2_fjLj128EEEEELb1ELb0ELb1EEEvNS_9FwdParamsE)
        /*0110*/ 	.short	0x0210
        /*0112*/ 	.short	0x00e8


	//----- nvinfo : EIATTR_SW_WAR
	.align		4
.L_1466:
        /*0114*/ 	.byte	0x04, 0x36
        /*0116*/ 	.short	(.L_1468 - .L_1467)
.L_1467:
        /*0118*/ 	.word	0x00000008
.L_1468:


//--------------------- .nv.info._ZN10layer_norm31ln_parallel_residual_fwd_kernelINS_13Kernel_traitsI6__halfS2_fS2_fjLj512ELj1ELj4ELj1ELj16ENS_18Kernel_traits_baseILj512ES2_S2_fS2_fjLj128EEEEELb1ELb1ELb0EEEvNS_9FwdParamsE --------------------------
	.section	.nv.info._ZN10layer_norm31ln_parallel_residual_fwd_kernelINS_13Kernel_traitsI6__halfS2_fS2_fjLj512ELj1ELj4ELj1ELj16ENS_18Kernel_traits_baseILj512ES2_S2_fS2_fjLj128EEEEELb1ELb1ELb0EEEvNS_9FwdParamsE,"",@"SHT_CUDA_INFO"
	.sectionflags	@""
	.align	4


	//----- nvinfo : EIATTR_CUDA_API_VERSION
	.align		4
        /*0000*/ 	.byte	0x04, 0x37
        /*0002*/ 	.short	(.L_1470 - .L_1469)
.L_1469:
        /*0004*/ 	.word	0x00000082


	//----- nvinfo : EIATTR_KPARAM_INFO
	.align		4
.L_1470:
        /*0008*/ 	.byte	0x04, 0x17
        /*000a*/ 	.short	(.L_1472 - .L_1471)
.L_1471:
        /*000c*/ 	.word	0x00000000
        /*0010*/ 	.short	0x0000
        /*0012*/ 	.short	0x0000
        /*0014*/ 	.byte	0x00, 0xf0, 0xa1, 0x03


	//----- nvinfo : EIATTR_SPARSE_MMA_MASK
	.align		4
.L_1472:
        /*0018*/ 	.byte	0x03, 0x50
        /*001a*/ 	.short	0x0000


	//----- nvinfo : EIATTR_MAXREG_COUNT
	.align		4
        /*001c*/ 	.byte	0x03, 0x1b
        /*001e*/ 	.short	0x00ff


	//----- nvinfo : EIATTR_MERCURY_ISA_VERSION
	.align		4
        /*0020*/ 	.byte	0x03, 0x5f
        /*0022*/ 	.short	0x0101


	//----- nvinfo : EIATTR_COOP_GROUP_MASK_REGIDS
	.align		4
        /*0024*/ 	.byte	0x04, 0x29
        /*0026*/ 	.short	(.L_1474 - .L_1473)


	//   ....[0]....
.L_1473:
        /*0028*/ 	.word	0xffffffff


	//   ....[1]....
        /*002c*/ 	.word	0xffffffff


	//   ....[2]....
        /*0030*/ 	.word	0xffffffff


	//   ....[3]....
        /*0034*/ 	.word	0xffffffff


	//   ....[4]....
        /*0038*/ 	.word	0xffffffff


	//   ....[5]....
        /*003c*/ 	.word	0xffffffff


	//   ....[6]....
        /*0040*/ 	.word	0xffffffff


	//   ....[7]....
        /*0044*/ 	.word	0xffffffff


	//   ....[8]....
        /*0048*/ 	.word	0xffffffff


	//   ....[9]....
        /*004c*/ 	.word	0xffffffff


	//   ....[10]....
        /*0050*/ 	.word	0x0500005a


	//   ....[11]....
        /*0054*/ 	.word	0x0500005a


	//   ....[12]....
        /*0058*/ 	.word	0x0500005a


	//   ....[13]....
        /*005c*/ 	.word	0x0500005a


	//   ....[14]....
        /*0060*/ 	.word	0x0500005a


	//   ....[15]....
        /*0064*/ 	.word	0x0500005a


	//   ....[16]....
        /*0068*/ 	.word	0x0500005a


	//   ....[17]....
        /*006c*/ 	.word	0x0500005a


	//   ....[18]....
        /*0070*/ 	.word	0x0500005a


	//   ....[19]....
        /*0074*/ 	.word	0x0500005a


	//----- nvinfo : EIATTR_COOP_GROUP_INSTR_OFFSETS
	.align		4
.L_1474:
        /*0078*/ 	.byte	0x04, 0x28
        /*007a*/ 	.short	(.L_1476 - .L_1475)


	//   ....[0]....
.L_1475:
        /*007c*/ 	.word	0x0000c0c0


	//   ....[1]....
        /*0080*/ 	.word	0x0000c0e0


	//   ....[2]....
        /*0084*/ 	.word	0x0000c100


	//   ....[3]....
        /*0088*/ 	.word	0x0000c130


	//   ....[4]....
        /*008c*/ 	.word	0x0000c150


	//   ....[5]....
        /*0090*/ 	.word	0x0000c390


	//   ....[6]....
        /*0094*/ 	.word	0x0000c3b0


	//   ....[7]....
        /*0098*/ 	.word	0x0000c3d0


	//   ....[8]....
        /*009c*/ 	.word	0x0000c3f0


	//   ....[9]....
        /*00a0*/ 	.word	0x0000c410


	//   ....[10]....
        /*00a4*/ 	.word	0x0000ca30


	//   ....[11]....
        /*00a8*/ 	.word	0x0000cad0


	//   ....[12]....
        /*00ac*/ 	.word	0x0000cb40


	//   ....[13]....
        /*00b0*/ 	.word	0x0000cbc0


	//   ....[14]....
        /*00b4*/ 	.word	0x0000cc30


	//   ....[15]....
        /*00b8*/ 	.word	0x0000cec0


	//   ....[16]....
        /*00bc*/ 	.word	0x0000cf30


	//   ....[17]....
        /*00c0*/ 	.word	0x0000cfa0


	//   ....[18]....
        /*00c4*/ 	.word	0x0000d010


	//   ....[19]....
        /*00c8*/ 	.word	0x0000d080


	//----- nvinfo : EIATTR_EXIT_INSTR_OFFSETS
	.align		4
.L_1476:
        /*00cc*/ 	.byte	0x04, 0x1c
        /*00ce*/ 	.short	(.L_1478 - .L_1477)


	//   ....[0]....
.L_1477:
        /*00d0*/ 	.word	0x00000530


	//   ....[1]....
        /*00d4*/ 	.word	0x0000c9c0


	//----- nvinfo : EIATTR_MAX_THREADS
	.align		4
.L_1478:
        /*00d8*/ 	.byte	0x04, 0x05
        /*00da*/ 	.short	(.L_1480 - .L_1479)
.L_1479:
        /*00dc*/ 	.word	0x00000080
        /*00e0*/ 	.word	0x00000001
        /*00e4*/ 	.word	0x00000001


	//----- nvinfo : EIATTR_CRS_STACK_SIZE
	.align		4
.L_1480:
        /*00e8*/ 	.byte	0x04, 0x1e
        /*00ea*/ 	.short	(.L_1482 - .L_1481)
.L_1481:
        /*00ec*/ 	.word	0x00000000


	//----- nvinfo : EIATTR_CBANK_PARAM_SIZE
	.align		4
.L_1482:
        /*00f0*/ 	.byte	0x03, 0x19
        /*00f2*/ 	.short	0x00e8


	//----- nvinfo : EIATTR_PARAM_CBANK
	.align		4
        /*00f4*/ 	.byte	0x04, 0x0a
        /*00f6*/ 	.short	(.L_1484 - .L_1483)
	.align		4
.L_1483:
        /*00f8*/ 	.word	index@(.nv.constant0._ZN10layer_norm31ln_parallel_residual_fwd_kernelINS_13Kernel_traitsI6__halfS2_fS2_fjLj512ELj1ELj4ELj1ELj16ENS_18Kernel_traits_baseILj512ES2_S2_fS2_fjLj128EEEEELb1ELb1ELb0EEEvNS_9FwdParamsE)
        /*00fc*/ 	.short	0x0210
        /*00fe*/ 	.short	0x00e8


	//----- nvinfo : EIATTR_SW_WAR
	.align		4
.L_1484:
        /*0100*/ 	.byte	0x04, 0x36
        /*0102*/ 	.short	(.L_1486 - .L_1485)
.L_1485:
        /*0104*/ 	.word	0x00000008
.L_1486:


//--------------------- .nv.info._ZN10layer_norm31ln_parallel_residual_fwd_kernelINS_13Kernel_traitsI6__halfS2_fS2_fjLj512ELj1ELj4ELj1ELj16ENS_18Kernel_traits_baseILj512ES2_S2_fS2_fjLj128EEEEELb1ELb1ELb1EEEvNS_9FwdParamsE --------------------------
	.section	.nv.info._ZN10layer_norm31ln_parallel_residual_fwd_kernelINS_13Kernel_traitsI6__halfS2_fS2_fjLj512ELj1ELj4ELj1ELj16ENS_18Kernel_traits_baseILj512ES2_S2_fS2_fjLj128EEEEELb1ELb1ELb1EEEvNS_9FwdParamsE,"",@"SHT_CUDA_INFO"
	.sectionflags	@""
	.align	4


	//----- nvinfo : EIATTR_CUDA_API_VERSION
	.align		4
        /*0000*/ 	.byte	0x04, 0x37
        /*0002*/ 	.short	(.L_1488 - .L_1487)
.L_1487:
        /*0004*/ 	.word	0x00000082


	//----- nvinfo : EIATTR_KPARAM_INFO
	.align		4
.L_1488:
        /*0008*/ 	.byte	0x04, 0x17
        /*000a*/ 	.short	(.L_1490 - .L_1489)
.L_1489:
        /*000c*/ 	.word	0x00000000
        /*0010*/ 	.short	0x0000
        /*0012*/ 	.short	0x0000
        /*0014*/ 	.byte	0x00, 0xf0, 0xa1, 0x03


	//----- nvinfo : EIATTR_SPARSE_MMA_MASK
	.align		4
.L_1490:
        /*0018*/ 	.byte	0x03, 0x50
        /*001a*/ 	.short	0x0000


	//----- nvinfo : EIATTR_MAXREG_COUNT
	.align		4
        /*001c*/ 	.byte	0x03, 0x1b
        /*001e*/ 	.short	0x00ff


	//----- nvinfo : EIATTR_MERCURY_ISA_VERSION
	.align		4
        /*0020*/ 	.byte	0x03, 0x5f
        /*0022*/ 	.short	0x0101


	//----- nvinfo : EIATTR_COOP_GROUP_MASK_REGIDS
	.align		4
        /*0024*/ 	.byte	0x04, 0x29
        /*0026*/ 	.short	(.L_1492 - .L_1491)


	//   ....[0]....
.L_1491:
        /*0028*/ 	.word	0xffffffff


	//   ....[1]....
        /*002c*/ 	.word	0xffffffff


	//   ....[2]....
        /*0030*/ 	.word	0xffffffff


	//   ....[3]....
        /*0034*/ 	.word	0xffffffff


	//   ....[4]....
        /*0038*/ 	.word	0xffffffff


	//   ....[5]....
        /*003c*/ 	.word	0xffffffff


	//   ....[6]....
        /*0040*/ 	.word	0xffffffff


	//   ....[7]....
        /*0044*/ 	.word	0xffffffff


	//   ....[8]....
        /*0048*/ 	.word	0xffffffff


	//   ....[9]....
        /*004c*/ 	.word	0xffffffff


	//   ....[10]....
        /*0050*/ 	.word	0x05000035


	//   ....[11]....
        /*0054*/ 	.word	0x05000035


	//   ....[12]....
        /*0058*/ 	.word	0x05000035


	//   ....[13]....
        /*005c*/ 	.word	0x05000035


	//   ....[14]....
        /*0060*/ 	.word	0x05000035


	//   ....[15]....
        /*0064*/ 	.word	0x05000035


	//   ....[16]....
        /*0068*/ 	.word	0x05000035


	//   ....[17]....
        /*006c*/ 	.word	0x05000035


	//   ....[18]....
        /*0070*/ 	.word	0x05000035


	//   ....[19]....
        /*0074*/ 	.word	0x05000035


	//----- nvinfo : EIATTR_COOP_GROUP_INSTR_OFFSETS
	.align		4
.L_1492:
        /*0078*/ 	.byte	0x04, 0x28
        /*007a*/ 	.short	(.L_1494 - .L_1493)


	//   ....[0]....
.L_1493:
        /*007c*/ 	.word	0x0000bfc0


	//   ....[1]....
        /*0080*/ 	.word	0x0000bff0


	//   ....[2]....
        /*0084*/ 	.word	0x0000c010


	//   ....[3]....
        /*0088*/ 	.word	0x0000c030


	//   ....[4]....
        /*008c*/ 	.word	0x0000c050


	//   ....[5]....
        /*0090*/ 	.word	0x0000c280


	//   ....[6]....
        /*0094*/ 	.word	0x0000c2a0


	//   ....[7]....
        /*0098*/ 	.word	0x0000c2c0


	//   ....[8]....
        /*009c*/ 	.word	0x0000c2e0


	//   ....[9]....
        /*00a0*/ 	.word	0x0000c300


	//   ....[10]....
        /*00a4*/ 	.word	0x0000c8a0


	//   ....[11]....
        /*00a8*/ 	.word	0x0000c940


	//   ....[12]....
        /*00ac*/ 	.word	0x0000c990


	//   ....[13]....
        /*00b0*/ 	.word	0x0000c9f0


	//   ....[14]....
        /*00b4*/ 	.word	0x0000ca50


	//   ....[15]....
        /*00b8*/ 	.word	0x0000ccd0


	//   ....[16]....
        /*00bc*/ 	.word	0x0000cd20


	//   ....[17]....
        /*00c0*/ 	.word	0x0000cd80


	//   ....[18]....
        /*00c4*/ 	.word	0x0000cde0


	//   ....[19]....
        /*00c8*/ 	.word	0x0000ce40


	//----- nvinfo : EIATTR_EXIT_INSTR_OFFSETS
	.align		4
.L_1494:
        /*00cc*/ 	.byte	0x04, 0x1c
        /*00ce*/ 	.short	(.L_1496 - .L_1495)


	//   ....[0]....
.L_1495:
        /*00d0*/ 	.word	0x00000210


	//   ....[1]....
        /*00d4*/ 	.word	0x0000c830


	//----- nvinfo : EIATTR_MAX_THREADS
	.align		4
.L_1496:
        /*00d8*/ 	.byte	0x04, 0x05
        /*00da*/ 	.short	(.L_1498 - .L_1497)
.L_1497:
        /*00dc*/ 	.word	0x00000080
        /*00e0*/ 	.word	0x00000001
        /*00e4*/ 	.word	0x00000001


	//----- nvinfo : EIATTR_CRS_STACK_SIZE
	.align		4
.L_1498:
        /*00e8*/ 	.byte	0x04, 0x1e
        /*00ea*/ 	.short	(.L_1500 - .L_1499)
.L_1499:
        /*00ec*/ 	.word	0x00000000


	//----- nvinfo : EIATTR_CBANK_PARAM_SIZE
	.align		4
.L_1500:
        /*00f0*/ 	.byte	0x03, 0x19
        /*00f2*/ 	.short	0x00e8


	//----- nvinfo : EIATTR_PARAM_CBANK
	.align		4
        /*00f4*/ 	.byte	0x04, 0x0a
        /*00f6*/ 	.short	(.L_1502 - .L_1501)
	.align		4
.L_1501:
        /*00f8*/ 	.word	index@(.nv.constant0._ZN10layer_norm31ln_parallel_residual_fwd_kernelINS_13Kernel_traitsI6__halfS2_fS2_fjLj512ELj1ELj4ELj1ELj16ENS_18Kernel_traits_baseILj512ES2_S2_fS2_fjLj128EEEEELb1ELb1ELb1EEEvNS_9FwdParamsE)
        /*00fc*/ 	.short	0x0210
        /*00fe*/ 	.short	0x00e8


	//----- nvinfo : EIATTR_SW_WAR
	.align		4
.L_1502:
        /*0100*/ 	.byte	0x04, 0x36
        /*0102*/ 	.short	(.L_1504 - .L_1503)
.L_1503:
        /*0104*/ 	.word	0x00000008
.L_1504:


//--------------------- .nv.info._ZN10layer_norm31ln_parallel_residual_fwd_kernelINS_13Kernel_traitsIf6__halffS2_fjLj512ELj1ELj4ELj1ELj16ENS_18Kernel_traits_baseILj512EfS2_fS2_fjLj128EEEEELb0ELb0ELb0EEEvNS_9FwdParamsE --------------------------
	.section	.nv.info._ZN10layer_norm31ln_parallel_residual_fwd_kernelINS_13Kernel_traitsIf6__halffS2_fjLj512ELj1ELj4ELj1ELj16ENS_18Kernel_traits_baseILj512EfS2_fS2_fjLj128EEEEELb0ELb0ELb0EEEvNS_9FwdParamsE,"",@"SHT_CUDA_INFO"
	.sectionflags	@""
	.align	4


	//----- nvinfo : EIATTR_CUDA_API_VERSION
	.align		4
        /*0000*/ 	.byte	0x04, 0x37
        /*0002*/ 	.short	(.L_1506 - .L_1505)
.L_1505:
        /*0004*/ 	.word	0x00000082


	//----- nvinfo : EIATTR_KPARAM_INFO
	.align		4
.L_1506:
        /*0008*/ 	.byte	0x04, 0x17
        /*000a*/ 	.short	(.L_1508 - .L_1507)
.L_1507:
        /*000c*/ 	.word	0x00000000
        /*0010*/ 	.short	0x0000
        /*0012*/ 	.short	0x0000
        /*0014*/ 	.byte	0x00, 0xf0, 0xa1, 0x03


	//----- nvinfo : EIATTR_SPARSE_MMA_MASK
	.align		4
.L_1508:
        /*0018*/ 	.byte	0x03, 0x50
        /*001a*/ 	.short	0x0000


	//----- nvinfo : EIATTR_MAXREG_COUNT
	.align		4
        /*001c*/ 	.byte	0x03, 0x1b
        /*001e*/ 	.short	0x00ff


	//----- nvinfo : EIATTR_MERCURY_ISA_VERSION
	.align		4
        /*0020*/ 	.byte	0x03, 0x5f
        /*0022*/ 	.short	0x0101


	//----- nvinfo : EIATTR_COOP_GROUP_MASK_REGIDS
	.align		4
        /*0024*/ 	.byte	0x04, 0x29
        /*0026*/ 	.short	(.L_1510 - .L_1509)


	//   ....[0]....
.L_1509:
        /*0028*/ 	.word	0xffffffff


	//   ....[1]....
        /*002c*/ 	.word	0xffffffff


	//   ....[2]....
        /*0030*/ 	.word	0xffffffff


	//   ....[3]....
        /*0034*/ 	.word	0xffffffff


	//   ....[4]....
        /*0038*/ 	.word	0xffffffff


	//   ....[5]....
        /*003c*/ 	.word	0xffffffff


	//   ....[6]....
        /*0040*/ 	.word	0xffffffff


	//   ....[7]....
        /*0044*/ 	.word	0xffffffff


	//   ....[8]....
        /*0048*/ 	.word	0xffffffff


	//   ....[9]....
        /*004c*/ 	.word	0xffffffff


	//   ....[10]....
        /*0050*/ 	.word	0x0500006a


	//   ....[11]....
        /*0054*/ 	.word	0x0500006a


	//   ....[12]....
        /*0058*/ 	.word	0x0500006a


	//   ....[13]....
        /*005c*/ 	.word	0x0500006a


	//   ....[14]....
        /*0060*/ 	.word	0x0500006a


	//   ....[15]....
        /*0064*/ 	.word	0x0500006a


	//   ....[16]....
        /*0068*/ 	.word	0x0500006a


	//   ....[17]....
        /*006c*/ 	.word	0x0500006a


	//   ....[18]....
        /*0070*/ 	.word	0x0500006a


	//   ....[19]....
        /*0074*/ 	.word	0x0500006a


	//----- nvinfo : EIATTR_COOP_GROUP_INSTR_OFFSETS
	.align		4
.L_1510:
        /*0078*/ 	.byte	0x04, 0x28
        /*007a*/ 	.short	(.L_1512 - .L_1511)


	//   ....[0]....
.L_1511:
        /*007c*/ 	.word	0x000012b0


	//   ....[1]....
        /*0080*/ 	.word	0x000012d0


	//   ....[2]....
        /*0084*/ 	.word	0x000012f0


	//   ....[3]....
        /*0088*/ 	.word	0x00001320


	//   ....[4]....
        /*008c*/ 	.word	0x00001340


	//   ....[5]....
        /*0090*/ 	.word	0x00001580


	//   ....[6]....
        /*0094*/ 	.word	0x000015a0


	//   ....[7]....
        /*0098*/ 	.word	0x000015c0


	//   ....[8]....
        /*009c*/ 	.word	0x000015e0


	//   ....[9]....
        /*00a0*/ 	.word	0x00001600


	//   ....[10]....
        /*00a4*/ 	.word	0x00001dc0


	//   ....[11]....
        /*00a8*/ 	.word	0x00001e60


	//   ....[12]....
        /*00ac*/ 	.word	0x00001ed0


	//   ....[13]....
        /*00b0*/ 	.word	0x00001f50


	//   ....[14]....
        /*00b4*/ 	.word	0x00001fc0


	//   ....[15]....
        /*00b8*/ 	.word	0x00002240


	//   ....[16]....
        /*00bc*/ 	.word	0x000022b0


	//   ....[17]....
        /*00c0*/ 	.word	0x00002320


	//   ....[18]....
        /*00c4*/ 	.word	0x00002390


	//   ....[19]....
        /*00c8*/ 	.word	0x00002400


	//----- nvinfo : EIATTR_EXIT_INSTR_OFFSETS
	.align		4
.L_1512:
        /*00cc*/ 	.byte	0x04, 0x1c
        /*00ce*/ 	.short	(.L_1514 - .L_1513)


	//   ....[0]....
.L_1513:
        /*00d0*/ 	.word	0x000005a0


	//   ....[1]....
        /*00d4*/ 	.word	0x00001d50


	//----- nvinfo : EIATTR_MAX_THREADS
	.align		4
.L_1514:
        /*00d8*/ 	.byte	0x04, 0x05
        /*00da*/ 	.short	(.L_1516 - .L_1515)
.L_1515:
        /*00dc*/ 	.word	0x00000080
        /*00e0*/ 	.word	0x00000001
        /*00e4*/ 	.word	0x00000001


	//----- nvinfo : EIATTR_CRS_STACK_SIZE
	.align		4
.L_1516:
        /*00e8*/ 	.byte	0x04, 0x1e
        /*00ea*/ 	.short	(.L_1518 - .L_1517)
.L_1517:
        /*00ec*/ 	.word	0x00000000


	//----- nvinfo : EIATTR_CBANK_PARAM_SIZE
	.align		4
.L_1518:
        /*00f0*/ 	.byte	0x03, 0x19
        /*00f2*/ 	.short	0x00e8


	//----- nvinfo : EIATTR_PARAM_CBANK
	.align		4
        /*00f4*/ 	.byte	0x04, 0x0a
        /*00f6*/ 	.short	(.L_1520 - .L_1519)
	.align		4
.L_1519:
        /*00f8*/ 	.word	index@(.nv.constant0._ZN10layer_norm31ln_parallel_residual_fwd_kernelINS_13Kernel_traitsIf6__halffS2_fjLj512ELj1ELj4ELj1ELj16ENS_18Kernel_traits_baseILj512EfS2_fS2_fjLj128EEEEELb0ELb0ELb0EEEvNS_9FwdParamsE)
        /*00fc*/ 	.short	0x0210
        /*00fe*/ 	.short	0x00e8


	//----- nvinfo : EIATTR_SW_WAR
	.align		4
.L_1520:
        /*0100*/ 	.byte	0x04, 0x36
        /*0102*/ 	.short	(.L_1522 - .L_1521)
.L_1521:
        /*0104*/ 	.word	0x00000008
.L_1522:


//--------------------- .nv.info._ZN10layer_norm31ln_parallel_residual_fwd_kernelINS_13Kernel_traitsIf6__halffS2_fjLj512ELj1ELj4ELj1ELj16ENS_18Kernel_traits_baseILj512EfS2_fS2_fjLj128EEEEELb0ELb0ELb1EEEvNS_9FwdParamsE --------------------------
	.section	.nv.info._ZN10layer_norm31ln_parallel_residual_fwd_kernelINS_13Kernel_traitsIf6__halffS2_fjLj512ELj1ELj4ELj1ELj16ENS_18Kernel_traits_baseILj512EfS2_fS2_fjLj128EEEEELb0ELb0ELb1EEEvNS_9FwdParamsE,"",@"SHT_CUDA_INFO"
	.sectionflags	@""
	.align	4


	//----- nvinfo : EIATTR_CUDA_API_VERSION
	.align		4
        /*0000*/ 	.byte	0x04, 0x37
        /*0002*/ 	.short	(.L_1524 - .L_1523)
.L_1523:
        /*0004*/ 	.word	0x00000082


	//----- nvinfo : EIATTR_KPARAM_INFO
	.align		4
.L_1524:
        /*0008*/ 	.byte	0x04, 0x17
        /*000a*/ 	.short	(.L_1526 - .L_1525)
.L_1525:
        /*000c*/ 	.word	0x00000000
        /*0010*/ 	.short	0x0000
        /*0012*/ 	.short	0x0000
        /*0014*/ 	.byte	0x00, 0xf0, 0xa1, 0x03


	//----- nvinfo : EIATTR_SPARSE_MMA_MASK
	.align		4
.L_1526:
        /*0018*/ 	.byte	0x03, 0x50
        /*001a*/ 	.short	0x0000


	//----- nvinfo : EIATTR_MAXREG_COUNT
	.align		4
        /*001c*/ 	.byte	0x03, 0x1b
        /*001e*/ 	.short	0x00ff


	//----- nvinfo : EIATTR_MERCURY_ISA_VERSION
	.align		4
        /*0020*/ 	.byte	0x03, 0x5f
        /*0022*/ 	.short	0x0101


	//----- nvinfo : EIATTR_COOP_GROUP_MASK_REGIDS
	.align		4
        /*0024*/ 	.byte	0x04, 0x29
        /*0026*/ 	.short	(.L_1528 - .L_1527)


	//   ....[0]....
.L_1527:
        /*0028*/ 	.word	0xffffffff


	//   ....[1]....
        /*002c*/ 	.word	0xffffffff


	//   ....[2]....
        /*0030*/ 	.word	0xffffffff


	//   ....[3]....
        /*0034*/ 	.word	0xffffffff


	//   ....[4]....
        /*0038*/ 	.word	0xffffffff


	//   ....[5]....
        /*003c*/ 	.word	0xffffffff


	//   ....[6]....
        /*0040*/ 	.word	0xffffffff


	//   ....[7]....
        /*0044*/ 	.word	0xffffffff


	//   ....[8]....
        /*0048*/ 	.word	0xffffffff


	//   ....[9]....
        /*004c*/ 	.word	0xffffffff


	//   ....[10]....
        /*0050*/ 	.word	0x05000068


	//   ....[11]....
        /*0054*/ 	.word	0x05000068


	//   ....[12]....
        /*0058*/ 	.word	0x05000068


	//   ....[13]....
        /*005c*/ 	.word	0x05000068


	//   ....[14]....
        /*0060*/ 	.word	0x05000068


	//   ....[15]....
        /*0064*/ 	.word	0x05000068


	//   ....[16]....
        /*0068*/ 	.word	0x05000068


	//   ....[17]....
        /*006c*/ 	.word	0x05000068


	//   ....[18]....
        /*0070*/ 	.word	0x05000068


	//   ....[19]....
        /*0074*/ 	.word	0x05000068


	//----- nvinfo : EIATTR_COOP_GROUP_INSTR_OFFSETS
	.align		4
.L_1528:
        /*0078*/ 	.byte	0x04, 0x28
        /*007a*/ 	.short	(.L_1530 - .L_1529)


	//   ....[0]....
.L_1529:
        /*007c*/ 	.word	0x00001010


	//   ....[1]....
        /*0080*/ 	.word	0x00001030


	//   ....[2]....
        /*0084*/ 	.word	0x00001050


	//   ....[3]....
        /*0088*/ 	.word	0x00001070


	//   ....[4]....
        /*008c*/ 	.word	0x000010a0


	//   ....[5]....
        /*0090*/ 	.word	0x000012d0


	//   ....[6]....
        /*0094*/ 	.word	0x000012f0


	//   ....[7]....
        /*0098*/ 	.word	0x00001310


	//   ....[8]....
        /*009c*/ 	.word	0x00001330


	//   ....[9]....
        /*00a0*/ 	.word	0x00001350


	//   ....[10]....
        /*00a4*/ 	.word	0x00001af0


	//   ....[11]....
        /*00a8*/ 	.word	0x00001b90


	//   ....[12]....
        /*00ac*/ 	.word	0x00001c00


	//   ....[13]....
        /*00b0*/ 	.word	0x00001c70


	//   ....[14]....
        /*00b4*/ 	.word	0x00001cf0


	//   ....[15]....
        /*00b8*/ 	.word	0x00001f70


	//   ....[16]....
        /*00bc*/ 	.word	0x00001fe0


	//   ....[17]....
        /*00c0*/ 	.word	0x00002050


	//   ....[18]....
        /*00c4*/ 	.word	0x000020c0


	//   ....[19]....
        /*00c8*/ 	.word	0x00002130


	//----- nvinfo : EIATTR_EXIT_INSTR_OFFSETS
	.align		4
.L_1530:
        /*00cc*/ 	.byte	0x04, 0x1c
        /*00ce*/ 	.short	(.L_1532 - .L_1531)


	//   ....[0]....
.L_1531:
        /*00d0*/ 	.word	0x00000340


	//   ....[1]....
        /*00d4*/ 	.word	0x00001a80


	//----- nvinfo : EIATTR_MAX_THREADS
	.align		4
.L_1532:
        /*00d8*/ 	.byte	0x04, 0x05
        /*00da*/ 	.short	(.L_1534 - .L_1533)
.L_1533:
        /*00dc*/ 	.word	0x00000080
        /*00e0*/ 	.word	0x00000001
        /*00e4*/ 	.word	0x00000001


	//----- nvinfo : EIATTR_CRS_STACK_SIZE
	.align		4
.L_1534:
        /*00e8*/ 	.byte	0x04, 0x1e
        /*00ea*/ 	.short	(.L_1536 - .L_1535)
.L_1535:
        /*00ec*/ 	.word	0x00000000


	//----- nvinfo : EIATTR_CBANK_PARAM_SIZE
	.align		4
.L_1536:
        /*00f0*/ 	.byte	0x03, 0x19
        /*00f2*/ 	.short	0x00e8


	//----- nvinfo : EIATTR_PARAM_CBANK
	.align		4
        /*00f4*/ 	.byte	0x04, 0x0a
        /*00f6*/ 	.short	(.L_1538 - .L_1537)
	.align		4
.L_1537:
        /*00f8*/ 	.word	index@(.nv.constant0._ZN10layer_norm31ln_parallel_residual_fwd_kernelINS_13Kernel_traitsIf6__halffS2_fjLj512ELj1ELj4ELj1ELj16ENS_18Kernel_traits_baseILj512EfS2_fS2_fjLj128EEEEELb0ELb0ELb1EEEvNS_9FwdParamsE)
        /*00fc*/ 	.short	0x0210
        /*00fe*/ 	.short	0x00e8


	//----- nvinfo : EIATTR_SW_WAR
	.align		4
.L_1538:
        /*0100*/ 	.byte	0x04, 0x36
        /*0102*/ 	.short	(.L_1540 - .L_1539)
.L_1539:
        /*0104*/ 	.word	0x00000008
.L_1540:


//--------------------- .nv.info._ZN10layer_norm31ln_parallel_residual_fwd_kernelINS_13Kernel_traitsIf6__halffS2_fjLj512ELj1ELj4ELj1ELj16ENS_18Kernel_traits_baseILj512EfS2_fS2_fjLj128EEEEELb0ELb1ELb0EEEvNS_9FwdParamsE --------------------------
	.section	.nv.info._ZN10layer_norm31ln_parallel_residual_fwd_kernelINS_13Kernel_traitsIf6__halffS2_fjLj512ELj1ELj4ELj1ELj16ENS_18Kernel_traits_baseILj512EfS2_fS2_fjLj128EEEEELb0ELb1ELb0EEEvNS_9FwdParamsE,"",@"SHT_CUDA_INFO"
	.sectionflags	@""
	.align	4


	//----- nvinfo : EIATTR_CUDA_API_VERSION
	.align		4
        /*0000*/ 	.byte	0x04, 0x37
        /*0002*/ 	.short	(.L_1542 - .L_1541)
.L_1541:
        /*0004*/ 	.word	0x00000082


	//----- nvinfo : EIATTR_KPARAM_INFO
	.align		4
.L_1542:
        /*0008*/ 	.byte	0x04, 0x17
        /*000a*/ 	.short	(.L_1544 - .L_1543)
.L_1543:
        /*000c*/ 	.word	0x00000000
        /*0010*/ 	.short	0x0000
        /*0012*/ 	.short	0x0000
        /*0014*/ 	.byte	0x00, 0xf0, 0xa1, 0x03


	//----- nvinfo : EIATTR_SPARSE_MMA_MASK
	.align		4
.L_1544:
        /*0018*/ 	.byte	0x03, 0x50
        /*001a*/ 	.short	0x0000


	//----- nvinfo : EIATTR_MAXREG_COUNT
	.align		4
        /*001c*/ 	.byte	0x03, 0x1b
        /*001e*/ 	.short	0x00ff


	//----- nvinfo : EIATTR_MERCURY_ISA_VERSION
	.align		4
        /*0020*/ 	.byte	0x03, 0x5f
        /*0022*/ 	.short	0x0101


	//----- nvinfo : EIATTR_COOP_GROUP_MASK_REGIDS
	.align		4
        /*0024*/ 	.byte	0x04, 0x29
        /*0026*/ 	.short	(.L_1546 - .L_1545)


	//   ....[0]....
.L_1545:
        /*0028*/ 	.word	0xffffffff


	//   ....[1]....
        /*002c*/ 	.word	0xffffffff


	//   ....[2]....
        /*0030*/ 	.word	0xffffffff


	//   ....[3]....
        /*0034*/ 	.word	0xffffffff


	//   ....[4]....
        /*0038*/ 	.word	0xffffffff


	//   ....[5]....
        /*003c*/ 	.word	0xffffffff


	//   ....[6]....
        /*0040*/ 	.word	0xffffffff


	//   ....[7]....
        /*0044*/ 	.word	0xffffffff


	//   ....[8]....
        /*0048*/ 	.word	0xffffffff


	//   ....[9]....
        /*004c*/ 	.word	0xffffffff


	//   ....[10]....
        /*0050*/ 	.word	0x05000043


	//   ....[11]....
        /*0054*/ 	.word	0x05000043


	//   ....[12]....
        /*0058*/ 	.word	0x05000043


	//   ....[13]....
        /*005c*/ 	.word	0x05000043


	//   ....[14]....
        /*0060*/ 	.word	0x05000043


	//   ....[15]....
        /*0064*/ 	.word	0x05000043


	//   ....[16]....
        /*0068*/ 	.word	0x05000043


	//   ....[17]....
        /*006c*/ 	.word	0x05000043


	//   ....[18]....
        /*0070*/ 	.word	0x05000043


	//   ....[19]....
        /*0074*/ 	.word	0x05000043


	//----- nvinfo : EIATTR_COOP_GROUP_INSTR_OFFSETS
	.align		4
.L_1546:
        /*0078*/ 	.byte	0x04, 0x28
        /*007a*/ 	.short	(.L_1548 - .L_1547)


	//   ....[0]....
.L_1547:
        /*007c*/ 	.word	0x00001070


	//   ....[1]....
        /*0080*/ 	.word	0x000010a0


	//   ....[2]....
        /*0084*/ 	.word	0x000010c0


	//   ....[3]....
        /*0088*/ 	.word	0x000010e0


	//   ....[4]....
        /*008c*/ 	.word	0x00001100


	//   ....[5]....
        /*0090*/ 	.word	0x00001340


	//   ....[6]....
        /*0094*/ 	.word	0x00001360


	//   ....[7]....
        /*0098*/ 	.word	0x00001380


	//   ....[8]....
        /*009c*/ 	.word	0x000013a0


	//   ....[9]....
        /*00a0*/ 	.word	0x000013c0


	//   ....[10]....
        /*00a4*/ 	.word	0x000019a0


	//   ....[11]....
        /*00a8*/ 	.word	0x00001a50


	//   ....[12]....
        /*00ac*/ 	.word	0x00001ac0


	//   ....[13]....
        /*00b0*/ 	.word	0x00001b30


	//   ....[14]....
        /*00b4*/ 	.word	0x00001ba0


	//   ....[15]....
        /*00b8*/ 	.word	0x00001e40


	//   ....[16]....
        /*00bc*/ 	.word	0x00001eb0


	//   ....[17]....
        /*00c0*/ 	.word	0x00001f20


	//   ....[18]....
        /*00c4*/ 	.word	0x00001f90


	//   ....[19]....
        /*00c8*/ 	.word	0x00002000


	//----- nvinfo : EIATTR_EXIT_INSTR_OFFSETS
	.align		4
.L_1548:
        /*00cc*/ 	.byte	0x04, 0x1c
        /*00ce*/ 	.short	(.L_1550 - .L_1549)


	//   ....[0]....
.L_1549:
        /*00d0*/ 	.word	0x00000360


	//   ....[1]....
        /*00d4*/ 	.word	0x00001930


	//----- nvinfo : EIATTR_MAX_THREADS
	.align		4
.L_1550:
        /*00d8*/ 	.byte	0x04, 0x05
        /*00da*/ 	.short	(.L_1552 - .L_1551)
.L_1551:
        /*00dc*/ 	.word	0x00000080
        /*00e0*/ 	.word	0x00000001
        /*00e4*/ 	.word	0x00000001


	//----- nvinfo : EIATTR_CRS_STACK_SIZE
	.align		4
.L_1552:
        /*00e8*/ 	.byte	0x04, 0x1e
        /*00ea*/ 	.short	(.L_1554 - .L_1553)
.L_1553:
        /*00ec*/ 	.word	0x00000000


	//----- nvinfo : EIATTR_CBANK_PARAM_SIZE
	.align		4
.L_1554:
        /*00f0*/ 	.byte	0x03, 0x19
        /*00f2*/ 	.short	0x00e8


	//----- nvinfo : EIATTR_PARAM_CBANK
	.align		4
        /*00f4*/ 	.byte	0x04, 0x0a
        /*00f6*/ 	.short	(.L_1556 - .L_1555)
	.align		4
.L_1555:
        /*00f8*/ 	.word	index@(.nv.constant0._ZN10layer_norm31ln_parallel_residual_fwd_kernelINS_13Kernel_traitsIf6__halffS2_fjLj512ELj1ELj4ELj1ELj16ENS_18Kernel_traits_baseILj512EfS2_fS2_fjLj128EEEEELb0ELb1ELb0EEEvNS_9FwdParamsE)
        /*00fc*/ 	.short	0x0210
        /*00fe*/ 	.short	0x00e8


	//----- nvinfo : EIATTR_SW_WAR
	.align		4
.L_1556:
        /*0100*/ 	.byte	0x04, 0x36
        /*0102*/ 	.short	(.L_1558 - .L_1557)
.L_1557:
        /*0104*/ 	.word	0x00000008
.L_1558:


//--------------------- .nv.info._ZN10layer_norm31ln_parallel_residual_fwd_kernelINS_13Kernel_traitsIf6__halffS2_fjLj512ELj1ELj4ELj1ELj16ENS_18Kernel_traits_baseILj512EfS2_fS2_fjLj128EEEEELb0ELb1ELb1EEEvNS_9FwdParamsE --------------------------
	.section	.nv.info._ZN10layer_norm31ln_parallel_residual_fwd_kernelINS_13Kernel_traitsIf6__halffS2_fjLj512ELj1ELj4ELj1ELj16ENS_18Kernel_traits_baseILj512EfS2_fS2_fjLj128EEEEELb0ELb1ELb1EEEvNS_9FwdParamsE,"",@"SHT_CUDA_INFO"
	.sectionflags	@""
	.align	4


	//----- nvinfo : EIATTR_CUDA_API_VERSION
	.align		4
        /*0000*/ 	.byte	0x04, 0x37
        /*0002*/ 	.short	(.L_1560 - .L_1559)
.L_1559:
        /*0004*/ 	.word	0x00000082


	//----- nvinfo : EIATTR_KPARAM_INFO
	.align		4
.L_1560:
        /*0008*/ 	.byte	0x04, 0x17
        /*000a*/ 	.short	(.L_1562 - .L_1561)
.L_1561:
        /*000c*/ 	.word	0x00000000
        /*0010*/ 	.short	0x0000
        /*0012*/ 	.short	0x0000
        /*0014*/ 	.byte	0x00, 0xf0, 0xa1, 0x03


	//----- nvinfo : EIATTR_SPARSE_MMA_MASK
	.align		4
.L_1562:
        /*0018*/ 	.byte	0x03, 0x50
        /*001a*/ 	.short	0x0000


	//----- nvinfo : EIATTR_MAXREG_COUNT
	.align		4
        /*001c*/ 	.byte	0x03, 0x1b
        /*001e*/ 	.short	0x00ff


	//----- nvinfo : EIATTR_MERCURY_ISA_VERSION
	.align		4
        /*0020*/ 	.byte	0x03, 0x5f
        /*0022*/ 	.short	0x0101


	//----- nvinfo : EIATTR_COOP_GROUP_MASK_REGIDS
	.align		4
        /*0024*/ 	.byte	0x04, 0x29
        /*0026*/ 	.short	(.L_1564 - .L_1563)


	//   ....[0]....
.L_1563:
        /*0028*/ 	.word	0xffffffff


	//   ....[1]....
        /*002c*/ 	.word	0xffffffff


	//   ....[2]....
        /*0030*/ 	.word	0xffffffff


	//   ....[3]....
        /*0034*/ 	.word	0xffffffff


	//   ....[4]....
        /*0038*/ 	.word	0xffffffff


	//   ....[5]....
        /*003c*/ 	.word	0xffffffff


	//   ....[6]....
        /*0040*/ 	.word	0xffffffff


	//   ....[7]....
        /*0044*/ 	.word	0xffffffff


	//   ....[8]....
        /*0048*/ 	.word	0xffffffff


	//   ....[9]....
        /*004c*/ 	.word	0xffffffff


	//   ....[10]....
        /*0050*/ 	.word	0x05000043


	//   ....[11]....
        /*0054*/ 	.word	0x05000043


	//   ....[12]....
        /*0058*/ 	.word	0x05000043


	//   ....[13]....
        /*005c*/ 	.word	0x05000043


	//   ....[14]....
        /*0060*/ 	.word	0x05000043


	//   ....[15]....
        /*0064*/ 	.word	0x05000043


	//   ....[16]....
        /*0068*/ 	.word	0x05000043


	//   ....[17]....
        /*006c*/ 	.word	0x05000043


	//   ....[18]....
        /*0070*/ 	.word	0x05000043


	//   ....[19]....
        /*0074*/ 	.word	0x05000043


	//----- nvinfo : EIATTR_COOP_GROUP_INSTR_OFFSETS
	.align		4
.L_1564:
        /*0078*/ 	.byte	0x04, 0x28
        /*007a*/ 	.short	(.L_1566 - .L_1565)


	//   ....[0]....
.L_1565:
        /*007c*/ 	.word	0x00000e70


	//   ....[1]....
        /*0080*/ 	.word	0x00000e90


	//   ....[2]....
        /*0084*/ 	.word	0x00000eb0


	//   ....[3]....
        /*0088*/ 	.word	0x00000ed0


	//   ....[4]....
        /*008c*/ 	.word	0x00000f00


	//   ....[5]....
        /*0090*/ 	.word	0x00001130


	//   ....[6]....
        /*0094*/ 	.word	0x00001150


	//   ....[7]....
        /*0098*/ 	.word	0x00001170


	//   ....[8]....
        /*009c*/ 	.word	0x00001190


	//   ....[9]....
        /*00a0*/ 	.word	0x000011b0


	//   ....[10]....
        /*00a4*/ 	.word	0x00001730


	//   ....[11]....
        /*00a8*/ 	.word	0x000017d0


	//   ....[12]....
        /*00ac*/ 	.word	0x00001840


	//   ....[13]....
        /*00b0*/ 	.word	0x000018b0


	//   ....[14]....
        /*00b4*/ 	.word	0x00001930


	//   ....[15]....
        /*00b8*/ 	.word	0x00001bb0


	//   ....[16]....
        /*00bc*/ 	.word	0x00001c20


	//   ....[17]....
        /*00c0*/ 	.word	0x00001c90


	//   ....[18]....
        /*00c4*/ 	.word	0x00001d00


	//   ....[19]....
        /*00c8*/ 	.word	0x00001d70


	//----- nvinfo : EIATTR_EXIT_INSTR_OFFSETS
	.align		4
.L_1566:
        /*00cc*/ 	.byte	0x04, 0x1c
        /*00ce*/ 	.short	(.L_1568 - .L_1567)


	//   ....[0]....
.L_1567:
        /*00d0*/ 	.word	0x000001e0


	//   ....[1]....
        /*00d4*/ 	.word	0x000016c0


	//----- nvinfo : EIATTR_MAX_THREADS
	.align		4
.L_1568:
        /*00d8*/ 	.byte	0x04, 0x05
        /*00da*/ 	.short	(.L_1570 - .L_1569)
.L_1569:
        /*00dc*/ 	.word	0x00000080
        /*00e0*/ 	.word	0x00000001
        /*00e4*/ 	.word	0x00000001


	//----- nvinfo : EIATTR_CRS_STACK_SIZE
	.align		4
.L_1570:
        /*00e8*/ 	.byte	0x04, 0x1e
        /*00ea*/ 	.short	(.L_1572 - .L_1571)
.L_1571:
        /*00ec*/ 	.word	0x00000000


	//----- nvinfo : EIATTR_CBANK_PARAM_SIZE
	.align		4
.L_1572:
        /*00f0*/ 	.byte	0x03, 0x19
        /*00f2*/ 	.short	0x00e8


	//----- nvinfo : EIATTR_PARAM_CBANK
	.align		4
        /*00f4*/ 	.byte	0x04, 0x0a
        /*00f6*/ 	.short	(.L_1574 - .L_1573)
	.align		4
.L_1573:
        /*00f8*/ 	.word	index@(.nv.constant0._ZN10layer_norm31ln_parallel_residual_fwd_kernelINS_13Kernel_traitsIf6__halffS2_fjLj512ELj1ELj4ELj1ELj16ENS_18Kernel_traits_baseILj512EfS2_fS2_fjLj128EEEEELb0ELb1ELb1EEEvNS_9FwdParamsE)
        /*00fc*/ 	.short	0x0210
        /*00fe*/ 	.short	0x00e8


	//----- nvinfo : EIATTR_SW_WAR
	.align		4
.L_1574:
        /*0100*/ 	.byte	0x04, 0x36
        /*0102*/ 	.short	(.L_1576 - .L_1575)
.L_1575:
        /*0104*/ 	.word	0x00000008
.L_1576:


//--------------------- .nv.info._ZN10layer_norm31ln_parallel_residual_fwd_kernelINS_13Kernel_traitsIf6__halffS2_fjLj512ELj1ELj4ELj1ELj16ENS_18Kernel_traits_baseILj512EfS2_fS2_fjLj128EEEEELb1ELb0ELb0EEEvNS_9FwdParamsE --------------------------
	.section	.nv.info._ZN10layer_norm31ln_parallel_residual_fwd_kernelINS_13Kernel_traitsIf6__halffS2_fjLj512ELj1ELj4ELj1ELj16ENS_18Kernel_traits_baseILj512EfS2_fS2_fjLj128EEEEELb1ELb0ELb0EEEvNS_9FwdParamsE,"",@"SHT_CUDA_INFO"
	.sectionflags	@""
	.align	4


	//----- nvinfo : EIATTR_CUDA_API_VERSION
	.align		4
        /*0000*/ 	.byte	0x04, 0x37
        /*0002*/ 	.short	(.L_1578 - .L_1577)
.L_1577:
        /*0004*/ 	.word	0x00000082


	//----- nvinfo : EIATTR_KPARAM_INFO
	.align		4
.L_1578:
        /*0008*/ 	.byte	0x04, 0x17
        /*000a*/ 	.short	(.L_1580 - .L_1579)
.L_1579:
        /*000c*/ 	.word	0x00000000
        /*0010*/ 	.short	0x0000
        /*0012*/ 	.short	0x0000
        /*0014*/ 	.byte	0x00, 0xf0, 0xa1, 0x03


	//----- nvinfo : EIATTR_SPARSE_MMA_MASK
	.align		4
.L_1580:
        /*0018*/ 	.byte	0x03, 0x50
        /*001a*/ 	.short	0x0000


	//----- nvinfo : EIATTR_MAXREG_COUNT
	.align		4
        /*001c*/ 	.byte	0x03, 0x1b
        /*001e*/ 	.short	0x00ff


	//----- nvinfo : EIATTR_MERCURY_ISA_VERSION
	.align		4
        /*0020*/ 	.byte	0x03, 0x5f
        /*0022*/ 	.short	0x0101


	//----- nvinfo : EIATTR_COOP_GROUP_MASK_REGIDS
	.align		4
        /*0024*/ 	.byte	0x04, 0x29
        /*0026*/ 	.short	(.L_1582 - .L_1581)


	//   ....[0]....
.L_1581:
        /*0028*/ 	.word	0xffffffff


	//   ....[1]....
        /*002c*/ 	.word	0xffffffff


	//   ....[2]....
        /*0030*/ 	.word	0xffffffff


	//   ....[3]....
        /*0034*/ 	.word	0xffffffff


	//   ....[4]....
        /*0038*/ 	.word	0xffffffff


	//   ....[5]....
        /*003c*/ 	.word	0xffffffff


	//   ....[6]....
        /*0040*/ 	.word	0xffffffff


	//   ....[7]....
        /*0044*/ 	.word	0xffffffff


	//   ....[8]....
        /*0048*/ 	.word	0xffffffff


	//   ....[9]....
        /*004c*/ 	.word	0xffffffff


	//   ....[10]....
        /*0050*/ 	.word	0x0500007a


	//   ....[11]....
        /*0054*/ 	.word	0x0500007a


	//   ....[12]....
        /*0058*/ 	.word	0x0500007a


	//   ....[13]....
        /*005c*/ 	.word	0x0500007a


	//   ....[14]....
        /*0060*/ 	.word	0x0500007a


	//   ....[15]....
        /*0064*/ 	.word	0x0500007a


	//   ....[16]....
        /*0068*/ 	.word	0x0500007a


	//   ....[17]....
        /*006c*/ 	.word	0x0500007a


	//   ....[18]....
        /*0070*/ 	.word	0x0500007a


	//   ....[19]....
        /*0074*/ 	.word	0x0500007a


	//----- nvinfo : EIATTR_COOP_GROUP_INSTR_OFFSETS
	.align		4
.L_1582:
        /*0078*/ 	.byte	0x04, 0x28
        /*007a*/ 	.short	(.L_1584 - .L_1583)


	//   ....[0]....
.L_1583:
        /*007c*/ 	.word	0x0000c540


	//   ....[1]....
        /*0080*/ 	.word	0x0000c560


	//   ....[2]....
        /*0084*/ 	.word	0x0000c580


	//   ....[3]....
        /*0088*/ 	.word	0x0000c5b0


	//   ....[4]....
        /*008c*/ 	.word	0x0000c5d0


	//   ....[5]....
        /*0090*/ 	.word	0x0000c810


	//   ....[6]....
        /*0094*/ 	.word	0x0000c830


	//   ....[7]....
        /*0098*/ 	.word	0x0000c850


	//   ....[8]....
        /*009c*/ 	.word	0x0000c870


	//   ....[9]....
        /*00a0*/ 	.word	0x0000c890


	//   ....[10]....
        /*00a4*/ 	.word	0x0000d090


	//   ....[11]....
        /*00a8*/ 	.word	0x0000d130


	//   ....[12]....
        /*00ac*/ 	.word	0x0000d1a0


	//   ....[13]....
        /*00b0*/ 	.word	0x0000d220


	//   ....[14]....
        /*00b4*/ 	.word	0x0000d290


	//   ....[15]....
        /*00b8*/ 	.word	0x0000d510


	//   ....[16]....
        /*00bc*/ 	.word	0x0000d580


	//   ....[17]....
        /*00c0*/ 	.word	0x0000d5f0


	//   ....[18]....
        /*00c4*/ 	.word	0x0000d660


	//   ....[19]....
        /*00c8*/ 	.word	0x0000d6d0


	//----- nvinfo : EIATTR_EXIT_INSTR_OFFSETS
	.align		4
.L_1584:
        /*00cc*/ 	.byte	0x04, 0x1c
        /*00ce*/ 	.short	(.L_1586 - .L_1585)


	//   ....[0]....
.L_1585:
        /*00d0*/ 	.word	0x00000810


	//   ....[1]....
        /*00d4*/ 	.word	0x0000d020


	//----- nvinfo : EIATTR_MAX_THREADS
	.align		4
.L_1586:
        /*00d8*/ 	.byte	0x04, 0x05
        /*00da*/ 	.short	(.L_1588 - .L_1587)
.L_1587:
        /*00dc*/ 	.word	0x00000080
        /*00e0*/ 	.word	0x00000001
        /*00e4*/ 	.word	0x00000001


	//----- nvinfo : EIATTR_CRS_STACK_SIZE
	.align		4
.L_1588:
        /*00e8*/ 	.byte	0x04, 0x1e
        /*00ea*/ 	.short	(.L_1590 - .L_1589)
.L_1589:
        /*00ec*/ 	.word	0x00000000


	//----- nvinfo : EIATTR_CBANK_PARAM_SIZE
	.align		4
.L_1590:
        /*00f0*/ 	.byte	0x03, 0x19
        /*00f2*/ 	.short	0x00e8


	//----- nvinfo : EIATTR_PARAM_CBANK
	.align		4
        /*00f4*/ 	.byte	0x04, 0x0a
        /*00f6*/ 	.short	(.L_1592 - .L_1591)
	.align		4
.L_1591:
        /*00f8*/ 	.word	index@(.nv.constant0._ZN10layer_norm31ln_parallel_residual_fwd_kernelINS_13Kernel_traitsIf6__halffS2_fjLj512ELj1ELj4ELj1ELj16ENS_18Kernel_traits_baseILj512EfS2_fS2_fjLj128EEEEELb1ELb0ELb0EEEvNS_9FwdParamsE)
        /*00fc*/ 	.short	0x0210
        /*00fe*/ 	.short	0x00e8


	//----- nvinfo : EIATTR_SW_WAR
	.align		4
.L_1592:
        /*0100*/ 	.byte	0x04, 0x36
        /*0102*/ 	.short	(.L_1594 - .L_1593)
.L_1593:
        /*0104*/ 	.word	0x00000008
.L_1594:


//--------------------- .nv.info._ZN10layer_norm31ln_parallel_residual_fwd_kernelINS_13Kernel_traitsIf6__halffS2_fjLj512ELj1ELj4ELj1ELj16ENS_18Kernel_traits_baseILj512EfS2_fS2_fjLj128EEEEELb1ELb0ELb1EEEvNS_9FwdParamsE --------------------------
	.section	.nv.info._ZN10layer_norm31ln_parallel_residual_fwd_kernelINS_13Kernel_traitsIf6__halffS2_fjLj512ELj1ELj4ELj1ELj16ENS_18Kernel_traits_baseILj512EfS2_fS2_fjLj128EEEEELb1ELb0ELb1EEEvNS_9FwdParamsE,"",@"SHT_CUDA_INFO"
	.sectionflags	@""
	.align	4


	//----- nvinfo : EIATTR_CUDA_API_VERSION
	.align		4
        /*0000*/ 	.byte	0x04, 0x37
        /*0002*/ 	.short	(.L_1596 - .L_1595)
.L_1595:
        /*0004*/ 	.word	0x00000082


	//----- nvinfo : EIATTR_KPARAM_INFO
	.align		4
.L_1596:
        /*0008*/ 	.byte	0x04, 0x17
        /*000a*/ 	.short	(.L_1598 - .L_1597)
.L_1597:
        /*000c*/ 	.word	0x00000000
        /*0010*/ 	.short	0x0000
        /*0012*/ 	.short	0x0000
        /*0014*/ 	.byte	0x00, 0xf0, 0xa1, 0x03


	//----- nvinfo : EIATTR_SPARSE_MMA_MASK
	.align		4
.L_1598:
        /*0018*/ 	.byte	0x03, 0x50
        /*001a*/ 	.short	0x0000


	//----- nvinfo : EIATTR_MAXREG_COUNT
	.align		4
        /*001c*/ 	.byte	0x03, 0x1b
        /*001e*/ 	.short	0x00ff


	//----- nvinfo : EIATTR_MERCURY_ISA_VERSION
	.align		4
        /*0020*/ 	.byte	0x03, 0x5f
        /*0022*/ 	.short	0x0101


	//----- nvinfo : EIATTR_COOP_GROUP_MASK_REGIDS
	.align		4
        /*0024*/ 	.byte	0x04, 0x29
        /*0026*/ 	.short	(.L_1600 - .L_1599)


	//   ....[0]....
.L_1599:
        /*0028*/ 	.word	0xffffffff


	//   ....[1]....
        /*002c*/ 	.word	0xffffffff


	//   ....[2]....
        /*0030*/ 	.word	0xffffffff


	//   ....[3]....
        /*0034*/ 	.word	0xffffffff


	//   ....[4]....
        /*0038*/ 	.word	0xffffffff


	//   ....[5]....
        /*003c*/ 	.word	0xffffffff


	//   ....[6]....
        /*0040*/ 	.word	0xffffffff


	//   ....[7]....
        /*0044*/ 	.word	0xffffffff


	//   ....[8]....
        /*0048*/ 	.word	0xffffffff


	//   ....[9]....
        /*004c*/ 	.word	0xffffffff


	//   ....[10]....
        /*0050*/ 	.word	0x0500006c


	//   ....[11]....
        /*0054*/ 	.word	0x0500006c


	//   ....[12]....
        /*0058*/ 	.word	0x0500006c


	//   ....[13]....
        /*005c*/ 	.word	0x0500006c


	//   ....[14]....
        /*0060*/ 	.word	0x0500006c


	//   ....[15]....
        /*0064*/ 	.word	0x0500006c


	//   ....[16]....
        /*0068*/ 	.word	0x0500006c


	//   ....[17]....
        /*006c*/ 	.word	0x0500006c


	//   ....[18]....
        /*0070*/ 	.word	0x0500006c


	//   ....[19]....
        /*0074*/ 	.word	0x0500006c


	//----- nvinfo : EIATTR_COOP_GROUP_INSTR_OFFSETS
	.align		4
.L_1600:
        /*0078*/ 	.byte	0x04, 0x28
        /*007a*/ 	.short	(.L_1602 - .L_1601)


	//   ....[0]....
.L_1601:
        /*007c*/ 	.word	0x0000c240


	//   ....[1]....
        /*0080*/ 	.word	0x0000c270


	//   ....[2]....
        /*0084*/ 	.word	0x0000c290


	//   ....[3]....
        /*0088*/ 	.word	0x0000c2b0


	//   ....[4]....
        /*008c*/ 	.word	0x0000c2d0


	//   ....[5]....
        /*0090*/ 	.word	0x0000c500


	//   ....[6]....
        /*0094*/ 	.word	0x0000c520


	//   ....[7]....
        /*0098*/ 	.word	0x0000c540


	//   ....[8]....
        /*009c*/ 	.word	0x0000c560


	//   ....[9]....
        /*00a0*/ 	.word	0x0000c580


	//   ....[10]....
        /*00a4*/ 	.word	0x0000cd40


	//   ....[11]....
        /*00a8*/ 	.word	0x0000cde0


	//   ....[12]....
        /*00ac*/ 	.word	0x0000ce40


	//   ....[13]....
        /*00b0*/ 	.word	0x0000cea0


	//   ....[14]....
        /*00b4*/ 	.word	0x0000cf00


	//   ....[15]....
        /*00b8*/ 	.word	0x0000d180


	//   ....[16]....
        /*00bc*/ 	.word	0x0000d1e0


	//   ....[17]....
        /*00c0*/ 	.word	0x0000d240


	//   ....[18]....
        /*00c4*/ 	.word	0x0000d2a0


	//   ....[19]....
        /*00c8*/ 	.word	0x0000d300


	//----- nvinfo : EIATTR_EXIT_INSTR_OFFSETS
	.align		4
.L_1602:
        /*00cc*/ 	.byte	0x04, 0x1c
        /*00ce*/ 	.short	(.L_1604 - .L_1603)


	//   ....[0]....
.L_1603:
        /*00d0*/ 	.word	0x00000410


	//   ....[1]....
        /*00d4*/ 	.word	0x0000ccd0


	//----- nvinfo : EIATTR_MAX_THREADS
	.align		4
.L_1604:
        /*00d8*/ 	.byte	0x04, 0x05
        /*00da*/ 	.short	(.L_1606 - .L_1605)
.L_1605:
        /*00dc*/ 	.word	0x00000080
        /*00e0*/ 	.word	0x00000001
        /*00e4*/ 	.word	0x00000001


	//----- nvinfo : EIATTR_CRS_STACK_SIZE
	.align		4
.L_1606:
        /*00e8*/ 	.byte	0x04, 0x1e
        /*00ea*/ 	.short	(.L_1608 - .L_1607)
.L_1607:
        /*00ec*/ 	.word	0x00000000


	//----- nvinfo : EIATTR_CBANK_PARAM_SIZE
	.align		4
.L_1608:
        /*00f0*/ 	.byte	0x03, 0x19
        /*00f2*/ 	.short	0x00e8


	//----- nvinfo : EIATTR_PARAM_CBANK
	.align		4
        /*00f4*/ 	.byte	0x04, 0x0a
        /*00f6*/ 	.short	(.L_1610 - .L_1609)
	.align		4
.L_1609:
        /*00f8*/ 	.word	index@(.nv.constant0._ZN10layer_norm31ln_parallel_residual_fwd_kernelINS_13Kernel_traitsIf6__halffS2_fjLj512ELj1ELj4ELj1ELj16ENS_18Kernel_traits_baseILj512EfS2_fS2_fjLj128EEEEELb1ELb0ELb1EEEvNS_9FwdParamsE)
        /*00fc*/ 	.short	0x0210
        /*00fe*/ 	.short	0x00e8


	//----- nvinfo : EIATTR_SW_WAR
	.align		4
.L_1610:
        /*0100*/ 	.byte	0x04, 0x36
        /*0102*/ 	.short	(.L_1612 - .L_1611)
.L_1611:
        /*0104*/ 	.word	0x00000008
.L_1612:


//--------------------- .nv.info._ZN10layer_norm31ln_parallel_residual_fwd_kernelINS_13Kernel_traitsIf6__halffS2_fjLj512ELj1ELj4ELj1ELj16ENS_18Kernel_traits_baseILj512EfS2_fS2_fjLj128EEEEELb1ELb1ELb0EEEvNS_9FwdParamsE --------------------------
	.section	.nv.info._ZN10layer_norm31ln_parallel_residual_fwd_kernelINS_13Kernel_traitsIf6__halffS2_fjLj512ELj1ELj4ELj1ELj16ENS_18Kernel_traits_baseILj512EfS2_fS2_fjLj128EEEEELb1ELb1ELb0EEEvNS_9FwdParamsE,"",@"SHT_CUDA_INFO"
	.sectionflags	@""
	.align	4


	//----- nvinfo : EIATTR_CUDA_API_VERSION
	.align		4
        /*0000*/ 	.byte	0x04, 0x37
        /*0002*/ 	.short	(.L_1614 - .L_1613)
.L_1613:
        /*0004*/ 	.word	0x00000082


	//----- nvinfo : EIATTR_KPARAM_INFO
	.align		4
.L_1614:
        /*0008*/ 	.byte	0x04, 0x17
        /*000a*/ 	.short	(.L_1616 - .L_1615)
.L_1615:
        /*000c*/ 	.word	0x00000000
        /*0010*/ 	.short	0x0000
        /*0012*/ 	.short	0x0000
        /*0014*/ 	.byte	0x00, 0xf0, 0xa1, 0x03


	//----- nvinfo : EIATTR_SPARSE_MMA_MASK
	.align		4
.L_1616:
        /*0018*/ 	.byte	0x03, 0x50
        /*001a*/ 	.short	0x0000


	//----- nvinfo : EIATTR_MAXREG_COUNT
	.align		4
        /*001c*/ 	.byte	0x03, 0x1b
        /*001e*/ 	.short	0x00ff


	//----- nvinfo : EIATTR_MERCURY_ISA_VERSION
	.align		4
        /*0020*/ 	.byte	0x03, 0x5f
        /*0022*/ 	.short	0x0101


	//----- nvinfo : EIATTR_COOP_GROUP_MASK_REGIDS
	.align		4
        /*0024*/ 	.byte	0x04, 0x29
        /*0026*/ 	.short	(.L_1618 - .L_1617)


	//   ....[0]....
.L_1617:
        /*0028*/ 	.word	0xffffffff


	//   ....[1]....
        /*002c*/ 	.word	0xffffffff


	//   ....[2]....
        /*0030*/ 	.word	0xffffffff


	//   ....[3]....
        /*0034*/ 	.word	0xffffffff


	//   ....[4]....
        /*0038*/ 	.word	0xffffffff


	//   ....[5]....
        /*003c*/ 	.word	0xffffffff


	//   ....[6]....
        /*0040*/ 	.word	0xffffffff


	//   ....[7]....
        /*0044*/ 	.word	0xffffffff


	//   ....[8]....
        /*0048*/ 	.word	0xffffffff


	//   ....[9]....
        /*004c*/ 	.word	0xffffffff


	//   ....[10]....
        /*0050*/ 	.word	0x0500005a


	//   ....[11]....
        /*0054*/ 	.word	0x0500005a


	//   ....[12]....
        /*0058*/ 	.word	0x0500005a


	//   ....[13]....
        /*005c*/ 	.word	0x0500005a


	//   ....[14]....
        /*0060*/ 	.word	0x0500005a


	//   ....[15]....
        /*0064*/ 	.word	0x0500005a


	//   ....[16]....
        /*0068*/ 	.word	0x0500005a


	//   ....[17]....
        /*006c*/ 	.word	0x0500005a


	//   ....[18]....
        /*0070*/ 	.word	0x0500005a


	//   ....[19]....
        /*0074*/ 	.word	0x0500005a


	//----- nvinfo : EIATTR_COOP_GROUP_INSTR_OFFSETS
	.align		4
.L_1618:
        /*0078*/ 	.byte	0x04, 0x28
        /*007a*/ 	.short	(.L_1620 - .L_1619)


	//   ....[0]....
.L_1619:
        /*007c*/ 	.word	0x0000c160


	//   ....[1]....
        /*0080*/ 	.word	0x0000c180


	//   ....[2]....
        /*0084*/ 	.word	0x0000c1a0


	//   ....[3]....
        /*0088*/ 	.word	0x0000c1c0


	//   ....[4]....
        /*008c*/ 	.word	0x0000c1f0


	//   ....[5]....
        /*0090*/ 	.word	0x0000c430


	//   ....[6]....
        /*0094*/ 	.word	0x0000c450


	//   ....[7]....
        /*0098*/ 	.word	0x0000c470


	//   ....[8]....
        /*009c*/ 	.word	0x0000c490


	//   ....[9]....
        /*00a0*/ 	.word	0x0000c4b0


	//   ....[10]....
        /*00a4*/ 	.word	0x0000cad0


	//   ....[11]....
        /*00a8*/ 	.word	0x0000cb70


	//   ....[12]....
        /*00ac*/ 	.word	0x0000cbe0


	//   ....[13]....
        /*00b0*/ 	.word	0x0000cc50


	//   ....[14]....
        /*00b4*/ 	.word	0x0000ccd0


	//   ....[15]....
        /*00b8*/ 	.word	0x0000cf60


	//   ....[16]....
        /*00bc*/ 	.word	0x0000cfd0


	//   ....[17]....
        /*00c0*/ 	.word	0x0000d040


	//   ....[18]....
        /*00c4*/ 	.word	0x0000d0b0


	//   ....[19]....
        /*00c8*/ 	.word	0x0000d120


	//----- nvinfo : EIATTR_EXIT_INSTR_OFFSETS
	.align		4
.L_1620:
        /*00cc*/ 	.byte	0x04, 0x1c
        /*00ce*/ 	.short	(.L_1622 - .L_1621)


	//   ....[0]....
.L_1621:
        /*00d0*/ 	.word	0x000005d0


	//   ....[1]....
        /*00d4*/ 	.word	0x0000ca60


	//----- nvinfo : EIATTR_MAX_THREADS
	.align		4
.L_1622:
        /*00d8*/ 	.byte	0x04, 0x05
        /*00da*/ 	.short	(.L_1624 - .L_1623)
.L_1623:
        /*00dc*/ 	.word	0x00000080
        /*00e0*/ 	.word	0x00000001
        /*00e4*/ 	.word	0x00000001


	//----- nvinfo : EIATTR_CRS_STACK_SIZE
	.align		4
.L_1624:
        /*00e8*/ 	.byte	0x04, 0x1e
        /*00ea*/ 	.short	(.L_1626 - .L_1625)
.L_1625:
        /*00ec*/ 	.word	0x00000000


	//----- nvinfo : EIATTR_CBANK_PARAM_SIZE
	.align		4
.L_1626:
        /*00f0*/ 	.byte	0x03, 0x19
        /*00f2*/ 	.short	0x00e8


	//----- nvinfo : EIATTR_PARAM_CBANK
	.align		4
        /*00f4*/ 	.byte	0x04, 0x0a
        /*00f6*/ 	.short	(.L_1628 - .L_1627)
	.align		4
.L_1627:
        /*00f8*/ 	.word	index@(.nv.constant0._ZN10layer_norm31ln_parallel_residual_fwd_kernelINS_13Kernel_traitsIf6__halffS2_fjLj512ELj1ELj4ELj1ELj16ENS_18Kernel_traits_baseILj512EfS2_fS2_fjLj128EEEEELb1ELb1ELb0EEEvNS_9FwdParamsE)
        /*00fc*/ 	.short	0x0210
        /*00fe*/ 	.short	0x00e8


	//----- nvinfo : EIATTR_SW_WAR
	.align		4
.L_1628:
        /*0100*/ 	.byte	0x04, 0x36
        /*0102*/ 	.short	(.L_1630 - .L_1629)
.L_1629:
        /*0104*/ 	.word	0x00000008
.L_1630:


//--------------------- .nv.info._ZN10layer_norm31ln_parallel_residual_fwd_kernelINS_13Kernel_traitsIf6__halffS2_fjLj512ELj1ELj4ELj1ELj16ENS_18Kernel_traits_baseILj512EfS2_fS2_fjLj128EEEEELb1ELb1ELb1EEEvNS_9FwdParamsE --------------------------
	.section	.nv.info._ZN10layer_norm31ln_parallel_residual_fwd_kernelINS_13Kernel_traitsIf6__halffS2_fjLj512ELj1ELj4ELj1ELj16ENS_18Kernel_traits_baseILj512EfS2_fS2_fjLj128EEEEELb1ELb1ELb1EEEvNS_9FwdParamsE,"",@"SHT_CUDA_INFO"
	.sectionflags	@""
	.align	4


	//----- nvinfo : EIATTR_CUDA_API_VERSION
	.align		4
        /*0000*/ 	.byte	0x04, 0x37
        /*0002*/ 	.short	(.L_1632 - .L_1631)
.L_1631:
        /*0004*/ 	.word	0x00000082


	//----- nvinfo : EIATTR_KPARAM_INFO
	.align		4
.L_1632:
        /*0008*/ 	.byte	0x04, 0x17
        /*000a*/ 	.short	(.L_1634 - .L_1633)
.L_1633:
        /*000c*/ 	.word	0x00000000
        /*0010*/ 	.short	0x0000
        /*0012*/ 	.short	0x0000
        /*0014*/ 	.byte	0x00, 0xf0, 0xa1, 0x03


	//----- nvinfo : EIATTR_SPARSE_MMA_MASK
	.align		4
.L_1634:
        /*0018*/ 	.byte	0x03, 0x50
        /*001a*/ 	.short	0x0000


	//----- nvinfo : EIATTR_MAXREG_COUNT
	.align		4
        /*001c*/ 	.byte	0x03, 0x1b
        /*001e*/ 	.short	0x00ff


	//----- nvinfo : EIATTR_MERCURY_ISA_VERSION
	.align		4
        /*0020*/ 	.byte	0x03, 0x5f
        /*0022*/ 	.short	0x0101


	//----- nvinfo : EIATTR_COOP_GROUP_MASK_REGIDS
	.align		4
        /*0024*/ 	.byte	0x04, 0x29
        /*0026*/ 	.short	(.L_1636 - .L_1635)


	//   ....[0]....
.L_1635:
        /*0028*/ 	.word	0xffffffff


	//   ....[1]....
        /*002c*/ 	.word	0xffffffff


	//   ....[2]....
        /*0030*/ 	.word	0xffffffff


	//   ....[3]....
        /*0034*/ 	.word	0xffffffff


	//   ....[4]....
        /*0038*/ 	.word	0xffffffff


	//   ....[5]....
        /*003c*/ 	.word	0xffffffff


	//   ....[6]....
        /*0040*/ 	.word	0xffffffff


	//   ....[7]....
        /*0044*/ 	.word	0xffffffff


	//   ....[8]....
        /*0048*/ 	.word	0xffffffff


	//   ....[9]....
        /*004c*/ 	.word	0xffffffff


	//   ....[10]....
        /*0050*/ 	.word	0x0500004b


	//   ....[11]....
        /*0054*/ 	.word	0x0500004b


	//   ....[12]....
        /*0058*/ 	.word	0x0500004b


	//   ....[13]....
        /*005c*/ 	.word	0x0500004b


	//   ....[14]....
        /*0060*/ 	.word	0x0500004b


	//   ....[15]....
        /*0064*/ 	.word	0x0500004b


	//   ....[16]....
        /*0068*/ 	.word	0x0500004b


	//   ....[17]....
        /*006c*/ 	.word	0x0500004b


	//   ....[18]....
        /*0070*/ 	.word	0x0500004b


	//   ....[19]....
        /*0074*/ 	.word	0x0500004b


	//----- nvinfo : EIATTR_COOP_GROUP_INSTR_OFFSETS
	.align		4
.L_1636:
        /*0078*/ 	.byte	0x04, 0x28
        /*007a*/ 	.short	(.L_1638 - .L_1637)


	//   ....[0]....
.L_1637:
        /*007c*/ 	.word	0x0000c030


	//   ....[1]....
        /*0080*/ 	.word	0x0000c060


	//   ....[2]....
        /*0084*/ 	.word	0x0000c080


	//   ....[3]....
        /*0088*/ 	.word	0x0000c0a0


	//   ....[4]....
        /*008c*/ 	.word	0x0000c0c0


	//   ....[5]....
        /*0090*/ 	.word	0x0000c2f0


	//   ....[6]....
        /*0094*/ 	.word	0x0000c310


	//   ....[7]....
        /*0098*/ 	.word	0x0000c330


	//   ....[8]....
        /*009c*/ 	.word	0x0000c350


	//   ....[9]....
        /*00a0*/ 	.word	0x0000c370


	//   ....[10]....
        /*00a4*/ 	.word	0x0000c910


	//   ....[11]....
        /*00a8*/ 	.word	0x0000c9a0


	//   ....[12]....
        /*00ac*/ 	.word	0x0000ca00


	//   ....[13]....
        /*00b0*/ 	.word	0x0000ca60


	//   ....[14]....
        /*00b4*/ 	.word	0x0000cac0


	//   ....[15]....
        /*00b8*/ 	.word	0x0000cd30


	//   ....[16]....
        /*00bc*/ 	.word	0x0000cd90


	//   ....[17]....
        /*00c0*/ 	.word	0x0000cdf0


	//   ....[18]....
        /*00c4*/ 	.word	0x0000ce50


	//   ....[19]....
        /*00c8*/ 	.word	0x0000ceb0


	//----- nvinfo : EIATTR_EXIT_INSTR_OFFSETS
	.align		4
.L_1638:
        /*00cc*/ 	.byte	0x04, 0x1c
        /*00ce*/ 	.short	(.L_1640 - .L_1639)


	//   ....[0]....
.L_1639:
        /*00d0*/ 	.word	0x000002b0


	//   ....[1]....
        /*00d4*/ 	.word	0x0000c8a0


	//----- nvinfo : EIATTR_MAX_THREADS
	.align		4
.L_1640:
        /*00d8*/ 	.byte	0x04, 0x05
        /*00da*/ 	.short	(.L_1642 - .L_1641)
.L_1641:
        /*00dc*/ 	.word	0x00000080
        /*00e0*/ 	.word	0x00000001
        /*00e4*/ 	.word	0x00000001


	//----- nvinfo : EIATTR_CRS_STACK_SIZE
	.align		4
.L_1642:
        /*00e8*/ 	.byte	0x04, 0x1e
        /*00ea*/ 	.short	(.L_1644 - .L_1643)
.L_1643:
        /*00ec*/ 	.word	0x00000000


	//----- nvinfo : EIATTR_CBANK_PARAM_SIZE
	.align		4
.L_1644:
        /*00f0*/ 	.byte	0x03, 0x19
        /*00f2*/ 	.short	0x00e8


	//----- nvinfo : EIATTR_PARAM_CBANK
	.align		4
        /*00f4*/ 	.byte	0x04, 0x0a
        /*00f6*/ 	.short	(.L_1646 - .L_1645)
	.align		4
.L_1645:
        /*00f8*/ 	.word	index@(.nv.constant0._ZN10layer_norm31ln_parallel_residual_fwd_kernelINS_13Kernel_traitsIf6__halffS2_fjLj512ELj1ELj4ELj1ELj16ENS_18Kernel_traits_baseILj512EfS2_fS2_fjLj128EEEEELb1ELb1ELb1EEEvNS_9FwdParamsE)
        /*00fc*/ 	.short	0x0210
        /*00fe*/ 	.short	0x00e8


	//----- nvinfo : EIATTR_SW_WAR
	.align		4
.L_1646:
        /*0100*/ 	.byte	0x04, 0x36
        /*0102*/ 	.short	(.L_1648 - .L_1647)
.L_1647:
        /*0104*/ 	.word	0x00000008
.L_1648:


//--------------------- .nv.info._ZN10layer_norm31ln_parallel_residual_fwd_kernelINS_13Kernel_traitsI6__halfffffjLj512ELj1ELj4ELj1ELj16ENS_18Kernel_traits_baseILj512ES2_ffffjLj128EEEEELb0ELb0ELb0EEEvNS_9FwdParamsE --------------------------
	.section	.nv.info._ZN10layer_norm31ln_parallel_residual_fwd_kernelINS_13Kernel_traitsI6__halfffffjLj512ELj1ELj4ELj1ELj16ENS_18Kernel_traits_baseILj512ES2_ffffjLj128EEEEELb0ELb0ELb0EEEvNS_9FwdParamsE,"",@"SHT_CUDA_INFO"
	.sectionflags	@""
	.align	4


	//----- nvinfo : EIATTR_CUDA_API_VERSION
	.align		4
        /*0000*/ 	.byte	0x04, 0x37
        /*0002*/ 	.short	(.L_1650 - .L_1649)
.L_1649:
        /*0004*/ 	.word	0x00000082


	//----- nvinfo : EIATTR_KPARAM_INFO
	.align		4
.L_1650:
        /*0008*/ 	.byte	0x04, 0x17
        /*000a*/ 	.short	(.L_1652 - .L_1651)
.L_1651:
        /*000c*/ 	.word	0x00000000
        /*0010*/ 	.short	0x0000
        /*0012*/ 	.short	0x0000
        /*0014*/ 	.byte	0x00, 0xf0, 0xa1, 0x03


	//----- nvinfo : EIATTR_SPARSE_MMA_MASK
	.align		4
.L_1652:
        /*0018*/ 	.byte	0x03, 0x50
        /*001a*/ 	.short	0x0000


	//----- nvinfo : EIATTR_MAXREG_COUNT
	.align		4
        /*001c*/ 	.byte	0x03, 0x1b
        /*001e*/ 	.short	0x00ff


	//----- nvinfo : EIATTR_MERCURY_ISA_VERSION
	.align		4
        /*0020*/ 	.byte	0x03, 0x5f
        /*0022*/ 	.short	0x0101


	//----- nvinfo : EIATTR_COOP_GROUP_MASK_REGIDS
	.align		4
        /*0024*/ 	.byte	0x04, 0x29
        /*0026*/ 	.short	(.L_1654 - .L_1653)


	//   ....[0]....
.L_1653:
        /*0028*/ 	.word	0xffffffff


	//   ....[1]....
        /*002c*/ 	.word	0xffffffff


	//   ....[2]....
        /*0030*/ 	.word	0xffffffff


	//   ....[3]....
        /*0034*/ 	.word	0xffffffff


	//   ....[4]....
        /*0038*/ 	.word	0xffffffff


	//   ....[5]....
        /*003c*/ 	.word	0xffffffff


	//   ....[6]....
        /*0040*/ 	.word	0xffffffff


	//   ....[7]....
        /*0044*/ 	.word	0xffffffff


	//   ....[8]....
        /*0048*/ 	.word	0xffffffff


	//   ....[9]....
        /*004c*/ 	.word	0xffffffff


	//   ....[10]....
        /*0050*/ 	.word	0x0500006a


	//   ....[11]....
        /*0054*/ 	.word	0x0500006a


	//   ....[12]....
        /*0058*/ 	.word	0x0500006a


	//   ....[13]....
        /*005c*/ 	.word	0x0500006a


	//   ....[14]....
        /*0060*/ 	.word	0x0500006a


	//   ....[15]....
        /*0064*/ 	.word	0x0500006a


	//   ....[16]....
        /*0068*/ 	.word	0x0500006a


	//   ....[17]....
        /*006c*/ 	.word	0x0500006a


	//   ....[18]....
        /*0070*/ 	.word	0x0500006a


	//   ....[19]....
        /*0074*/ 	.word	0x0500006a


	//----- nvinfo : EIATTR_COOP_GROUP_INSTR_OFFSETS
	.align		4
.L_1654:
        /*0078*/ 	.byte	0x04, 0x28
        /*007a*/ 	.short	(.L_1656 - .L_1655)


	//   ....[0]....
.L_1655:
        /*007c*/ 	.word	0x00002270


	//   ....[1]....
        /*0080*/ 	.word	0x000022a0


	//   ....[2]....
        /*0084*/ 	.word	0x000022c0


	//   ....[3]....
        /*0088*/ 	.word	0x000022e0


	//   ....[4]....
        /*008c*/ 	.word	0x00002300


	//   ....[5]....
        /*0090*/ 	.word	0x00002540


	//   ....[6]....
        /*0094*/ 	.word	0x00002560


	//   ....[7]....
        /*0098*/ 	.word	0x00002580


	//   ....[8]....
        /*009c*/ 	.word	0x000025a0


	//   ....[9]....
        /*00a0*/ 	.word	0x000025c0


	//   ....[10]....
        /*00a4*/ 	.word	0x00002e00


	//   ....[11]....
        /*00a8*/ 	.word	0x00002eb0


	//   ....[12]....
        /*00ac*/ 	.word	0x00002f20


	//   ....[13]....
        /*00b0*/ 	.word	0x00002f90


	//   ....[14]....
        /*00b4*/ 	.word	0x00003000


	//   ....[15]....
        /*00b8*/ 	.word	0x00003290


	//   ....[16]....
        /*00bc*/ 	.word	0x00003300


	//   ....[17]....
        /*00c0*/ 	.word	0x00003370


	//   ....[18]....
        /*00c4*/ 	.word	0x000033e0


	//   ....[19]....
        /*00c8*/ 	.word	0x00003450


	//----- nvinfo : EIATTR_EXIT_INSTR_OFFSETS
	.align		4
.L_1656:
        /*00cc*/ 	.byte	0x04, 0x1c
        /*00ce*/ 	.short	(.L_1658 - .L_1657)


	//   ....[0]....
.L_1657:
        /*00d0*/ 	.word	0x00000850


	//   ....[1]....
        /*00d4*/ 	.word	0x00002d90


	//----- nvinfo : EIATTR_MAX_THREADS
	.align		4
.L_1658:
        /*00d8*/ 	.byte	0x04, 0x05
        /*00da*/ 	.short	(.L_1660 - .L_1659)
.L_1659:
        /*00dc*/ 	.word	0x00000080
        /*00e0*/ 	.word	0x00000001
        /*00e4*/ 	.word	0x00000001


	//----- nvinfo : EIATTR_CRS_STACK_SIZE
	.align		4
.L_1660:
        /*00e8*/ 	.byte	0x04, 0x1e
        /*00ea*/ 	.short	(.L_1662 - .L_1661)
.L_1661:
        /*00ec*/ 	.word	0x00000000


	//----- nvinfo : EIATTR_CBANK_PARAM_SIZE
	.align		4
.L_1662:
        /*00f0*/ 	.byte	0x03, 0x19
        /*00f2*/ 	.short	0x00e8


	//----- nvinfo : EIATTR_PARAM_CBANK
	.align		4
        /*00f4*/ 	.byte	0x04, 0x0a
        /*00f6*/ 	.short	(.L_1664 - .L_1663)
	.align		4
.L_1663:
        /*00f8*/ 	.word	index@(.nv.constant0._ZN10layer_norm31ln_parallel_residual_fwd_kernelINS_13Kernel_traitsI6__halfffffjLj512ELj1ELj4ELj1ELj16ENS_18Kernel_traits_baseILj512ES2_ffffjLj128EEEEELb0ELb0ELb0EEEvNS_9FwdParamsE)
        /*00fc*/ 	.short	0x0210
        /*00fe*/ 	.short	0x00e8


	//----- nvinfo : EIATTR_SW_WAR
	.align		4
.L_1664:
        /*0100*/ 	.byte	0x04, 0x36
        /*0102*/ 	.short	(.L_1666 - .L_1665)
.L_1665:
        /*0104*/ 	.word	0x00000008
.L_1666:


//--------------------- .nv.info._ZN10layer_norm31ln_parallel_residual_fwd_kernelINS_13Kernel_traitsI6__halfffffjLj512ELj1ELj4ELj1ELj16ENS_18Kernel_traits_baseILj512ES2_ffffjLj128EEEEELb0ELb0ELb1EEEvNS_9FwdParamsE --------------------------
	.section	.nv.info._ZN10layer_norm31ln_parallel_residual_fwd_kernelINS_13Kernel_traitsI6__halfffffjLj512ELj1ELj4ELj1ELj16ENS_18Kernel_traits_baseILj512ES2_ffffjLj128EEEEELb0ELb0ELb1EEEvNS_9FwdParamsE,"",@"SHT_CUDA_INFO"
	.sectionflags	@""
	.align	4


	//----- nvinfo : EIATTR_CUDA_API_VERSION
	.align		4
        /*0000*/ 	.byte	0x04, 0x37
        /*0002*/ 	.short	(.L_1668 - .L_1667)
.L_1667:
        /*0004*/ 	.word	0x00000082


	//----- nvinfo : EIATTR_KPARAM_INFO
	.align		4
.L_1668:
        /*0008*/ 	.byte	0x04, 0x17
        /*000a*/ 	.short	(.L_1670 - .L_1669)
.L_1669:
        /*000c*/ 	.word	0x00000000
        /*0010*/ 	.short	0x0000
        /*0012*/ 	.short	0x0000
        /*0014*/ 	.byte	0x00, 0xf0, 0xa1, 0x03


	//----- nvinfo : EIATTR_SPARSE_MMA_MASK
	.align		4
.L_1670:
        /*0018*/ 	.byte	0x03, 0x50
        /*001a*/ 	.short	0x0000


	//----- nvinfo : EIATTR_MAXREG_COUNT
	.align		4
        /*001c*/ 	.byte	0x03, 0x1b
        /*001e*/ 	.short	0x00ff


	//----- nvinfo : EIATTR_MERCURY_ISA_VERSION
	.align		4
        /*0020*/ 	.byte	0x03, 0x5f
        /*0022*/ 	.short	0x0101


	//----- nvinfo : EIATTR_COOP_GROUP_MASK_REGIDS
	.align		4
        /*0024*/ 	.byte	0x04, 0x29
        /*0026*/ 	.short	(.L_1672 - .L_1671)


	//   ....[0]....
.L_1671:
        /*0028*/ 	.word	0xffffffff


	//   ....[1]....
        /*002c*/ 	.word	0xffffffff


	//   ....[2]....
        /*0030*/ 	.word	0xffffffff


	//   ....[3]....
        /*0034*/ 	.word	0xffffffff


	//   ....[4]....
        /*0038*/ 	.word	0xffffffff


	//   ....[5]....
        /*003c*/ 	.word	0xffffffff


	//   ....[6]....
        /*0040*/ 	.word	0xffffffff


	//   ....[7]....
        /*0044*/ 	.word	0xffffffff


	//   ....[8]....
        /*0048*/ 	.word	0xffffffff


	//   ....[9]....
        /*004c*/ 	.word	0xffffffff


	//   ....[10]....
        /*0050*/ 	.word	0x05000068


	//   ....[11]....
        /*0054*/ 	.word	0x05000068


	//   ....[12]....
        /*0058*/ 	.word	0x05000068


	//   ....[13]....
        /*005c*/ 	.word	0x05000068


	//   ....[14]....
        /*0060*/ 	.word	0x05000068


	//   ....[15]....
        /*0064*/ 	.word	0x05000068


	//   ....[16]....
        /*0068*/ 	.word	0x05000068


	//   ....[17]....
        /*006c*/ 	.word	0x05000068


	//   ....[18]....
        /*0070*/ 	.word	0x05000068


	//   ....[19]....
        /*0074*/ 	.word	0x05000068


	//----- nvinfo : EIATTR_COOP_GROUP_INSTR_OFFSETS
	.align		4
.L_1672:
        /*0078*/ 	.byte	0x04, 0x28
        /*007a*/ 	.short	(.L_1674 - .L_1673)


	//   ....[0]....
.L_1673:
        /*007c*/ 	.word	0x000019c0


	//   ....[1]....
        /*0080*/ 	.word	0x000019f0


	//   ....[2]....
        /*0084*/ 	.word	0x00001a10


	//   ....[3]....
        /*0088*/ 	.word	0x00001a30


	//   ....[4]....
        /*008c*/ 	.word	0x00001a50


	//   ....[5]....
        /*0090*/ 	.word	0x00001c80


	//   ....[6]....
        /*0094*/ 	.word	0x00001ca0


	//   ....[7]....
        /*0098*/ 	.word	0x00001cc0


	//   ....[8]....
        /*009c*/ 	.word	0x00001ce0


	//   ....[9]....
        /*00a0*/ 	.word	0x00001d00


	//   ....[10]....
        /*00a4*/ 	.word	0x000023b0


	//   ....[11]....
        /*00a8*/ 	.word	0x00002460


	//   ....[12]....
        /*00ac*/ 	.word	0x000024d0


	//   ....[13]....
        /*00b0*/ 	.word	0x00002540


	//   ....[14]....
        /*00b4*/ 	.word	0x000025b0


	//   ....[15]....
        /*00b8*/ 	.word	0x00002820


	//   ....[16]....
        /*00bc*/ 	.word	0x00002890


	//   ....[17]....
        /*00c0*/ 	.word	0x00002900


	//   ....[18]....
        /*00c4*/ 	.word	0x00002970


	//   ....[19]....
        /*00c8*/ 	.word	0x000029e0


	//----- nvinfo : EIATTR_EXIT_INSTR_OFFSETS
	.align		4
.L_1674:
        /*00cc*/ 	.byte	0x04, 0x1c
        /*00ce*/ 	.short	(.L_1676 - .L_1675)


	//   ....[0]....
.L_1675:
        /*00d0*/ 	.word	0x00000280


	//   ....[1]....
        /*00d4*/ 	.word	0x00002340


	//----- nvinfo : EIATTR_MAX_THREADS
	.align		4
.L_1676:
        /*00d8*/ 	.byte	0x04, 0x05
        /*00da*/ 	.short	(.L_1678 - .L_1677)
.L_1677:
        /*00dc*/ 	.word	0x00000080
        /*00e0*/ 	.word	0x00000001
        /*00e4*/ 	.word	0x00000001


	//----- nvinfo : EIATTR_CRS_STACK_SIZE
	.align		4
.L_1678:
        /*00e8*/ 	.byte	0x04, 0x1e
        /*00ea*/ 	.short	(.L_1680 - .L_1679)
.L_1679:
        /*00ec*/ 	.word	0x00000000


	//----- nvinfo : EIATTR_CBANK_PARAM_SIZE
	.align		4
.L_1680:
        /*00f0*/ 	.byte	0x03, 0x19
        /*00f2*/ 	.short	0x00e8


	//----- nvinfo : EIATTR_PARAM_CBANK
	.align		4
        /*00f4*/ 	.byte	0x04, 0x0a
        /*00f6*/ 	.short	(.L_1682 - .L_1681)
	.align		4
.L_1681:
        /*00f8*/ 	.word	index@(.nv.constant0._ZN10layer_norm31ln_parallel_residual_fwd_kernelINS_13Kernel_traitsI6__halfffffjLj512ELj1ELj4ELj1ELj16ENS_18Kernel_traits_baseILj512ES2_ffffjLj128EEEEELb0ELb0ELb1EEEvNS_9FwdParamsE)
        /*00fc*/ 	.short	0x0210
        /*00fe*/ 	.short	0x00e8


	//----- nvinfo : EIATTR_SW_WAR
	.align		4
.L_1682:
        /*0100*/ 	.byte	0x04, 0x36
        /*0102*/ 	.short	(.L_1684 - .L_1683)
.L_1683:
        /*0104*/ 	.word	0x00000008
.L_1684:


//--------------------- .nv.info._ZN10layer_norm31ln_parallel_residual_fwd_kernelINS_13Kernel_traitsI6__halfffffjLj512ELj1ELj4ELj1ELj16ENS_18Kernel_traits_baseILj512ES2_ffffjLj128EEEEELb0ELb1ELb0EEEvNS_9FwdParamsE --------------------------
	.section	.nv.info._ZN10layer_norm31ln_parallel_residual_fwd_kernelINS_13Kernel_traitsI6__halfffffjLj512ELj1ELj4ELj1ELj16ENS_18Kernel_traits_baseILj512ES2_ffffjLj128EEEEELb0ELb1ELb0EEEvNS_9FwdParamsE,"",@"SHT_CUDA_INFO"
	.sectionflags	@""
	.align	4


	//----- nvinfo : EIATTR_CUDA_API_VERSION
	.align		4
        /*0000*/ 	.byte	0x04, 0x37
        /*0002*/ 	.short	(.L_1686 - .L_1685)
.L_1685:
        /*0004*/ 	.word	0x00000082


	//----- nvinfo : EIATTR_KPARAM_INFO
	.align		4
.L_1686:
        /*0008*/ 	.byte	0x04, 0x17
        /*000a*/ 	.short	(.L_1688 - .L_1687)
.L_1687:
        /*000c*/ 	.word	0x00000000
        /*0010*/ 	.short	0x0000
        /*0012*/ 	.short	0x0000
        /*0014*/ 	.byte	0x00, 0xf0, 0xa1, 0x03


	//----- nvinfo : EIATTR_SPARSE_MMA_MASK
	.align		4
.L_1688:
        /*0018*/ 	.byte	0x03, 0x50
        /*001a*/ 	.short	0x0000


	//----- nvinfo : EIATTR_MAXREG_COUNT
	.align		4
        /*001c*/ 	.byte	0x03, 0x1b
        /*001e*/ 	.short	0x00ff


	//----- nvinfo : EIATTR_MERCURY_ISA_VERSION
	.align		4
        /*0020*/ 	.byte	0x03, 0x5f
        /*0022*/ 	.short	0x0101


	//----- nvinfo : EIATTR_COOP_GROUP_MASK_REGIDS
	.align		4
        /*0024*/ 	.byte	0x04, 0x29
        /*0026*/ 	.short	(.L_1690 - .L_1689)


	//   ....[0]....
.L_1689:
        /*0028*/ 	.word	0xffffffff


	//   ....[1]....
        /*002c*/ 	.word	0xffffffff


	//   ....[2]....
        /*0030*/ 	.word	0xffffffff


	//   ....[3]....
        /*0034*/ 	.word	0xffffffff


	//   ....[4]....
        /*0038*/ 	.word	0xffffffff


	//   ....[5]....
        /*003c*/ 	.word	0xffffffff


	//   ....[6]....
        /*0040*/ 	.word	0xffffffff


	//   ....[7]....
        /*0044*/ 	.word	0xffffffff


	//   ....[8]....
        /*0048*/ 	.word	0xffffffff


	//   ....[9]....
        /*004c*/ 	.word	0xffffffff


	//   ....[10]....
        /*0050*/ 	.word	0x0500002a


	//   ....[11]....
        /*0054*/ 	.word	0x0500002a


	//   ....[12]....
        /*0058*/ 	.word	0x0500002a


	//   ....[13]....
        /*005c*/ 	.word	0x0500002a


	//   ....[14]....
        /*0060*/ 	.word	0x0500002a


	//   ....[15]....
        /*0064*/ 	.word	0x0500002a


	//   ....[16]....
        /*0068*/ 	.word	0x0500002a


	//   ....[17]....
        /*006c*/ 	.word	0x0500002a


	//   ....[18]....
        /*0070*/ 	.word	0x0500002a


	//   ....[19]....
        /*0074*/ 	.word	0x0500002a


	//----- nvinfo : EIATTR_COOP_GROUP_INSTR_OFFSETS
	.align		4
.L_1690:
        /*0078*/ 	.byte	0x04, 0x28
        /*007a*/ 	.short	(.L_1692 - .L_1691)


	//   ....[0]....
.L_1691:
        /*007c*/ 	.word	0x00001d80


	//   ....[1]....
        /*0080*/ 	.word	0x00001db0


	//   ....[2]....
        /*0084*/ 	.word	0x00001dd0


	//   ....[3]....
        /*0088*/ 	.word	0x00001df0


	//   ....[4]....
        /*008c*/ 	.word	0x00001e10


	//   ....[5]....
        /*0090*/ 	.word	0x00002050


	//   ....[6]....
        /*0094*/ 	.word	0x00002070


	//   ....[7]....
        /*0098*/ 	.word	0x00002090


	//   ....[8]....
        /*009c*/ 	.word	0x000020b0


	//   ....[9]....
        /*00a0*/ 	.word	0x000020d0


	//   ....[10]....
        /*00a4*/ 	.word	0x00002750


	//   ....[11]....
        /*00a8*/ 	.word	0x00002800


	//   ....[12]....
        /*00ac*/ 	.word	0x00002870


	//   ....[13]....
        /*00b0*/ 	.word	0x000028e0


	//   ....[14]....
        /*00b4*/ 	.word	0x00002950


	//   ....[15]....
        /*00b8*/ 	.word	0x00002bf0


	//   ....[16]....
        /*00bc*/ 	.word	0x00002c60


	//   ....[17]....
        /*00c0*/ 	.word	0x00002cd0


	//   ....[18]....
        /*00c4*/ 	.word	0x00002d40


	//   ....[19]....
        /*00c8*/ 	.word	0x00002db0


	//----- nvinfo : EIATTR_EXIT_INSTR_OFFSETS
	.align		4
.L_1692:
        /*00cc*/ 	.byte	0x04, 0x1c
        /*00ce*/ 	.short	(.L_1694 - .L_1693)


	//   ....[0]....
.L_1693:
        /*00d0*/ 	.word	0x00000500


	//   ....[1]....
        /*00d4*/ 	.word	0x000026e0


	//----- nvinfo : EIATTR_MAX_THREADS
	.align		4
.L_1694:
        /*00d8*/ 	.byte	0x04, 0x05
        /*00da*/ 	.short	(.L_1696 - .L_1695)
.L_1695:
        /*00dc*/ 	.word	0x00000080
        /*00e0*/ 	.word	0x00000001
        /*00e4*/ 	.word	0x00000001


	//----- nvinfo : EIATTR_CRS_STACK_SIZE
	.align		4
.L_1696:
        /*00e8*/ 	.byte	0x04, 0x1e
        /*00ea*/ 	.short	(.L_1698 - .L_1697)
.L_1697:
        /*00ec*/ 	.word	0x00000000


	//----- nvinfo : EIATTR_CBANK_PARAM_SIZE
	.align		4
.L_1698:
        /*00f0*/ 	.byte	0x03, 0x19
        /*00f2*/ 	.short	0x00e8


	//----- nvinfo : EIATTR_PARAM_CBANK
	.align		4
        /*00f4*/ 	.byte	0x04, 0x0a
        /*00f6*/ 	.short	(.L_1700 - .L_1699)
	.align		4
.L_1699:
        /*00f8*/ 	.word	index@(.nv.constant0._ZN10layer_norm31ln_parallel_residual_fwd_kernelINS_13Kernel_traitsI6__halfffffjLj512ELj1ELj4ELj1ELj16ENS_18Kernel_traits_baseILj512ES2_ffffjLj128EEEEELb0ELb1ELb0EEEvNS_9FwdParamsE)
        /*00fc*/ 	.short	0x0210
        /*00fe*/ 	.short	0x00e8


	//----- nvinfo : EIATTR_SW_WAR
	.align		4
.L_1700:
        /*0100*/ 	.byte	0x04, 0x36
        /*0102*/ 	.short	(.L_1702 - .L_1701)
.L_1701:
        /*0104*/ 	.word	0x00000008
.L_1702:


//--------------------- .nv.info._ZN10layer_norm31ln_parallel_residual_fwd_kernelINS_13Kernel_traitsI6__halfffffjLj512ELj1ELj4ELj1ELj16ENS_18Kernel_traits_baseILj512ES2_ffffjLj128EEEEELb0ELb1ELb1EEEvNS_9FwdParamsE --------------------------
	.section	.nv.info._ZN10layer_norm31ln_parallel_residual_fwd_kernelINS_13Kernel_traitsI6__halfffffjLj512ELj1ELj4ELj1ELj16ENS_18Kernel_traits_baseILj512ES2_ffffjLj128EEEEELb0ELb1ELb1EEEvNS_9FwdParamsE,"",@"SHT_CUDA_INFO"
	.sectionflags	@""
	.align	4


	//----- nvinfo : EIATTR_CUDA_API_VERSION
	.align		4
        /*0000*/ 	.byte	0x04, 0x37
        /*0002*/ 	.short	(.L_1704 - .L_1703)
.L_1703:
        /*0004*/ 	.word	0x00000082


	//----- nvinfo : EIATTR_KPARAM_INFO
	.align		4
.L_1704:
        /*0008*/ 	.byte	0x04, 0x17
        /*000a*/ 	.short	(.L_1706 - .L_1705)
.L_1705:
        /*000c*/ 	.word	0x00000000
        /*0010*/ 	.short	0x0000
        /*0012*/ 	.short	0x0000
        /*0014*/ 	.byte	0x00, 0xf0, 0xa1, 0x03


	//----- nvinfo : EIATTR_SPARSE_MMA_MASK
	.align		4
.L_1706:
        /*0018*/ 	.byte	0x03, 0x50
        /*001a*/ 	.short	0x0000


	//----- nvinfo : EIATTR_MAXREG_COUNT
	.align		4
        /*001c*/ 	.byte	0x03, 0x1b
        /*001e*/ 	.short	0x00ff


	//----- nvinfo : EIATTR_MERCURY_ISA_VERSION
	.align		4
        /*0020*/ 	.byte	0x03, 0x5f
        /*0022*/ 	.short	0x0101


	//----- nvinfo : EIATTR_COOP_GROUP_MASK_REGIDS
	.align		4
        /*0024*/ 	.byte	0x04, 0x29
        /*0026*/ 	.short	(.L_1708 - .L_1707)


	//   ....[0]....
.L_1707:
        /*0028*/ 	.word	0xffffffff


	//   ....[1]....
        /*002c*/ 	.word	0xffffffff


	//   ....[2]....
        /*0030*/ 	.word	0xffffffff


	//   ....[3]....
        /*0034*/ 	.word	0xffffffff


	//   ....[4]....
        /*0038*/ 	.word	0xffffffff


	//   ....[5]....
        /*003c*/ 	.word	0xffffffff


	//   ....[6]....
        /*0040*/ 	.word	0xffffffff


	//   ....[7]....
        /*0044*/ 	.word	0xffffffff


	//   ....[8]....
        /*0048*/ 	.word	0xffffffff


	//   ....[9]....
        /*004c*/ 	.word	0xffffffff


	//   ....[10]....
        /*0050*/ 	.word	0x05000044


	//   ....[11]....
        /*0054*/ 	.word	0x05000044


	//   ....[12]....
        /*0058*/ 	.word	0x05000044


	//   ....[13]....
        /*005c*/ 	.word	0x05000044


	//   ....[14]....
        /*0060*/ 	.word	0x05000044


	//   ....[15]....
        /*0064*/ 	.word	0x05000044


	//   ....[16]....
        /*0068*/ 	.word	0x05000044


	//   ....[17]....
        /*006c*/ 	.word	0x05000044


	//   ....[18]....
        /*0070*/ 	.word	0x05000044


	//   ....[19]....
        /*0074*/ 	.word	0x05000044


	//----- nvinfo : EIATTR_COOP_GROUP_INSTR_OFFSETS
	.align		4
.L_1708:
        /*0078*/ 	.byte	0x04, 0x28
        /*007a*/ 	.short	(.L_1710 - .L_1709)


	//   ....[0]....
.L_1709:
        /*007c*/ 	.word	0x000015b0


	//   ....[1]....
        /*0080*/ 	.word	0x000015e0


	//   ....[2]....
        /*0084*/ 	.word	0x00001600


	//   ....[3]....
        /*0088*/ 	.word	0x00001620


	//   ....[4]....
        /*008c*/ 	.word	0x00001640


	//   ....[5]....
        /*0090*/ 	.word	0x00001870


	//   ....[6]....
        /*0094*/ 	.word	0x00001890


	//   ....[7]....
        /*0098*/ 	.word	0x000018b0


	//   ....[8]....
        /*009c*/ 	.word	0x000018d0


	//   ....[9]....
        /*00a0*/ 	.word	0x000018f0


	//   ....[10]....
        /*00a4*/ 	.word	0x00001e20


	//   ....[11]....
        /*00a8*/ 	.word	0x00001ec0


	//   ....[12]....
        /*00ac*/ 	.word	0x00001f20


	//   ....[13]....
        /*00b0*/ 	.word	0x00001f80


	//   ....[14]....
        /*00b4*/ 	.word	0x00001fe0


	//   ....[15]....
        /*00b8*/ 	.word	0x00002250


	//   ....[16]....
        /*00bc*/ 	.word	0x000022b0


	//   ....[17]....
        /*00c0*/ 	.word	0x00002310


	//   ....[18]....
        /*00c4*/ 	.word	0x00002370


	//   ....[19]....
        /*00c8*/ 	.word	0x000023d0


	//----- nvinfo : EIATTR_EXIT_INSTR_OFFSETS
	.align		4
.L_1710:
        /*00cc*/ 	.byte	0x04, 0x1c
        /*00ce*/ 	.short	(.L_1712 - .L_1711)


	//   ....[0]....
.L_1711:
        /*00d0*/ 	.word	0x000001a0


	//   ....[1]....
        /*00d4*/ 	.word	0x00001dc0


	//----- nvinfo : EIATTR_MAX_THREADS
	.align		4
.L_1712:
        /*00d8*/ 	.byte	0x04, 0x05
        /*00da*/ 	.short	(.L_1714 - .L_1713)
.L_1713:
        /*00dc*/ 	.word	0x00000080
        /*00e0*/ 	.word	0x00000001
        /*00e4*/ 	.word	0x00000001


	//----- nvinfo : EIATTR_CRS_STACK_SIZE
	.align		4
.L_1714:
        /*00e8*/ 	.byte	0x04, 0x1e
        /*00ea*/ 	.short	(.L_1716 - .L_1715)
.L_1715:
        /*00ec*/ 	.word	0x00000000


	//----- nvinfo : EIATTR_CBANK_PARAM_SIZE
	.align		4
.L_1716:
        /*00f0*/ 	.byte	0x03, 0x19
        /*00f2*/ 	.short	0x00e8


	//----- nvinfo : EIATTR_PARAM_CBANK
	.align		4
        /*00f4*/ 	.byte	0x04, 0x0a
        /*00f6*/ 	.short	(.L_1718 - .L_1717)
	.align		4
.L_1717:
        /*00f8*/ 	.word	index@(.nv.constant0._ZN10layer_norm31ln_parallel_residual_fwd_kernelINS_13Kernel_traitsI6__halfffffjLj512ELj1ELj4ELj1ELj16ENS_18Kernel_traits_baseILj512ES2_ffffjLj128EEEEELb0ELb1ELb1EEEvNS_9FwdParamsE)
        /*00fc*/ 	.short	0x0210
        /*00fe*/ 	.short	0x00e8


	//----- nvinfo : EIATTR_SW_WAR
	.align		4
.L_1718:
        /*0100*/ 	.byte	0x04, 0x36
        /*0102*/ 	.short	(.L_1720 - .L_1719)
.L_1719:
        /*0104*/ 	.word	0x00000008
.L_1720:


//--------------------- .nv.info._ZN10layer_norm31ln_parallel_residual_fwd_kernelINS_13Kernel_traitsI6__halfffffjLj512ELj1ELj4ELj1ELj16ENS_18Kernel_traits_baseILj512ES2_ffffjLj128EEEEELb1ELb0ELb0EEEvNS_9FwdParamsE --------------------------
	.section	.nv.info._ZN10layer_norm31ln_parallel_residual_fwd_kernelINS_13Kernel_traitsI6__halfffffjLj512ELj1ELj4ELj1ELj16ENS_18Kernel_traits_baseILj512ES2_ffffjLj128EEEEELb1ELb0ELb0EEEvNS_9FwdParamsE,"",@"SHT_CUDA_INFO"
	.sectionflags	@""
	.align	4


	//----- nvinfo : EIATTR_CUDA_API_VERSION
	.align		4
        /*0000*/ 	.byte	0x04, 0x37
        /*0002*/ 	.short	(.L_1722 - .L_1721)
.L_1721:
        /*0004*/ 	.word	0x00000082


	//----- nvinfo : EIATTR_KPARAM_INFO
	.align		4
.L_1722:
        /*0008*/ 	.byte	0x04, 0x17
        /*000a*/ 	.short	(.L_1724 - .L_1723)
.L_1723:
        /*000c*/ 	.word	0x00000000
        /*0010*/ 	.short	0x0000
        /*0012*/ 	.short	0x0000
        /*0014*/ 	.byte	0x00, 0xf0, 0xa1, 0x03


	//----- nvinfo : EIATTR_SPARSE_MMA_MASK
	.align		4
.L_1724:
        /*0018*/ 	.byte	0x03, 0x50
        /*001a*/ 	.short	0x0000


	//----- nvinfo : EIATTR_MAXREG_COUNT
	.align		4
        /*001c*/ 	.byte	0x03, 0x1b
        /*001e*/ 	.short	0x00ff


	//----- nvinfo : EIATTR_MERCURY_ISA_VERSION
	.align		4
        /*0020*/ 	.byte	0x03, 0x5f
        /*0022*/ 	.short	0x0101


	//----- nvinfo : EIATTR_COOP_GROUP_MASK_REGIDS
	.align		4
        /*0024*/ 	.byte	0x04, 0x29
        /*0026*/ 	.short	(.L_1726 - .L_1725)


	//   ....[0]....
.L_1725:
        /*0028*/ 	.word	0xffffffff


	//   ....[1]....
        /*002c*/ 	.word	0xffffffff


	//   ....[2]....
        /*0030*/ 	.word	0xffffffff


	//   ....[3]....
        /*0034*/ 	.word	0xffffffff


	//   ....[4]....
        /*0038*/ 	.word	0xffffffff


	//   ....[5]....
        /*003c*/ 	.word	0xffffffff


	//   ....[6]....
        /*0040*/ 	.word	0xffffffff


	//   ....[7]....
        /*0044*/ 	.word	0xffffffff


	//   ....[8]....
        /*0048*/ 	.word	0xffffffff


	//   ....[9]....
        /*004c*/ 	.word	0xffffffff


	//   ....[10]....
        /*0050*/ 	.word	0x05000076


	//   ....[11]....
        /*0054*/ 	.word	0x05000076


	//   ....[12]....
        /*0058*/ 	.word	0x05000076


	//   ....[13]....
        /*005c*/ 	.word	0x05000076


	//   ....[14]....
        /*0060*/ 	.word	0x05000076


	//   ....[15]....
        /*0064*/ 	.word	0x05000076


	//   ....[16]....
        /*0068*/ 	.word	0x05000076


	//   ....[17]....
        /*006c*/ 	.word	0x05000076


	//   ....[18]....
        /*0070*/ 	.word	0x05000076


	//   ....[19]....
        /*0074*/ 	.word	0x05000076


	//----- nvinfo : EIATTR_COOP_GROUP_INSTR_OFFSETS
	.align		4
.L_1726:
        /*0078*/ 	.byte	0x04, 0x28
        /*007a*/ 	.short	(.L_1728 - .L_1727)


	//   ....[0]....
.L_1727:
        /*007c*/ 	.word	0x0000cec0


	//   ....[1]....
        /*0080*/ 	.word	0x0000cef0


	//   ....[2]....
        /*0084*/ 	.word	0x0000cf10


	//   ....[3]....
        /*0088*/ 	.word	0x0000cf30


	//   ....[4]....
        /*008c*/ 	.word	0x0000cf50


	//   ....[5]....
        /*0090*/ 	.word	0x0000d190


	//   ....[6]....
        /*0094*/ 	.word	0x0000d1b0


	//   ....[7]....
        /*0098*/ 	.word	0x0000d1d0


	//   ....[8]....
        /*009c*/ 	.word	0x0000d1f0


	//   ....[9]....
        /*00a0*/ 	.word	0x0000d210


	//   ....[10]....
        /*00a4*/ 	.word	0x0000da70


	//   ....[11]....
        /*00a8*/ 	.word	0x0000db20


	//   ....[12]....
        /*00ac*/ 	.word	0x0000db90


	//   ....[13]....
        /*00b0*/ 	.word	0x0000dc00


	//   ....[14]....
        /*00b4*/ 	.word	0x0000dc70


	//   ....[15]....
        /*00b8*/ 	.word	0x0000df00


	//   ....[16]....
        /*00bc*/ 	.word	0x0000df70


	//   ....[17]....
        /*00c0*/ 	.word	0x0000dfe0


	//   ....[18]....
        /*00c4*/ 	.word	0x0000e050


	//   ....[19]....
        /*00c8*/ 	.word	0x0000e0c0


	//----- nvinfo : EIATTR_EXIT_INSTR_OFFSETS
	.align		4
.L_1728:
        /*00cc*/ 	.byte	0x04, 0x1c
        /*00ce*/ 	.short	(.L_1730 - .L_1729)


	//   ....[0]....
.L_1729:
        /*00d0*/ 	.word	0x00000cc0


	//   ....[1]....
        /*00d4*/ 	.word	0x0000da00


	//----- nvinfo : EIATTR_MAX_THREADS
	.align		4
.L_1730:
        /*00d8*/ 	.byte	0x04, 0x05
        /*00da*/ 	.short	(.L_1732 - .L_1731)
.L_1731:
        /*00dc*/ 	.word	0x00000080
        /*00e0*/ 	.word	0x00000001
        /*00e4*/ 	.word	0x00000001


	//----- nvinfo : EIATTR_CRS_STACK_SIZE
	.align		4
.L_1732:
        /*00e8*/ 	.byte	0x04, 0x1e
        /*00ea*/ 	.short	(.L_1734 - .L_1733)
.L_1733:
        /*00ec*/ 	.word	0x00000000


	//----- nvinfo : EIATTR_CBANK_PARAM_SIZE
	.align		4
.L_1734:
        /*00f0*/ 	.byte	0x03, 0x19
        /*00f2*/ 	.short	0x00e8


	//----- nvinfo : EIATTR_PARAM_CBANK
	.align		4
        /*00f4*/ 	.byte	0x04, 0x0a
        /*00f6*/ 	.short	(.L_1736 - .L_1735)
	.align		4
.L_1735:
        /*00f8*/ 	.word	index@(.nv.constant0._ZN10layer_norm31ln_parallel_residual_fwd_kernelINS_13Kernel_traitsI6__halfffffjLj512ELj1ELj4ELj1ELj16ENS_18Kernel_traits_baseILj512ES2_ffffjLj128EEEEELb1ELb0ELb0EEEvNS_9FwdParamsE)
        /*00fc*/ 	.short	0x0210
        /*00fe*/ 	.short	0x00e8


	//----- nvinfo : EIATTR_SW_WAR
	.align		4
.L_1736:
        /*0100*/ 	.byte	0x04, 0x36
        /*0102*/ 	.short	(.L_1738 - .L_1737)
.L_1737:
        /*0104*/ 	.word	0x00000008
.L_1738:


//--------------------- .nv.info._ZN10layer_norm31ln_parallel_residual_fwd_kernelINS_13Kernel_traitsI6__halfffffjLj512ELj1ELj4ELj1ELj16ENS_18Kernel_traits_baseILj512ES2_ffffjLj128EEEEELb1ELb0ELb1EEEvNS_9FwdParamsE --------------------------
	.section	.nv.info._ZN10layer_norm31ln_parallel_residual_fwd_kernelINS_13Kernel_traitsI6__halfffffjLj512ELj1ELj4ELj1ELj16ENS_18Kernel_traits_baseILj512ES2_ffffjLj128EEEEELb1ELb0ELb1EEEvNS_9FwdParamsE,"",@"SHT_CUDA_INFO"
	.sectionflags	@""
	.align	4


	//----- nvinfo : EIATTR_CUDA_API_VERSION
	.align		4
        /*0000*/ 	.byte	0x04, 0x37
        /*0002*/ 	.short	(.L_1740 - .L_1739)
.L_1739:
        /*0004*/ 	.word	0x00000082


	//----- nvinfo : EIATTR_KPARAM_INFO
	.align		4
.L_1740:
        /*0008*/ 	.byte	0x04, 0x17
        /*000a*/ 	.short	(.L_1742 - .L_1741)
.L_1741:
        /*000c*/ 	.word	0x00000000
        /*0010*/ 	.short	0x0000
        /*0012*/ 	.short	0x0000
        /*0014*/ 	.byte	0x00, 0xf0, 0xa1, 0x03


	//----- nvinfo : EIATTR_SPARSE_MMA_MASK
	.align		4
.L_1742:
        /*0018*/ 	.byte	0x03, 0x50
        /*001a*/ 	.short	0x0000


	//----- nvinfo : EIATTR_MAXREG_COUNT
	.align		4
        /*001c*/ 	.byte	0x03, 0x1b
        /*001e*/ 	.short	0x00ff


	//----- nvinfo : EIATTR_MERCURY_ISA_VERSION
	.align		4
        /*0020*/ 	.byte	0x03, 0x5f
        /*0022*/ 	.short	0x0101


	//----- nvinfo : EIATTR_COOP_GROUP_MASK_REGIDS
	.align		4
        /*0024*/ 	.byte	0x04, 0x29
        /*0026*/ 	.short	(.L_1744 - .L_1743)


	//   ....[0]....
.L_1743:
        /*0028*/ 	.word	0xffffffff


	//   ....[1]....
        /*002c*/ 	.word	0xffffffff


	//   ....[2]....
        /*0030*/ 	.word	0xffffffff


	//   ....[3]....
        /*0034*/ 	.word	0xffffffff


	//   ....[4]....
        /*0038*/ 	.word	0xffffffff


	//   ....[5]....
        /*003c*/ 	.word	0xffffffff


	//   ....[6]....
        /*0040*/ 	.word	0xffffffff


	//   ....[7]....
        /*0044*/ 	.word	0xffffffff


	//   ....[8]....
        /*0048*/ 	.word	0xffffffff


	//   ....[9]....
        /*004c*/ 	.word	0xffffffff


	//   ....[10]....
        /*0050*/ 	.word	0x05000074


	//   ....[11]....
        /*0054*/ 	.word	0x05000074


	//   ....[12]....
        /*0058*/ 	.word	0x05000074


	//   ....[13]....
        /*005c*/ 	.word	0x05000074


	//   ....[14]....
        /*0060*/ 	.word	0x05000074


	//   ....[15]....
        /*0064*/ 	.word	0x05000074


	//   ....[16]....
        /*0068*/ 	.word	0x05000074


	//   ....[17]....
        /*006c*/ 	.word	0x05000074


	//   ....[18]....
        /*0070*/ 	.word	0x05000074


	//   ....[19]....
        /*0074*/ 	.word	0x05000074


	//----- nvinfo : EIATTR_COOP_GROUP_INSTR_OFFSETS
	.align		4
.L_1744:
        /*0078*/ 	.byte	0x04, 0x28
        /*007a*/ 	.short	(.L_1746 - .L_1745)


	//   ....[0]....
.L_1745:
        /*007c*/ 	.word	0x0000c4f0


	//   ....[1]....
        /*0080*/ 	.word	0x0000c510


	//   ....[2]....
        /*0084*/ 	.word	0x0000c530


	//   ....[3]....
        /*0088*/ 	.word	0x0000c560


	//   ....[4]....
        /*008c*/ 	.word	0x0000c580


	//   ....[5]....
        /*0090*/ 	.word	0x0000c7b0


	//   ....[6]....
        /*0094*/ 	.word	0x0000c7d0


	//   ....[7]....
        /*0098*/ 	.word	0x0000c7f0


	//   ....[8]....
        /*009c*/ 	.word	0x0000c810


	//   ....[9]....
        /*00a0*/ 	.word	0x0000c830


	//   ....[10]....
        /*00a4*/ 	.word	0x0000cf90


	//   ....[11]....
        /*00a8*/ 	.word	0x0000d030


	//   ....[12]....
        /*00ac*/ 	.word	0x0000d0a0


	//   ....[13]....
        /*00b0*/ 	.word	0x0000d120


	//   ....[14]....
        /*00b4*/ 	.word	0x0000d190


	//   ....[15]....
        /*00b8*/ 	.word	0x0000d400


	//   ....[16]....
        /*00bc*/ 	.word	0x0000d470


	//   ....[17]....
        /*00c0*/ 	.word	0x0000d4e0


	//   ....[18]....
        /*00c4*/ 	.word	0x0000d550


	//   ....[19]....
        /*00c8*/ 	.word	0x0000d5c0


	//----- nvinfo : EIATTR_EXIT_INSTR_OFFSETS
	.align		4
.L_1746:
        /*00cc*/ 	.byte	0x04, 0x1c
        /*00ce*/ 	.short	(.L_1748 - .L_1747)


	//   ....[0]....
.L_1747:
        /*00d0*/ 	.word	0x000006c0


	//   ....[1]....
        /*00d4*/ 	.word	0x0000cf20


	//----- nvinfo : EIATTR_MAX_THREADS
	.align		4
.L_1748:
        /*00d8*/ 	.byte	0x04, 0x05
        /*00da*/ 	.short	(.L_1750 - .L_1749)
.L_1749:
        /*00dc*/ 	.word	0x00000080
        /*00e0*/ 	.word	0x00000001
        /*00e4*/ 	.word	0x00000001


	//----- nvinfo : EIATTR_CRS_STACK_SIZE
	.align		4
.L_1750:
        /*00e8*/ 	.byte	0x04, 0x1e
        /*00ea*/ 	.short	(.L_1752 - .L_1751)
.L_1751:
        /*00ec*/ 	.word	0x00000000


	//----- nvinfo : EIATTR_CBANK_PARAM_SIZE
	.align		4
.L_1752:
        /*00f0*/ 	.byte	0x03, 0x19
        /*00f2*/ 	.short	0x00e8


	//----- nvinfo : EIATTR_PARAM_CBANK
	.align		4
        /*00f4*/ 	.byte	0x04, 0x0a
        /*00f6*/ 	.short	(.L_1754 - .L_1753)
	.align		4
.L_1753:
        /*00f8*/ 	.word	index@(.nv.constant0._ZN10layer_norm31ln_parallel_residual_fwd_kernelINS_13Kernel_traitsI6__halfffffjLj512ELj1ELj4ELj1ELj16ENS_18Kernel_traits_baseILj512ES2_ffffjLj128EEEEELb1ELb0ELb1EEEvNS_9FwdParamsE)
        /*00fc*/ 	.short	0x0210
        /*00fe*/ 	.short	0x00e8


	//----- nvinfo : EIATTR_SW_WAR
	.align		4
.L_1754:
        /*0100*/ 	.byte	0x04, 0x36
        /*0102*/ 	.short	(.L_1756 - .L_1755)
.L_1755:
        /*0104*/ 	.word	0x00000008
.L_1756:


//--------------------- .nv.info._ZN10layer_norm31ln_parallel_residual_fwd_kernelINS_13Kernel_traitsI6__halfffffjLj512ELj1ELj4ELj1ELj16ENS_18Kernel_traits_baseILj512ES2_ffffjLj128EEEEELb1ELb1ELb0EEEvNS_9FwdParamsE --------------------------
	.section	.nv.info._ZN10layer_norm31ln_parallel_residual_fwd_kernelINS_13Kernel_traitsI6__halfffffjLj512ELj1ELj4ELj1ELj16ENS_18Kernel_traits_baseILj512ES2_ffffjLj128EEEEELb1ELb1ELb0EEEvNS_9FwdParamsE,"",@"SHT_CUDA_INFO"
	.sectionflags	@""
	.align	4


	//----- nvinfo : EIATTR_CUDA_API_VERSION
	.align		4
        /*0000*/ 	.byte	0x04, 0x37
        /*0002*/ 	.short	(.L_1758 - .L_1757)
.L_1757:
        /*0004*/ 	.word	0x00000082


	//----- nvinfo : EIATTR_KPARAM_INFO
	.align		4
.L_1758:
        /*0008*/ 	.byte	0x04, 0x17
        /*000a*/ 	.short	(.L_1760 - .L_1759)
.L_1759:
        /*000c*/ 	.word	0x00000000
        /*0010*/ 	.short	0x0000
        /*0012*/ 	.short	0x0000
        /*0014*/ 	.byte	0x00, 0xf0, 0xa1, 0x03


	//----- nvinfo : EIATTR_SPARSE_MMA_MASK
	.align		4
.L_1760:
        /*0018*/ 	.byte	0x03, 0x50
        /*001a*/ 	.short	0x0000


	//----- nvinfo : EIATTR_MAXREG_COUNT
	.align		4
        /*001c*/ 	.byte	0x03, 0x1b
        /*001e*/ 	.short	0x00ff


	//----- nvinfo : EIATTR_MERCURY_ISA_VERSION
	.align		4
        /*0020*/ 	.byte	0x03, 0x5f
        /*0022*/ 	.short	0x0101


	//----- nvinfo : EIATTR_COOP_GROUP_MASK_REGIDS
	.align		4
        /*0024*/ 	.byte	0x04, 0x29
        /*0026*/ 	.short	(.L_1762 - .L_1761)


	//   ....[0]....
.L_1761:
        /*0028*/ 	.word	0xffffffff


	//   ....[1]....
        /*002c*/ 	.word	0xffffffff


	//   ....[2]....
        /*0030*/ 	.word	0xffffffff


	//   ....[3]....
        /*0034*/ 	.word	0xffffffff


	//   ....[4]....
        /*0038*/ 	.word	0xffffffff


	//   ....[5]....
        /*003c*/ 	.word	0xffffffff


	//   ....[6]....
        /*0040*/ 	.word	0xffffffff


	//   ....[7]....
        /*0044*/ 	.word	0xffffffff


	//   ....[8]....
        /*0048*/ 	.word	0xffffffff


	//   ....[9]....
        /*004c*/ 	.word	0xffffffff


	//   ....[10]....
        /*0050*/ 	.word	0x05000056


	//   ....[11]....
        /*0054*/ 	.word	0x05000056


	//   ....[12]....
        /*0058*/ 	.word	0x05000056


	//   ....[13]....
        /*005c*/ 	.word	0x05000056


	//   ....[14]....
        /*0060*/ 	.word	0x05000056


	//   ....[15]....
        /*0064*/ 	.word	0x05000056


	//   ....[16]....
        /*0068*/ 	.word	0x05000056


	//   ....[17]....
        /*006c*/ 	.word	0x05000056


	//   ....[18]....
        /*0070*/ 	.word	0x05000056


	//   ....[19]....
        /*0074*/ 	.word	0x05000056


	//----- nvinfo : EIATTR_COOP_GROUP_INSTR_OFFSETS
	.align		4
.L_1762:
        /*0078*/ 	.byte	0x04, 0x28
        /*007a*/ 	.short	(.L_1764 - .L_1763)


	//   ....[0]....
.L_1763:
        /*007c*/ 	.word	0x0000c800


	//   ....[1]....
        /*0080*/ 	.word	0x0000c830


	//   ....[2]....
        /*0084*/ 	.word	0x0000c850


	//   ....[3]....
        /*0088*/ 	.word	0x0000c870


	//   ....[4]....
        /*008c*/ 	.word	0x0000c890


	//   ....[5]....
        /*0090*/ 	.word	0x0000cad0


	//   ....[6]....
        /*0094*/ 	.word	0x0000caf0


	//   ....[7]....
        /*0098*/ 	.word	0x0000cb10


	//   ....[8]....
        /*009c*/ 	.word	0x0000cb30


	//   ....[9]....
        /*00a0*/ 	.word	0x0000cb50


	//   ....[10]....
        /*00a4*/ 	.word	0x0000d1f0


	//   ....[11]....
        /*00a8*/ 	.word	0x0000d2a0


	//   ....[12]....
        /*00ac*/ 	.word	0x0000d310


	//   ....[13]....
        /*00b0*/ 	.word	0x0000d380


	//   ....[14]....
        /*00b4*/ 	.word	0x0000d3f0


	//   ....[15]....
        /*00b8*/ 	.word	0x0000d680


	//   ....[16]....
        /*00bc*/ 	.word	0x0000d6f0


	//   ....[17]....
        /*00c0*/ 	.word	0x0000d760


	//   ....[18]....
        /*00c4*/ 	.word	0x0000d7d0


	//   ....[19]....
        /*00c8*/ 	.word	0x0000d840


	//----- nvinfo : EIATTR_EXIT_INSTR_OFFSETS
	.align		4
.L_1764:
        /*00cc*/ 	.byte	0x04, 0x1c
        /*00ce*/ 	.short	(.L_1766 - .L_1765)


	//   ....[0]....
.L_1765:
        /*00d0*/ 	.word	0x00000980


	//   ....[1]....
        /*00d4*/ 	.word	0x0000d180


	//----- nvinfo : EIATTR_MAX_THREADS
	.align		4
.L_1766:
        /*00d8*/ 	.byte	0x04, 0x05
        /*00da*/ 	.short	(.L_1768 - .L_1767)
.L_1767:
        /*00dc*/ 	.word	0x00000080
        /*00e0*/ 	.word	0x00000001
        /*00e4*/ 	.word	0x00000001


	//----- nvinfo : EIATTR_CRS_STACK_SIZE
	.align		4
.L_1768:
        /*00e8*/ 	.byte	0x04, 0x1e
        /*00ea*/ 	.short	(.L_1770 - .L_1769)
.L_1769:
        /*00ec*/ 	.word	0x00000000


	//----- nvinfo : EIATTR_CBANK_PARAM_SIZE
	.align		4
.L_1770:
        /*00f0*/ 	.byte	0x03, 0x19
        /*00f2*/ 	.short	0x00e8


	//----- nvinfo : EIATTR_PARAM_CBANK
	.align		4
        /*00f4*/ 	.byte	0x04, 0x0a
        /*00f6*/ 	.short	(.L_1772 - .L_1771)
	.align		4
.L_1771:
        /*00f8*/ 	.word	index@(.nv.constant0._ZN10layer_norm31ln_parallel_residual_fwd_kernelINS_13Kernel_traitsI6__halfffffjLj512ELj1ELj4ELj1ELj16ENS_18Kernel_traits_baseILj512ES2_ffffjLj128EEEEELb1ELb1ELb0EEEvNS_9FwdParamsE)
        /*00fc*/ 	.short	0x0210
        /*00fe*/ 	.short	0x00e8


	//----- nvinfo : EIATTR_SW_WAR
	.align		4
.L_1772:
        /*0100*/ 	.byte	0x04, 0x36
        /*0102*/ 	.short	(.L_1774 - .L_1773)
.L_1773:
        /*0104*/ 	.word	0x00000008
.L_1774:


//--------------------- .nv.info._ZN10layer_norm31ln_parallel_residual_fwd_kernelINS_13Kernel_traitsI6__halfffffjLj512ELj1ELj4ELj1ELj16ENS_18Kernel_traits_baseILj512ES2_ffffjLj128EEEEELb1ELb1ELb1EEEvNS_9FwdParamsE --------------------------
	.section	.nv.info._ZN10layer_norm31ln_parallel_residual_fwd_kernelINS_13Kernel_traitsI6__halfffffjLj512ELj1ELj4ELj1ELj16ENS_18Kernel_traits_baseILj512ES2_ffffjLj128EEEEELb1ELb1ELb1EEEvNS_9FwdParamsE,"",@"SHT_CUDA_INFO"
	.sectionflags	@""
	.align	4


	//----- nvinfo : EIATTR_CUDA_API_VERSION
	.align		4
        /*0000*/ 	.byte	0x04, 0x37
        /*0002*/ 	.short	(.L_1776 - .L_1775)
.L_1775:
        /*0004*/ 	.word	0x00000082


	//----- nvinfo : EIATTR_KPARAM_INFO
	.align		4
.L_1776:
        /*0008*/ 	.byte	0x04, 0x17
        /*000a*/ 	.short	(.L_1778 - .L_1777)
.L_1777:
        /*000c*/ 	.word	0x00000000
        /*0010*/ 	.short	0x0000
        /*0012*/ 	.short	0x0000
        /*0014*/ 	.byte	0x00, 0xf0, 0xa1, 0x03


	//----- nvinfo : EIATTR_SPARSE_MMA_MASK
	.align		4
.L_1778:
        /*0018*/ 	.byte	0x03, 0x50
        /*001a*/ 	.short	0x0000


	//----- nvinfo : EIATTR_MAXREG_COUNT
	.align		4
        /*001c*/ 	.byte	0x03, 0x1b
        /*001e*/ 	.short	0x00ff


	//----- nvinfo : EIATTR_MERCURY_ISA_VERSION
	.align		4
        /*0020*/ 	.byte	0x03, 0x5f
        /*0022*/ 	.short	0x0101


	//----- nvinfo : EIATTR_COOP_GROUP_MASK_REGIDS
	.align		4
        /*0024*/ 	.byte	0x04, 0x29
        /*0026*/ 	.short	(.L_1780 - .L_1779)


	//   ....[0]....
.L_1779:
        /*0028*/ 	.word	0xffffffff


	//   ....[1]....
        /*002c*/ 	.word	0xffffffff


	//   ....[2]....
        /*0030*/ 	.word	0xffffffff


	//   ....[3]....
        /*0034*/ 	.word	0xffffffff


	//   ....[4]....
        /*0038*/ 	.word	0xffffffff


	//   ....[5]....
        /*003c*/ 	.word	0xffffffff


	//   ....[6]....
        /*0040*/ 	.word	0xffffffff


	//   ....[7]....
        /*0044*/ 	.word	0xffffffff


	//   ....[8]....
        /*0048*/ 	.word	0xffffffff


	//   ....[9]....
        /*004c*/ 	.word	0xffffffff


	//   ....[10]....
        /*0050*/ 	.word	0x05000055


	//   ....[11]....
        /*0054*/ 	.word	0x05000055


	//   ....[12]....
        /*0058*/ 	.word	0x05000055


	//   ....[13]....
        /*005c*/ 	.word	0x05000055


	//   ....[14]....
        /*0060*/ 	.word	0x05000055


	//   ....[15]....
        /*0064*/ 	.word	0x05000055


	//   ....[16]....
        /*0068*/ 	.word	0x05000055


	//   ....[17]....
        /*006c*/ 	.word	0x05000055


	//   ....[18]....
        /*0070*/ 	.word	0x05000055


	//   ....[19]....
        /*0074*/ 	.word	0x05000055


	//----- nvinfo : EIATTR_COOP_GROUP_INSTR_OFFSETS
	.align		4
.L_1780:
        /*0078*/ 	.byte	0x04, 0x28
        /*007a*/ 	.short	(.L_1782 - .L_1781)


	//   ....[0]....
.L_1781:
        /*007c*/ 	.word	0x0000be90


	//   ....[1]....
        /*0080*/ 	.word	0x0000bec0


	//   ....[2]....
        /*0084*/ 	.word	0x0000bee0


	//   ....[3]....
        /*0088*/ 	.word	0x0000bf00


	//   ....[4]....
        /*008c*/ 	.word	0x0000bf20


	//   ....[5]....
        /*0090*/ 	.word	0x0000c150


	//   ....[6]....
        /*0094*/ 	.word	0x0000c170


	//   ....[7]....
        /*0098*/ 	.word	0x0000c190


	//   ....[8]....
        /*009c*/ 	.word	0x0000c1b0


	//   ....[9]....
        /*00a0*/ 	.word	0x0000c1d0


	//   ....[10]....
        /*00a4*/ 	.word	0x0000c730


	//   ....[11]....
        /*00a8*/ 	.word	0x0000c7e0


	//   ....[12]....
        /*00ac*/ 	.word	0x0000c850


	//   ....[13]....
        /*00b0*/ 	.word	0x0000c8c0


	//   ....[14]....
        /*00b4*/ 	.word	0x0000c930


	//   ....[15]....
        /*00b8*/ 	.word	0x0000cbb0


	//   ....[16]....
        /*00bc*/ 	.word	0x0000cc20


	//   ....[17]....
        /*00c0*/ 	.word	0x0000cc90


	//   ....[18]....
        /*00c4*/ 	.word	0x0000cd00


	//   ....[19]....
        /*00c8*/ 	.word	0x0000cd70


	//----- nvinfo : EIATTR_EXIT_INSTR_OFFSETS
	.align		4
.L_1782:
        /*00cc*/ 	.byte	0x04, 0x1c
        /*00ce*/ 	.short	(.L_1784 - .L_1783)


	//   ....[0]....
.L_1783:
        /*00d0*/ 	.word	0x000005e0


	//   ....[1]....
        /*00d4*/ 	.word	0x0000c6d0


	//----- nvinfo : EIATTR_MAX_THREADS
	.align		4
.L_1784:
        /*00d8*/ 	.byte	0x04, 0x05
        /*00da*/ 	.short	(.L_1786 - .L_1785)
.L_1785:
        /*00dc*/ 	.word	0x00000080
        /*00e0*/ 	.word	0x00000001
        /*00e4*/ 	.word	0x00000001


	//----- nvinfo : EIATTR_CRS_STACK_SIZE
	.align		4
.L_1786:
        /*00e8*/ 	.byte	0x04, 0x1e
        /*00ea*/ 	.short	(.L_1788 - .L_1787)
.L_1787:
        /*00ec*/ 	.word	0x00000000


	//----- nvinfo : EIATTR_CBANK_PARAM_SIZE
	.align		4
.L_1788:
        /*00f0*/ 	.byte	0x03, 0x19
        /*00f2*/ 	.short	0x00e8


	//----- nvinfo : EIATTR_PARAM_CBANK
	.align		4
        /*00f4*/ 	.byte	0x04, 0x0a
        /*00f6*/ 	.short	(.L_1790 - .L_1789)
	.align		4
.L_1789:
        /*00f8*/ 	.word	index@(.nv.constant0._ZN10layer_norm31ln_parallel_residual_fwd_kernelINS_13Kernel_traitsI6__halfffffjLj512ELj1ELj4ELj1ELj16ENS_18Kernel_traits_baseILj512ES2_ffffjLj128EEEEELb1ELb1ELb1EEEvNS_9FwdParamsE)
        /*00fc*/ 	.short	0x0210
        /*00fe*/ 	.short	0x00e8


	//----- nvinfo : EIATTR_SW_WAR
	.align		4
.L_1790:
        /*0100*/ 	.byte	0x04, 0x36
        /*0102*/ 	.short	(.L_1792 - .L_1791)
.L_1791:
        /*0104*/ 	.word	0x00000008
.L_1792:


//--------------------- .nv.info._ZN10layer_norm31ln_parallel_residual_fwd_kernelINS_13Kernel_traitsIfffffjLj512ELj1ELj4ELj1ELj16ENS_18Kernel_traits_baseILj512EfffffjLj128EEEEELb0ELb0ELb0EEEvNS_9FwdParamsE --------------------------
	.section	.nv.info._ZN10layer_norm31ln_parallel_residual_fwd_kernelINS_13Kernel_traitsIfffffjLj512ELj1ELj4ELj1ELj16ENS_18Kernel_traits_baseILj512EfffffjLj128EEEEELb0ELb0ELb0EEEvNS_9FwdParamsE,"",@"SHT_CUDA_INFO"
	.sectionflags	@""
	.align	4


	//----- nvinfo : EIATTR_CUDA_API_VERSION
	.align		4
        /*0000*/ 	.byte	0x04, 0x37
        /*0002*/ 	.short	(.L_1794 - .L_1793)
.L_1793:
        /*0004*/ 	.word	0x00000082


	//----- nvinfo : EIATTR_KPARAM_INFO
	.align		4
.L_1794:
        /*0008*/ 	.byte	0x04, 0x17
        /*000a*/ 	.short	(.L_1796 - .L_1795)
.L_1795:
        /*000c*/ 	.word	0x00000000
        /*0010*/ 	.short	0x0000
        /*0012*/ 	.short	0x0000
        /*0014*/ 	.byte	0x00, 0xf0, 0xa1, 0x03


	//----- nvinfo : EIATTR_SPARSE_MMA_MASK
	.align		4
.L_1796:
        /*0018*/ 	.byte	0x03, 0x50
        /*001a*/ 	.short	0x0000


	//----- nvinfo : EIATTR_MAXREG_COUNT
	.align		4
        /*001c*/ 	.byte	0x03, 0x1b
        /*001e*/ 	.short	0x00ff


	//----- nvinfo : EIATTR_MERCURY_ISA_VERSION
	.align		4
        /*0020*/ 	.byte	0x03, 0x5f
        /*0022*/ 	.short	0x0101


	//----- nvinfo : EIATTR_COOP_GROUP_MASK_REGIDS
	.align		4
        /*0024*/ 	.byte	0x04, 0x29
        /*0026*/ 	.short	(.L_1798 - .L_1797)


	//   ....[0]....
.L_1797:
        /*0028*/ 	.word	0xffffffff


	//   ....[1]....
        /*002c*/ 	.word	0xffffffff


	//   ....[2]....
        /*0030*/ 	.word	0xffffffff


	//   ....[3]....
        /*0034*/ 	.word	0xffffffff


	//   ....[4]....
        /*0038*/ 	.word	0xffffffff


	//   ....[5]....
        /*003c*/ 	.word	0xffffffff


	//   ....[6]....
        /*0040*/ 	.word	0xffffffff


	//   ....[7]....
        /*0044*/ 	.word	0xffffffff


	//   ....[8]....
        /*0048*/ 	.word	0xffffffff


	//   ....[9]....
        /*004c*/ 	.word	0xffffffff


	//   ....[10]....
        /*0050*/ 	.word	0x0500006a


	//   ....[11]....
        /*0054*/ 	.word	0x0500006a


	//   ....[12]....
        /*0058*/ 	.word	0x0500006a


	//   ....[13]....
        /*005c*/ 	.word	0x0500006a


	//   ....[14]....
        /*0060*/ 	.word	0x0500006a


	//   ....[15]....
        /*0064*/ 	.word	0x0500006a


	//   ....[16]....
        /*0068*/ 	.word	0x0500006a


	//   ....[17]....
        /*006c*/ 	.word	0x0500006a


	//   ....[18]....
        /*0070*/ 	.word	0x0500006a


	//   ....[19]....
        /*0074*/ 	.word	0x0500006a


	//----- nvinfo : EIATTR_COOP_GROUP_INSTR_OFFSETS
	.align		4
.L_1798:
        /*0078*/ 	.byte	0x04, 0x28
        /*007a*/ 	.short	(.L_1800 - .L_1799)


	//   ....[0]....
.L_1799:
        /*007c*/ 	.word	0x00001bf0


	//   ....[1]....
        /*0080*/ 	.word	0x00001c10


	//   ....[2]....
        /*0084*/ 	.word	0x00001c30


	//   ....[3]....
        /*0088*/ 	.word	0x00001c60


	//   ....[4]....
        /*008c*/ 	.word	0x00001c80


	//   ....[5]....
        /*0090*/ 	.word	0x00001ec0


	//   ....[6]....
        /*0094*/ 	.word	0x00001ee0


	//   ....[7]....
        /*0098*/ 	.word	0x00001f00


	//   ....[8]....
        /*009c*/ 	.word	0x00001f20


	//   ....[9]....
        /*00a0*/ 	.word	0x00001f40


	//   ....[10]....
        /*00a4*/ 	.word	0x00002780


	//   ....[11]....
        /*00a8*/ 	.word	0x00002820


	//   ....[12]....
        /*00ac*/ 	.word	0x00002890


	//   ....[13]....
        /*00b0*/ 	.word	0x00002910


	//   ....[14]....
        /*00b4*/ 	.word	0x00002980


	//   ....[15]....
        /*00b8*/ 	.word	0x00002c00


	//   ....[16]....
        /*00bc*/ 	.word	0x00002c70


	//   ....[17]....
        /*00c0*/ 	.word	0x00002ce0


	//   ....[18]....
        /*00c4*/ 	.word	0x00002d50


	//   ....[19]....
        /*00c8*/ 	.word	0x00002dc0


	//----- nvinfo : EIATTR_EXIT_INSTR_OFFSETS
	.align		4
.L_1800:
        /*00cc*/ 	.byte	0x04, 0x1c
        /*00ce*/ 	.short	(.L_1802 - .L_1801)


	//   ....[0]....
.L_1801:
        /*00d0*/ 	.word	0x000008d0


	//   ....[1]....
        /*00d4*/ 	.word	0x00002710


	//----- nvinfo : EIATTR_MAX_THREADS
	.align		4
.L_1802:
        /*00d8*/ 	.byte	0x04, 0x05
        /*00da*/ 	.short	(.L_1804 - .L_1803)
.L_1803:
        /*00dc*/ 	.word	0x00000080
        /*00e0*/ 	.word	0x00000001
        /*00e4*/ 	.word	0x00000001


	//----- nvinfo : EIATTR_CRS_STACK_SIZE
	.align		4
.L_1804:
        /*00e8*/ 	.byte	0x04, 0x1e
        /*00ea*/ 	.short	(.L_1806 - .L_1805)
.L_1805:
        /*00ec*/ 	.word	0x00000000


	//----- nvinfo : EIATTR_CBANK_PARAM_SIZE
	.align		4
.L_1806:
        /*00f0*/ 	.byte	0x03, 0x19
        /*00f2*/ 	.short	0x00e8


	//----- nvinfo : EIATTR_PARAM_CBANK
	.align		4
        /*00f4*/ 	.byte	0x04, 0x0a
        /*00f6*/ 	.short	(.L_1808 - .L_1807)
	.align		4
.L_1807:
        /*00f8*/ 	.word	index@(.nv.constant0._ZN10layer_norm31ln_parallel_residual_fwd_kernelINS_13Kernel_traitsIfffffjLj512ELj1ELj4ELj1ELj16ENS_18Kernel_traits_baseILj512EfffffjLj128EEEEELb0ELb0ELb0EEEvNS_9FwdParamsE)
        /*00fc*/ 	.short	0x0210
        /*00fe*/ 	.short	0x00e8


	//----- nvinfo : EIATTR_SW_WAR
	.align		4
.L_1808:
        /*0100*/ 	.byte	0x04, 0x36
        /*0102*/ 	.short	(.L_1810 - .L_1809)
.L_1809:
        /*0104*/ 	.word	0x00000008
.L_1810:


//--------------------- .nv.info._ZN10layer_norm31ln_parallel_residual_fwd_kernelINS_13Kernel_traitsIfffffjLj512ELj1ELj4ELj1ELj16ENS_18Kernel_traits_baseILj512EfffffjLj128EEEEELb0ELb0ELb1EEEvNS_9FwdParamsE --------------------------
	.section	.nv.info._ZN10layer_norm31ln_parallel_residual_fwd_kernelINS_13Kernel_traitsIfffffjLj512ELj1ELj4ELj1ELj16ENS_18Kernel_traits_baseILj512EfffffjLj128EEEEELb0ELb0ELb1EEEvNS_9FwdParamsE,"",@"SHT_CUDA_INFO"
	.sectionflags	@""
	.align	4


	//----- nvinfo : EIATTR_CUDA_API_VERSION
	.align		4
        /*0000*/ 	.byte	0x04, 0x37
        /*0002*/ 	.short	(.L_1812 - .L_1811)
.L_1811:
        /*0004*/ 	.word	0x00000082


	//----- nvinfo : EIATTR_KPARAM_INFO
	.align		4
.L_1812:
        /*0008*/ 	.byte	0x04, 0x17
        /*000a*/ 	.short	(.L_1814 - .L_1813)
.L_1813:
        /*000c*/ 	.word	0x00000000
        /*0010*/ 	.short	0x0000
        /*0012*/ 	.short	0x0000
        /*0014*/ 	.byte	0x00, 0xf0, 0xa1, 0x03


	//----- nvinfo : EIATTR_SPARSE_MMA_MASK
	.align		4
.L_1814:
        /*0018*/ 	.byte	0x03, 0x50
        /*001a*/ 	.short	0x0000


	//----- nvinfo : EIATTR_MAXREG_COUNT
	.align		4
        /*001c*/ 	.byte	0x03, 0x1b
        /*001e*/ 	.short	0x00ff


	//----- nvinfo : EIATTR_MERCURY_ISA_VERSION
	.align		4
        /*0020*/ 	.byte	0x03, 0x5f
        /*0022*/ 	.short	0x0101


	//----- nvinfo : EIATTR_COOP_GROUP_MASK_REGIDS
	.align		4
        /*0024*/ 	.byte	0x04, 0x29
        /*0026*/ 	.short	(.L_1816 - .L_1815)


	//   ....[0]....
.L_1815:
        /*0028*/ 	.word	0xffffffff


	//   ....[1]....
        /*002c*/ 	.word	0xffffffff


	//   ....[2]....
        /*0030*/ 	.word	0xffffffff


	//   ....[3]....
        /*0034*/ 	.word	0xffffffff


	//   ....[4]....
        /*0038*/ 	.word	0xffffffff


	//   ....[5]....
        /*003c*/ 	.word	0xffffffff


	//   ....[6]....
        /*0040*/ 	.word	0xffffffff


	//   ....[7]....
        /*0044*/ 	.word	0xffffffff


	//   ....[8]....
        /*0048*/ 	.word	0xffffffff


	//   ....[9]....
        /*004c*/ 	.word	0xffffffff


	//   ....[10]....
        /*0050*/ 	.word	0x05000066


	//   ....[11]....
        /*0054*/ 	.word	0x05000066


	//   ....[12]....
        /*0058*/ 	.word	0x05000066


	//   ....[13]....
        /*005c*/ 	.word	0x05000066


	//   ....[14]....
        /*0060*/ 	.word	0x05000066


	//   ....[15]....
        /*0064*/ 	.word	0x05000066


	//   ....[16]....
        /*0068*/ 	.word	0x05000066


	//   ....[17]....
        /*006c*/ 	.word	0x05000066


	//   ....[18]....
        /*0070*/ 	.word	0x05000066


	//   ....[19]....
        /*0074*/ 	.word	0x05000066


	//----- nvinfo : EIATTR_COOP_GROUP_INSTR_OFFSETS
	.align		4
.L_1816:
        /*0078*/ 	.byte	0x04, 0x28
        /*007a*/ 	.short	(.L_1818 - .L_1817)


	//   ....[0]....
.L_1817:
        /*007c*/ 	.word	0x00001460


	//   ....[1]....
        /*0080*/ 	.word	0x00001480


	//   ....[2]....
        /*0084*/ 	.word	0x000014a0


	//   ....[3]....
        /*0088*/ 	.word	0x000014c0


	//   ....[4]....
        /*008c*/ 	.word	0x000014f0


	//   ....[5]....
        /*0090*/ 	.word	0x00001720


	//   ....[6]....
        /*0094*/ 	.word	0x00001740


	//   ....[7]....
        /*0098*/ 	.word	0x00001760


	//   ....[8]....
        /*009c*/ 	.word	0x00001780


	//   ....[9]....
        /*00a0*/ 	.word	0x000017a0


	//   ....[10]....
        /*00a4*/ 	.word	0x00001e50


	//   ....[11]....
        /*00a8*/ 	.word	0x00001ef0


	//   ....[12]....
        /*00ac*/ 	.word	0x00001f60


	//   ....[13]....
        /*00b0*/ 	.word	0x00001fd0


	//   ....[14]....
        /*00b4*/ 	.word	0x00002050


	//   ....[15]....
        /*00b8*/ 	.word	0x000022c0


	//   ....[16]....
        /*00bc*/ 	.word	0x00002330


	//   ....[17]....
        /*00c0*/ 	.word	0x000023a0


	//   ....[18]....
        /*00c4*/ 	.word	0x00002410


	//   ....[19]....
        /*00c8*/ 	.word	0x00002480


	//----- nvinfo : EIATTR_EXIT_INSTR_OFFSETS
	.align		4
.L_1818:
        /*00cc*/ 	.byte	0x04, 0x1c
        /*00ce*/ 	.short	(.L_1820 - .L_1819)


	//   ....[0]....
.L_1819:
        /*00d0*/ 	.word	0x00000380


	//   ....[1]....
        /*00d4*/ 	.word	0x00001de0


	//----- nvinfo : EIATTR_MAX_THREADS
	.align		4
.L_1820:
        /*00d8*/ 	.byte	0x04, 0x05
        /*00da*/ 	.short	(.L_1822 - .L_1821)
.L_1821:
        /*00dc*/ 	.word	0x00000080
        /*00e0*/ 	.word	0x00000001
        /*00e4*/ 	.word	0x00000001


	//----- nvinfo : EIATTR_CRS_STACK_SIZE
	.align		4
.L_1822:
        /*00e8*/ 	.byte	0x04, 0x1e
        /*00ea*/ 	.short	(.L_1824 - .L_1823)
.L_1823:
        /*00ec*/ 	.word	0x00000000


	//----- nvinfo : EIATTR_CBANK_PARAM_SIZE
	.align		4
.L_1824:
        /*00f0*/ 	.byte	0x03, 0x19
        /*00f2*/ 	.short	0x00e8


	//----- nvinfo : EIATTR_PARAM_CBANK
	.align		4
        /*00f4*/ 	.byte	0x04, 0x0a
        /*00f6*/ 	.short	(.L_1826 - .L_1825)
	.align		4
.L_1825:
        /*00f8*/ 	.word	index@(.nv.constant0._ZN10layer_norm31ln_parallel_residual_fwd_kernelINS_13Kernel_traitsIfffffjLj512ELj1ELj4ELj1ELj16ENS_18Kernel_traits_baseILj512EfffffjLj128EEEEELb0ELb0ELb1EEEvNS_9FwdParamsE)
        /*00fc*/ 	.short	0x0210
        /*00fe*/ 	.short	0x00e8


	//----- nvinfo : EIATTR_SW_WAR
	.align		4
.L_1826:
        /*0100*/ 	.byte	0x04, 0x36
        /*0102*/ 	.short	(.L_1828 - .L_1827)
.L_1827:
        /*0104*/ 	.word	0x00000008
.L_1828:


//--------------------- .nv.info._ZN10layer_norm31ln_parallel_residual_fwd_kernelINS_13Kernel_traitsIfffffjLj512ELj1ELj4ELj1ELj16ENS_18Kernel_traits_baseILj512EfffffjLj128EEEEELb0ELb1ELb0EEEvNS_9FwdParamsE --------------------------
	.section	.nv.info._ZN10layer_norm31ln_parallel_residual_fwd_kernelINS_13Kernel_traitsIfffffjLj512ELj1ELj4ELj1ELj16ENS_18Kernel_traits_baseILj512EfffffjLj128EEEEELb0ELb1ELb0EEEvNS_9FwdParamsE,"",@"SHT_CUDA_INFO"
	.sectionflags	@""
	.align	4


	//----- nvinfo : EIATTR_CUDA_API_VERSION
	.align		4
        /*0000*/ 	.byte	0x04, 0x37
        /*0002*/ 	.short	(.L_1830 - .L_1829)
.L_1829:
        /*0004*/ 	.word	0x00000082


	//----- nvinfo : EIATTR_KPARAM_INFO
	.align		4
.L_1830:
        /*0008*/ 	.byte	0x04, 0x17
        /*000a*/ 	.short	(.L_1832 - .L_1831)
.L_1831:
        /*000c*/ 	.word	0x00000000
        /*0010*/ 	.short	0x0000
        /*0012*/ 	.short	0x0000
        /*0014*/ 	.byte	0x00, 0xf0, 0xa1, 0x03


	//----- nvinfo : EIATTR_SPARSE_MMA_MASK
	.align		4
.L_1832:
        /*0018*/ 	.byte	0x03, 0x50
        /*001a*/ 	.short	0x0000


	//----- nvinfo : EIATTR_MAXREG_COUNT
	.align		4
        /*001c*/ 	.byte	0x03, 0x1b
        /*001e*/ 	.short	0x00ff


	//----- nvinfo : EIATTR_MERCURY_ISA_VERSION
	.align		4
        /*0020*/ 	.byte	0x03, 0x5f
        /*0022*/ 	.short	0x0101


	//----- nvinfo : EIATTR_COOP_GROUP_MASK_REGIDS
	.align		4
        /*0024*/ 	.byte	0x04, 0x29
        /*0026*/ 	.short	(.L_1834 - .L_1833)


	//   ....[0]....
.L_1833:
        /*0028*/ 	.word	0xffffffff


	//   ....[1]....
        /*002c*/ 	.word	0xffffffff


	//   ....[2]....
        /*0030*/ 	.word	0xffffffff


	//   ....[3]....
        /*0034*/ 	.word	0xffffffff


	//   ....[4]....
        /*0038*/ 	.word	0xffffffff


	//   ....[5]....
        /*003c*/ 	.word	0xffffffff


	//   ....[6]....
        /*0040*/ 	.word	0xffffffff


	//   ....[7]....
        /*0044*/ 	.word	0xffffffff


	//   ....[8]....
        /*0048*/ 	.word	0xffffffff


	//   ....[9]....
        /*004c*/ 	.word	0xffffffff


	//   ....[10]....
        /*0050*/ 	.word	0x05000044


	//   ....[11]....
        /*0054*/ 	.word	0x05000044


	//   ....[12]....
        /*0058*/ 	.word	0x05000044


	//   ....[13]....
        /*005c*/ 	.word	0x05000044


	//   ....[14]....
        /*0060*/ 	.word	0x05000044


	//   ....[15]....
        /*0064*/ 	.word	0x05000044


	//   ....[16]....
        /*0068*/ 	.word	0x05000044


	//   ....[17]....
        /*006c*/ 	.word	0x05000044


	//   ....[18]....
        /*0070*/ 	.word	0x05000044


	//   ....[19]....
        /*0074*/ 	.word	0x05000044


	//----- nvinfo : EIATTR_COOP_GROUP_INSTR_OFFSETS
	.align		4
.L_1834:
        /*0078*/ 	.byte	0x04, 0x28
        /*007a*/ 	.short	(.L_1836 - .L_1835)


	//   ....[0]....
.L_1835:
        /*007c*/ 	.word	0x00001a50


	//   ....[1]....
        /*0080*/ 	.word	0x00001a70


	//   ....[2]....
        /*0084*/ 	.word	0x00001a90


	//   ....[3]....
        /*0088*/ 	.word	0x00001ab0


	//   ....[4]....
        /*008c*/ 	.word	0x00001ae0


	//   ....[5]....
        /*0090*/ 	.word	0x00001d20


	//   ....[6]....
        /*0094*/ 	.word	0x00001d40


	//   ....[7]....
        /*0098*/ 	.word	0x00001d60


	//   ....[8]....
        /*009c*/ 	.word	0x00001d80


	//   ....[9]....
        /*00a0*/ 	.word	0x00001da0


	//   ....[10]....
        /*00a4*/ 	.word	0x00002420


	//   ....[11]....
        /*00a8*/ 	.word	0x000024c0


	//   ....[12]....
        /*00ac*/ 	.word	0x00002530


	//   ....[13]....
        /*00b0*/ 	.word	0x000025a0


	//   ....[14]....
        /*00b4*/ 	.word	0x00002620


	//   ....[15]....
        /*00b8*/ 	.word	0x000028c0


	//   ....[16]....
        /*00bc*/ 	.word	0x00002930


	//   ....[17]....
        /*00c0*/ 	.word	0x000029a0


	//   ....[18]....
        /*00c4*/ 	.word	0x00002a10


	//   ....[19]....
        /*00c8*/ 	.word	0x00002a80


	//----- nvinfo : EIATTR_EXIT_INSTR_OFFSETS
	.align		4
.L_1836:
        /*00cc*/ 	.byte	0x04, 0x1c
        /*00ce*/ 	.short	(.L_1838 - .L_1837)


	//   ....[0]....
.L_1837:
        /*00d0*/ 	.word	0x00000540


	//   ....[1]....
        /*00d4*/ 	.word	0x000023b0


	//----- nvinfo : EIATTR_MAX_THREADS
	.align		4
.L_1838:
        /*00d8*/ 	.byte	0x04, 0x05
        /*00da*/ 	.short	(.L_1840 - .L_1839)
.L_1839:
        /*00dc*/ 	.word	0x00000080
        /*00e0*/ 	.word	0x00000001
        /*00e4*/ 	.word	0x00000001


	//----- nvinfo : EIATTR_CRS_STACK_SIZE
	.align		4
.L_1840:
        /*00e8*/ 	.byte	0x04, 0x1e
        /*00ea*/ 	.short	(.L_1842 - .L_1841)
.L_1841:
        /*00ec*/ 	.word	0x00000000


	//----- nvinfo : EIATTR_CBANK_PARAM_SIZE
	.align		4
.L_1842:
        /*00f0*/ 	.byte	0x03, 0x19
        /*00f2*/ 	.short	0x00e8


	//----- nvinfo : EIATTR_PARAM_CBANK
	.align		4
        /*00f4*/ 	.byte	0x04, 0x0a
        /*00f6*/ 	.short	(.L_1844 - .L_1843)
	.align		4
.L_1843:
        /*00f8*/ 	.word	index@(.nv.constant0._ZN10layer_norm31ln_parallel_residual_fwd_kernelINS_13Kernel_traitsIfffffjLj512ELj1ELj4ELj1ELj16ENS_18Kernel_traits_baseILj512EfffffjLj128EEEEELb0ELb1ELb0EEEvNS_9FwdParamsE)
        /*00fc*/ 	.short	0x0210
        /*00fe*/ 	.short	0x00e8


	//----- nvinfo : EIATTR_SW_WAR
	.align		4
.L_1844:
        /*0100*/ 	.byte	0x04, 0x36
        /*0102*/ 	.short	(.L_1846 - .L_1845)
.L_1845:
        /*0104*/ 	.word	0x00000008
.L_1846:


//--------------------- .nv.info._ZN10layer_norm31ln_parallel_residual_fwd_kernelINS_13Kernel_traitsIfffffjLj512ELj1ELj4ELj1ELj16ENS_18Kernel_traits_baseILj512EfffffjLj128EEEEELb0ELb1ELb1EEEvNS_9FwdParamsE --------------------------
	.section	.nv.info._ZN10layer_norm31ln_parallel_residual_fwd_kernelINS_13Kernel_traitsIfffffjLj512ELj1ELj4ELj1ELj16ENS_18Kernel_traits_baseILj512EfffffjLj128EEEEELb0ELb1ELb1EEEvNS_9FwdParamsE,"",@"SHT_CUDA_INFO"
	.sectionflags	@""
	.align	4


	//----- nvinfo : EIATTR_CUDA_API_VERSION
	.align		4
        /*0000*/ 	.byte	0x04, 0x37
        /*0002*/ 	.short	(.L_1848 - .L_1847)
.L_1847:
        /*0004*/ 	.word	0x00000082


	//----- nvinfo : EIATTR_KPARAM_INFO
	.align		4
.L_1848:
        /*0008*/ 	.byte	0x04, 0x17
        /*000a*/ 	.short	(.L_1850 - .L_1849)
.L_1849:
        /*000c*/ 	.word	0x00000000
        /*0010*/ 	.short	0x0000
        /*0012*/ 	.short	0x0000
        /*0014*/ 	.byte	0x00, 0xf0, 0xa1, 0x03


	//----- nvinfo : EIATTR_SPARSE_MMA_MASK
	.align		4
.L_1850:
        /*0018*/ 	.byte	0x03, 0x50
        /*001a*/ 	.short	0x0000


	//----- nvinfo : EIATTR_MAXREG_COUNT
	.align		4
        /*001c*/ 	.byte	0x03, 0x1b
        /*001e*/ 	.short	0x00ff


	//----- nvinfo : EIATTR_MERCURY_ISA_VERSION
	.align		4
        /*0020*/ 	.byte	0x03, 0x5f
        /*0022*/ 	.short	0x0101


	//----- nvinfo : EIATTR_COOP_GROUP_MASK_REGIDS
	.align		4
        /*0024*/ 	.byte	0x04, 0x29
        /*0026*/ 	.short	(.L_1852 - .L_1851)


	//   ....[0]....
.L_1851:
        /*0028*/ 	.word	0xffffffff


	//   ....[1]....
        /*002c*/ 	.word	0xffffffff


	//   ....[2]....
        /*0030*/ 	.word	0xffffffff


	//   ....[3]....
        /*0034*/ 	.word	0xffffffff


	//   ....[4]....
        /*0038*/ 	.word	0xffffffff


	//   ....[5]....
        /*003c*/ 	.word	0xffffffff


	//   ....[6]....
        /*0040*/ 	.word	0xffffffff


	//   ....[7]....
        /*0044*/ 	.word	0xffffffff


	//   ....[8]....
        /*0048*/ 	.word	0xffffffff


	//   ....[9]....
        /*004c*/ 	.word	0xffffffff


	//   ....[10]....
        /*0050*/ 	.word	0x05000003


	//   ....[11]....
        /*0054*/ 	.word	0x05000003


	//   ....[12]....
        /*0058*/ 	.word	0x05000003


	//   ....[13]....
        /*005c*/ 	.word	0x05000003


	//   ....[14]....
        /*0060*/ 	.word	0x05000003


	//   ....[15]....
        /*0064*/ 	.word	0x05000003


	//   ....[16]....
        /*0068*/ 	.word	0x05000003


	//   ....[17]....
        /*006c*/ 	.word	0x05000003


	//   ....[18]....
        /*0070*/ 	.word	0x05000003


	//   ....[19]....
        /*0074*/ 	.word	0x05000003


	//----- nvinfo : EIATTR_COOP_GROUP_INSTR_OFFSETS
	.align		4
.L_1852:
        /*0078*/ 	.byte	0x04, 0x28
        /*007a*/ 	.short	(.L_1854 - .L_1853)


	//   ....[0]....
.L_1853:
        /*007c*/ 	.word	0x00001300


	//   ....[1]....
        /*0080*/ 	.word	0x00001330


	//   ....[2]....
        /*0084*/ 	.word	0x00001350


	//   ....[3]....
        /*0088*/ 	.word	0x00001370


	//   ....[4]....
        /*008c*/ 	.word	0x00001390


	//   ....[5]....
        /*0090*/ 	.word	0x000015c0


	//   ....[6]....
        /*0094*/ 	.word	0x000015e0


	//   ....[7]....
        /*0098*/ 	.word	0x00001600


	//   ....[8]....
        /*009c*/ 	.word	0x00001620


	//   ....[9]....
        /*00a0*/ 	.word	0x00001640


	//   ....[10]....
        /*00a4*/ 	.word	0x00001b80


	//   ....[11]....
        /*00a8*/ 	.word	0x00001c20


	//   ....[12]....
        /*00ac*/ 	.word	0x00001c80


	//   ....[13]....
        /*00b0*/ 	.word	0x00001ce0


	//   ....[14]....
        /*00b4*/ 	.word	0x00001d40


	//   ....[15]....
        /*00b8*/ 	.word	0x00001fb0


	//   ....[16]....
        /*00bc*/ 	.word	0x00002010


	//   ....[17]....
        /*00c0*/ 	.word	0x00002070


	//   ....[18]....
        /*00c4*/ 	.word	0x000020d0


	//   ....[19]....
        /*00c8*/ 	.word	0x00002130


	//----- nvinfo : EIATTR_EXIT_INSTR_OFFSETS
	.align		4
.L_1854:
        /*00cc*/ 	.byte	0x04, 0x1c
        /*00ce*/ 	.short	(.L_1856 - .L_1855)


	//   ....[0]....
.L_1855:
        /*00d0*/ 	.word	0x00000220


	//   ....[1]....
        /*00d4*/ 	.word	0x00001b20


	//----- nvinfo : EIATTR_MAX_THREADS
	.align		4
.L_1856:
        /*00d8*/ 	.byte	0x04, 0x05
        /*00da*/ 	.short	(.L_1858 - .L_1857)
.L_1857:
        /*00dc*/ 	.word	0x00000080
        /*00e0*/ 	.word	0x00000001
        /*00e4*/ 	.word	0x00000001


	//----- nvinfo : EIATTR_CRS_STACK_SIZE
	.align		4
.L_1858:
        /*00e8*/ 	.byte	0x04, 0x1e
        /*00ea*/ 	.short	(.L_1860 - .L_1859)
.L_1859:
        /*00ec*/ 	.word	0x00000000


	//----- nvinfo : EIATTR_CBANK_PARAM_SIZE
	.align		4
.L_1860:
        /*00f0*/ 	.byte	0x03, 0x19
        /*00f2*/ 	.short	0x00e8


	//----- nvinfo : EIATTR_PARAM_CBANK
	.align		4
        /*00f4*/ 	.byte	0x04, 0x0a
        /*00f6*/ 	.short	(.L_1862 - .L_1861)
	.align		4
.L_1861:
        /*00f8*/ 	.word	index@(.nv.constant0._ZN10layer_norm31ln_parallel_residual_fwd_kernelINS_13Kernel_traitsIfffffjLj512ELj1ELj4ELj1ELj16ENS_18Kernel_traits_baseILj512EfffffjLj128EEEEELb0ELb1ELb1EEEvNS_9FwdParamsE)
        /*00fc*/ 	.short	0x0210
        /*00fe*/ 	.short	0x00e8


	//----- nvinfo : EIATTR_SW_WAR
	.align		4
.L_1862:
        /*0100*/ 	.byte	0x04, 0x36
        /*0102*/ 	.short	(.L_1864 - .L_1863)
.L_1863:
        /*0104*/ 	.word	0x00000008
.L_1864:


//--------------------- .nv.info._ZN10layer_norm31ln_parallel_residual_fwd_kernelINS_13Kernel_traitsIfffffjLj512ELj1ELj4ELj1ELj16ENS_18Kernel_traits_baseILj512EfffffjLj128EEEEELb1ELb0ELb0EEEvNS_9FwdParamsE --------------------------
	.section	.nv.info._ZN10layer_norm31ln_parallel_residual_fwd_kernelINS_13Kernel_traitsIfffffjLj512ELj1ELj4ELj1ELj16ENS_18Kernel_traits_baseILj512EfffffjLj128EEEEELb1ELb0ELb0EEEvNS_9FwdParamsE,"",@"SHT_CUDA_INFO"
	.sectionflags	@""
	.align	4


	//----- nvinfo : EIATTR_CUDA_API_VERSION
	.align		4
        /*0000*/ 	.byte	0x04, 0x37
        /*0002*/ 	.short	(.L_1866 - .L_1865)
.L_1865:
        /*0004*/ 	.word	0x00000082


	//----- nvinfo : EIATTR_KPARAM_INFO
	.align		4
.L_1866:
        /*0008*/ 	.byte	0x04, 0x17
        /*000a*/ 	.short	(.L_1868 - .L_1867)
.L_1867:
        /*000c*/ 	.word	0x00000000
        /*0010*/ 	.short	0x0000
        /*0012*/ 	.short	0x0000
        /*0014*/ 	.byte	0x00, 0xf0, 0xa1, 0x03


	//----- nvinfo : EIATTR_SPARSE_MMA_MASK
	.align		4
.L_1868:
        /*0018*/ 	.byte	0x03, 0x50
        /*001a*/ 	.short	0x0000


	//----- nvinfo : EIATTR_MAXREG_COUNT
	.align		4
        /*001c*/ 	.byte	0x03, 0x1b
        /*001e*/ 	.short	0x00ff


	//----- nvinfo : EIATTR_MERCURY_ISA_VERSION
	.align		4
        /*0020*/ 	.byte	0x03, 0x5f
        /*0022*/ 	.short	0x0101


	//----- nvinfo : EIATTR_COOP_GROUP_MASK_REGIDS
	.align		4
        /*0024*/ 	.byte	0x04, 0x29
        /*0026*/ 	.short	(.L_1870 - .L_1869)


	//   ....[0]....
.L_1869:
        /*0028*/ 	.word	0xffffffff


	//   ....[1]....
        /*002c*/ 	.word	0xffffffff


	//   ....[2]....
        /*0030*/ 	.word	0xffffffff


	//   ....[3]....
        /*0034*/ 	.word	0xffffffff


	//   ....[4]....
        /*0038*/ 	.word	0xffffffff


	//   ....[5]....
        /*003c*/ 	.word	0xffffffff


	//   ....[6]....
        /*0040*/ 	.word	0xffffffff


	//   ....[7]....
        /*0044*/ 	.word	0xffffffff


	//   ....[8]....
        /*0048*/ 	.word	0xffffffff


	//   ....[9]....
        /*004c*/ 	.word	0xffffffff


	//   ....[10]....
        /*0050*/ 	.word	0x05000076


	//   ....[11]....
        /*0054*/ 	.word	0x05000076


	//   ....[12]....
        /*0058*/ 	.word	0x05000076


	//   ....[13]....
        /*005c*/ 	.word	0x05000076


	//   ....[14]....
        /*0060*/ 	.word	0x05000076


	//   ....[15]....
        /*0064*/ 	.word	0x05000076


	//   ....[16]....
        /*0068*/ 	.word	0x05000076


	//   ....[17]....
        /*006c*/ 	.word	0x05000076


	//   ....[18]....
        /*0070*/ 	.word	0x05000076


	//   ....[19]....
        /*0074*/ 	.word	0x05000076


	//----- nvinfo : EIATTR_COOP_GROUP_INSTR_OFFSETS
	.align		4
.L_1870:
        /*0078*/ 	.byte	0x04, 0x28
        /*007a*/ 	.short	(.L_1872 - .L_1871)


	//   ....[0]....
.L_1871:
        /*007c*/ 	.word	0x0000c820


	//   ....[1]....
        /*0080*/ 	.word	0x0000c850


	//   ....[2]....
        /*0084*/ 	.word	0x0000c870


	//   ....[3]....
        /*0088*/ 	.word	0x0000c890


	//   ....[4]....
        /*008c*/ 	.word	0x0000c8b0


	//   ....[5]....
        /*0090*/ 	.word	0x0000caf0


	//   ....[6]....
        /*0094*/ 	.word	0x0000cb10


	//   ....[7]....
        /*0098*/ 	.word	0x0000cb30


	//   ....[8]....
        /*009c*/ 	.word	0x0000cb50


	//   ....[9]....
        /*00a0*/ 	.word	0x0000cb70


	//   ....[10]....
        /*00a4*/ 	.word	0x0000d3d0


	//   ....[11]....
        /*00a8*/ 	.word	0x0000d480


	//   ....[12]....
        /*00ac*/ 	.word	0x0000d4f0


	//   ....[13]....
        /*00b0*/ 	.word	0x0000d560


	//   ....[14]....
        /*00b4*/ 	.word	0x0000d5d0


	//   ....[15]....
        /*00b8*/ 	.word	0x0000d860


	//   ....[16]....
        /*00bc*/ 	.word	0x0000d8d0


	//   ....[17]....
        /*00c0*/ 	.word	0x0000d940


	//   ....[18]....
        /*00c4*/ 	.word	0x0000d9b0


	//   ....[19]....
        /*00c8*/ 	.word	0x0000da20


	//----- nvinfo : EIATTR_EXIT_INSTR_OFFSETS
	.align		4
.L_1872:
        /*00cc*/ 	.byte	0x04, 0x1c
        /*00ce*/ 	.short	(.L_1874 - .L_1873)


	//   ....[0]....
.L_1873:
        /*00d0*/ 	.word	0x00000d20


	//   ....[1]....
        /*00d4*/ 	.word	0x0000d360


	//----- nvinfo : EIATTR_MAX_THREADS
	.align		4
.L_1874:
        /*00d8*/ 	.byte	0x04, 0x05
        /*00da*/ 	.short	(.L_1876 - .L_1875)
.L_1875:
        /*00dc*/ 	.word	0x00000080
        /*00e0*/ 	.word	0x00000001
        /*00e4*/ 	.word	0x00000001


	//----- nvinfo : EIATTR_CRS_STACK_SIZE
	.align		4
.L_1876:
        /*00e8*/ 	.byte	0x04, 0x1e
        /*00ea*/ 	.short	(.L_1878 - .L_1877)
.L_1877:
        /*00ec*/ 	.word	0x00000000


	//----- nvinfo : EIATTR_CBANK_PARAM_SIZE
	.align		4
.L_1878:
        /*00f0*/ 	.byte	0x03, 0x19
        /*00f2*/ 	.short	0x00e8


	//----- nvinfo : EIATTR_PARAM_CBANK
	.align		4
        /*00f4*/ 	.byte	0x04, 0x0a
        /*00f6*/ 	.short	(.L_1880 - .L_1879)
	.align		4
.L_1879:
        /*00f8*/ 	.word	index@(.nv.constant0._ZN10layer_norm31ln_parallel_residual_fwd_kernelINS_13Kernel_traitsIfffffjLj512ELj1ELj4ELj1ELj16ENS_18Kernel_traits_baseILj512EfffffjLj128EEEEELb1ELb0ELb0EEEvNS_9FwdParamsE)
        /*00fc*/ 	.short	0x0210
        /*00fe*/ 	.short	0x00e8


	//----- nvinfo : EIATTR_SW_WAR
	.align		4
.L_1880:
        /*0100*/ 	.byte	0x04, 0x36
        /*0102*/ 	.short	(.L_1882 - .L_1881)
.L_1881:
        /*0104*/ 	.word	0x00000008
.L_1882:


//--------------------- .nv.info._ZN10layer_norm31ln_parallel_residual_fwd_kernelINS_13Kernel_traitsIfffffjLj512ELj1ELj4ELj1ELj16ENS_18Kernel_traits_baseILj512EfffffjLj128EEEEELb1ELb0ELb1EEEvNS_9FwdParamsE --------------------------
	.section	.nv.info._ZN10layer_norm31ln_parallel_residual_fwd_kernelINS_13Kernel_traitsIfffffjLj512ELj1ELj4ELj1ELj16ENS_18Kernel_traits_baseILj512EfffffjLj128EEEEELb1ELb0ELb1EEEvNS_9FwdParamsE,"",@"SHT_CUDA_INFO"
	.sectionflags	@""
	.align	4


	//----- nvinfo : EIATTR_CUDA_API_VERSION
	.align		4
        /*0000*/ 	.byte	0x04, 0x37
        /*0002*/ 	.short	(.L_1884 - .L_1883)
.L_1883:
        /*0004*/ 	.word	0x00000082


	//----- nvinfo : EIATTR_KPARAM_INFO
	.align		4
.L_1884:
        /*0008*/ 	.byte	0x04, 0x17
        /*000a*/ 	.short	(.L_1886 - .L_1885)
.L_1885:
        /*000c*/ 	.word	0x00000000
        /*0010*/ 	.short	0x0000
        /*0012*/ 	.short	0x0000
        /*0014*/ 	.byte	0x00, 0xf0, 0xa1, 0x03


	//----- nvinfo : EIATTR_SPARSE_MMA_MASK
	.align		4
.L_1886:
        /*0018*/ 	.byte	0x03, 0x50
        /*001a*/ 	.short	0x0000


	//----- nvinfo : EIATTR_MAXREG_COUNT
	.align		4
        /*001c*/ 	.byte	0x03, 0x1b
        /*001e*/ 	.short	0x00ff


	//----- nvinfo : EIATTR_MERCURY_ISA_VERSION
	.align		4
        /*0020*/ 	.byte	0x03, 0x5f
        /*0022*/ 	.short	0x0101


	//----- nvinfo : EIATTR_COOP_GROUP_MASK_REGIDS
	.align		4
        /*0024*/ 	.byte	0x04, 0x29
        /*0026*/ 	.short	(.L_1888 - .L_1887)


	//   ....[0]....
.L_1887:
        /*0028*/ 	.word	0xffffffff


	//   ....[1]....
        /*002c*/ 	.word	0xffffffff


	//   ....[2]....
        /*0030*/ 	.word	0xffffffff


	//   ....[3]....
        /*0034*/ 	.word	0xffffffff


	//   ....[4]....
        /*0038*/ 	.word	0xffffffff


	//   ....[5]....
        /*003c*/ 	.word	0xffffffff


	//   ....[6]....
        /*0040*/ 	.word	0xffffffff


	//   ....[7]....
        /*0044*/ 	.word	0xffffffff


	//   ....[8]....
        /*0048*/ 	.word	0xffffffff


	//   ....[9]....
        /*004c*/ 	.word	0xffffffff


	//   ....[10]....
        /*0050*/ 	.word	0x05000074


	//   ....[11]....
        /*0054*/ 	.word	0x05000074


	//   ....[12]....
        /*0058*/ 	.word	0x05000074


	//   ....[13]....
        /*005c*/ 	.word	0x05000074


	//   ....[14]....
        /*0060*/ 	.word	0x05000074


	//   ....[15]....
        /*0064*/ 	.word	0x05000074


	//   ....[16]....
        /*0068*/ 	.word	0x05000074


	//   ....[17]....
        /*006c*/ 	.word	0x05000074


	//   ....[18]....
        /*0070*/ 	.word	0x05000074


	//   ....[19]....
        /*0074*/ 	.word	0x05000074


	//----- nvinfo : EIATTR_COOP_GROUP_INSTR_OFFSETS
	.align		4
.L_1888:
        /*0078*/ 	.byte	0x04, 0x28
        /*007a*/ 	.short	(.L_1890 - .L_1889)


	//   ....[0]....
.L_1889:
        /*007c*/ 	.word	0x0000bd70


	//   ....[1]....
        /*0080*/ 	.word	0x0000bd90


	//   ....[2]....
        /*0084*/ 	.word	0x0000bdb0


	//   ....[3]....
        /*0088*/ 	.word	0x0000bde0


	//   ....[4]....
        /*008c*/ 	.word	0x0000be00


	//   ....[5]....
        /*0090*/ 	.word	0x0000c030


	//   ....[6]....
        /*0094*/ 	.word	0x0000c050


	//   ....[7]....
        /*0098*/ 	.word	0x0000c070


	//   ....[8]....
        /*009c*/ 	.word	0x0000c090


	//   ....[9]....
        /*00a0*/ 	.word	0x0000c0b0


	//   ....[10]....
        /*00a4*/ 	.word	0x0000c810


	//   ....[11]....
        /*00a8*/ 	.word	0x0000c8b0


	//   ....[12]....
        /*00ac*/ 	.word	0x0000c920


	//   ....[13]....
        /*00b0*/ 	.word	0x0000c9a0


	//   ....[14]....
        /*00b4*/ 	.word	0x0000ca10


	//   ....[15]....
        /*00b8*/ 	.word	0x0000cc80


	//   ....[16]....
        /*00bc*/ 	.word	0x0000ccf0


	//   ....[17]....
        /*00c0*/ 	.word	0x0000cd60


	//   ....[18]....
        /*00c4*/ 	.word	0x0000cdd0


	//   ....[19]....
        /*00c8*/ 	.word	0x0000ce40


	//----- nvinfo : EIATTR_EXIT_INSTR_OFFSETS
	.align		4
.L_1890:
        /*00cc*/ 	.byte	0x04, 0x1c
        /*00ce*/ 	.short	(.L_1892 - .L_1891)


	//   ....[0]....
.L_1891:
        /*00d0*/ 	.word	0x000007c0


	//   ....[1]....
        /*00d4*/ 	.word	0x0000c7a0


	//----- nvinfo : EIATTR_MAX_THREADS
	.align		4
.L_1892:
        /*00d8*/ 	.byte	0x04, 0x05
        /*00da*/ 	.short	(.L_1894 - .L_1893)
.L_1893:
        /*00dc*/ 	.word	0x00000080
        /*00e0*/ 	.word	0x00000001
        /*00e4*/ 	.word	0x00000001


	//----- nvinfo : EIATTR_CRS_STACK_SIZE
	.align		4
.L_1894:
        /*00e8*/ 	.byte	0x04, 0x1e
        /*00ea*/ 	.short	(.L_1896 - .L_1895)
.L_1895:
        /*00ec*/ 	.word	0x00000000


	//----- nvinfo : EIATTR_CBANK_PARAM_SIZE
	.align		4
.L_1896:
        /*00f0*/ 	.byte	0x03, 0x19
        /*00f2*/ 	.short	0x00e8


	//----- nvinfo : EIATTR_PARAM_CBANK
	.align		4
        /*00f4*/ 	.byte	0x04, 0x0a
        /*00f6*/ 	.short	(.L_1898 - .L_1897)
	.align		4
.L_1897:
        /*00f8*/ 	.word	index@(.nv.constant0._ZN10layer_norm31ln_parallel_residual_fwd_kernelINS_13Kernel_traitsIfffffjLj512ELj1ELj4ELj1ELj16ENS_18Kernel_traits_baseILj512EfffffjLj128EEEEELb1ELb0ELb1EEEvNS_9FwdParamsE)
        /*00fc*/ 	.short	0x0210
        /*00fe*/ 	.short	0x00e8


	//----- nvinfo : EIATTR_SW_WAR
	.align		4
.L_1898:
        /*0100*/ 	.byte	0x04, 0x36
        /*0102*/ 	.short	(.L_1900 - .L_1899)
.L_1899:
        /*0104*/ 	.word	0x00000008
.L_1900:


//--------------------- .nv.info._ZN10layer_norm31ln_parallel_residual_fwd_kernelINS_13Kernel_traitsIfffffjLj512ELj1ELj4ELj1ELj16ENS_18Kernel_traits_baseILj512EfffffjLj128EEEEELb1ELb1ELb0EEEvNS_9FwdParamsE --------------------------
	.section	.nv.info._ZN10layer_norm31ln_parallel_residual_fwd_kernelINS_13Kernel_traitsIfffffjLj512ELj1ELj4ELj1ELj16ENS_18Kernel_traits_baseILj512EfffffjLj128EEEEELb1ELb1ELb0EEEvNS_9FwdParamsE,"",@"SHT_CUDA_INFO"
	.sectionflags	@""
	.align	4


	//----- nvinfo : EIATTR_CUDA_API_VERSION
	.align		4
        /*0000*/ 	.byte	0x04, 0x37
        /*0002*/ 	.short	(.L_1902 - .L_1901)
.L_1901:
        /*0004*/ 	.word	0x00000082


	//----- nvinfo : EIATTR_KPARAM_INFO
	.align		4
.L_1902:
        /*0008*/ 	.byte	0x04, 0x17
        /*000a*/ 	.short	(.L_1904 - .L_1903)
.L_1903:
        /*000c*/ 	.word	0x00000000
        /*0010*/ 	.short	0x0000
        /*0012*/ 	.short	0x0000
        /*0014*/ 	.byte	0x00, 0xf0, 0xa1, 0x03


	//----- nvinfo : EIATTR_SPARSE_MMA_MASK
	.align		4
.L_1904:
        /*0018*/ 	.byte	0x03, 0x50
        /*001a*/ 	.short	0x0000


	//----- nvinfo : EIATTR_MAXREG_COUNT
	.align		4
        /*001c*/ 	.byte	0x03, 0x1b
        /*001e*/ 	.short	0x00ff


	//----- nvinfo : EIATTR_MERCURY_ISA_VERSION
	.align		4
        /*0020*/ 	.byte	0x03, 0x5f
        /*0022*/ 	.short	0x0101


	//----- nvinfo : EIATTR_COOP_GROUP_MASK_REGIDS
	.align		4
        /*0024*/ 	.byte	0x04, 0x29
        /*0026*/ 	.short	(.L_1906 - .L_1905)


	//   ....[0]....
.L_1905:
        /*0028*/ 	.word	0xffffffff


	//   ....[1]....
        /*002c*/ 	.word	0xffffffff


	//   ....[2]....
        /*0030*/ 	.word	0xffffffff


	//   ....[3]....
        /*0034*/ 	.word	0xffffffff


	//   ....[4]....
        /*0038*/ 	.word	0xffffffff


	//   ....[5]....
        /*003c*/ 	.word	0xffffffff


	//   ....[6]....
        /*0040*/ 	.word	0xffffffff


	//   ....[7]....
        /*0044*/ 	.word	0xffffffff


	//   ....[8]....
        /*0048*/ 	.word	0xffffffff


	//   ....[9]....
        /*004c*/ 	.word	0xffffffff


	//   ....[10]....
        /*0050*/ 	.word	0x05000056


	//   ....[11]....
        /*0054*/ 	.word	0x05000056


	//   ....[12]....
        /*0058*/ 	.word	0x05000056


	//   ....[13]....
        /*005c*/ 	.word	0x05000056


	//   ....[14]....
        /*0060*/ 	.word	0x05000056


	//   ....[15]....
        /*0064*/ 	.word	0x05000056


	//   ....[16]....
        /*0068*/ 	.word	0x05000056


	//   ....[17]....
        /*006c*/ 	.word	0x05000056


	//   ....[18]....
        /*0070*/ 	.word	0x05000056


	//   ....[19]....
        /*0074*/ 	.word	0x05000056


	//----- nvinfo : EIATTR_COOP_GROUP_INSTR_OFFSETS
	.align		4
.L_1906:
        /*0078*/ 	.byte	0x04, 0x28
        /*007a*/ 	.short	(.L_1908 - .L_1907)


	//   ....[0]....
.L_1907:
        /*007c*/ 	.word	0x0000c4c0


	//   ....[1]....
        /*0080*/ 	.word	0x0000c4f0


	//   ....[2]....
        /*0084*/ 	.word	0x0000c510


	//   ....[3]....
        /*0088*/ 	.word	0x0000c530


	//   ....[4]....
        /*008c*/ 	.word	0x0000c550


	//   ....[5]....
        /*0090*/ 	.word	0x0000c790


	//   ....[6]....
        /*0094*/ 	.word	0x0000c7b0


	//   ....[7]....
        /*0098*/ 	.word	0x0000c7d0


	//   ....[8]....
        /*009c*/ 	.word	0x0000c7f0


	//   ....[9]....
        /*00a0*/ 	.word	0x0000c810


	//   ....[10]....
        /*00a4*/ 	.word	0x0000ceb0


	//   ....[11]....
        /*00a8*/ 	.word	0x0000cf60


	//   ....[12]....
        /*00ac*/ 	.word	0x0000cfd0


	//   ....[13]....
        /*00b0*/ 	.word	0x0000d040


	//   ....[14]....
        /*00b4*/ 	.word	0x0000d0b0


	//   ....[15]....
        /*00b8*/ 	.word	0x0000d340


	//   ....[16]....
        /*00bc*/ 	.word	0x0000d3b0


	//   ....[17]....
        /*00c0*/ 	.word	0x0000d420


	//   ....[18]....
        /*00c4*/ 	.word	0x0000d490


	//   ....[19]....
        /*00c8*/ 	.word	0x0000d500


	//----- nvinfo : EIATTR_EXIT_INSTR_OFFSETS
	.align		4
.L_1908:
        /*00cc*/ 	.byte	0x04, 0x1c
        /*00ce*/ 	.short	(.L_1910 - .L_1909)


	//   ....[0]....
.L_1909:
        /*00d0*/ 	.word	0x000009c0


	//   ....[1]....
        /*00d4*/ 	.word	0x0000ce40


	//----- nvinfo : EIATTR_MAX_THREADS
	.align		4
.L_1910:
        /*00d8*/ 	.byte	0x04, 0x05
        /*00da*/ 	.short	(.L_1912 - .L_1911)
.L_1911:
        /*00dc*/ 	.word	0x00000080
        /*00e0*/ 	.word	0x00000001
        /*00e4*/ 	.word	0x00000001


	//----- nvinfo : EIATTR_CRS_STACK_SIZE
	.align		4
.L_1912:
        /*00e8*/ 	.byte	0x04, 0x1e
        /*00ea*/ 	.short	(.L_1914 - .L_1913)
.L_1913:
        /*00ec*/ 	.word	0x00000000


	//----- nvinfo : EIATTR_CBANK_PARAM_SIZE
	.align		4
.L_1914:
        /*00f0*/ 	.byte	0x03, 0x19
        /*00f2*/ 	.short	0x00e8


	//----- nvinfo : EIATTR_PARAM_CBANK
	.align		4
        /*00f4*/ 	.byte	0x04, 0x0a
        /*00f6*/ 	.short	(.L_1916 - .L_1915)
	.align		4
.L_1915:
        /*00f8*/ 	.word	index@(.nv.constant0._ZN10layer_norm31ln_parallel_residual_fwd_kernelINS_13Kernel_traitsIfffffjLj512ELj1ELj4ELj1ELj16ENS_18Kernel_traits_baseILj512EfffffjLj128EEEEELb1ELb1ELb0EEEvNS_9FwdParamsE)
        /*00fc*/ 	.short	0x0210
        /*00fe*/ 	.short	0x00e8


	//----- nvinfo : EIATTR_SW_WAR
	.align		4
.L_1916:
        /*0100*/ 	.byte	0x04, 0x36
        /*0102*/ 	.short	(.L_1918 - .L_1917)
.L_1917:
        /*0104*/ 	.word	0x00000008
.L_1918:


//--------------------- .nv.info._ZN10layer_norm31ln_parallel_residual_fwd_kernelINS_13Kernel_traitsIfffffjLj512ELj1ELj4ELj1ELj16ENS_18Kernel_traits_baseILj512EfffffjLj128EEEEELb1ELb1ELb1EEEvNS_9FwdParamsE --------------------------
	.section	.nv.info._ZN10layer_norm31ln_parallel_residual_fwd_kernelINS_13Kernel_traitsIfffffjLj512ELj1ELj4ELj1ELj16ENS_18Kernel_traits_baseILj512EfffffjLj128EEEEELb1ELb1ELb1EEEvNS_9FwdParamsE,"",@"SHT_CUDA_INFO"
	.sectionflags	@""
	.align	4


	//----- nvinfo : EIATTR_CUDA_API_VERSION
	.align		4
        /*0000*/ 	.byte	0x04, 0x37
        /*0002*/ 	.short	(.L_1920 - .L_1919)
.L_1919:
        /*0004*/ 	.word	0x00000082


	//----- nvinfo : EIATTR_KPARAM_INFO
	.align		4
.L_1920:
        /*0008*/ 	.byte	0x04, 0x17
        /*000a*/ 	.short	(.L_1922 - .L_1921)
.L_1921:
        /*000c*/ 	.word	0x00000000
        /*0010*/ 	.short	0x0000
        /*0012*/ 	.short	0x0000
        /*0014*/ 	.byte	0x00, 0xf0, 0xa1, 0x03


	//----- nvinfo : EIATTR_SPARSE_MMA_MASK
	.align		4
.L_1922:
        /*0018*/ 	.byte	0x03, 0x50
        /*001a*/ 	.short	0x0000


	//----- nvinfo : EIATTR_MAXREG_COUNT
	.align		4
        /*001c*/ 	.byte	0x03, 0x1b
        /*001e*/ 	.short	0x00ff


	//----- nvinfo : EIATTR_MERCURY_ISA_VERSION
	.align		4
        /*0020*/ 	.byte	0x03, 0x5f
        /*0022*/ 	.short	0x0101


	//----- nvinfo : EIATTR_COOP_GROUP_MASK_REGIDS
	.align		4
        /*0024*/ 	.byte	0x04, 0x29
        /*0026*/ 	.short	(.L_1924 - .L_1923)


	//   ....[0]....
.L_1923:
        /*0028*/ 	.word	0xffffffff


	//   ....[1]....
        /*002c*/ 	.word	0xffffffff


	//   ....[2]....
        /*0030*/ 	.word	0xffffffff


	//   ....[3]....
        /*0034*/ 	.word	0xffffffff


	//   ....[4]....
        /*0038*/ 	.word	0xffffffff


	//   ....[5]....
        /*003c*/ 	.word	0xffffffff


	//   ....[6]....
        /*0040*/ 	.word	0xffffffff


	//   ....[7]....
        /*0044*/ 	.word	0xffffffff


	//   ....[8]....
        /*0048*/ 	.word	0xffffffff


	//   ....[9]....
        /*004c*/ 	.word	0xffffffff


	//   ....[10]....
        /*0050*/ 	.word	0x05000055


	//   ....[11]....
        /*0054*/ 	.word	0x05000055


	//   ....[12]....
        /*0058*/ 	.word	0x05000055


	//   ....[13]....
        /*005c*/ 	.word	0x05000055


	//   ....[14]....
        /*0060*/ 	.word	0x05000055


	//   ....[15]....
        /*0064*/ 	.word	0x05000055


	//   ....[16]....
        /*0068*/ 	.word	0x05000055


	//   ....[17]....
        /*006c*/ 	.word	0x05000055


	//   ....[18]....
        /*0070*/ 	.word	0x05000055


	//   ....[19]....
        /*0074*/ 	.word	0x05000055


	//----- nvinfo : EIATTR_COOP_GROUP_INSTR_OFFSETS
	.align		4
.L_1924:
        /*0078*/ 	.byte	0x04, 0x28
        /*007a*/ 	.short	(.L_1926 - .L_1925)


	//   ....[0]....
.L_1925:
        /*007c*/ 	.word	0x0000bdc0


	//   ....[1]....
        /*0080*/ 	.word	0x0000bdf0


	//   ....[2]....
        /*0084*/ 	.word	0x0000be10


	//   ....[3]....
        /*0088*/ 	.word	0x0000be30


	//   ....[4]....
        /*008c*/ 	.word	0x0000be50


	//   ....[5]....
        /*0090*/ 	.word	0x0000c080


	//   ....[6]....
        /*0094*/ 	.word	0x0000c0a0


	//   ....[7]....
        /*0098*/ 	.word	0x0000c0c0


	//   ....[8]....
        /*009c*/ 	.word	0x0000c0e0


	//   ....[9]....
        /*00a0*/ 	.word	0x0000c100


	//   ....[10]....
        /*00a4*/ 	.word	0x0000c660


	//   ....[11]....
        /*00a8*/ 	.word	0x0000c710


	//   ....[12]....
        /*00ac*/ 	.word	0x0000c780


	//   ....[13]....
        /*00b0*/ 	.word	0x0000c7f0


	//   ....[14]....
        /*00b4*/ 	.word	0x0000c860


	//   ....[15]....
        /*00b8*/ 	.word	0x0000cae0


	//   ....[16]....
        /*00bc*/ 	.word	0x0000cb50


	//   ....[17]....
        /*00c0*/ 	.word	0x0000cbc0


	//   ....[18]....
        /*00c4*/ 	.word	0x0000cc30


	//   ....[19]....
        /*00c8*/ 	.word	0x0000cca0


	//----- nvinfo : EIATTR_EXIT_INSTR_OFFSETS
	.align		4
.L_1926:
        /*00cc*/ 	.byte	0x04, 0x1c
        /*00ce*/ 	.short	(.L_1928 - .L_1927)


	//   ....[0]....
.L_1927:
        /*00d0*/ 	.word	0x00000650


	//   ....[1]....
        /*00d4*/ 	.word	0x0000c600


	//----- nvinfo : EIATTR_MAX_THREADS
	.align		4
.L_1928:
        /*00d8*/ 	.byte	0x04, 0x05
        /*00da*/ 	.short	(.L_1930 - .L_1929)
.L_1929:
        /*00dc*/ 	.word	0x00000080
        /*00e0*/ 	.word	0x00000001
        /*00e4*/ 	.word	0x00000001


	//----- nvinfo : EIATTR_CRS_STACK_SIZE
	.align		4
.L_1930:
        /*00e8*/ 	.byte	0x04, 0x1e
        /*00ea*/ 	.short	(.L_1932 - .L_1931)
.L_1931:
        /*00ec*/ 	.word	0x00000000


	//----- nvinfo : EIATTR_CBANK_PARAM_SIZE
	.align		4
.L_1932:
        /*00f0*/ 	.byte	0x03, 0x19
        /*00f2*/ 	.short	0x00e8


	//----- nvinfo : EIATTR_PARAM_CBANK
	.align		4
        /*00f4*/ 	.byte	0x04, 0x0a
        /*00f6*/ 	.short	(.L_1934 - .L_1933)
	.align		4
.L_1933:
        /*00f8*/ 	.word	index@(.nv.constant0._ZN10layer_norm31ln_parallel_residual_fwd_kernelINS_13Kernel_traitsIfffffjLj512ELj1ELj4ELj1ELj16ENS_18Kernel_traits_baseILj512EfffffjLj128EEEEELb1ELb1ELb1EEEvNS_9FwdParamsE)
        /*00fc*/ 	.short	0x0210
        /*00fe*/ 	.short	0x00e8


	//----- nvinfo : EIATTR_SW_WAR
	.align		4
.L_1934:
        /*0100*/ 	.byte	0x04, 0x36
        /*0102*/ 	.short	(.L_1936 - .L_1935)
.L_1935:
        /*0104*/ 	.word	0x00000008
.L_1936:


//--------------------- .nv.callgraph             --------------------------
	.section	.nv.callgraph,"",@"SHT_CUDA_CALLGRAPH"
	.align	4
	.sectionentsize	8
	.align		4
        /*0000*/ 	.word	0x00000000
	.align		4
        /*0004*/ 	.word	0xffffffff
	.align		4
        /*0008*/ 	.word	0x00000000
	.align		4
        /*000c*/ 	.word	0xfffffffe
	.align		4
        /*0010*/ 	.word	0x00000000
	.align		4
        /*0014*/ 	.word	0xfffffffd
	.align		4
        /*0018*/ 	.word	0x00000000
	.align		4
        /*001c*/ 	.word	0xfffffffc


//--------------------- .nv.constant4             --------------------------
	.section	.nv.constant4,"a",@progbits
	.align	8
	.align		8
.nv.constant4:
        /*0000*/ 	.dword	precalc_xorwow_matrix
	.align		8
        /*0008*/ 	.dword	precalc_xorwow_offset_matrix
	.align		8
        /*0010*/ 	.dword	mrg32k3aM1
	.align		8
        /*0018*/ 	.dword	mrg32k3aM2
	.align		8
        /*0020*/ 	.dword	mrg32k3aM1SubSeq
	.align		8
        /*0028*/ 	.dword	mrg32k3aM2SubSeq
	.align		8
        /*0030*/ 	.dword	mrg32k3aM1Seq
	.align		8
        /*0038*/ 	.dword	mrg32k3aM2Seq


//--------------------- .nv.constant3             --------------------------
	.section	.nv.constant3,"a",@progbits
	.align	8
.nv.constant3:
	.type		__cr_lgamma_table,@object
	.size		__cr_lgamma_table,(.L_8 - __cr_lgamma_table)
__cr_lgamma_table:
        /*0000*/ 	.byte	0x00, 0x00, 0x00, 0x00, 0x00, 0x00, 0x00, 0x00, 0x00, 0x00, 0x00, 0x00, 0x00, 0x00, 0x00, 0x00
        /*0010*/ 	.byte	0xef, 0x39, 0xfa, 0xfe, 0x42, 0x2e, 0xe6, 0x3f, 0x02, 0x20, 0x2a, 0xfa, 0x0b, 0xab, 0xfc, 0x3f
        /*0020*/ 	.byte	0xf9, 0x2c, 0x92, 0x7c, 0xa7, 0x6c, 0x09, 0x40, 0xc9, 0x79, 0x44, 0x3c, 0x64, 0x26, 0x13, 0x40
        /*0030*/ 	.byte	0xca, 0x01, 0xcf, 0x3a, 0x27, 0x51, 0x1a, 0x40, 0x30, 0xcc, 0x2d, 0xf3, 0xe1, 0x0c, 0x21, 0x40
        /*0040*/ 	.byte	0x0d, 0xb7, 0xfc, 0x82, 0x8e, 0x35, 0x25, 0x40
.L_8:


//--------------------- .text._ZN10layer_norm31ln_parallel_residual_fwd_kernelINS_13Kernel_traitsI13__nv_bfloat16S2_S2_S2_fjLj512ELj1ELj4ELj1ELj16ENS_18Kernel_traits_baseILj512ES2_S2_S2_S2_fjLj128EEEEELb0ELb0ELb0EEEvNS_9FwdParamsE --------------------------
	.section	.text._ZN10layer_norm31ln_parallel_residual_fwd_kernelINS_13Kernel_traitsI13__nv_bfloat16S2_S2_S2_fjLj512ELj1ELj4ELj1ELj16ENS_18Kernel_traits_baseILj512ES2_S2_S2_S2_fjLj128EEEEELb0ELb0ELb0EEEvNS_9FwdParamsE,"ax",@progbits
	.align	128
        .global         _ZN10layer_norm31ln_parallel_residual_fwd_kernelINS_13Kernel_traitsI13__nv_bfloat16S2_S2_S2_fjLj512ELj1ELj4ELj1ELj16ENS_18Kernel_traits_baseILj512ES2_S2_S2_S2_fjLj128EEEEELb0ELb0ELb0EEEvNS_9FwdParamsE
        .type           _ZN10layer_norm31ln_parallel_residual_fwd_kernelINS_13Kernel_traitsI13__nv_bfloat16S2_S2_S2_fjLj512ELj1ELj4ELj1ELj16ENS_18Kernel_traits_baseILj512ES2_S2_S2_S2_fjLj128EEEEELb0ELb0ELb0EEEvNS_9FwdParamsE,@function
        .size           _ZN10layer_norm31ln_parallel_residual_fwd_kernelINS_13Kernel_traitsI13__nv_bfloat16S2_S2_S2_fjLj512ELj1ELj4ELj1ELj16ENS_18Kernel_traits_baseILj512ES2_S2_S2_S2_fjLj128EEEEELb0ELb0ELb0EEEvNS_9FwdParamsE,(.L_x_14190 - _ZN10layer_norm31ln_parallel_residual_fwd_kernelINS_13Kernel_traitsI13__nv_bfloat16S2_S2_S2_fjLj512ELj1ELj4ELj1ELj16ENS_18Kernel_traits_baseILj512ES2_S2_S2_S2_fjLj128EEEEELb0ELb0ELb0EEEvNS_9FwdParamsE)
        .other          _ZN10layer_norm31ln_parallel_residual_fwd_kernelINS_13Kernel_traitsI13__nv_bfloat16S2_S2_S2_fjLj512ELj1ELj4ELj1ELj16ENS_18Kernel_traits_baseILj512ES2_S2_S2_S2_fjLj128EEEEELb0ELb0ELb0EEEvNS_9FwdParamsE,@"STO_CUDA_ENTRY STV_DEFAULT"
_ZN10layer_norm31ln_parallel_residual_fwd_kernelINS_13Kernel_traitsI13__nv_bfloat16S2_S2_S2_fjLj512ELj1ELj4ELj1ELj16ENS_18Kernel_traits_baseILj512ES2_S2_S2_S2_fjLj128EEEEELb0ELb0ELb0EEEvNS_9FwdParamsE:
.text._ZN10layer_norm31ln_parallel_residual_fwd_kernelINS_13Kernel_traitsI13__nv_bfloat16S2_S2_S2_fjLj512ELj1ELj4ELj1ELj16ENS_18Kernel_traits_baseILj512ES2_S2_S2_S2_fjLj128EEEEELb0ELb0ELb0EEEvNS_9FwdParamsE:
[----:B------:R-:W-:Y:S01]  /*0000*/  LDC R1, c[0x0][0x28] ;  /* 0x00000a00ff017b82 */ /* 0x000fe20000000800 */
[----:B------:R-:W0:Y:S07]  /*0010*/  S2R R26, SR_TID.X ;  /* 0x00000000001a7919 */ /* 0x000e2e0000002100 */
[----:B------:R-:W1:Y:S01]  /*0020*/  LDC R5, c[0x0][0x218] ;  /* 0x00008600ff057b82 */ /* 0x000e620000000800 */
[----:B------:R-:W-:Y:S01]  /*0030*/  ULDC.64 UR4, c[0x0][0x230] ;  /* 0x00008c0000047ab9 */ /* 0x000fe20000000a00 */
[----:B------:R-:W-:Y:S01]  /*0040*/  BSSY B0, `(.L_x_0) ;  /* 0x0000033000007945 */ /* 0x000fe20003800000 */
[----:B------:R-:W2:Y:S05]  /*0050*/  S2R R3, SR_CTAID.X ;  /* 0x0000000000037919 */ /* 0x000eaa0000002500 */
[----:B------:R-:W3:Y:S01]  /*0060*/  LDC.64 R6, c[0x0][0x228] ;  /* 0x00008a00ff067b82 */ /* 0x000ee20000000a00 */
[----:B-1----:R-:W-:-:S04]  /*0070*/  SHF.R.S32.HI R0, RZ, 0x1f, R5 ;  /* 0x0000001fff007819 */ /* 0x002fc80000011405 */
[----:B------:R-:W-:Y:S02]  /*0080*/  LEA.HI R0, R0, R5, RZ, 0x3 ;  /* 0x0000000500007211 */ /* 0x000fe400078f18ff */
[----:B0-----:R-:W-:Y:S02]  /*0090*/  LOP3.LUT R27, R26, 0x1f, RZ, 0xc, !PT ;  /* 0x0000001f1a1b7812 */ /* 0x001fe400078e0cff */
[----:B---3--:R-:W-:Y:S02]  /*00a0*/  LOP3.LUT P0, RZ, R6, UR4, RZ, 0xfc, !PT ;  /* 0x0000000406ff7c12 */ /* 0x008fe4000f80fcff */
[----:B------:R-:W-:Y:S02]  /*00b0*/  LEA.HI.SX32 R27, R0, R27, 0x1d ;  /* 0x0000001b001b7211 */ /* 0x000fe400078feaff */
[----:B------:R-:W-:Y:S02]  /*00c0*/  SHF.R.U32.HI R24, RZ, 0x5, R26 ;  /* 0x00000005ff187819 */ /* 0x000fe4000001161a */
[----:B------:R-:W-:-:S02]  /*00d0*/  LOP3.LUT P5, RZ, R27, 0xffffffe0, RZ, 0xc0, !PT ;  /* 0xffffffe01bff7812 */ /* 0x000fc400078ac0ff */
[----:B------:R-:W-:Y:S02]  /*00e0*/  LOP3.LUT R26, R26, 0x1f, RZ, 0xc0, !PT ;  /* 0x0000001f1a1a7812 */ /* 0x000fe400078ec0ff */
[----:B------:R-:W-:Y:S01]  /*00f0*/  LOP3.LUT P0, RZ, R7, UR5, RZ, 0xfc, P0 ;  /* 0x0000000507ff7c12 */ /* 0x000fe2000800fcff */
[----:B------:R-:W-:Y:S01]  /*0100*/  ULDC.64 UR4, c[0x0][0x208] ;  /* 0x0000820000047ab9 */ /* 0x000fe20000000a00 */
[----:B------:R-:W-:Y:S01]  /*0110*/  ISETP.GE.U32.AND P4, PT, R27, 0x40, PT ;  /* 0x000000401b00780c */ /* 0x000fe20003f86070 */
[----:B------:R-:W-:Y:S01]  /*0120*/  IMAD.MOV.U32 R21, RZ, RZ, R26 ;  /* 0x000000ffff157224 */ /* 0x000fe200078e001a */
[----:B--2---:R-:W-:-:S05]  /*0130*/  LEA R24, R3, R24, 0x2 ;  /* 0x0000001803187211 */ /* 0x004fca00078e10ff */
[----:B------:R-:W-:Y:S06]  /*0140*/  @!P5 BRA `(.L_x_1) ;  /* 0x000000000088d947 */ /* 0x000fec0003800000 */
[----:B------:R-:W-:Y:S01]  /*0150*/  ULDC.64 UR6, c[0x0][0x2c8] ;  /* 0x0000b20000067ab9 */ /* 0x000fe20000000a00 */
[----:B------:R-:W0:Y:S01]  /*0160*/  LDC.64 R16, c[0x0][0x260] ;  /* 0x00009800ff107b82 */ /* 0x000e220000000a00 */
[----:B------:R-:W-:Y:S01]  /*0170*/  ISETP.NE.U32.AND P1, PT, RZ, UR6, PT ;  /* 0x00000006ff007c0c */ /* 0x000fe2000bf25070 */
[----:B------:R-:W-:Y:S01]  /*0180*/  ULDC.64 UR10, c[0x0][0x2d0] ;  /* 0x0000b400000a7ab9 */ /* 0x000fe20000000a00 */
[----:B------:R-:W-:Y:S01]  /*0190*/  SHF.L.U32 R4, R21, 0x4, RZ ;  /* 0x0000000415047819 */ /* 0x000fe200000006ff */
[----:B------:R-:W-:Y:S01]  /*01a0*/  ULDC.64 UR8, c[0x0][0x268] ;  /* 0x00009a0000087ab9 */ /* 0x000fe20000000a00 */
[----:B------:R-:W-:Y:S02]  /*01b0*/  ISETP.NE.AND.EX P1, PT, RZ, UR7, PT, P1 ;  /* 0x00000007ff007c0c */ /* 0x000fe4000bf25310 */
[----:B------:R-:W-:Y:S02]  /*01c0*/  ISETP.NE.U32.AND P2, PT, RZ, UR10, PT ;  /* 0x0000000aff007c0c */ /* 0x000fe4000bf45070 */
[----:B------:R-:W-:-:S02]  /*01d0*/  IADD3 R12, P6, R4, UR8, RZ ;  /* 0x00000008040c7c10 */ /* 0x000fc4000ffde0ff */
[----:B------:R-:W-:Y:S02]  /*01e0*/  ISETP.NE.AND.EX P2, PT, RZ, UR11, PT, P2 ;  /* 0x0000000bff007c0c */ /* 0x000fe4000bf45320 */
[----:B------:R-:W-:-:S04]  /*01f0*/  SHF.L.U64.HI R0, R21, 0x4, RZ ;  /* 0x0000000415007819 */ /* 0x000fc800000102ff */
[----:B------:R-:W-:Y:S02]  /*0200*/  IADD3.X R13, R0, UR9, RZ, P6, !PT ;  /* 0x00000009000d7c10 */ /* 0x000fe4000b7fe4ff */
[----:B------:R-:W-:-:S04]  /*0210*/  @P1 LEA R8, P3, R21, UR6, 0x4 ;  /* 0x0000000615081c11 */ /* 0x000fc8000f8620ff */
[C---:B------:R-:W-:Y:S01]  /*0220*/  @P1 LEA.HI.X R9, R21.reuse, UR7, RZ, 0x4, P3 ;  /* 0x0000000715091c11 */ /* 0x040fe200098f24ff */
[C---:B0-----:R-:W-:Y:S01]  /*0230*/  IMAD.WIDE.U32 R16, R21.reuse, 0x10, R16 ;  /* 0x0000001015107825 */ /* 0x041fe200078e0010 */
[----:B------:R-:W-:Y:S01]  /*0240*/  @P2 IADD3 R4, P3, R4, UR10, RZ ;  /* 0x0000000a04042c10 */ /* 0x000fe2000ff7e0ff */
[----:B------:R-:W2:Y:S03]  /*0250*/  LDG.E.128 R12, desc[UR4][R12.64] ;  /* 0x000000040c0c7981 */ /* 0x000ea6000c1e1d00 */
[----:B------:R-:W-:Y:S01]  /*0260*/  @P2 IADD3.X R5, R0, UR11, RZ, P3, !PT ;  /* 0x0000000b00052c10 */ /* 0x000fe20009ffe4ff */
[----:B------:R-:W3:Y:S04]  /*0270*/  LDG.E.128 R16, desc[UR4][R16.64] ;  /* 0x0000000410107981 */ /* 0x000ee8000c1e1d00 */
[----:B------:R-:W5:Y:S04]  /*0280*/  @P1 LDG.E.128 R8, desc[UR4][R8.64] ;  /* 0x0000000408081981 */ /* 0x000f68000c1e1d00 */
[----:B------:R-:W5:Y:S01]  /*0290*/  @P2 LDG.E.128 R4, desc[UR4][R4.64] ;  /* 0x0000000404042981 */ /* 0x000f62000c1e1d00 */
[----:B------:R-:W-:-:S02]  /*02a0*/  LOP3.LUT R21, R21, 0x20, RZ, 0xfc, !PT ;  /* 0x0000002015157812 */ /* 0x000fc400078efcff */
[----:B--2---:R-:W-:Y:S02]  /*02b0*/  PRMT R91, R12, 0x7632, R91 ;  /* 0x000076320c5b7816 */ /* 0x004fe4000000005b */
[----:B------:R-:W-:Y:S02]  /*02c0*/  PRMT R89, R13, 0x7632, R89 ;  /* 0x000076320d597816 */ /* 0x000fe40000000059 */
[----:B---3--:R-:W-:Y:S02]  /*02d0*/  PRMT R90, R16, 0x7632, R90 ;  /* 0x00007632105a7816 */ /* 0x008fe4000000005a */
[----:B------:R-:W-:Y:S02]  /*02e0*/  PRMT R88, R17, 0x7632, R88 ;  /* 0x0000763211587816 */ /* 0x000fe40000000058 */
[----:B------:R-:W-:Y:S02]  /*02f0*/  PRMT R86, R18, 0x7632, R86 ;  /* 0x0000763212567816 */ /* 0x000fe40000000056 */
[----:B------:R-:W-:-:S02]  /*0300*/  @!P1 CS2R R8, SRZ ;  /* 0x0000000000089805 */ /* 0x000fc4000001ff00 */
[----:B------:R-:W-:Y:S02]  /*0310*/  PRMT R84, R19, 0x7632, R84 ;  /* 0x0000763213547816 */ /* 0x000fe40000000054 */
[----:B------:R-:W-:Y:S02]  /*0320*/  @!P1 CS2R R10, SRZ ;  /* 0x00000000000a9805 */ /* 0x000fe4000001ff00 */
[----:B------:R-:W-:Y:S02]  /*0330*/  PRMT R87, R14, 0x7632, R87 ;  /* 0x000076320e577816 */ /* 0x000fe40000000057 */
[----:B------:R-:W-:Y:S02]  /*0340*/  @!P2 CS2R R4, SRZ ;  /* 0x000000000004a805 */ /* 0x000fe4000001ff00 */
[----:B------:R-:W-:Y:S02]  /*0350*/  PRMT R85, R15, 0x7632, R85 ;  /* 0x000076320f557816 */ /* 0x000fe40000000055 */
[----:B------:R-:W-:-:S07]  /*0360*/  @!P2 CS2R R6, SRZ ;  /* 0x000000000006a805 */ /* 0x000fce000001ff00 */
.L_x_1:
[----:B------:R-:W-:Y:S05]  /*0370*/  BSYNC B0 ;  /* 0x0000000000007941 */ /* 0x000fea0003800000 */
.L_x_0:
[----:B------:R-:W-:Y:S04]  /*0380*/  BSSY B0, `(.L_x_2) ;  /* 0x000001b000007945 */ /* 0x000fe80003800000 */
[----:B------:R-:W-:Y:S05]  /*0390*/  @!P4 BRA `(.L_x_3) ;  /* 0x000000000064c947 */ /* 0x000fea0003800000 */
[----:B------:R-:W-:Y:S01]  /*03a0*/  ULDC.64 UR6, c[0x0][0x2c8] ;  /* 0x0000b20000067ab9 */ /* 0x000fe20000000a00 */
[----:B------:R-:W-:Y:S01]  /*03b0*/  ULDC.64 UR8, c[0x0][0x2d0] ;  /* 0x0000b40000087ab9 */ /* 0x000fe20000000a00 */
[----:B------:R-:W-:Y:S01]  /*03c0*/  ISETP.NE.U32.AND P1, PT, RZ, UR6, PT ;  /* 0x00000006ff007c0c */ /* 0x000fe2000bf25070 */
[----:B------:R-:W0:Y:S01]  /*03d0*/  LDC.64 R36, c[0x0][0x260] ;  /* 0x00009800ff247b82 */ /* 0x000e220000000a00 */
[----:B------:R-:W-:Y:S01]  /*03e0*/  ISETP.NE.U32.AND P2, PT, RZ, UR8, PT ;  /* 0x00000008ff007c0c */ /* 0x000fe2000bf45070 */
[----:B------:R-:W-:Y:S01]  /*03f0*/  IMAD.SHL.U32 R48, R21, 0x10, RZ ;  /* 0x0000001015307824 */ /* 0x000fe200078e00ff */
[----:B------:R-:W-:Y:S02]  /*0400*/  ISETP.NE.AND.EX P1, PT, RZ, UR7, PT, P1 ;  /* 0x00000007ff007c0c */ /* 0x000fe4000bf25310 */
[----:B------:R-:W-:Y:S02]  /*0410*/  ISETP.NE.AND.EX P2, PT, RZ, UR9, PT, P2 ;  /* 0x00000009ff007c0c */ /* 0x000fe4000bf45320 */
[----:B------:R-:W-:-:S09]  /*0420*/  SHF.R.U32.HI R0, RZ, 0x1c, R21 ;  /* 0x0000001cff007819 */ /* 0x000fd20000011615 */
[C---:B------:R-:W-:Y:S02]  /*0430*/  @P1 LEA R2, P3, R21.reuse, UR6, 0x4 ;  /* 0x0000000615021c11 */ /* 0x040fe4000f8620ff */
[----:B------:R-:W-:Y:S02]  /*0440*/  @P2 IADD3 R30, P6, R48, UR8, RZ ;  /* 0x00000008301e2c10 */ /* 0x000fe4000ffde0ff */
[C---:B------:R-:W-:Y:S01]  /*0450*/  @P1 LEA.HI.X R3, R21.reuse, UR7, RZ, 0x4, P3 ;  /* 0x0000000715031c11 */ /* 0x040fe200098f24ff */
[----:B------:R-:W-:Y:S01]  /*0460*/  ULDC.64 UR6, c[0x0][0x268] ;  /* 0x00009a0000067ab9 */ /* 0x000fe20000000a00 */
[----:B------:R-:W-:Y:S02]  /*0470*/  @P2 IADD3.X R31, R0, UR9, RZ, P6, !PT ;  /* 0x00000009001f2c10 */ /* 0x000fe4000b7fe4ff */
[----:B------:R-:W-:Y:S01]  /*0480*/  IADD3 R48, P3, R48, UR6, RZ ;  /* 0x0000000630307c10 */ /* 0x000fe2000ff7e0ff */
[----:B0-----:R-:W-:Y:S01]  /*0490*/  IMAD.WIDE.U32 R36, R21, 0x10, R36 ;  /* 0x0000001015247825 */ /* 0x001fe200078e0024 */
[----:B------:R0:W5:Y:S02]  /*04a0*/  @P1 LDG.E.128 R32, desc[UR4][R2.64] ;  /* 0x0000000402201981 */ /* 0x000164000c1e1d00 */
[----:B------:R-:W-:-:S02]  /*04b0*/  IADD3.X R49, R0, UR7, RZ, P3, !PT ;  /* 0x0000000700317c10 */ /* 0x000fc40009ffe4ff */
[----:B------:R-:W5:Y:S04]  /*04c0*/  @P2 LDG.E.128 R28, desc[UR4][R30.64] ;  /* 0x000000041e1c2981 */ /* 0x000f68000c1e1d00 */
[----:B------:R-:W5:Y:S04]  /*04d0*/  LDG.E.128 R36, desc[UR4][R36.64] ;  /* 0x0000000424247981 */ /* 0x000f68000c1e1d00 */
[----:B------:R-:W5:Y:S01]  /*04e0*/  LDG.E.128 R48, desc[UR4][R48.64] ;  /* 0x0000000430307981 */ /* 0x000f62000c1e1d00 */
[----:B------:R-:W-:Y:S02]  /*04f0*/  @!P1 CS2R R32, SRZ ;  /* 0x0000000000209805 */ /* 0x000fe4000001ff00 */
[----:B------:R-:W-:-:S02]  /*0500*/  @!P1 CS2R R34, SRZ ;  /* 0x0000000000229805 */ /* 0x000fc4000001ff00 */
[----:B------:R-:W-:Y:S02]  /*0510*/  @!P2 CS2R R28, SRZ ;  /* 0x00000000001ca805 */ /* 0x000fe4000001ff00 */
[----:B0-----:R-:W-:-:S07]  /*0520*/  @!P2 CS2R R30, SRZ ;  /* 0x00000000001ea805 */ /* 0x001fce000001ff00 */
.L_x_3:
[----:B------:R-:W-:Y:S05]  /*0530*/  BSYNC B0 ;  /* 0x0000000000007941 */ /* 0x000fea0003800000 */
.L_x_2:
[----:B------:R-:W-:Y:S02]  /*0540*/  ULDC UR6, c[0x0][0x214] ;  /* 0x0000850000067ab9 */ /* 0x000fe40000000800 */
[----:B------:R-:W-:-:S13]  /*0550*/  ISETP.GE.AND P1, PT, R24, UR6, PT ;  /* 0x0000000618007c0c */ /* 0x000fda000bf26270 */
[----:B------:R-:W-:Y:S05]  /*0560*/  @P1 EXIT ;  /* 0x000000000000194d */ /* 0x000fea0003800000 */
[----:B-----5:R-:W-:Y:S01]  /*0570*/  PRMT R82, R4, 0x7632, R82 ;  /* 0x0000763204527816 */ /* 0x020fe20000000052 */
[----:B------:R-:W-:Y:S01]  /*0580*/  IMAD.U32 R20, R19, 0x10000, RZ ;  /* 0x0001000013147824 */ /* 0x000fe200078e00ff */
[----:B------:R-:W-:Y:S01]  /*0590*/  PRMT R80, R5, 0x7632, R80 ;  /* 0x0000763205507816 */ /* 0x000fe20000000050 */
[----:B------:R-:W-:Y:S01]  /*05a0*/  IMAD.U32 R22, R17, 0x10000, RZ ;  /* 0x0001000011167824 */ /* 0x000fe200078e00ff */
[----:B------:R-:W-:Y:S01]  /*05b0*/  PRMT R78, R6, 0x7632, R78 ;  /* 0x00007632064e7816 */ /* 0x000fe2000000004e */
[----:B------:R-:W-:Y:S01]  /*05c0*/  IMAD.U32 R17, R15, 0x10000, RZ ;  /* 0x000100000f117824 */ /* 0x000fe200078e00ff */
[----:B------:R-:W-:Y:S01]  /*05d0*/  PRMT R76, R7, 0x7632, R76 ;  /* 0x00007632074c7816 */ /* 0x000fe2000000004c */
[----:B------:R-:W-:Y:S01]  /*05e0*/  ULDC.U8 UR6, c[0x0][0x2a0] ;  /* 0x0000a80000067ab9 */ /* 0x000fe20000000000 */
[----:B------:R-:W-:Y:S01]  /*05f0*/  PRMT R70, R32, 0x7632, R70 ;  /* 0x0000763220467816 */ /* 0x000fe20000000046 */
[----:B------:R-:W-:Y:S01]  /*0600*/  IMAD.U32 R15, R9, 0x10000, RZ ;  /* 0x00010000090f7824 */ /* 0x000fe200078e00ff */
[C---:B------:R-:W-:Y:S01]  /*0610*/  PRMT R66, R33.reuse, 0x7632, R66 ;  /* 0x0000763221427816 */ /* 0x040fe20000000042 */
[----:B------:R-:W-:Y:S01]  /*0620*/  IMAD.U32 R3, R33, 0x10000, RZ ;  /* 0x0001000021037824 */ /* 0x000fe200078e00ff */
[----:B------:R-:W-:Y:S01]  /*0630*/  PRMT R62, R34, 0x7632, R62 ;  /* 0x00007632223e7816 */ /* 0x000fe2000000003e */
[C---:B------:R-:W-:Y:S01]  /*0640*/  IMAD.U32 R0, R35.reuse, 0x10000, RZ ;  /* 0x0001000023007824 */ /* 0x040fe200078e00ff */
[----:B------:R-:W-:Y:S01]  /*0650*/  PRMT R58, R35, 0x7632, R58 ;  /* 0x00007632233a7816 */ /* 0x000fe2000000003a */
[----:B------:R-:W-:Y:S01]  /*0660*/  IMAD.U32 R52, R29, 0x10000, RZ ;  /* 0x000100001d347824 */ /* 0x000fe200078e00ff */
        /* <DEDUP_REMOVED lines=8> */
[----:B------:R-:W-:Y:S01]  /*06f0*/  SHF.L.U32 R23, R18, 0x10, RZ ;  /* 0x0000001012177819 */ /* 0x000fe200000006ff */
        /* <DEDUP_REMOVED lines=19> */
[C---:B------:R-:W-:Y:S01]  /*0830*/  PRMT R65, R49.reuse, 0x7632, R65 ;  /* 0x0000763231417816 */ /* 0x040fe20000000041 */
[----:B------:R-:W-:Y:S01]  /*0840*/  IMAD.U32 R49, R49, 0x10000, RZ ;  /* 0x0001000031317824 */ /* 0x000fe200078e00ff */
[----:B------:R-:W-:Y:S01]  /*0850*/  PRMT R61, R50, 0x7632, R61 ;  /* 0x00007632323d7816 */ /* 0x000fe2000000003d */
[----:B------:R-:W-:Y:S01]  /*0860*/  IMAD.U32 R68, R68, 0x10000, RZ ;  /* 0x0001000044447824 */ /* 0x000fe200078e00ff */
[C---:B------:R-:W-:Y:S01]  /*0870*/  PRMT R57, R51.reuse, 0x7632, R57 ;  /* 0x0000763233397816 */ /* 0x040fe20000000039 */
[----:B------:R-:W-:Y:S01]  /*0880*/  IMAD.U32 R51, R51, 0x10000, RZ ;  /* 0x0001000033337824 */ /* 0x000fe200078e00ff */
[----:B------:R-:W-:Y:S01]  /*0890*/  SHF.L.U32 R25, R16, 0x10, RZ ;  /* 0x0000001010197819 */ /* 0x000fe200000006ff */
        /* <DEDUP_REMOVED lines=16> */
[----:B------:R-:W-:Y:S01]  /*09a0*/  ULDC UR8, c[0x0][0x218] ;  /* 0x0000860000087ab9 */ /* 0x000fe20000000800 */
[----:B------:R-:W-:Y:S01]  /*09b0*/  SHF.L.U32 R4, R32, 0x10, RZ ;  /* 0x0000001020047819 */ /* 0x000fe200000006ff */
[----:B------:R-:W-:Y:S01]  /*09c0*/  ULDC UR7, c[0x0][0x2d8] ;  /* 0x0000b60000077ab9 */ /* 0x000fe20000000800 */
[----:B------:R-:W-:Y:S01]  /*09d0*/  SHF.L.U32 R2, R34, 0x10, RZ ;  /* 0x0000001022027819 */ /* 0x000fe200000006ff */
[----:B------:R-:W-:Y:S01]  /*09e0*/  ULDC.64 UR10, c[0x0][0x228] ;  /* 0x00008a00000a7ab9 */ /* 0x000fe20000000a00 */
[----:B------:R-:W-:Y:S01]  /*09f0*/  SHF.L.U32 R48, R48, 0x10, RZ ;  /* 0x0000001030307819 */ /* 0x000fe200000006ff */
[----:B------:R-:W-:Y:S01]  /*0a00*/  ULDC.64 UR12, c[0x0][0x230] ;  /* 0x00008c00000c7ab9 */ /* 0x000fe20000000a00 */
[----:B------:R-:W-:-:S02]  /*0a10*/  SHF.L.U32 R50, R50, 0x10, RZ ;  /* 0x0000001032327819 */ /* 0x000fc400000006ff */
[----:B------:R-:W-:Y:S02]  /*0a20*/  SHF.L.U32 R53, R28, 0x10, RZ ;  /* 0x000000101c357819 */ /* 0x000fe400000006ff */
[----:B------:R-:W-:Y:S02]  /*0a30*/  SHF.L.U32 R55, R30, 0x10, RZ ;  /* 0x000000101e377819 */ /* 0x000fe400000006ff */
[----:B------:R-:W-:Y:S02]  /*0a40*/  SHF.L.U32 R90, R90, 0x10, RZ ;  /* 0x000000105a5a7819 */ /* 0x000fe400000006ff */
[----:B------:R-:W-:Y:S02]  /*0a50*/  SHF.L.U32 R88, R88, 0x10, RZ ;  /* 0x0000001058587819 */ /* 0x000fe400000006ff */
[----:B------:R-:W-:Y:S02]  /*0a60*/  SHF.L.U32 R86, R86, 0x10, RZ ;  /* 0x0000001056567819 */ /* 0x000fe400000006ff */
[----:B------:R-:W-:-:S02]  /*0a70*/  SHF.L.U32 R84, R84, 0x10, RZ ;  /* 0x0000001054547819 */ /* 0x000fc400000006ff */
[----:B------:R-:W-:Y:S02]  /*0a80*/  ISETP.NE.AND P3, PT, RZ, UR6, PT ;  /* 0x00000006ff007c0c */ /* 0x000fe4000bf65270 */
[----:B------:R-:W-:Y:S02]  /*0a90*/  SHF.L.U32 R83, R83, 0x10, RZ ;  /* 0x0000001053537819 */ /* 0x000fe400000006ff */
[----:B------:R-:W-:Y:S02]  /*0aa0*/  SHF.L.U32 R81, R81, 0x10, RZ ;  /* 0x0000001051517819 */ /* 0x000fe400000006ff */
[----:B------:R-:W-:Y:S02]  /*0ab0*/  SHF.L.U32 R79, R79, 0x10, RZ ;  /* 0x000000104f4f7819 */ /* 0x000fe400000006ff */
[----:B------:R-:W-:Y:S02]  /*0ac0*/  SHF.L.U32 R77, R77, 0x10, RZ ;  /* 0x000000104d4d7819 */ /* 0x000fe400000006ff */
[----:B------:R-:W-:-:S02]  /*0ad0*/  SHF.L.U32 R71, R71, 0x10, RZ ;  /* 0x0000001047477819 */ /* 0x000fc400000006ff */
[----:B------:R-:W-:Y:S02]  /*0ae0*/  SHF.L.U32 R69, R69, 0x10, RZ ;  /* 0x0000001045457819 */ /* 0x000fe400000006ff */
[----:B------:R-:W-:Y:S02]  /*0af0*/  SHF.L.U32 R67, R67, 0x10, RZ ;  /* 0x0000001043437819 */ /* 0x000fe400000006ff */
[----:B------:R-:W-:Y:S02]  /*0b00*/  SHF.L.U32 R65, R65, 0x10, RZ ;  /* 0x0000001041417819 */ /* 0x000fe400000006ff */
[----:B------:R-:W-:Y:S02]  /*0b10*/  SHF.L.U32 R63, R63, 0x10, RZ ;  /* 0x000000103f3f7819 */ /* 0x000fe400000006ff */
[----:B------:R-:W-:Y:S02]  /*0b20*/  SHF.L.U32 R61, R61, 0x10, RZ ;  /* 0x000000103d3d7819 */ /* 0x000fe400000006ff */
[----:B------:R-:W-:-:S02]  /*0b30*/  SHF.L.U32 R59, R59, 0x10, RZ ;  /* 0x000000103b3b7819 */ /* 0x000fc400000006ff */
[----:B------:R-:W-:-:S07]  /*0b40*/  SHF.L.U32 R57, R57, 0x10, RZ ;  /* 0x0000001039397819 */ /* 0x000fce00000006ff */
.L_x_77:
[----:B------:R-:W-:Y:S01]  /*0b50*/  IMAD R40, R24, UR8, RZ ;  /* 0x0000000818287c24 */ /* 0x000fe2000f8e02ff */
[----:B------:R-:W-:Y:S04]  /*0b60*/  BSSY B0, `(.L_x_4) ;  /* 0x00000aa000007945 */ /* 0x000fe80003800000 */
[----:B------:R-:W-:-:S04]  /*0b70*/  SHF.R.S32.HI R41, RZ, 0x1f, R40 ;  /* 0x0000001fff297819 */ /* 0x000fc80000011428 */
[----:B------:R-:W-:-:S04]  /*0b80*/  LEA.HI R41, R41, R40, RZ, 0x3 ;  /* 0x0000002829297211 */ /* 0x000fc800078f18ff */
[----:B------:R-:W-:-:S04]  /*0b90*/  LEA.HI.SX32 R109, R41, R26, 0x1d ;  /* 0x0000001a296d7211 */ /* 0x000fc800078feaff */
[----:B------:R-:W-:Y:S01]  /*0ba0*/  MOV R73, R109 ;  /* 0x0000006d00497202 */ /* 0x000fe20000000f00 */
[----:B-----5:R-:W-:Y:S06]  /*0bb0*/  @!P5 BRA `(.L_x_5) ;  /* 0x000000080090d947 */ /* 0x020fec0003800000 */
[----:B------:R-:W0:Y:S01]  /*0bc0*/  LDC.64 R40, c[0x0][0x220] ;  /* 0x00008800ff287b82 */ /* 0x000e220000000a00 */
[----:B------:R-:W-:Y:S02]  /*0bd0*/  ISETP.NE.U32.AND P2, PT, RZ, UR10, PT ;  /* 0x0000000aff007c0c */ /* 0x000fe4000bf45070 */
[----:B------:R-:W-:Y:S02]  /*0be0*/  ISETP.NE.U32.AND P1, PT, RZ, UR12, PT ;  /* 0x0000000cff007c0c */ /* 0x000fe4000bf25070 */
[----:B------:R-:W-:Y:S02]  /*0bf0*/  ISETP.NE.AND.EX P2, PT, RZ, UR11, PT, P2 ;  /* 0x0000000bff007c0c */ /* 0x000fe4000bf45320 */
[----:B------:R-:W-:-:S11]  /*0c00*/  ISETP.NE.AND.EX P1, PT, RZ, UR13, PT, P1 ;  /* 0x0000000dff007c0c */ /* 0x000fd6000bf25310 */
[----:B------:R-:W-:-:S04]  /*0c10*/  @P2 LEA R46, P6, R109, UR10, 0x4 ;  /* 0x0000000a6d2e2c11 */ /* 0x000fc8000f8c20ff */
[C---:B------:R-:W-:Y:S01]  /*0c20*/  @P2 LEA.HI.X R47, R109.reuse, UR11, RZ, 0x4, P6 ;  /* 0x0000000b6d2f2c11 */ /* 0x040fe2000b0f24ff */
[C---:B0-----:R-:W-:Y:S01]  /*0c30*/  IMAD.WIDE.U32 R40, R109.reuse, 0x10, R40 ;  /* 0x000000106d287825 */ /* 0x041fe200078e0028 */
[----:B------:R-:W-:-:S03]  /*0c40*/  @P1 LEA R44, P6, R109, UR12, 0x4 ;  /* 0x0000000c6d2c1c11 */ /* 0x000fc6000f8c20ff */
[----:B------:R0:W5:Y:S01]  /*0c50*/  @P2 LDG.E.128 R28, desc[UR4][R46.64] ;  /* 0x000000042e1c2981 */ /* 0x000162000c1e1d00 */
[----:B------:R-:W-:-:S03]  /*0c60*/  @P1 LEA.HI.X R45, R109, UR13, RZ, 0x4, P6 ;  /* 0x0000000d6d2d1c11 */ /* 0x000fc6000b0f24ff */
[----:B------:R-:W2:Y:S04]  /*0c70*/  LDG.E.128 R40, desc[UR4][R40.64] ;  /* 0x0000000428287981 */ /* 0x000ea8000c1e1d00 */
[----:B------:R0:W5:Y:S01]  /*0c80*/  @P1 LDG.E.128 R32, desc[UR4][R44.64] ;  /* 0x000000042c201981 */ /* 0x000162000c1e1d00 */
[----:B------:R-:W-:-:S04]  /*0c90*/  ISETP.NE.U32.AND P2, PT, RZ, UR10, PT ;  /* 0x0000000aff007c0c */ /* 0x000fc8000bf45070 */
[----:B------:R-:W-:Y:S01]  /*0ca0*/  ISETP.NE.AND.EX P2, PT, RZ, UR11, PT, P2 ;  /* 0x0000000bff007c0c */ /* 0x000fe2000bf45320 */
[C---:B--2---:R-:W-:Y:S01]  /*0cb0*/  IMAD.U32 R54, R40.reuse, 0x10000, RZ ;  /* 0x0001000028367824 */ /* 0x044fe200078e00ff */
[----:B------:R-:W-:-:S11]  /*0cc0*/  PRMT R95, R40, 0x7632, R95 ;  /* 0x00007632285f7816 */ /* 0x000fd6000000005f */
[----:B0-----:R-:W-:Y:S05]  /*0cd0*/  @P2 BRA `(.L_x_6) ;  /* 0x0000000000202947 */ /* 0x001fea0003800000 */
[----:B------:R-:W-:-:S04]  /*0ce0*/  ISETP.NE.U32.AND P6, PT, RZ, UR12, PT ;  /* 0x0000000cff007c0c */ /* 0x000fc8000bfc5070 */
[----:B------:R-:W-:-:S13]  /*0cf0*/  ISETP.NE.AND.EX P6, PT, RZ, UR13, PT, P6 ;  /* 0x0000000dff007c0c */ /* 0x000fda000bfc5360 */
[----:B------:R-:W-:Y:S05]  /*0d00*/  @P6 BRA `(.L_x_7) ;  /* 0x0000000000086947 */ /* 0x000fea0003800000 */
[----:B------:R-:W-:Y:S05]  /*0d10*/  @P0 BRA `(.L_x_8) ;  /* 0x0000000000200947 */ /* 0x000fea0003800000 */
[----:B------:R-:W-:Y:S05]  /*0d20*/  BRA `(.L_x_9) ;  /* 0x0000000000247947 */ /* 0x000fea0003800000 */
.L_x_7:
[----:B-----5:R-:W-:-:S05]  /*0d30*/  SHF.L.U32 R45, R32, 0x10, RZ ;  /* 0x00000010202d7819 */ /* 0x020fca00000006ff */
[----:B------:R-:W-:Y:S01]  /*0d40*/  FADD.FTZ R54, R45, R54 ;  /* 0x000000362d367221 */ /* 0x000fe20000010000 */
[----:B------:R-:W-:Y:S06]  /*0d50*/  BRA `(.L_x_8) ;  /* 0x0000000000107947 */ /* 0x000fec0003800000 */
.L_x_6:
[----:B-----5:R-:W-:Y:S01]  /*0d60*/  IMAD.U32 R45, R28, 0x10000, RZ ;  /* 0x000100001c2d7824 */ /* 0x020fe200078e00ff */
[----:B------:R-:W-:-:S03]  /*0d70*/  @P1 SHF.L.U32 R47, R32, 0x10, RZ ;  /* 0x00000010202f1819 */ /* 0x000fc600000006ff */
[----:B------:R-:W-:-:S04]  /*0d80*/  FADD.FTZ R54, R45, R54 ;  /* 0x000000362d367221 */ /* 0x000fc80000010000 */
[----:B------:R-:W-:-:S07]  /*0d90*/  @P1 FADD.FTZ R54, R47, R54 ;  /* 0x000000362f361221 */ /* 0x000fce0000010000 */
.L_x_8:
[----:B------:R-:W-:-:S04]  /*0da0*/  F2FP.BF16.F32.PACK_AB R40, RZ, R54 ;  /* 0x00000036ff28723e */ /* 0x000fc800000010ff */
[----:B------:R-:W-:-:S07]  /*0db0*/  PRMT R36, R40, 0x7610, R36 ;  /* 0x0000761028247816 */ /* 0x000fce0000000024 */
.L_x_9:
[----:B------:R-:W-:Y:S01]  /*0dc0*/  IMAD.U32 R95, R95, 0x10000, RZ ;  /* 0x000100005f5f7824 */ /* 0x000fe200078e00ff */
[----:B------:R-:W-:Y:S06]  /*0dd0*/  @P2 BRA `(.L_x_10) ;  /* 0x0000000000242947 */ /* 0x000fec0003800000 */
[----:B------:R-:W-:-:S04]  /*0de0*/  ISETP.NE.U32.AND P6, PT, RZ, UR12, PT ;  /* 0x0000000cff007c0c */ /* 0x000fc8000bfc5070 */
[----:B------:R-:W-:-:S13]  /*0df0*/  ISETP.NE.AND.EX P6, PT, RZ, UR13, PT, P6 ;  /* 0x0000000dff007c0c */ /* 0x000fda000bfc5360 */
[----:B------:R-:W-:Y:S05]  /*0e00*/  @P6 BRA `(.L_x_11) ;  /* 0x0000000000086947 */ /* 0x000fea0003800000 */
[----:B------:R-:W-:Y:S05]  /*0e10*/  @P0 BRA `(.L_x_12) ;  /* 0x00000000002c0947 */ /* 0x000fea0003800000 */
[----:B------:R-:W-:Y:S05]  /*0e20*/  BRA `(.L_x_13) ;  /* 0x0000000000307947 */ /* 0x000fea0003800000 */
.L_x_11:
[----:B-----5:R-:W-:-:S04]  /*0e30*/  PRMT R40, R32, 0x7632, R40 ;  /* 0x0000763220287816 */ /* 0x020fc80000000028 */
[----:B------:R-:W-:-:S05]  /*0e40*/  SHF.L.U32 R40, R40, 0x10, RZ ;  /* 0x0000001028287819 */ /* 0x000fca00000006ff */
[----:B------:R-:W-:Y:S01]  /*0e50*/  FADD.FTZ R95, R40, R95 ;  /* 0x0000005f285f7221 */ /* 0x000fe20000010000 */
[----:B------:R-:W-:Y:S06]  /*0e60*/  BRA `(.L_x_12) ;  /* 0x0000000000187947 */ /* 0x000fec0003800000 */
.L_x_10:
[----:B-----5:R-:W-:Y:S02]  /*0e70*/  PRMT R40, R28, 0x7632, R40 ;  /* 0x000076321c287816 */ /* 0x020fe40000000028 */
[----:B------:R-:W-:-:S03]  /*0e80*/  @P1 PRMT R44, R32, 0x7632, R44 ;  /* 0x00007632202c1816 */ /* 0x000fc6000000002c */
[----:B------:R-:W-:Y:S01]  /*0e90*/  IMAD.U32 R40, R40, 0x10000, RZ ;  /* 0x0001000028287824 */ /* 0x000fe200078e00ff */
[----:B------:R-:W-:-:S03]  /*0ea0*/  @P1 SHF.L.U32 R44, R44, 0x10, RZ ;  /* 0x000000102c2c1819 */ /* 0x000fc600000006ff */
[----:B------:R-:W-:-:S04]  /*0eb0*/  FADD.FTZ R95, R40, R95 ;  /* 0x0000005f285f7221 */ /* 0x000fc80000010000 */
[----:B------:R-:W-:-:S07]  /*0ec0*/  @P1 FADD.FTZ R95, R44, R95 ;  /* 0x0000005f2c5f1221 */ /* 0x000fce0000010000 */
.L_x_12:
[----:B------:R-:W-:-:S04]  /*0ed0*/  F2FP.BF16.F32.PACK_AB R40, RZ, R95 ;  /* 0x0000005fff28723e */ /* 0x000fc800000010ff */
[----:B------:R-:W-:-:S07]  /*0ee0*/  PRMT R36, R36, 0x5410, R40 ;  /* 0x0000541024247816 */ /* 0x000fce0000000028 */
.L_x_13:
[C---:B------:R-:W-:Y:S01]  /*0ef0*/  IMAD.U32 R94, R41.reuse, 0x10000, RZ ;  /* 0x00010000295e7824 */ /* 0x040fe200078e00ff */
[----:B------:R-:W-:Y:S01]  /*0f00*/  PRMT R41, R41, 0x7632, R41 ;  /* 0x0000763229297816 */ /* 0x000fe20000000029 */
[----:B------:R-:W-:Y:S06]  /*0f10*/  @P2 BRA `(.L_x_14) ;  /* 0x0000000000202947 */ /* 0x000fec0003800000 */
[----:B------:R-:W-:-:S04]  /*0f20*/  ISETP.NE.U32.AND P6, PT, RZ, UR12, PT ;  /* 0x0000000cff007c0c */ /* 0x000fc8000bfc5070 */
[----:B------:R-:W-:-:S13]  /*0f30*/  ISETP.NE.AND.EX P6, PT, RZ, UR13, PT, P6 ;  /* 0x0000000dff007c0c */ /* 0x000fda000bfc5360 */
[----:B------:R-:W-:Y:S05]  /*0f40*/  @P6 BRA `(.L_x_15) ;  /* 0x0000000000086947 */ /* 0x000fea0003800000 */
[----:B------:R-:W-:Y:S05]  /*0f50*/  @P0 BRA `(.L_x_16) ;  /* 0x0000000000200947 */ /* 0x000fea0003800000 */
[----:B------:R-:W-:Y:S05]  /*0f60*/  BRA `(.L_x_17) ;  /* 0x0000000000247947 */ /* 0x000fea0003800000 */
.L_x_15:
[----:B-----5:R-:W-:-:S05]  /*0f70*/  SHF.L.U32 R45, R33, 0x10, RZ ;  /* 0x00000010212d7819 */ /* 0x020fca00000006ff */
[----:B------:R-:W-:Y:S01]  /*0f80*/  FADD.FTZ R94, R45, R94 ;  /* 0x0000005e2d5e7221 */ /* 0x000fe20000010000 */
[----:B------:R-:W-:Y:S06]  /*0f90*/  BRA `(.L_x_16) ;  /* 0x0000000000107947 */ /* 0x000fec0003800000 */
.L_x_14:
[----:B-----5:R-:W-:Y:S01]  /*0fa0*/  IMAD.U32 R45, R29, 0x10000, RZ ;  /* 0x000100001d2d7824 */ /* 0x020fe200078e00ff */
[----:B------:R-:W-:-:S03]  /*0fb0*/  @P1 SHF.L.U32 R47, R33, 0x10, RZ ;  /* 0x00000010212f1819 */ /* 0x000fc600000006ff */
[----:B------:R-:W-:-:S04]  /*0fc0*/  FADD.FTZ R94, R45, R94 ;  /* 0x0000005e2d5e7221 */ /* 0x000fc80000010000 */
[----:B------:R-:W-:-:S07]  /*0fd0*/  @P1 FADD.FTZ R94, R47, R94 ;  /* 0x0000005e2f5e1221 */ /* 0x000fce0000010000 */
.L_x_16:
[----:B------:R-:W-:-:S04]  /*0fe0*/  F2FP.BF16.F32.PACK_AB R40, RZ, R94 ;  /* 0x0000005eff28723e */ /* 0x000fc800000010ff */
[----:B------:R-:W-:-:S07]  /*0ff0*/  PRMT R37, R40, 0x7610, R37 ;  /* 0x0000761028257816 */ /* 0x000fce0000000025 */
.L_x_17:
[----:B------:R-:W-:Y:S01]  /*1000*/  IMAD.U32 R99, R41, 0x10000, RZ ;  /* 0x0001000029637824 */ /* 0x000fe200078e00ff */
[----:B------:R-:W-:Y:S06]  /*1010*/  @P2 BRA `(.L_x_18) ;  /* 0x0000000000242947 */ /* 0x000fec0003800000 */
[----:B------:R-:W-:-:S04]  /*1020*/  ISETP.NE.U32.AND P6, PT, RZ, UR12, PT ;  /* 0x0000000cff007c0c */ /* 0x000fc8000bfc5070 */
[----:B------:R-:W-:-:S13]  /*1030*/  ISETP.NE.AND.EX P6, PT, RZ, UR13, PT, P6 ;  /* 0x0000000dff007c0c */ /* 0x000fda000bfc5360 */
[----:B------:R-:W-:Y:S05]  /*1040*/  @P6 BRA `(.L_x_19) ;  /* 0x0000000000086947 */ /* 0x000fea0003800000 */
[----:B------:R-:W-:Y:S05]  /*1050*/  @P0 BRA `(.L_x_20) ;  /* 0x00000000002c0947 */ /* 0x000fea0003800000 */
[----:B------:R-:W-:Y:S05]  /*1060*/  BRA `(.L_x_21) ;  /* 0x0000000000307947 */ /* 0x000fea0003800000 */
.L_x_19:
[----:B-----5:R-:W-:-:S04]  /*1070*/  PRMT R40, R33, 0x7632, R40 ;  /* 0x0000763221287816 */ /* 0x020fc80000000028 */
[----:B------:R-:W-:-:S05]  /*1080*/  SHF.L.U32 R40, R40, 0x10, RZ ;  /* 0x0000001028287819 */ /* 0x000fca00000006ff */
[----:B------:R-:W-:Y:S01]  /*1090*/  FADD.FTZ R99, R40, R99 ;  /* 0x0000006328637221 */ /* 0x000fe20000010000 */
[----:B------:R-:W-:Y:S06]  /*10a0*/  BRA `(.L_x_20) ;  /* 0x0000000000187947 */ /* 0x000fec0003800000 */
.L_x_18:
[----:B-----5:R-:W-:Y:S02]  /*10b0*/  PRMT R40, R29, 0x7632, R40 ;  /* 0x000076321d287816 */ /* 0x020fe40000000028 */
[----:B------:R-:W-:-:S03]  /*10c0*/  @P1 PRMT R41, R33, 0x7632, R41 ;  /* 0x0000763221291816 */ /* 0x000fc60000000029 */
[----:B------:R-:W-:Y:S01]  /*10d0*/  IMAD.U32 R40, R40, 0x10000, RZ ;  /* 0x0001000028287824 */ /* 0x000fe200078e00ff */
[----:B------:R-:W-:-:S03]  /*10e0*/  @P1 SHF.L.U32 R44, R41, 0x10, RZ ;  /* 0x00000010292c1819 */ /* 0x000fc600000006ff */
[----:B------:R-:W-:-:S04]  /*10f0*/  FADD.FTZ R99, R40, R99 ;  /* 0x0000006328637221 */ /* 0x000fc80000010000 */
[----:B------:R-:W-:-:S07]  /*1100*/  @P1 FADD.FTZ R99, R44, R99 ;  /* 0x000000632c631221 */ /* 0x000fce0000010000 */
.L_x_20:
[----:B------:R-:W-:-:S04]  /*1110*/  F2FP.BF16.F32.PACK_AB R40, RZ, R99 ;  /* 0x00000063ff28723e */ /* 0x000fc800000010ff */
[----:B------:R-:W-:-:S07]  /*1120*/  PRMT R37, R37, 0x5410, R40 ;  /* 0x0000541025257816 */ /* 0x000fce0000000028 */
.L_x_21:
        /* <DEDUP_REMOVED lines=8> */
.L_x_23:
[----:B-----5:R-:W-:-:S05]  /*11b0*/  SHF.L.U32 R41, R34, 0x10, RZ ;  /* 0x0000001022297819 */ /* 0x020fca00000006ff */
[----:B------:R-:W-:Y:S01]  /*11c0*/  FADD.FTZ R98, R41, R98 ;  /* 0x0000006229627221 */ /* 0x000fe20000010000 */
[----:B------:R-:W-:Y:S06]  /*11d0*/  BRA `(.L_x_24) ;  /* 0x0000000000107947 */ /* 0x000fec0003800000 */
.L_x_22:
[----:B-----5:R-:W-:Y:S01]  /*11e0*/  IMAD.U32 R41, R30, 0x10000, RZ ;  /* 0x000100001e297824 */ /* 0x020fe200078e00ff */
[----:B------:R-:W-:-:S03]  /*11f0*/  @P1 SHF.L.U32 R45, R34, 0x10, RZ ;  /* 0x00000010222d1819 */ /* 0x000fc600000006ff */
[----:B------:R-:W-:-:S04]  /*1200*/  FADD.FTZ R98, R41, R98 ;  /* 0x0000006229627221 */ /* 0x000fc80000010000 */
[----:B------:R-:W-:-:S07]  /*1210*/  @P1 FADD.FTZ R98, R45, R98 ;  /* 0x000000622d621221 */ /* 0x000fce0000010000 */
.L_x_24:
[----:B------:R-:W-:-:S04]  /*1220*/  F2FP.BF16.F32.PACK_AB R40, RZ, R98 ;  /* 0x00000062ff28723e */ /* 0x000fc800000010ff */
[----:B------:R-:W-:-:S07]  /*1230*/  PRMT R38, R40, 0x7610, R38 ;  /* 0x0000761028267816 */ /* 0x000fce0000000026 */
.L_x_25:
[----:B------:R-:W-:Y:S01]  /*1240*/  IMAD.U32 R105, R42, 0x10000, RZ ;  /* 0x000100002a697824 */ /* 0x000fe200078e00ff */
[----:B------:R-:W-:Y:S06]  /*1250*/  @P2 BRA `(.L_x_26) ;  /* 0x0000000000242947 */ /* 0x000fec0003800000 */
[----:B------:R-:W-:-:S04]  /*1260*/  ISETP.NE.U32.AND P6, PT, RZ, UR12, PT ;  /* 0x0000000cff007c0c */ /* 0x000fc8000bfc5070 */
[----:B------:R-:W-:-:S13]  /*1270*/  ISETP.NE.AND.EX P6, PT, RZ, UR13, PT, P6 ;  /* 0x0000000dff007c0c */ /* 0x000fda000bfc5360 */
[----:B------:R-:W-:Y:S05]  /*1280*/  @P6 BRA `(.L_x_27) ;  /* 0x0000000000086947 */ /* 0x000fea0003800000 */
[----:B------:R-:W-:Y:S05]  /*1290*/  @P0 BRA `(.L_x_28) ;  /* 0x00000000002c0947 */ /* 0x000fea0003800000 */
[----:B------:R-:W-:Y:S05]  /*12a0*/  BRA `(.L_x_29) ;  /* 0x0000000000307947 */ /* 0x000fea0003800000 */
.L_x_27:
[----:B-----5:R-:W-:-:S04]  /*12b0*/  PRMT R40, R34, 0x7632, R40 ;  /* 0x0000763222287816 */ /* 0x020fc80000000028 */
[----:B------:R-:W-:-:S05]  /*12c0*/  SHF.L.U32 R40, R40, 0x10, RZ ;  /* 0x0000001028287819 */ /* 0x000fca00000006ff */
[----:B------:R-:W-:Y:S01]  /*12d0*/  FADD.FTZ R105, R40, R105 ;  /* 0x0000006928697221 */ /* 0x000fe20000010000 */
[----:B------:R-:W-:Y:S06]  /*12e0*/  BRA `(.L_x_28) ;  /* 0x0000000000187947 */ /* 0x000fec0003800000 */
.L_x_26:
[----:B-----5:R-:W-:Y:S02]  /*12f0*/  PRMT R40, R30, 0x7632, R40 ;  /* 0x000076321e287816 */ /* 0x020fe40000000028 */
[----:B------:R-:W-:-:S03]  /*1300*/  @P1 PRMT R41, R34, 0x7632, R41 ;  /* 0x0000763222291816 */ /* 0x000fc60000000029 */
[----:B------:R-:W-:Y:S01]  /*1310*/  IMAD.U32 R40, R40, 0x10000, RZ ;  /* 0x0001000028287824 */ /* 0x000fe200078e00ff */
[----:B------:R-:W-:-:S03]  /*1320*/  @P1 SHF.L.U32 R42, R41, 0x10, RZ ;  /* 0x00000010292a1819 */ /* 0x000fc600000006ff */
[----:B------:R-:W-:-:S04]  /*1330*/  FADD.FTZ R105, R40, R105 ;  /* 0x0000006928697221 */ /* 0x000fc80000010000 */
[----:B------:R-:W-:-:S07]  /*1340*/  @P1 FADD.FTZ R105, R42, R105 ;  /* 0x000000692a691221 */ /* 0x000fce0000010000 */
.L_x_28:
[----:B------:R-:W-:-:S04]  /*1350*/  F2FP.BF16.F32.PACK_AB R40, RZ, R105 ;  /* 0x00000069ff28723e */ /* 0x000fc800000010ff */
[----:B------:R-:W-:-:S07]  /*1360*/  PRMT R38, R38, 0x5410, R40 ;  /* 0x0000541026267816 */ /* 0x000fce0000000028 */
.L_x_29:
        /* <DEDUP_REMOVED lines=8> */
.L_x_31:
[----:B-----5:R-:W-:-:S05]  /*13f0*/  SHF.L.U32 R41, R35, 0x10, RZ ;  /* 0x0000001023297819 */ /* 0x020fca00000006ff */
[----:B------:R-:W-:Y:S01]  /*1400*/  FADD.FTZ R104, R41, R104 ;  /* 0x0000006829687221 */ /* 0x000fe20000010000 */
[----:B------:R-:W-:Y:S06]  /*1410*/  BRA `(.L_x_32) ;  /* 0x0000000000107947 */ /* 0x000fec0003800000 */
.L_x_30:
[----:B-----5:R-:W-:Y:S01]  /*1420*/  IMAD.U32 R41, R31, 0x10000, RZ ;  /* 0x000100001f297824 */ /* 0x020fe200078e00ff */
[----:B------:R-:W-:-:S03]  /*1430*/  @P1 SHF.L.U32 R45, R35, 0x10, RZ ;  /* 0x00000010232d1819 */ /* 0x000fc600000006ff */
[----:B------:R-:W-:-:S04]  /*1440*/  FADD.FTZ R104, R41, R104 ;  /* 0x0000006829687221 */ /* 0x000fc80000010000 */
[----:B------:R-:W-:-:S07]  /*1450*/  @P1 FADD.FTZ R104, R45, R104 ;  /* 0x000000682d681221 */ /* 0x000fce0000010000 */
.L_x_32:
[----:B------:R-:W-:-:S04]  /*1460*/  F2FP.BF16.F32.PACK_AB R40, RZ, R104 ;  /* 0x00000068ff28723e */ /* 0x000fc800000010ff */
[----:B------:R-:W-:-:S07]  /*1470*/  PRMT R39, R40, 0x7610, R39 ;  /* 0x0000761028277816 */ /* 0x000fce0000000027 */
.L_x_33:
[----:B------:R-:W-:Y:S01]  /*1480*/  IMAD.U32 R106, R43, 0x10000, RZ ;  /* 0x000100002b6a7824 */ /* 0x000fe200078e00ff */
[----:B------:R-:W-:Y:S06]  /*1490*/  @P2 BRA `(.L_x_34) ;  /* 0x0000000000242947 */ /* 0x000fec0003800000 */
[----:B------:R-:W-:-:S04]  /*14a0*/  ISETP.NE.U32.AND P1, PT, RZ, UR12, PT ;  /* 0x0000000cff007c0c */ /* 0x000fc8000bf25070 */
[----:B------:R-:W-:-:S13]  /*14b0*/  ISETP.NE.AND.EX P1, PT, RZ, UR13, PT, P1 ;  /* 0x0000000dff007c0c */ /* 0x000fda000bf25310 */
[----:B------:R-:W-:Y:S05]  /*14c0*/  @P1 BRA `(.L_x_35) ;  /* 0x0000000000081947 */ /* 0x000fea0003800000 */
[----:B------:R-:W-:Y:S05]  /*14d0*/  @P0 BRA `(.L_x_36) ;  /* 0x00000000002c0947 */ /* 0x000fea0003800000 */
[----:B------:R-:W-:Y:S05]  /*14e0*/  BRA `(.L_x_37) ;  /* 0x0000000000307947 */ /* 0x000fea0003800000 */
.L_x_35:
[----:B-----5:R-:W-:-:S04]  /*14f0*/  PRMT R40, R35, 0x7632, R40 ;  /* 0x0000763223287816 */ /* 0x020fc80000000028 */
[----:B------:R-:W-:-:S05]  /*1500*/  SHF.L.U32 R41, R40, 0x10, RZ ;  /* 0x0000001028297819 */ /* 0x000fca00000006ff */
[----:B------:R-:W-:Y:S01]  /*1510*/  FADD.FTZ R106, R41, R106 ;  /* 0x0000006a296a7221 */ /* 0x000fe20000010000 */
[----:B------:R-:W-:Y:S06]  /*1520*/  BRA `(.L_x_36) ;  /* 0x0000000000187947 */ /* 0x000fec0003800000 */
.L_x_34:
[----:B-----5:R-:W-:Y:S02]  /*1530*/  PRMT R40, R31, 0x7632, R40 ;  /* 0x000076321f287816 */ /* 0x020fe40000000028 */
[----:B------:R-:W-:-:S03]  /*1540*/  @P1 PRMT R42, R35, 0x7632, R42 ;  /* 0x00007632232a1816 */ /* 0x000fc6000000002a */
[----:B------:R-:W-:Y:S01]  /*1550*/  IMAD.U32 R41, R40, 0x10000, RZ ;  /* 0x0001000028297824 */ /* 0x000fe200078e00ff */
[----:B------:R-:W-:-:S03]  /*1560*/  @P1 SHF.L.U32 R43, R42, 0x10, RZ ;  /* 0x000000102a2b1819 */ /* 0x000fc600000006ff */
[----:B------:R-:W-:-:S04]  /*1570*/  FADD.FTZ R106, R41, R106 ;  /* 0x0000006a296a7221 */ /* 0x000fc80000010000 */
[----:B------:R-:W-:-:S07]  /*1580*/  @P1 FADD.FTZ R106, R43, R106 ;  /* 0x0000006a2b6a1221 */ /* 0x000fce0000010000 */
.L_x_36:
[----:B------:R-:W-:-:S04]  /*1590*/  F2FP.BF16.F32.PACK_AB R40, RZ, R106 ;  /* 0x0000006aff28723e */ /* 0x000fc800000010ff */
[----:B------:R-:W-:-:S07]  /*15a0*/  PRMT R39, R39, 0x5410, R40 ;  /* 0x0000541027277816 */ /* 0x000fce0000000028 */
.L_x_37:
[----:B------:R-:W0:Y:S01]  /*15b0*/  @P0 LDC.64 R40, c[0x0][0x238] ;  /* 0x00008e00ff280b82 */ /* 0x000e220000000a00 */
[C---:B------:R-:W-:Y:S01]  /*15c0*/  VIADD R73, R109.reuse, 0x20 ;  /* 0x000000206d497836 */ /* 0x040fe20000000000 */
[----:B0-----:R-:W-:-:S04]  /*15d0*/  @P0 LEA R40, P1, R109, R40, 0x4 ;  /* 0x000000286d280211 */ /* 0x001fc800078220ff */
[----:B------:R-:W-:-:S05]  /*15e0*/  @P0 LEA.HI.X R41, R109, R41, RZ, 0x4, P1 ;  /* 0x000000296d290211 */ /* 0x000fca00008f24ff */
[----:B------:R0:W-:Y:S04]  /*15f0*/  @P0 STG.E.128 desc[UR4][R40.64], R36 ;  /* 0x0000002428000986 */ /* 0x0001e8000c101d04 */
.L_x_5:
[----:B------:R-:W-:Y:S05]  /*1600*/  BSYNC B0 ;  /* 0x0000000000007941 */ /* 0x000fea0003800000 */
.L_x_4:
[----:B------:R-:W-:Y:S04]  /*1610*/  BSSY B0, `(.L_x_38) ;  /* 0x00000a5000007945 */ /* 0x000fe80003800000 */
[----:B------:R-:W-:Y:S05]  /*1620*/  @!P4 BRA `(.L_x_39) ;  /* 0x00000008008cc947 */ /* 0x000fea0003800000 */
[----:B0-----:R-:W0:Y:S01]  /*1630*/  LDC.64 R40, c[0x0][0x220] ;  /* 0x00008800ff287b82 */ /* 0x001e220000000a00 */
        /* <DEDUP_REMOVED lines=8> */
[----:B-----5:R0:W5:Y:S01]  /*16c0*/  @P2 LDG.E.128 R28, desc[UR4][R46.64] ;  /* 0x000000042e1c2981 */ /* 0x020162000c1e1d00 */
[----:B------:R-:W-:-:S03]  /*16d0*/  @P1 LEA.HI.X R45, R73, UR13, RZ, 0x4, P6 ;  /* 0x0000000d492d1c11 */ /* 0x000fc6000b0f24ff */
[----:B------:R-:W2:Y:S04]  /*16e0*/  LDG.E.128 R40, desc[UR4][R40.64] ;  /* 0x0000000428287981 */ /* 0x000ea8000c1e1d00 */
[----:B------:R0:W5:Y:S01]  /*16f0*/  @P1 LDG.E.128 R32, desc[UR4][R44.64] ;  /* 0x000000042c201981 */ /* 0x000162000c1e1d00 */
[----:B------:R-:W-:-:S04]  /*1700*/  ISETP.NE.U32.AND P2, PT, RZ, UR10, PT ;  /* 0x0000000aff007c0c */ /* 0x000fc8000bf45070 */
[----:B------:R-:W-:Y:S02]  /*1710*/  ISETP.NE.AND.EX P2, PT, RZ, UR11, PT, P2 ;  /* 0x0000000bff007c0c */ /* 0x000fe4000bf45320 */
[C---:B--2---:R-:W-:Y:S02]  /*1720*/  SHF.L.U32 R93, R40.reuse, 0x10, RZ ;  /* 0x00000010285d7819 */ /* 0x044fe400000006ff */
[----:B------:R-:W-:-:S09]  /*1730*/  PRMT R96, R40, 0x7632, R96 ;  /* 0x0000763228607816 */ /* 0x000fd20000000060 */
[----:B0-----:R-:W-:Y:S05]  /*1740*/  @P2 BRA `(.L_x_40) ;  /* 0x0000000000202947 */ /* 0x001fea0003800000 */
[----:B------:R-:W-:-:S04]  /*1750*/  ISETP.NE.U32.AND P6, PT, RZ, UR12, PT ;  /* 0x0000000cff007c0c */ /* 0x000fc8000bfc5070 */
[----:B------:R-:W-:-:S13]  /*1760*/  ISETP.NE.AND.EX P6, PT, RZ, UR13, PT, P6 ;  /* 0x0000000dff007c0c */ /* 0x000fda000bfc5360 */
[----:B------:R-:W-:Y:S05]  /*1770*/  @P6 BRA `(.L_x_41) ;  /* 0x0000000000086947 */ /* 0x000fea0003800000 */
[----:B------:R-:W-:Y:S05]  /*1780*/  @P0 BRA `(.L_x_42) ;  /* 0x0000000000200947 */ /* 0x000fea0003800000 */
[----:B------:R-:W-:Y:S05]  /*1790*/  BRA `(.L_x_43) ;  /* 0x0000000000247947 */ /* 0x000fea0003800000 */
.L_x_41:
[----:B-----5:R-:W-:-:S04]  /*17a0*/  IMAD.U32 R40, R32, 0x10000, RZ ;  /* 0x0001000020287824 */ /* 0x020fc800078e00ff */
[----:B------:R-:W-:Y:S01]  /*17b0*/  FADD.FTZ R93, R40, R93 ;  /* 0x0000005d285d7221 */ /* 0x000fe20000010000 */
[----:B------:R-:W-:Y:S06]  /*17c0*/  BRA `(.L_x_42) ;  /* 0x0000000000107947 */ /* 0x000fec0003800000 */
.L_x_40:
[----:B-----5:R-:W-:Y:S01]  /*17d0*/  SHF.L.U32 R40, R28, 0x10, RZ ;  /* 0x000000101c287819 */ /* 0x020fe200000006ff */
[----:B------:R-:W-:-:S04]  /*17e0*/  @P1 IMAD.U32 R44, R32, 0x10000, RZ ;  /* 0x00010000202c1824 */ /* 0x000fc800078e00ff */
[----:B------:R-:W-:-:S04]  /*17f0*/  FADD.FTZ R93, R40, R93 ;  /* 0x0000005d285d7221 */ /* 0x000fc80000010000 */
[----:B------:R-:W-:-:S07]  /*1800*/  @P1 FADD.FTZ R93, R44, R93 ;  /* 0x0000005d2c5d1221 */ /* 0x000fce0000010000 */
.L_x_42:
[----:B------:R-:W-:-:S04]  /*1810*/  F2FP.BF16.F32.PACK_AB R40, RZ, R93 ;  /* 0x0000005dff28723e */ /* 0x000fc800000010ff */
[----:B------:R-:W-:-:S07]  /*1820*/  PRMT R36, R40, 0x7610, R36 ;  /* 0x0000761028247816 */ /* 0x000fce0000000024 */
.L_x_43:
[----:B------:R-:W-:Y:S01]  /*1830*/  SHF.L.U32 R96, R96, 0x10, RZ ;  /* 0x0000001060607819 */ /* 0x000fe200000006ff */
[----:B------:R-:W-:Y:S06]  /*1840*/  @P2 BRA `(.L_x_44) ;  /* 0x0000000000242947 */ /* 0x000fec0003800000 */
[----:B------:R-:W-:-:S04]  /*1850*/  ISETP.NE.U32.AND P6, PT, RZ, UR12, PT ;  /* 0x0000000cff007c0c */ /* 0x000fc8000bfc5070 */
[----:B------:R-:W-:-:S13]  /*1860*/  ISETP.NE.AND.EX P6, PT, RZ, UR13, PT, P6 ;  /* 0x0000000dff007c0c */ /* 0x000fda000bfc5360 */
[----:B------:R-:W-:Y:S05]  /*1870*/  @P6 BRA `(.L_x_45) ;  /* 0x0000000000086947 */ /* 0x000fea0003800000 */
[----:B------:R-:W-:Y:S05]  /*1880*/  @P0 BRA `(.L_x_46) ;  /* 0x00000000002c0947 */ /* 0x000fea0003800000 */
[----:B------:R-:W-:Y:S05]  /*1890*/  BRA `(.L_x_47) ;  /* 0x0000000000307947 */ /* 0x000fea0003800000 */
.L_x_45:
[----:B-----5:R-:W-:-:S05]  /*18a0*/  PRMT R40, R32, 0x7632, R40 ;  /* 0x0000763220287816 */ /* 0x020fca0000000028 */
[----:B------:R-:W-:-:S04]  /*18b0*/  IMAD.U32 R45, R40, 0x10000, RZ ;  /* 0x00010000282d7824 */ /* 0x000fc800078e00ff */
[----:B------:R-:W-:Y:S01]  /*18c0*/  FADD.FTZ R96, R45, R96 ;  /* 0x000000602d607221 */ /* 0x000fe20000010000 */
[----:B------:R-:W-:Y:S06]  /*18d0*/  BRA `(.L_x_46) ;  /* 0x0000000000187947 */ /* 0x000fec0003800000 */
.L_x_44:
[----:B-----5:R-:W-:Y:S02]  /*18e0*/  PRMT R40, R28, 0x7632, R40 ;  /* 0x000076321c287816 */ /* 0x020fe40000000028 */
[----:B------:R-:W-:Y:S02]  /*18f0*/  @P1 PRMT R44, R32, 0x7632, R44 ;  /* 0x00007632202c1816 */ /* 0x000fe4000000002c */
[----:B------:R-:W-:-:S03]  /*1900*/  SHF.L.U32 R45, R40, 0x10, RZ ;  /* 0x00000010282d7819 */ /* 0x000fc600000006ff */
[----:B------:R-:W-:Y:S02]  /*1910*/  @P1 IMAD.U32 R47, R44, 0x10000, RZ ;  /* 0x000100002c2f1824 */ /* 0x000fe400078e00ff */
[----:B------:R-:W-:-:S04]  /*1920*/  FADD.FTZ R96, R45, R96 ;  /* 0x000000602d607221 */ /* 0x000fc80000010000 */
[----:B------:R-:W-:-:S07]  /*1930*/  @P1 FADD.FTZ R96, R47, R96 ;  /* 0x000000602f601221 */ /* 0x000fce0000010000 */
.L_x_46:
[----:B------:R-:W-:-:S04]  /*1940*/  F2FP.BF16.F32.PACK_AB R40, RZ, R96 ;  /* 0x00000060ff28723e */ /* 0x000fc800000010ff */
[----:B------:R-:W-:-:S07]  /*1950*/  PRMT R36, R36, 0x5410, R40 ;  /* 0x0000541024247816 */ /* 0x000fce0000000028 */
.L_x_47:
[C---:B------:R-:W-:Y:S02]  /*1960*/  SHF.L.U32 R97, R41.reuse, 0x10, RZ ;  /* 0x0000001029617819 */ /* 0x040fe400000006ff */
[----:B------:R-:W-:Y:S01]  /*1970*/  PRMT R41, R41, 0x7632, R41 ;  /* 0x0000763229297816 */ /* 0x000fe20000000029 */
[----:B------:R-:W-:Y:S06]  /*1980*/  @P2 BRA `(.L_x_48) ;  /* 0x0000000000202947 */ /* 0x000fec0003800000 */
[----:B------:R-:W-:-:S04]  /*1990*/  ISETP.NE.U32.AND P6, PT, RZ, UR12, PT ;  /* 0x0000000cff007c0c */ /* 0x000fc8000bfc5070 */
[----:B------:R-:W-:-:S13]  /*19a0*/  ISETP.NE.AND.EX P6, PT, RZ, UR13, PT, P6 ;  /* 0x0000000dff007c0c */ /* 0x000fda000bfc5360 */
[----:B------:R-:W-:Y:S05]  /*19b0*/  @P6 BRA `(.L_x_49) ;  /* 0x0000000000086947 */ /* 0x000fea0003800000 */
[----:B------:R-:W-:Y:S05]  /*19c0*/  @P0 BRA `(.L_x_50) ;  /* 0x0000000000200947 */ /* 0x000fea0003800000 */
[----:B------:R-:W-:Y:S05]  /*19d0*/  BRA `(.L_x_51) ;  /* 0x0000000000247947 */ /* 0x000fea0003800000 */
.L_x_49:
[----:B-----5:R-:W-:-:S04]  /*19e0*/  IMAD.U32 R40, R33, 0x10000, RZ ;  /* 0x0001000021287824 */ /* 0x020fc800078e00ff */
[----:B------:R-:W-:Y:S01]  /*19f0*/  FADD.FTZ R97, R40, R97 ;  /* 0x0000006128617221 */ /* 0x000fe20000010000 */
[----:B------:R-:W-:Y:S06]  /*1a00*/  BRA `(.L_x_50) ;  /* 0x0000000000107947 */ /* 0x000fec0003800000 */
.L_x_48:
[----:B-----5:R-:W-:Y:S01]  /*1a10*/  SHF.L.U32 R40, R29, 0x10, RZ ;  /* 0x000000101d287819 */ /* 0x020fe200000006ff */
[----:B------:R-:W-:-:S04]  /*1a20*/  @P1 IMAD.U32 R44, R33, 0x10000, RZ ;  /* 0x00010000212c1824 */ /* 0x000fc800078e00ff */
[----:B------:R-:W-:-:S04]  /*1a30*/  FADD.FTZ R97, R40, R97 ;  /* 0x0000006128617221 */ /* 0x000fc80000010000 */
[----:B------:R-:W-:-:S07]  /*1a40*/  @P1 FADD.FTZ R97, R44, R97 ;  /* 0x000000612c611221 */ /* 0x000fce0000010000 */
.L_x_50:
[----:B------:R-:W-:-:S04]  /*1a50*/  F2FP.BF16.F32.PACK_AB R40, RZ, R97 ;  /* 0x00000061ff28723e */ /* 0x000fc800000010ff */
[----:B------:R-:W-:-:S07]  /*1a60*/  PRMT R37, R40, 0x7610, R37 ;  /* 0x0000761028257816 */ /* 0x000fce0000000025 */
.L_x_51:
[----:B------:R-:W-:Y:S01]  /*1a70*/  SHF.L.U32 R100, R41, 0x10, RZ ;  /* 0x0000001029647819 */ /* 0x000fe200000006ff */
[----:B------:R-:W-:Y:S06]  /*1a80*/  @P2 BRA `(.L_x_52) ;  /* 0x0000000000242947 */ /* 0x000fec0003800000 */
[----:B------:R-:W-:-:S04]  /*1a90*/  ISETP.NE.U32.AND P6, PT, RZ, UR12, PT ;  /* 0x0000000cff007c0c */ /* 0x000fc8000bfc5070 */
[----:B------:R-:W-:-:S13]  /*1aa0*/  ISETP.NE.AND.EX P6, PT, RZ, UR13, PT, P6 ;  /* 0x0000000dff007c0c */ /* 0x000fda000bfc5360 */
[----:B------:R-:W-:Y:S05]  /*1ab0*/  @P6 BRA `(.L_x_53) ;  /* 0x0000000000086947 */ /* 0x000fea0003800000 */
[----:B------:R-:W-:Y:S05]  /*1ac0*/  @P0 BRA `(.L_x_54) ;  /* 0x00000000002c0947 */ /* 0x000fea0003800000 */
[----:B------:R-:W-:Y:S05]  /*1ad0*/  BRA `(.L_x_55) ;  /* 0x0000000000307947 */ /* 0x000fea0003800000 */
.L_x_53:
[----:B-----5:R-:W-:-:S05]  /*1ae0*/  PRMT R40, R33, 0x7632, R40 ;  /* 0x0000763221287816 */ /* 0x020fca0000000028 */
[----:B------:R-:W-:-:S04]  /*1af0*/  IMAD.U32 R41, R40, 0x10000, RZ ;  /* 0x0001000028297824 */ /* 0x000fc800078e00ff */
[----:B------:R-:W-:Y:S01]  /*1b00*/  FADD.FTZ R100, R41, R100 ;  /* 0x0000006429647221 */ /* 0x000fe20000010000 */
[----:B------:R-:W-:Y:S06]  /*1b10*/  BRA `(.L_x_54) ;  /* 0x0000000000187947 */ /* 0x000fec0003800000 */
.L_x_52:
[----:B-----5:R-:W-:Y:S02]  /*1b20*/  PRMT R40, R29, 0x7632, R40 ;  /* 0x000076321d287816 */ /* 0x020fe40000000028 */
[----:B------:R-:W-:Y:S02]  /*1b30*/  @P1 PRMT R44, R33, 0x7632, R44 ;  /* 0x00007632212c1816 */ /* 0x000fe4000000002c */
[----:B------:R-:W-:-:S03]  /*1b40*/  SHF.L.U32 R41, R40, 0x10, RZ ;  /* 0x0000001028297819 */ /* 0x000fc600000006ff */
[----:B------:R-:W-:Y:S02]  /*1b50*/  @P1 IMAD.U32 R45, R44, 0x10000, RZ ;  /* 0x000100002c2d1824 */ /* 0x000fe400078e00ff */
[----:B------:R-:W-:-:S04]  /*1b60*/  FADD.FTZ R100, R41, R100 ;  /* 0x0000006429647221 */ /* 0x000fc80000010000 */
[----:B------:R-:W-:-:S07]  /*1b70*/  @P1 FADD.FTZ R100, R45, R100 ;  /* 0x000000642d641221 */ /* 0x000fce0000010000 */
.L_x_54:
[----:B------:R-:W-:-:S04]  /*1b80*/  F2FP.BF16.F32.PACK_AB R40, RZ, R100 ;  /* 0x00000064ff28723e */ /* 0x000fc800000010ff */
[----:B------:R-:W-:-:S07]  /*1b90*/  PRMT R37, R37, 0x5410, R40 ;  /* 0x0000541025257816 */ /* 0x000fce0000000028 */
.L_x_55:
        /* <DEDUP_REMOVED lines=8> */
.L_x_57:
[----:B-----5:R-:W-:-:S04]  /*1c20*/  IMAD.U32 R40, R34, 0x10000, RZ ;  /* 0x0001000022287824 */ /* 0x020fc800078e00ff */
[----:B------:R-:W-:Y:S01]  /*1c30*/  FADD.FTZ R101, R40, R101 ;  /* 0x0000006528657221 */ /* 0x000fe20000010000 */
[----:B------:R-:W-:Y:S06]  /*1c40*/  BRA `(.L_x_58) ;  /* 0x0000000000107947 */ /* 0x000fec0003800000 */
.L_x_56:
[----:B-----5:R-:W-:Y:S01]  /*1c50*/  SHF.L.U32 R40, R30, 0x10, RZ ;  /* 0x000000101e287819 */ /* 0x020fe200000006ff */
[----:B------:R-:W-:-:S04]  /*1c60*/  @P1 IMAD.U32 R44, R34, 0x10000, RZ ;  /* 0x00010000222c1824 */ /* 0x000fc800078e00ff */
[----:B------:R-:W-:-:S04]  /*1c70*/  FADD.FTZ R101, R40, R101 ;  /* 0x0000006528657221 */ /* 0x000fc80000010000 */
[----:B------:R-:W-:-:S07]  /*1c80*/  @P1 FADD.FTZ R101, R44, R101 ;  /* 0x000000652c651221 */ /* 0x000fce0000010000 */
.L_x_58:
[----:B------:R-:W-:-:S04]  /*1c90*/  F2FP.BF16.F32.PACK_AB R40, RZ, R101 ;  /* 0x00000065ff28723e */ /* 0x000fc800000010ff */
[----:B------:R-:W-:-:S07]  /*1ca0*/  PRMT R38, R40, 0x7610, R38 ;  /* 0x0000761028267816 */ /* 0x000fce0000000026 */
.L_x_59:
[----:B------:R-:W-:Y:S01]  /*1cb0*/  SHF.L.U32 R103, R42, 0x10, RZ ;  /* 0x000000102a677819 */ /* 0x000fe200000006ff */
[----:B------:R-:W-:Y:S06]  /*1cc0*/  @P2 BRA `(.L_x_60) ;  /* 0x0000000000242947 */ /* 0x000fec0003800000 */
[----:B------:R-:W-:-:S04]  /*1cd0*/  ISETP.NE.U32.AND P6, PT, RZ, UR12, PT ;  /* 0x0000000cff007c0c */ /* 0x000fc8000bfc5070 */
[----:B------:R-:W-:-:S13]  /*1ce0*/  ISETP.NE.AND.EX P6, PT, RZ, UR13, PT, P6 ;  /* 0x0000000dff007c0c */ /* 0x000fda000bfc5360 */
[----:B------:R-:W-:Y:S05]  /*1cf0*/  @P6 BRA `(.L_x_61) ;  /* 0x0000000000086947 */ /* 0x000fea0003800000 */
[----:B------:R-:W-:Y:S05]  /*1d00*/  @P0 BRA `(.L_x_62) ;  /* 0x00000000002c0947 */ /* 0x000fea0003800000 */
[----:B------:R-:W-:Y:S05]  /*1d10*/  BRA `(.L_x_63) ;  /* 0x0000000000307947 */ /* 0x000fea0003800000 */
.L_x_61:
[----:B-----5:R-:W-:-:S05]  /*1d20*/  PRMT R40, R34, 0x7632, R40 ;  /* 0x0000763222287816 */ /* 0x020fca0000000028 */
[----:B------:R-:W-:-:S04]  /*1d30*/  IMAD.U32 R40, R40, 0x10000, RZ ;  /* 0x0001000028287824 */ /* 0x000fc800078e00ff */
[----:B------:R-:W-:Y:S01]  /*1d40*/  FADD.FTZ R103, R40, R103 ;  /* 0x0000006728677221 */ /* 0x000fe20000010000 */
[----:B------:R-:W-:Y:S06]  /*1d50*/  BRA `(.L_x_62) ;  /* 0x0000000000187947 */ /* 0x000fec0003800000 */
.L_x_60:
[----:B-----5:R-:W-:Y:S02]  /*1d60*/  PRMT R40, R30, 0x7632, R40 ;  /* 0x000076321e287816 */ /* 0x020fe40000000028 */
[----:B------:R-:W-:Y:S02]  /*1d70*/  @P1 PRMT R41, R34, 0x7632, R41 ;  /* 0x0000763222291816 */ /* 0x000fe40000000029 */
[----:B------:R-:W-:-:S03]  /*1d80*/  SHF.L.U32 R40, R40, 0x10, RZ ;  /* 0x0000001028287819 */ /* 0x000fc600000006ff */
[----:B------:R-:W-:Y:S02]  /*1d90*/  @P1 IMAD.U32 R42, R41, 0x10000, RZ ;  /* 0x00010000292a1824 */ /* 0x000fe400078e00ff */
[----:B------:R-:W-:-:S04]  /*1da0*/  FADD.FTZ R103, R40, R103 ;  /* 0x0000006728677221 */ /* 0x000fc80000010000 */
[----:B------:R-:W-:-:S07]  /*1db0*/  @P1 FADD.FTZ R103, R42, R103 ;  /* 0x000000672a671221 */ /* 0x000fce0000010000 */
.L_x_62:
[----:B------:R-:W-:-:S04]  /*1dc0*/  F2FP.BF16.F32.PACK_AB R40, RZ, R103 ;  /* 0x00000067ff28723e */ /* 0x000fc800000010ff */
[----:B------:R-:W-:-:S07]  /*1dd0*/  PRMT R38, R38, 0x5410, R40 ;  /* 0x0000541026267816 */ /* 0x000fce0000000028 */
.L_x_63:
        /* <DEDUP_REMOVED lines=8> */
.L_x_65:
[----:B-----5:R-:W-:-:S04]  /*1e60*/  IMAD.U32 R41, R35, 0x10000, RZ ;  /* 0x0001000023297824 */ /* 0x020fc800078e00ff */
[----:B------:R-:W-:Y:S01]  /*1e70*/  FADD.FTZ R102, R41, R102 ;  /* 0x0000006629667221 */ /* 0x000fe20000010000 */
[----:B------:R-:W-:Y:S06]  /*1e80*/  BRA `(.L_x_66) ;  /* 0x0000000000107947 */ /* 0x000fec0003800000 */
.L_x_64:
[----:B-----5:R-:W-:Y:S01]  /*1e90*/  SHF.L.U32 R41, R31, 0x10, RZ ;  /* 0x000000101f297819 */ /* 0x020fe200000006ff */
[----:B------:R-:W-:-:S04]  /*1ea0*/  @P1 IMAD.U32 R45, R35, 0x10000, RZ ;  /* 0x00010000232d1824 */ /* 0x000fc800078e00ff */
[----:B------:R-:W-:-:S04]  /*1eb0*/  FADD.FTZ R102, R41, R102 ;  /* 0x0000006629667221 */ /* 0x000fc80000010000 */
[----:B------:R-:W-:-:S07]  /*1ec0*/  @P1 FADD.FTZ R102, R45, R102 ;  /* 0x000000662d661221 */ /* 0x000fce0000010000 */
.L_x_66:
[----:B------:R-:W-:-:S04]  /*1ed0*/  F2FP.BF16.F32.PACK_AB R40, RZ, R102 ;  /* 0x00000066ff28723e */ /* 0x000fc800000010ff */
[----:B------:R-:W-:-:S07]  /*1ee0*/  PRMT R39, R40, 0x7610, R39 ;  /* 0x0000761028277816 */ /* 0x000fce0000000027 */
.L_x_67:
[----:B------:R-:W-:Y:S01]  /*1ef0*/  SHF.L.U32 R107, R43, 0x10, RZ ;  /* 0x000000102b6b7819 */ /* 0x000fe200000006ff */
[----:B------:R-:W-:Y:S06]  /*1f00*/  @P2 BRA `(.L_x_68) ;  /* 0x0000000000242947 */ /* 0x000fec0003800000 */
[----:B------:R-:W-:-:S04]  /*1f10*/  ISETP.NE.U32.AND P1, PT, RZ, UR12, PT ;  /* 0x0000000cff007c0c */ /* 0x000fc8000bf25070 */
[----:B------:R-:W-:-:S13]  /*1f20*/  ISETP.NE.AND.EX P1, PT, RZ, UR13, PT, P1 ;  /* 0x0000000dff007c0c */ /* 0x000fda000bf25310 */
[----:B------:R-:W-:Y:S05]  /*1f30*/  @P1 BRA `(.L_x_69) ;  /* 0x0000000000081947 */ /* 0x000fea0003800000 */
[----:B------:R-:W-:Y:S05]  /*1f40*/  @P0 BRA `(.L_x_70) ;  /* 0x00000000002c0947 */ /* 0x000fea0003800000 */
[----:B------:R-:W-:Y:S05]  /*1f50*/  BRA `(.L_x_71) ;  /* 0x0000000000307947 */ /* 0x000fea0003800000 */
.L_x_69:
[----:B-----5:R-:W-:-:S05]  /*1f60*/  PRMT R40, R35, 0x7632, R40 ;  /* 0x0000763223287816 */ /* 0x020fca0000000028 */
[----:B------:R-:W-:-:S04]  /*1f70*/  IMAD.U32 R40, R40, 0x10000, RZ ;  /* 0x0001000028287824 */ /* 0x000fc800078e00ff */
[----:B------:R-:W-:Y:S01]  /*1f80*/  FADD.FTZ R107, R40, R107 ;  /* 0x0000006b286b7221 */ /* 0x000fe20000010000 */
[----:B------:R-:W-:Y:S06]  /*1f90*/  BRA `(.L_x_70) ;  /* 0x0000000000187947 */ /* 0x000fec0003800000 */
.L_x_68:
[----:B-----5:R-:W-:Y:S02]  /*1fa0*/  PRMT R40, R31, 0x7632, R40 ;  /* 0x000076321f287816 */ /* 0x020fe40000000028 */
[----:B------:R-:W-:Y:S02]  /*1fb0*/  @P1 PRMT R41, R35, 0x7632, R41 ;  /* 0x0000763223291816 */ /* 0x000fe40000000029 */
[----:B------:R-:W-:-:S03]  /*1fc0*/  SHF.L.U32 R40, R40, 0x10, RZ ;  /* 0x0000001028287819 */ /* 0x000fc600000006ff */
[----:B------:R-:W-:Y:S02]  /*1fd0*/  @P1 IMAD.U32 R42, R41, 0x10000, RZ ;  /* 0x00010000292a1824 */ /* 0x000fe400078e00ff */
[----:B------:R-:W-:-:S04]  /*1fe0*/  FADD.FTZ R107, R40, R107 ;  /* 0x0000006b286b7221 */ /* 0x000fc80000010000 */
[----:B------:R-:W-:-:S07]  /*1ff0*/  @P1 FADD.FTZ R107, R42, R107 ;  /* 0x0000006b2a6b1221 */ /* 0x000fce0000010000 */
.L_x_70:
[----:B------:R-:W-:-:S04]  /*2000*/  F2FP.BF16.F32.PACK_AB R40, RZ, R107 ;  /* 0x0000006bff28723e */ /* 0x000fc800000010ff */
[----:B------:R-:W-:-:S07]  /*2010*/  PRMT R39, R39, 0x5410, R40 ;  /* 0x0000541027277816 */ /* 0x000fce0000000028 */
.L_x_71:
[----:B------:R-:W0:Y:S02]  /*2020*/  @P0 LDC.64 R40, c[0x0][0x238] ;  /* 0x00008e00ff280b82 */ /* 0x000e240000000a00 */
[----:B0-----:R-:W-:-:S04]  /*2030*/  @P0 LEA R40, P1, R73, R40, 0x4 ;  /* 0x0000002849280211 */ /* 0x001fc800078220ff */
[----:B------:R-:W-:-:S05]  /*2040*/  @P0 LEA.HI.X R41, R73, R41, RZ, 0x4, P1 ;  /* 0x0000002949290211 */ /* 0x000fca00008f24ff */
[----:B------:R1:W-:Y:S04]  /*2050*/  @P0 STG.E.128 desc[UR4][R40.64], R36 ;  /* 0x0000002428000986 */ /* 0x0003e8000c101d04 */
.L_x_39:
[----:B------:R-:W-:Y:S05]  /*2060*/  BSYNC B0 ;  /* 0x0000000000007941 */ /* 0x000fea0003800000 */
.L_x_38:
[----:B01----:R-:W-:Y:S01]  /*2070*/  FADD.FTZ R40, RZ, R54 ;  /* 0x00000036ff287221 */ /* 0x003fe20000010000 */
[----:B------:R-:W-:Y:S01]  /*2080*/  ISETP.GT.U32.AND P1, PT, R27, 0x3f, PT ;  /* 0x0000003f1b00780c */ /* 0x000fe20003f24070 */
[----:B------:R-:W-:Y:S01]  /*2090*/  UMOV UR6, 0xffffffff ;  /* 0xffffffff00067882 */ /* 0x000fe20000000000 */
[----:B------:R-:W-:Y:S01]  /*20a0*/  ISETP.NE.AND P2, PT, R26, RZ, PT ;  /* 0x000000ff1a00720c */ /* 0x000fe20003f45270 */
[----:B------:R-:W-:-:S04]  /*20b0*/  FADD.FTZ R41, R95, R40 ;  /* 0x000000285f297221 */ /* 0x000fc80000010000 */
[----:B------:R-:W-:-:S04]  /*20c0*/  FADD.FTZ R40, R94, R41 ;  /* 0x000000295e287221 */ /* 0x000fc80000010000 */
[----:B------:R-:W-:-:S04]  /*20d0*/  FADD.FTZ R41, R99, R40 ;  /* 0x0000002863297221 */ /* 0x000fc80000010000 */
[----:B------:R-:W-:-:S04]  /*20e0*/  FADD.FTZ R40, R98, R41 ;  /* 0x0000002962287221 */ /* 0x000fc80000010000 */
[----:B------:R-:W-:-:S04]  /*20f0*/  FADD.FTZ R41, R105, R40 ;  /* 0x0000002869297221 */ /* 0x000fc80000010000 */
[----:B------:R-:W-:-:S04]  /*2100*/  FADD.FTZ R41, R104, R41 ;  /* 0x0000002968297221 */ /* 0x000fc80000010000 */
[----:B------:R-:W-:-:S05]  /*2110*/  FADD.FTZ R41, R106, R41 ;  /* 0x000000296a297221 */ /* 0x000fca0000010000 */
[----:B------:R-:W-:-:S05]  /*2120*/  FSEL R40, R41, RZ, P5 ;  /* 0x000000ff29287208 */ /* 0x000fca0002800000 */
[----:B------:R-:W-:-:S04]  /*2130*/  FADD.FTZ R41, R93, R40 ;  /* 0x000000285d297221 */ /* 0x000fc80000010000 */
[----:B------:R-:W-:-:S04]  /*2140*/  FADD.FTZ R42, R96, R41 ;  /* 0x00000029602a7221 */ /* 0x000fc80000010000 */
[----:B------:R-:W-:-:S04]  /*2150*/  FADD.FTZ R41, R97, R42 ;  /* 0x0000002a61297221 */ /* 0x000fc80000010000 */
[----:B------:R-:W-:-:S04]  /*2160*/  FADD.FTZ R42, R100, R41 ;  /* 0x00000029642a7221 */ /* 0x000fc80000010000 */
[----:B------:R-:W-:-:S04]  /*2170*/  FADD.FTZ R42, R101, R42 ;  /* 0x0000002a652a7221 */ /* 0x000fc80000010000 */
[----:B------:R-:W-:-:S04]  /*2180*/  FADD.FTZ R41, R103, R42 ;  /* 0x0000002a67297221 */ /* 0x000fc80000010000 */
[----:B------:R-:W-:-:S04]  /*2190*/  FADD.FTZ R42, R102, R41 ;  /* 0x00000029662a7221 */ /* 0x000fc80000010000 */
[----:B------:R-:W-:Y:S01]  /*21a0*/  @P1 FADD.FTZ R40, R107, R42 ;  /* 0x0000002a6b281221 */ /* 0x000fe20000010000 */
[----:B------:R-:W-:Y:S06]  /*21b0*/  BRA.DIV UR6, `(.L_x_72) ;  /* 0x0000000a06ac7947 */ /* 0x000fec000b800000 */
[----:B------:R-:W0:Y:S02]  /*21c0*/  SHFL.BFLY PT, R41, R40, 0x1, 0x1f ;  /* 0x0c201f0028297f89 */ /* 0x000e2400000e0000 */
[----:B0-----:R-:W-:-:S05]  /*21d0*/  FADD.FTZ R41, R40, R41 ;  /* 0x0000002928297221 */ /* 0x001fca0000010000 */
[----:B------:R-:W0:Y:S02]  /*21e0*/  SHFL.BFLY PT, R42, R41, 0x2, 0x1f ;  /* 0x0c401f00292a7f89 */ /* 0x000e2400000e0000 */
[----:B0-----:R-:W-:-:S05]  /*21f0*/  FADD.FTZ R42, R41, R42 ;  /* 0x0000002a292a7221 */ /* 0x001fca0000010000 */
[----:B------:R-:W0:Y:S02]  /*2200*/  SHFL.BFLY PT, R43, R42, 0x4, 0x1f ;  /* 0x0c801f002a2b7f89 */ /* 0x000e2400000e0000 */
[----:B0-----:R-:W-:-:S05]  /*2210*/  FADD.FTZ R43, R42, R43 ;  /* 0x0000002b2a2b7221 */ /* 0x001fca0000010000 */
[----:B------:R-:W0:Y:S02]  /*2220*/  SHFL.BFLY PT, R44, R43, 0x8, 0x1f ;  /* 0x0d001f002b2c7f89 */ /* 0x000e2400000e0000 */
[----:B0-----:R-:W-:Y:S02]  /*2230*/  FADD.FTZ R46, R43, R44 ;  /* 0x0000002c2b2e7221 */ /* 0x001fe40000010000 */
[----:B------:R-:W0:Y:S03]  /*2240*/  LDC R44, c[0x0][0x290] ;  /* 0x0000a400ff2c7b82 */ /* 0x000e260000000800 */
[----:B------:R-:W1:Y:S02]  /*2250*/  SHFL.BFLY PT, R45, R46, 0x10, 0x1f ;  /* 0x0e001f002e2d7f89 */ /* 0x000e6400000e0000 */
[----:B-1----:R-:W-:-:S04]  /*2260*/  FADD.FTZ R45, R46, R45 ;  /* 0x0000002d2e2d7221 */ /* 0x002fc80000010000 */
[----:B0-----:R-:W-:-:S04]  /*2270*/  FMUL.FTZ R45, R45, R44 ;  /* 0x0000002c2d2d7220 */ /* 0x001fc80000410000 */
[--C-:B------:R-:W-:Y:S01]  /*2280*/  FADD.FTZ R40, R54, -R45.reuse ;  /* 0x8000002d36287221 */ /* 0x100fe20000010000 */
[--C-:B------:R-:W-:Y:S01]  /*2290*/  FADD.FTZ R41, R95, -R45.reuse ;  /* 0x8000002d5f297221 */ /* 0x100fe20000010000 */
[--C-:B------:R-:W-:Y:S01]  /*22a0*/  FADD.FTZ R47, R94, -R45.reuse ;  /* 0x8000002d5e2f7221 */ /* 0x100fe20000010000 */
[--C-:B------:R-:W-:Y:S01]  /*22b0*/  FADD.FTZ R43, R98, -R45.reuse ;  /* 0x8000002d622b7221 */ /* 0x100fe20000010000 */
[----:B------:R-:W-:Y:S01]  /*22c0*/  FFMA.FTZ R40, R40, R40, RZ ;  /* 0x0000002828287223 */ /* 0x000fe200000100ff */
[--C-:B------:R-:W-:Y:S01]  /*22d0*/  FADD.FTZ R42, R96, -R45.reuse ;  /* 0x8000002d602a7221 */ /* 0x100fe20000010000 */
[--C-:B------:R-:W-:Y:S02]  /*22e0*/  FADD.FTZ R46, R97, -R45.reuse ;  /* 0x8000002d612e7221 */ /* 0x100fe40000010000 */
[----:B------:R-:W-:Y:S01]  /*22f0*/  FFMA.FTZ R40, R41, R41, R40 ;  /* 0x0000002929287223 */ /* 0x000fe20000010028 */
[----:B------:R-:W-:-:S03]  /*2300*/  FADD.FTZ R41, R99, -R45 ;  /* 0x8000002d63297221 */ /* 0x000fc60000010000 */
[----:B------:R-:W-:-:S04]  /*2310*/  FFMA.FTZ R40, R47, R47, R40 ;  /* 0x0000002f2f287223 */ /* 0x000fc80000010028 */
[----:B------:R-:W-:Y:S01]  /*2320*/  FFMA.FTZ R40, R41, R41, R40 ;  /* 0x0000002929287223 */ /* 0x000fe20000010028 */
[----:B------:R-:W-:-:S03]  /*2330*/  FADD.FTZ R41, R105, -R45 ;  /* 0x8000002d69297221 */ /* 0x000fc60000010000 */
[----:B------:R-:W-:Y:S01]  /*2340*/  FFMA.FTZ R40, R43, R43, R40 ;  /* 0x0000002b2b287223 */ /* 0x000fe20000010028 */
[----:B------:R-:W-:-:S03]  /*2350*/  FADD.FTZ R43, R104, -R45 ;  /* 0x8000002d682b7221 */ /* 0x000fc60000010000 */
[----:B------:R-:W-:Y:S01]  /*2360*/  FFMA.FTZ R40, R41, R41, R40 ;  /* 0x0000002929287223 */ /* 0x000fe20000010028 */
[----:B------:R-:W-:-:S03]  /*2370*/  FADD.FTZ R41, R106, -R45 ;  /* 0x8000002d6a297221 */ /* 0x000fc60000010000 */
[----:B------:R-:W-:-:S04]  /*2380*/  FFMA.FTZ R40, R43, R43, R40 ;  /* 0x0000002b2b287223 */ /* 0x000fc80000010028 */
[----:B------:R-:W-:Y:S01]  /*2390*/  FFMA.FTZ R40, R41, R41, R40 ;  /* 0x0000002929287223 */ /* 0x000fe20000010028 */
[----:B------:R-:W-:-:S04]  /*23a0*/  FADD.FTZ R41, R93, -R45 ;  /* 0x8000002d5d297221 */ /* 0x000fc80000010000 */
[----:B------:R-:W-:-:S05]  /*23b0*/  FSEL R40, R40, RZ, P5 ;  /* 0x000000ff28287208 */ /* 0x000fca0002800000 */
[----:B------:R-:W-:-:S04]  /*23c0*/  FFMA.FTZ R41, R41, R41, R40 ;  /* 0x0000002929297223 */ /* 0x000fc80000010028 */
[----:B------:R-:W-:Y:S01]  /*23d0*/  FFMA.FTZ R41, R42, R42, R41 ;  /* 0x0000002a2a297223 */ /* 0x000fe20000010029 */
[----:B------:R-:W-:-:S03]  /*23e0*/  FADD.FTZ R42, R100, -R45 ;  /* 0x8000002d642a7221 */ /* 0x000fc60000010000 */
        /* <DEDUP_REMOVED lines=8> */
[----:B------:R-:W-:-:S04]  /*2470*/  FFMA.FTZ R41, R46, R46, R41 ;  /* 0x0000002e2e297223 */ /* 0x000fc80000010029 */
[----:B------:R-:W-:-:S05]  /*2480*/  @P1 FFMA.FTZ R40, R42, R42, R41 ;  /* 0x0000002a2a281223 */ /* 0x000fca0000010029 */
[----:B------:R-:W0:Y:S02]  /*2490*/  SHFL.BFLY PT, R41, R40, 0x1, 0x1f ;  /* 0x0c201f0028297f89 */ /* 0x000e2400000e0000 */
[----:B0-----:R-:W-:-:S05]  /*24a0*/  FADD.FTZ R41, R40, R41 ;  /* 0x0000002928297221 */ /* 0x001fca0000010000 */
[----:B------:R-:W0:Y:S02]  /*24b0*/  SHFL.BFLY PT, R42, R41, 0x2, 0x1f ;  /* 0x0c401f00292a7f89 */ /* 0x000e2400000e0000 */
[----:B0-----:R-:W-:-:S05]  /*24c0*/  FADD.FTZ R42, R41, R42 ;  /* 0x0000002a292a7221 */ /* 0x001fca0000010000 */
[----:B------:R-:W0:Y:S02]  /*24d0*/  SHFL.BFLY PT, R43, R42, 0x4, 0x1f ;  /* 0x0c801f002a2b7f89 */ /* 0x000e2400000e0000 */
[----:B0-----:R-:W-:-:S05]  /*24e0*/  FADD.FTZ R43, R42, R43 ;  /* 0x0000002b2a2b7221 */ /* 0x001fca0000010000 */
[----:B------:R-:W0:Y:S02]  /*24f0*/  SHFL.BFLY PT, R46, R43, 0x8, 0x1f ;  /* 0x0d001f002b2e7f89 */ /* 0x000e2400000e0000 */
[----:B0-----:R-:W-:-:S05]  /*2500*/  FADD.FTZ R46, R43, R46 ;  /* 0x0000002e2b2e7221 */ /* 0x001fca0000010000 */
[----:B------:R0:W1:Y:S02]  /*2510*/  SHFL.BFLY PT, R47, R46, 0x10, 0x1f ;  /* 0x0e001f002e2f7f89 */ /* 0x00006400000e0000 */
.L_x_89:
[----:B-1----:R-:W-:Y:S01]  /*2520*/  FADD.FTZ R73, R46, R47 ;  /* 0x0000002f2e497221 */ /* 0x002fe20000010000 */
[----:B0-----:R-:W-:Y:S01]  /*2530*/  FMUL.FTZ R46, R45, R45 ;  /* 0x0000002d2d2e7220 */ /* 0x001fe20000410000 */
[----:B------:R-:W0:Y:S01]  /*2540*/  @!P2 LDC.64 R42, c[0x0][0x250] ;  /* 0x00009400ff2aab82 */ /* 0x000e220000000a00 */
[----:B------:R-:W-:Y:S01]  /*2550*/  BSSY B0, `(.L_x_73) ;  /* 0x000003b000007945 */ /* 0x000fe20003800000 */
[----:B------:R-:W-:Y:S01]  /*2560*/  FFMA.FTZ R44, R73, R44, UR7 ;  /* 0x00000007492c7e23 */ /* 0x000fe2000801002c */
[----:B------:R-:W-:Y:S02]  /*2570*/  FSEL R108, R45, RZ, !P3 ;  /* 0x000000ff2d6c7208 */ /* 0x000fe40005800000 */
[----:B------:R-:W-:-:S03]  /*2580*/  FSEL R47, R46, RZ, P3 ;  /* 0x000000ff2e2f7208 */ /* 0x000fc60001800000 */
[----:B------:R-:W1:Y:S02]  /*2590*/  @!P2 LDC.64 R40, c[0x0][0x258] ;  /* 0x00009600ff28ab82 */ /* 0x000e640000000a00 */
[----:B------:R-:W-:-:S04]  /*25a0*/  FADD.FTZ R44, R44, R47 ;  /* 0x0000002f2c2c7221 */ /* 0x000fc80000010000 */
[----:B------:R-:W2:Y:S01]  /*25b0*/  MUFU.RSQ R111, R44 ;  /* 0x0000002c006f7308 */ /* 0x000ea20000001400 */
[----:B0-----:R-:W-:-:S05]  /*25c0*/  @!P2 IMAD.WIDE R42, R24, 0x4, R42 ;  /* 0x00000004182aa825 */ /* 0x001fca00078e022a */
[----:B------:R0:W-:Y:S01]  /*25d0*/  @!P2 STG.E desc[UR4][R42.64], R45 ;  /* 0x0000002d2a00a986 */ /* 0x0001e2000c101904 */
[----:B-1----:R-:W-:-:S05]  /*25e0*/  @!P2 IMAD.WIDE R40, R24, 0x4, R40 ;  /* 0x000000041828a825 */ /* 0x002fca00078e0228 */
[----:B--2---:R0:W-:Y:S01]  /*25f0*/  @!P2 STG.E desc[UR4][R40.64], R111 ;  /* 0x0000006f2800a986 */ /* 0x0041e2000c101904 */
[----:B------:R-:W-:Y:S05]  /*2600*/  @!P5 BRA `(.L_x_74) ;  /* 0x0000000000bcd947 */ /* 0x000fea0003800000 */
[--C-:B------:R-:W-:Y:S01]  /*2610*/  FADD.FTZ R46, R54, -R108.reuse ;  /* 0x8000006c362e7221 */ /* 0x100fe20000010000 */
[--C-:B------:R-:W-:Y:S01]  /*2620*/  FADD.FTZ R44, R95, -R108.reuse ;  /* 0x8000006c5f2c7221 */ /* 0x100fe20000010000 */
[--C-:B0-----:R-:W-:Y:S01]  /*2630*/  FADD.FTZ R40, R94, -R108.reuse ;  /* 0x8000006c5e287221 */ /* 0x101fe20000010000 */
[----:B------:R-:W-:Y:S01]  /*2640*/  FADD.FTZ R42, R99, -R108 ;  /* 0x8000006c632a7221 */ /* 0x000fe20000010000 */
[C---:B------:R-:W-:Y:S01]  /*2650*/  FMUL.FTZ R46, R111.reuse, R46 ;  /* 0x0000002e6f2e7220 */ /* 0x040fe20000410000 */
[C---:B------:R-:W-:Y:S01]  /*2660*/  FMUL.FTZ R44, R111.reuse, R44 ;  /* 0x0000002c6f2c7220 */ /* 0x040fe20000410000 */
[C---:B------:R-:W-:Y:S01]  /*2670*/  FMUL.FTZ R47, R111.reuse, R40 ;  /* 0x000000286f2f7220 */ /* 0x040fe20000410000 */
[----:B------:R-:W-:Y:S01]  /*2680*/  FMUL.FTZ R45, R111, R42 ;  /* 0x0000002a6f2d7220 */ /* 0x000fe20000410000 */
[----:B------:R-:W-:Y:S01]  /*2690*/  FFMA.FTZ R40, R25, R46, R16 ;  /* 0x0000002e19287223 */ /* 0x000fe20000010010 */
[----:B------:R-:W-:Y:S01]  /*26a0*/  FFMA.FTZ R41, R90, R44, R83 ;  /* 0x0000002c5a297223 */ /* 0x000fe20000010053 */
[----:B------:R-:W-:Y:S01]  /*26b0*/  FFMA.FTZ R42, R22, R47, R15 ;  /* 0x0000002f162a7223 */ /* 0x000fe2000001000f */
[----:B------:R-:W-:Y:S01]  /*26c0*/  FFMA.FTZ R43, R88, R45, R81 ;  /* 0x0000002d582b7223 */ /* 0x000fe20000010051 */
[----:B------:R-:W0:Y:S01]  /*26d0*/  LDC.64 R72, c[0x0][0x2b8] ;  /* 0x0000ae00ff487b82 */ /* 0x000e220000000a00 */
[--C-:B------:R-:W-:Y:S01]  /*26e0*/  FADD.FTZ R110, R98, -R108.reuse ;  /* 0x8000006c626e7221 */ /* 0x100fe20000010000 */
[----:B------:R-:W-:Y:S01]  /*26f0*/  F2FP.BF16.F32.PACK_AB R40, R41, R40 ;  /* 0x000000282928723e */ /* 0x000fe200000010ff */
[--C-:B------:R-:W-:Y:S01]  /*2700*/  FADD.FTZ R112, R104, -R108.reuse ;  /* 0x8000006c68707221 */ /* 0x100fe20000010000 */
[----:B------:R-:W-:Y:S01]  /*2710*/  F2FP.BF16.F32.PACK_AB R41, R43, R42 ;  /* 0x0000002a2b29723e */ /* 0x000fe200000010ff */
[--C-:B------:R-:W-:Y:S01]  /*2720*/  FADD.FTZ R42, R105, -R108.reuse ;  /* 0x8000006c692a7221 */ /* 0x100fe20000010000 */
[----:B------:R-:W-:Y:S01]  /*2730*/  FADD.FTZ R116, R106, -R108 ;  /* 0x8000006c6a747221 */ /* 0x000fe20000010000 */
[C---:B------:R-:W-:Y:S01]  /*2740*/  FMUL.FTZ R113, R111.reuse, R110 ;  /* 0x0000006e6f717220 */ /* 0x040fe20000410000 */
[----:B------:R-:W1:Y:S01]  /*2750*/  LDC.64 R74, c[0x0][0x2c0] ;  /* 0x0000b000ff4a7b82 */ /* 0x000e620000000a00 */
[C---:B------:R-:W-:Y:S01]  /*2760*/  FMUL.FTZ R114, R111.reuse, R42 ;  /* 0x0000002a6f727220 */ /* 0x040fe20000410000 */
[C---:B------:R-:W-:Y:S01]  /*2770*/  FMUL.FTZ R115, R111.reuse, R112 ;  /* 0x000000706f737220 */ /* 0x040fe20000410000 */
[----:B------:R-:W-:Y:S01]  /*2780*/  FMUL.FTZ R116, R111, R116 ;  /* 0x000000746f747220 */ /* 0x000fe20000410000 */
[----:B------:R-:W-:Y:S01]  /*2790*/  FFMA.FTZ R42, R23, R113, R14 ;  /* 0x00000071172a7223 */ /* 0x000fe2000001000e */
[----:B------:R-:W-:Y:S01]  /*27a0*/  FFMA.FTZ R43, R86, R114, R79 ;  /* 0x00000072562b7223 */ /* 0x000fe2000001004f */
[----:B------:R-:W-:Y:S01]  /*27b0*/  FFMA.FTZ R110, R20, R115, R13 ;  /* 0x00000073146e7223 */ /* 0x000fe2000001000d */
[----:B------:R-:W-:Y:S01]  /*27c0*/  FFMA.FTZ R117, R84, R116, R77 ;  /* 0x0000007454757223 */ /* 0x000fe2000001004d */
[----:B------:R-:W-:Y:S01]  /*27d0*/  FFMA.FTZ R112, R18, R47, R11 ;  /* 0x0000002f12707223 */ /* 0x000fe2000001000b */
[----:B------:R-:W-:Y:S01]  /*27e0*/  FFMA.FTZ R47, R17, R115, R8 ;  /* 0x00000073112f7223 */ /* 0x000fe20000010008 */
[----:B------:R-:W-:Y:S01]  /*27f0*/  F2FP.BF16.F32.PACK_AB R42, R43, R42 ;  /* 0x0000002a2b2a723e */ /* 0x000fe200000010ff */
[----:B------:R-:W-:Y:S01]  /*2800*/  FFMA.FTZ R116, R85, R116, R76 ;  /* 0x0000007455747223 */ /* 0x000fe2000001004c */
[----:B------:R-:W-:Y:S01]  /*2810*/  F2FP.BF16.F32.PACK_AB R43, R117, R110 ;  /* 0x0000006e752b723e */ /* 0x000fe200000010ff */
[----:B------:R-:W-:Y:S01]  /*2820*/  FFMA.FTZ R110, R21, R46, R12 ;  /* 0x0000002e156e7223 */ /* 0x000fe2000001000c */
[----:B------:R-:W-:Y:S01]  /*2830*/  FFMA.FTZ R46, R19, R113, R10 ;  /* 0x00000071132e7223 */ /* 0x000fe2000001000a */
[----:B------:R-:W-:Y:S01]  /*2840*/  FFMA.FTZ R115, R87, R114, R78 ;  /* 0x0000007257737223 */ /* 0x000fe2000001004e */
[----:B------:R-:W-:Y:S01]  /*2850*/  FFMA.FTZ R45, R89, R45, R80 ;  /* 0x0000002d592d7223 */ /* 0x000fe20000010050 */
[----:B------:R-:W-:Y:S01]  /*2860*/  FFMA.FTZ R113, R91, R44, R82 ;  /* 0x0000002c5b717223 */ /* 0x000fe20000010052 */
[----:B0-----:R-:W-:Y:S01]  /*2870*/  IMAD.WIDE.U32 R72, R109, 0x10, R72 ;  /* 0x000000106d487825 */ /* 0x001fe200078e0048 */
[----:B------:R-:W-:-:S02]  /*2880*/  F2FP.BF16.F32.PACK_AB R47, R116, R47 ;  /* 0x0000002f742f723e */ /* 0x000fc400000010ff */
[----:B------:R-:W-:Y:S02]  /*2890*/  F2FP.BF16.F32.PACK_AB R46, R115, R46 ;  /* 0x0000002e732e723e */ /* 0x000fe400000010ff */
[----:B------:R-:W-:Y:S01]  /*28a0*/  F2FP.BF16.F32.PACK_AB R45, R45, R112 ;  /* 0x000000702d2d723e */ /* 0x000fe200000010ff */
[----:B-1----:R-:W-:Y:S01]  /*28b0*/  IMAD.WIDE.U32 R74, R109, 0x10, R74 ;  /* 0x000000106d4a7825 */ /* 0x002fe200078e004a */
[----:B------:R-:W-:Y:S01]  /*28c0*/  F2FP.BF16.F32.PACK_AB R44, R113, R110 ;  /* 0x0000006e712c723e */ /* 0x000fe200000010ff */
[----:B------:R1:W-:Y:S01]  /*28d0*/  STG.E.128 desc[UR4][R72.64], R40 ;  /* 0x0000002848007986 */ /* 0x0003e2000c101d04 */
[----:B------:R-:W-:-:S03]  /*28e0*/  IADD3 R109, R109, 0x20, RZ ;  /* 0x000000206d6d7810 */ /* 0x000fc60007ffe0ff */
[----:B------:R1:W-:Y:S04]  /*28f0*/  STG.E.128 desc[UR4][R74.64], R44 ;  /* 0x0000002c4a007986 */ /* 0x0003e8000c101d04 */
.L_x_74:
[----:B------:R-:W-:Y:S05]  /*2900*/  BSYNC B0 ;  /* 0x0000000000007941 */ /* 0x000fea0003800000 */
.L_x_73:
[----:B------:R-:W-:Y:S04]  /*2910*/  BSSY B0, `(.L_x_75) ;  /* 0x0000030000007945 */ /* 0x000fe80003800000 */
[----:B------:R-:W-:Y:S05]  /*2920*/  @!P4 BRA `(.L_x_76) ;  /* 0x0000000000b8c947 */ /* 0x000fea0003800000 */
[----:B-1----:R-:W1:Y:S01]  /*2930*/  LDC.64 R72, c[0x0][0x2b8] ;  /* 0x0000ae00ff487b82 */ /* 0x002e620000000a00 */
[--C-:B------:R-:W-:Y:S01]  /*2940*/  FADD.FTZ R44, R93, -R108.reuse ;  /* 0x8000006c5d2c7221 */ /* 0x100fe20000010000 */
[--C-:B0-----:R-:W-:Y:S01]  /*2950*/  FADD.FTZ R40, R96, -R108.reuse ;  /* 0x8000006c60287221 */ /* 0x101fe20000010000 */
[--C-:B------:R-:W-:Y:S01]  /*2960*/  FADD.FTZ R46, R97, -R108.reuse ;  /* 0x8000006c612e7221 */ /* 0x100fe20000010000 */
[--C-:B------:R-:W-:Y:S01]  /*2970*/  FADD.FTZ R42, R100, -R108.reuse ;  /* 0x8000006c642a7221 */ /* 0x100fe20000010000 */
[--C-:B------:R-:W-:Y:S01]  /*2980*/  FADD.FTZ R110, R101, -R108.reuse ;  /* 0x8000006c656e7221 */ /* 0x100fe20000010000 */
[--C-:B------:R-:W-:Y:S01]  /*2990*/  FADD.FTZ R112, R103, -R108.reuse ;  /* 0x8000006c67707221 */ /* 0x100fe20000010000 */
[C---:B------:R-:W-:Y:S01]  /*29a0*/  FMUL.FTZ R44, R111.reuse, R44 ;  /* 0x0000002c6f2c7220 */ /* 0x040fe20000410000 */
[----:B------:R-:W0:Y:S01]  /*29b0*/  LDC.64 R74, c[0x0][0x2c0] ;  /* 0x0000b000ff4a7b82 */ /* 0x000e220000000a00 */
[----:B------:R-:W-:Y:S01]  /*29c0*/  FMUL.FTZ R43, R111, R40 ;  /* 0x000000286f2b7220 */ /* 0x000fe20000410000 */
[--C-:B------:R-:W-:Y:S01]  /*29d0*/  FADD.FTZ R114, R102, -R108.reuse ;  /* 0x8000006c66727221 */ /* 0x100fe20000010000 */
        /* <DEDUP_REMOVED lines=11> */
[----:B------:R-:W-:Y:S01]  /*2a90*/  FMUL.FTZ R110, R111, R114 ;  /* 0x000000726f6e7220 */ /* 0x000fe20000410000 */
[----:B------:R-:W-:Y:S01]  /*2aa0*/  F2FP.BF16.F32.PACK_AB R40, R41, R40 ;  /* 0x000000282928723e */ /* 0x000fe200000010ff */
[----:B------:R-:W-:Y:S01]  /*2ab0*/  FMUL.FTZ R111, R111, R116 ;  /* 0x000000746f6f7220 */ /* 0x000fe20000410000 */
[----:B------:R-:W-:Y:S01]  /*2ac0*/  F2FP.BF16.F32.PACK_AB R41, R113, R42 ;  /* 0x0000002a7129723e */ /* 0x000fe200000010ff */
[----:B-1----:R-:W-:Y:S01]  /*2ad0*/  IMAD.WIDE.U32 R72, R109, 0x10, R72 ;  /* 0x000000106d487825 */ /* 0x002fe200078e0048 */
[----:B------:R-:W-:-:S03]  /*2ae0*/  F2FP.BF16.F32.PACK_AB R42, R115, R112 ;  /* 0x00000070732a723e */ /* 0x000fc600000010ff */
[----:B------:R-:W-:Y:S01]  /*2af0*/  FFMA.FTZ R112, R49, R46, R52 ;  /* 0x0000002e31707223 */ /* 0x000fe20000010034 */
[----:B------:R-:W-:Y:S01]  /*2b00*/  FFMA.FTZ R46, R50, R47, R55 ;  /* 0x0000002f322e7223 */ /* 0x000fe20000010037 */
[----:B------:R-:W-:Y:S01]  /*2b10*/  FFMA.FTZ R47, R5, R110, R0 ;  /* 0x0000006e052f7223 */ /* 0x000fe20000010000 */
[----:B------:R-:W-:Y:S01]  /*2b20*/  FFMA.FTZ R114, R59, R111, R58 ;  /* 0x0000006f3b727223 */ /* 0x000fe2000001003a */
[----:B0-----:R-:W-:-:S04]  /*2b30*/  IMAD.WIDE.U32 R74, R109, 0x10, R74 ;  /* 0x000000106d4a7825 */ /* 0x001fc800078e004a */
[----:B------:R-:W-:Y:S01]  /*2b40*/  FFMA.FTZ R113, R57, R111, R56 ;  /* 0x0000006f39717223 */ /* 0x000fe20000010038 */
[----:B------:R-:W-:Y:S01]  /*2b50*/  FFMA.FTZ R44, R48, R44, R53 ;  /* 0x0000002c302c7223 */ /* 0x000fe20000010035 */
[----:B------:R-:W-:Y:S01]  /*2b60*/  FFMA.FTZ R110, R51, R110, R92 ;  /* 0x0000006e336e7223 */ /* 0x000fe2000001005c */
[----:B------:R-:W-:Y:S01]  /*2b70*/  FFMA.FTZ R111, R61, R108, R60 ;  /* 0x0000006c3d6f7223 */ /* 0x000fe2000001003c */
[----:B------:R-:W-:Y:S01]  /*2b80*/  FFMA.FTZ R45, R65, R45, R64 ;  /* 0x0000002d412d7223 */ /* 0x000fe20000010040 */
[----:B------:R-:W-:Y:S01]  /*2b90*/  FFMA.FTZ R109, R69, R43, R68 ;  /* 0x0000002b456d7223 */ /* 0x000fe20000010044 */
[----:B------:R-:W-:Y:S02]  /*2ba0*/  F2FP.BF16.F32.PACK_AB R43, R114, R47 ;  /* 0x0000002f722b723e */ /* 0x000fe400000010ff */
[----:B------:R-:W-:Y:S02]  /*2bb0*/  F2FP.BF16.F32.PACK_AB R47, R113, R110 ;  /* 0x0000006e712f723e */ /* 0x000fe400000010ff */
[----:B------:R-:W-:Y:S01]  /*2bc0*/  F2FP.BF16.F32.PACK_AB R46, R111, R46 ;  /* 0x0000002e6f2e723e */ /* 0x000fe200000010ff */
[----:B------:R2:W-:Y:S01]  /*2bd0*/  STG.E.128 desc[UR4][R72.64], R40 ;  /* 0x0000002848007986 */ /* 0x0005e2000c101d04 */
[----:B------:R-:W-:-:S02]  /*2be0*/  F2FP.BF16.F32.PACK_AB R45, R45, R112 ;  /* 0x000000702d2d723e */ /* 0x000fc400000010ff */
[----:B------:R-:W-:-:S05]  /*2bf0*/  F2FP.BF16.F32.PACK_AB R44, R109, R44 ;  /* 0x0000002c6d2c723e */ /* 0x000fca00000010ff */
[----:B------:R2:W-:Y:S02]  /*2c00*/  STG.E.128 desc[UR4][R74.64], R44 ;  /* 0x0000002c4a007986 */ /* 0x0005e4000c101d04 */
.L_x_76:
[----:B------:R-:W-:Y:S05]  /*2c10*/  BSYNC B0 ;  /* 0x0000000000007941 */ /* 0x000fea0003800000 */
.L_x_75:
[----:B012---:R-:W0:Y:S02]  /*2c20*/  LDC.64 R40, c[0x0][0x210] ;  /* 0x00008400ff287b82 */ /* 0x007e240000000a00 */
[----:B0-----:R-:W-:-:S05]  /*2c30*/  IMAD R24, R40, 0x4, R24 ;  /* 0x0000000428187824 */ /* 0x001fca00078e0218 */
[----:B------:R-:W-:-:S13]  /*2c40*/  ISETP.GE.AND P1, PT, R24, R41, PT ;  /* 0x000000291800720c */ /* 0x000fda0003f26270 */
[----:B------:R-:W-:Y:S05]  /*2c50*/  @!P1 BRA `(.L_x_77) ;  /* 0xffffffdc00bc9947 */ /* 0x000fea000383ffff */
[----:B------:R-:W-:Y:S05]  /*2c60*/  EXIT ;  /* 0x000000000000794d */ /* 0x000fea0003800000 */
.L_x_72:
[----:B------:R-:W-:Y:S01]  /*2c70*/  HFMA2.MMA R75, -RZ, RZ, 0, 1.847743988037109375e-06 ;  /* 0x0000001fff4b7435 */ /* 0x000fe200000001ff */
[----:B------:R-:W-:Y:S01]  /*2c80*/  BSSY B0, `(.L_x_78) ;  /* 0x0000007000007945 */ /* 0x000fe20003800000 */
[----:B------:R-:W-:Y:S01]  /*2c90*/  MOV R73, R40 ;  /* 0x0000002800497202 */ /* 0x000fe20000000f00 */
[----:B------:R-:W-:Y:S02]  /*2ca0*/  IMAD.MOV.U32 R74, RZ, RZ, 0x1 ;  /* 0x00000001ff4a7424 */ /* 0x000fe400078e00ff */
[----:B------:R-:W-:-:S07]  /*2cb0*/  IMAD.MOV.U32 R72, RZ, RZ, -0x1 ;  /* 0xffffffffff487424 */ /* 0x000fce00078e00ff */
[----:B-----5:R-:W-:Y:S05]  /*2cc0*/  WARPSYNC.COLLECTIVE R72, `(.L_x_79) ;  /* 0x0000000048087348 */ /* 0x020fea0003c00000 */
[----:B------:R0:W1:Y:S02]  /*2cd0*/  SHFL.BFLY P6, R47, R73, R74, R75 ;  /* 0x0c00004a492f7389 */ /* 0x00006400000c004b */
[----:B01---5:R-:W-:Y:S01]  /*2ce0*/  ENDCOLLECTIVE ;  /* 0x000000000000791b */ /* 0x023fe20003800000 */
.L_x_79:
[----:B------:R-:W-:Y:S05]  /*2cf0*/  BSYNC B0 ;  /* 0x0000000000007941 */ /* 0x000fea0003800000 */
.L_x_78:
[----:B------:R-:W-:Y:S01]  /*2d00*/  MOV R41, R47 ;  /* 0x0000002f00297202 */ /* 0x000fe20000000f00 */
[----:B------:R-:W-:Y:S01]  /*2d10*/  HFMA2.MMA R74, -RZ, RZ, 0, 1.1920928955078125e-07 ;  /* 0x00000002ff4a7435 */ /* 0x000fe200000001ff */
[----:B------:R-:W-:Y:S01]  /*2d20*/  IMAD.MOV.U32 R75, RZ, RZ, 0x1f ;  /* 0x0000001fff4b7424 */ /* 0x000fe200078e00ff */
[----:B------:R-:W-:Y:S02]  /*2d30*/  MOV R72, 0xffffffff ;  /* 0xffffffff00487802 */ /* 0x000fe40000000f00 */
[----:B------:R-:W-:-:S04]  /*2d40*/  FADD.FTZ R41, R40, R41 ;  /* 0x0000002928297221 */ /* 0x000fc80000010000 */
[----:B------:R-:W-:-:S07]  /*2d50*/  IMAD.MOV.U32 R73, RZ, RZ, R41 ;  /* 0x000000ffff497224 */ /* 0x000fce00078e0029 */
[----:B------:R-:W-:Y:S05]  /*2d60*/  WARPSYNC.COLLECTIVE R72, `(.L_x_80) ;  /* 0x0000000048087348 */ /* 0x000fea0003c00000 */
[----:B------:R0:W1:Y:S02]  /*2d70*/  SHFL.BFLY P6, R47, R73, R74, R75 ;  /* 0x0c00004a492f7389 */ /* 0x00006400000c004b */
[----:B01----:R-:W-:Y:S01]  /*2d80*/  ENDCOLLECTIVE ;  /* 0x000000000000791b */ /* 0x003fe20003800000 */
.L_x_80:
[----:B------:R-:W-:Y:S02]  /*2d90*/  IMAD.MOV.U32 R74, RZ, RZ, 0x4 ;  /* 0x00000004ff4a7424 */ /* 0x000fe400078e00ff */
[----:B------:R-:W-:-:S04]  /*2da0*/  IMAD.MOV.U32 R42, RZ, RZ, R47 ;  /* 0x000000ffff2a7224 */ /* 0x000fc800078e002f */
[----:B------:R-:W-:-:S05]  /*2db0*/  FADD.FTZ R42, R41, R42 ;  /* 0x0000002a292a7221 */ /* 0x000fca0000010000 */
[----:B------:R-:W-:-:S07]  /*2dc0*/  MOV R73, R42 ;  /* 0x0000002a00497202 */ /* 0x000fce0000000f00 */
[----:B------:R-:W-:Y:S05]  /*2dd0*/  WARPSYNC.COLLECTIVE R72, `(.L_x_81) ;  /* 0x0000000048087348 */ /* 0x000fea0003c00000 */
[----:B------:R0:W1:Y:S02]  /*2de0*/  SHFL.BFLY P6, R47, R73, R74, R75 ;  /* 0x0c00004a492f7389 */ /* 0x00006400000c004b */
[----:B01----:R-:W-:Y:S01]  /*2df0*/  ENDCOLLECTIVE ;  /* 0x000000000000791b */ /* 0x003fe20003800000 */
.L_x_81:
[----:B------:R-:W-:Y:S01]  /*2e00*/  HFMA2.MMA R74, -RZ, RZ, 0, 4.76837158203125e-07 ;  /* 0x00000008ff4a7435 */ /* 0x000fe200000001ff */
[----:B------:R-:W-:-:S05]  /*2e10*/  MOV R43, R47 ;  /* 0x0000002f002b7202 */ /* 0x000fca0000000f00 */
[----:B------:R-:W-:-:S04]  /*2e20*/  FADD.FTZ R43, R42, R43 ;  /* 0x0000002b2a2b7221 */ /* 0x000fc80000010000 */
[----:B------:R-:W-:-:S07]  /*2e30*/  IMAD.MOV.U32 R73, RZ, RZ, R43 ;  /* 0x000000ffff497224 */ /* 0x000fce00078e002b */
[----:B------:R-:W-:Y:S05]  /*2e40*/  WARPSYNC.COLLECTIVE R72, `(.L_x_82) ;  /* 0x0000000048087348 */ /* 0x000fea0003c00000 */
[----:B------:R0:W1:Y:S02]  /*2e50*/  SHFL.BFLY P6, R47, R73, R74, R75 ;  /* 0x0c00004a492f7389 */ /* 0x00006400000c004b */
[----:B01----:R-:W-:Y:S01]  /*2e60*/  ENDCOLLECTIVE ;  /* 0x000000000000791b */ /* 0x003fe20003800000 */
.L_x_82:
[----:B------:R-:W-:Y:S02]  /*2e70*/  IMAD.MOV.U32 R74, RZ, RZ, 0x10 ;  /* 0x00000010ff4a7424 */ /* 0x000fe400078e00ff */
[----:B------:R-:W-:-:S04]  /*2e80*/  IMAD.MOV.U32 R44, RZ, RZ, R47 ;  /* 0x000000ffff2c7224 */ /* 0x000fc800078e002f */
[----:B------:R-:W-:Y:S02]  /*2e90*/  FADD.FTZ R46, R43, R44 ;  /* 0x0000002c2b2e7221 */ /* 0x000fe40000010000 */
[----:B------:R-:W0:Y:S03]  /*2ea0*/  LDC R44, c[0x0][0x290] ;  /* 0x0000a400ff2c7b82 */ /* 0x000e260000000800 */
[----:B------:R-:W-:-:S07]  /*2eb0*/  MOV R73, R46 ;  /* 0x0000002e00497202 */ /* 0x000fce0000000f00 */
[----:B0-----:R-:W-:Y:S05]  /*2ec0*/  WARPSYNC.COLLECTIVE R72, `(.L_x_83) ;  /* 0x0000000048087348 */ /* 0x001fea0003c00000 */
[----:B------:R1:W2:Y:S02]  /*2ed0*/  SHFL.BFLY P6, R47, R73, R74, R75 ;  /* 0x0c00004a492f7389 */ /* 0x0002a400000c004b */
[----:B012---:R-:W-:Y:S01]  /*2ee0*/  ENDCOLLECTIVE ;  /* 0x000000000000791b */ /* 0x007fe20003800000 */
.L_x_83:
[----:B------:R-:W-:Y:S01]  /*2ef0*/  HFMA2.MMA R74, -RZ, RZ, 0, 5.9604644775390625e-08 ;  /* 0x00000001ff4a7435 */ /* 0x000fe200000001ff */
[----:B------:R-:W-:-:S05]  /*2f00*/  MOV R45, R47 ;  /* 0x0000002f002d7202 */ /* 0x000fca0000000f00 */
[----:B------:R-:W-:-:S04]  /*2f10*/  FADD.FTZ R45, R46, R45 ;  /* 0x0000002d2e2d7221 */ /* 0x000fc80000010000 */
[----:B------:R-:W-:-:S04]  /*2f20*/  FMUL.FTZ R45, R45, R44 ;  /* 0x0000002c2d2d7220 */ /* 0x000fc80000410000 */
[--C-:B------:R-:W-:Y:S01]  /*2f30*/  FADD.FTZ R40, R54, -R45.reuse ;  /* 0x8000002d36287221 */ /* 0x100fe20000010000 */
[--C-:B------:R-:W-:Y:S01]  /*2f40*/  FADD.FTZ R41, R95, -R45.reuse ;  /* 0x8000002d5f297221 */ /* 0x100fe20000010000 */
[----:B------:R-:W-:Y:S02]  /*2f50*/  FADD.FTZ R42, R96, -R45 ;  /* 0x8000002d602a7221 */ /* 0x000fe40000010000 */
[----:B------:R-:W-:-:S04]  /*2f60*/  FFMA.FTZ R40, R40, R40, RZ ;  /* 0x0000002828287223 */ /* 0x000fc800000100ff */
[----:B------:R-:W-:Y:S01]  /*2f70*/  FFMA.FTZ R40, R41, R41, R40 ;  /* 0x0000002929287223 */ /* 0x000fe20000010028 */
[----:B------:R-:W-:-:S04]  /*2f80*/  FADD.FTZ R41, R94, -R45 ;  /* 0x8000002d5e297221 */ /* 0x000fc80000010000 */
        /* <DEDUP_REMOVED lines=12> */
[----:B------:R-:W-:-:S05]  /*3050*/  FSEL R40, R40, RZ, P5 ;  /* 0x000000ff28287208 */ /* 0x000fca0002800000 */
[----:B------:R-:W-:-:S04]  /*3060*/  FFMA.FTZ R41, R41, R41, R40 ;  /* 0x0000002929297223 */ /* 0x000fc80000010028 */
        /* <DEDUP_REMOVED lines=12> */
[----:B------:R-:W-:-:S04]  /*3130*/  @P1 FFMA.FTZ R40, R42, R42, R41 ;  /* 0x0000002a2a281223 */ /* 0x000fc80000010029 */
[----:B------:R-:W-:-:S07]  /*3140*/  IMAD.MOV.U32 R73, RZ, RZ, R40 ;  /* 0x000000ffff497224 */ /* 0x000fce00078e0028 */
[----:B------:R-:W-:Y:S05]  /*3150*/  WARPSYNC.COLLECTIVE R72, `(.L_x_84) ;  /* 0x0000000048087348 */ /* 0x000fea0003c00000 */
[----:B------:R0:W1:Y:S02]  /*3160*/  SHFL.BFLY P6, R47, R73, R74, R75 ;  /* 0x0c00004a492f7389 */ /* 0x00006400000c004b */
[----:B01----:R-:W-:Y:S01]  /*3170*/  ENDCOLLECTIVE ;  /* 0x000000000000791b */ /* 0x003fe20003800000 */
.L_x_84:
[----:B------:R-:W-:Y:S01]  /*3180*/  HFMA2.MMA R74, -RZ, RZ, 0, 1.1920928955078125e-07 ;  /* 0x00000002ff4a7435 */ /* 0x000fe200000001ff */
[----:B------:R-:W-:-:S04]  /*3190*/  IMAD.MOV.U32 R41, RZ, RZ, R47 ;  /* 0x000000ffff297224 */ /* 0x000fc800078e002f */
[----:B------:R-:W-:-:S05]  /*31a0*/  FADD.FTZ R41, R40, R41 ;  /* 0x0000002928297221 */ /* 0x000fca0000010000 */
[----:B------:R-:W-:-:S07]  /*31b0*/  MOV R73, R41 ;  /* 0x0000002900497202 */ /* 0x000fce0000000f00 */
[----:B------:R-:W-:Y:S05]  /*31c0*/  WARPSYNC.COLLECTIVE R72, `(.L_x_85) ;  /* 0x0000000048087348 */ /* 0x000fea0003c00000 */
[----:B------:R0:W1:Y:S02]  /*31d0*/  SHFL.BFLY P6, R47, R73, R74, R75 ;  /* 0x0c00004a492f7389 */ /* 0x00006400000c004b */
[----:B01----:R-:W-:Y:S01]  /*31e0*/  ENDCOLLECTIVE ;  /* 0x000000000000791b */ /* 0x003fe20003800000 */
.L_x_85:
[----:B------:R-:W-:Y:S01]  /*31f0*/  HFMA2.MMA R74, -RZ, RZ, 0, 2.384185791015625e-07 ;  /* 0x00000004ff4a7435 */ /* 0x000fe200000001ff */
[----:B------:R-:W-:-:S04]  /*3200*/  IMAD.MOV.U32 R42, RZ, RZ, R47 ;  /* 0x000000ffff2a7224 */ /* 0x000fc800078e002f */
[----:B------:R-:W-:-:S05]  /*3210*/  FADD.FTZ R42, R41, R42 ;  /* 0x0000002a292a7221 */ /* 0x000fca0000010000 */
[----:B------:R-:W-:-:S07]  /*3220*/  MOV R73, R42 ;  /* 0x0000002a00497202 */ /* 0x000fce0000000f00 */
[----:B------:R-:W-:Y:S05]  /*3230*/  WARPSYNC.COLLECTIVE R72, `(.L_x_86) ;  /* 0x0000000048087348 */ /* 0x000fea0003c00000 */
[----:B------:R0:W1:Y:S02]  /*3240*/  SHFL.BFLY P6, R47, R73, R74, R75 ;  /* 0x0c00004a492f7389 */ /* 0x00006400000c004b */
[----:B01----:R-:W-:Y:S01]  /*3250*/  ENDCOLLECTIVE ;  /* 0x000000000000791b */ /* 0x003fe20003800000 */
.L_x_86:
[----:B------:R-:W-:Y:S01]  /*3260*/  HFMA2.MMA R74, -RZ, RZ, 0, 4.76837158203125e-07 ;  /* 0x00000008ff4a7435 */ /* 0x000fe200000001ff */
[----:B------:R-:W-:-:S04]  /*3270*/  IMAD.MOV.U32 R43, RZ, RZ, R47 ;  /* 0x000000ffff2b7224 */ /* 0x000fc800078e002f */
[----:B------:R-:W-:-:S05]  /*3280*/  FADD.FTZ R43, R42, R43 ;  /* 0x0000002b2a2b7221 */ /* 0x000fca0000010000 */
[----:B------:R-:W-:-:S07]  /*3290*/  MOV R73, R43 ;  /* 0x0000002b00497202 */ /* 0x000fce0000000f00 */
[----:B------:R-:W-:Y:S05]  /*32a0*/  WARPSYNC.COLLECTIVE R72, `(.L_x_87) ;  /* 0x0000000048087348 */ /* 0x000fea0003c00000 */
[----:B------:R0:W1:Y:S02]  /*32b0*/  SHFL.BFLY P6, R47, R73, R74, R75 ;  /* 0x0c00004a492f7389 */ /* 0x00006400000c004b */
[----:B01----:R-:W-:Y:S01]  /*32c0*/  ENDCOLLECTIVE ;  /* 0x000000000000791b */ /* 0x003fe20003800000 */
.L_x_87:
[----:B------:R-:W-:Y:S01]  /*32d0*/  HFMA2.MMA R74, -RZ, RZ, 0, 9.5367431640625e-07 ;  /* 0x00000010ff4a7435 */ /* 0x000fe200000001ff */
[----:B------:R-:W-:-:S04]  /*32e0*/  IMAD.MOV.U32 R46, RZ, RZ, R47 ;  /* 0x000000ffff2e7224 */ /* 0x000fc800078e002f */
[----:B------:R-:W-:-:S05]  /*32f0*/  FADD.FTZ R46, R43, R46 ;  /* 0x0000002e2b2e7221 */ /* 0x000fca0000010000 */
[----:B------:R-:W-:-:S07]  /*3300*/  MOV R73, R46 ;  /* 0x0000002e00497202 */ /* 0x000fce0000000f00 */
[----:B------:R-:W-:Y:S05]  /*3310*/  WARPSYNC.COLLECTIVE R72, `(.L_x_88) ;  /* 0x0000000048087348 */ /* 0x000fea0003c00000 */
[----:B------:R0:W1:Y:S02]  /*3320*/  SHFL.BFLY P6, R47, R73, R74, R75 ;  /* 0x0c00004a492f7389 */ /* 0x00006400000c004b */
[----:B01----:R-:W-:Y:S01]  /*3330*/  ENDCOLLECTIVE ;  /* 0x000000000000791b */ /* 0x003fe20003800000 */
.L_x_88:
[----:B------:R-:W-:Y:S05]  /*3340*/  BRA `(.L_x_89) ;  /* 0xfffffff000747947 */ /* 0x000fea000383ffff */
.L_x_90:
[----:B------:R-:W-:-:S00]  /*3350*/  BRA `(.L_x_90) ;  /* 0xfffffffc00fc7947 */ /* 0x000fc0000383ffff */
[----:B------:R-:W-:-:S00]  /*3360*/  NOP ;  /* 0x0000000000007918 */ /* 0x000fc00000000000 */
        /* <DEDUP_REMOVED lines=9> */
.L_x_14190:


//--------------------- .text._ZN10layer_norm31ln_parallel_residual_fwd_kernelINS_13Kernel_traitsI13__nv_bfloat16S2_S2_S2_fjLj512ELj1ELj4ELj1ELj16ENS_18Kernel_traits_baseILj512ES2_S2_S2_S2_fjLj128EEEEELb0ELb0ELb1EEEvNS_9FwdParamsE --------------------------
	.section	.text._ZN10layer_norm31ln_parallel_residual_fwd_kernelINS_13Kernel_traitsI13__nv_bfloat16S2_S2_S2_fjLj512ELj1ELj4ELj1ELj16ENS_18Kernel_traits_baseILj512ES2_S2_S2_S2_fjLj128EEEEELb0ELb0ELb1EEEvNS_9FwdParamsE,"ax",@progbits
	.align	128
        .global         _ZN10layer_norm31ln_parallel_residual_fwd_kernelINS_13Kernel_traitsI13__nv_bfloat16S2_S2_S2_fjLj512ELj1ELj4ELj1ELj16ENS_18Kernel_traits_baseILj512ES2_S2_S2_S2_fjLj128EEEEELb0ELb0ELb1EEEvNS_9FwdParamsE
        .type           _ZN10layer_norm31ln_parallel_residual_fwd_kernelINS_13Kernel_traitsI13__nv_bfloat16S2_S2_S2_fjLj512ELj1ELj4ELj1ELj16ENS_18Kernel_traits_baseILj512ES2_S2_S2_S2_fjLj128EEEEELb0ELb0ELb1EEEvNS_9FwdParamsE,@function
        .size           _ZN10layer_norm31ln_parallel_residual_fwd_kernelINS_13Kernel_traitsI13__nv_bfloat16S2_S2_S2_fjLj512ELj1ELj4ELj1ELj16ENS_18Kernel_traits_baseILj512ES2_S2_S2_S2_fjLj128EEEEELb0ELb0ELb1EEEvNS_9FwdParamsE,(.L_x_14191 - _ZN10layer_norm31ln_parallel_residual_fwd_kernelINS_13Kernel_traitsI13__nv_bfloat16S2_S2_S2_fjLj512ELj1ELj4ELj1ELj16ENS_18Kernel_traits_baseILj512ES2_S2_S2_S2_fjLj128EEEEELb0ELb0ELb1EEEvNS_9FwdParamsE)
        .other          _ZN10layer_norm31ln_parallel_residual_fwd_kernelINS_13Kernel_traitsI13__nv_bfloat16S2_S2_S2_fjLj512ELj1ELj4ELj1ELj16ENS_18Kernel_traits_baseILj512ES2_S2_S2_S2_fjLj128EEEEELb0ELb0ELb1EEEvNS_9FwdParamsE,@"STO_CUDA_ENTRY STV_DEFAULT"
_ZN10layer_norm31ln_parallel_residual_fwd_kernelINS_13Kernel_traitsI13__nv_bfloat16S2_S2_S2_fjLj512ELj1ELj4ELj1ELj16ENS_18Kernel_traits_baseILj512ES2_S2_S2_S2_fjLj128EEEEELb0ELb0ELb1EEEvNS_9FwdParamsE:
.text._ZN10layer_norm31ln_parallel_residual_fwd_kernelINS_13Kernel_traitsI13__nv_bfloat16S2_S2_S2_fjLj512ELj1ELj4ELj1ELj16ENS_18Kernel_traits_baseILj512ES2_S2_S2_S2_fjLj128EEEEELb0ELb0ELb1EEEvNS_9FwdParamsE:
[----:B------:R-:W-:Y:S01]  /*0000*/  LDC R1, c[0x0][0x28] ;  /* 0x00000a00ff017b82 */ /* 0x000fe20000000800 */
[----:B------:R-:W0:Y:S01]  /*0010*/  S2R R25, SR_TID.X ;  /* 0x0000000000197919 */ /* 0x000e220000002100 */
[----:B------:R-:W-:Y:S01]  /*0020*/  ULDC.64 UR4, c[0x0][0x2c8] ;  /* 0x0000b20000047ab9 */ /* 0x000fe20000000a00 */
[----:B------:R-:W-:Y:S01]  /*0030*/  ULDC.64 UR6, c[0x0][0x2d0] ;  /* 0x0000b40000067ab9 */ /* 0x000fe20000000a00 */
[----:B------:R-:W-:-:S04]  /*0040*/  ISETP.NE.U32.AND P1, PT, RZ, UR4, PT ;  /* 0x00000004ff007c0c */ /* 0x000fc8000bf25070 */
[----:B------:R-:W1:Y:S01]  /*0050*/  LDC.64 R48, c[0x0][0x228] ;  /* 0x00008a00ff307b82 */ /* 0x000e620000000a00 */
[----:B------:R-:W-:Y:S01]  /*0060*/  ISETP.NE.U32.AND P2, PT, RZ, UR6, PT ;  /* 0x00000006ff007c0c */ /* 0x000fe2000bf45070 */
[----:B------:R-:W-:Y:S01]  /*0070*/  ULDC UR10, c[0x0][0x214] ;  /* 0x00008500000a7ab9 */ /* 0x000fe20000000800 */
[----:B------:R-:W-:Y:S01]  /*0080*/  ISETP.NE.AND.EX P1, PT, RZ, UR5, PT, P1 ;  /* 0x00000005ff007c0c */ /* 0x000fe2000bf25310 */
[----:B------:R-:W-:Y:S01]  /*0090*/  ULDC.64 UR8, c[0x0][0x268] ;  /* 0x00009a0000087ab9 */ /* 0x000fe20000000a00 */
[----:B------:R-:W-:Y:S02]  /*00a0*/  ISETP.NE.AND.EX P2, PT, RZ, UR7, PT, P2 ;  /* 0x00000007ff007c0c */ /* 0x000fe4000bf45320 */
[C---:B0-----:R-:W-:Y:S02]  /*00b0*/  SHF.L.U32 R0, R25.reuse, 0x4, RZ ;  /* 0x0000000419007819 */ /* 0x041fe400000006ff */
[----:B------:R-:W-:Y:S02]  /*00c0*/  LOP3.LUT R26, R25, 0x1f, RZ, 0xc0, !PT ;  /* 0x0000001f191a7812 */ /* 0x000fe400078ec0ff */
[----:B------:R-:W-:-:S02]  /*00d0*/  LOP3.LUT R2, R0, 0x1f0, RZ, 0xc0, !PT ;  /* 0x000001f000027812 */ /* 0x000fc400078ec0ff */
[----:B------:R-:W-:Y:S01]  /*00e0*/  SHF.L.U32 R16, R26, 0x4, RZ ;  /* 0x000000041a107819 */ /* 0x000fe200000006ff */
[----:B------:R-:W0:Y:S01]  /*00f0*/  S2R R0, SR_CTAID.X ;  /* 0x0000000000007919 */ /* 0x000e220000002500 */
[----:B------:R-:W-:-:S05]  /*0100*/  IADD3 R4, P0, R2, UR4, RZ ;  /* 0x0000000402047c10 */ /* 0x000fca000ff1e0ff */
[----:B------:R-:W-:Y:S01]  /*0110*/  IMAD.X R5, RZ, RZ, UR5, P0 ;  /* 0x00000005ff057e24 */ /* 0x000fe200080e06ff */
[----:B------:R-:W-:Y:S01]  /*0120*/  IADD3 R18, P0, R16, UR6, RZ ;  /* 0x0000000610127c10 */ /* 0x000fe2000ff1e0ff */
[----:B------:R-:W-:-:S03]  /*0130*/  ULDC.64 UR4, c[0x0][0x208] ;  /* 0x0000820000047ab9 */ /* 0x000fc60000000a00 */
[----:B------:R2:W5:Y:S01]  /*0140*/  @P1 LDG.E.128 R44, desc[UR4][R4.64] ;  /* 0x00000004042c1981 */ /* 0x000562000c1e1d00 */
[----:B------:R-:W-:Y:S01]  /*0150*/  IMAD.X R19, RZ, RZ, UR7, P0 ;  /* 0x00000007ff137e24 */ /* 0x000fe200080e06ff */
[----:B------:R-:W-:Y:S01]  /*0160*/  SHF.R.U32.HI R25, RZ, 0x5, R25 ;  /* 0x00000005ff197819 */ /* 0x000fe20000011619 */
[----:B------:R-:W-:Y:S01]  /*0170*/  ULDC.64 UR6, c[0x0][0x260] ;  /* 0x0000980000067ab9 */ /* 0x000fe20000000a00 */
[----:B------:R2:W5:Y:S04]  /*0180*/  @P1 LDG.E.128 R12, desc[UR4][R4.64+0x200] ;  /* 0x00020004040c1981 */ /* 0x000568000c1e1d00 */
[----:B------:R2:W5:Y:S01]  /*0190*/  @P2 LDG.E.128 R8, desc[UR4][R18.64] ;  /* 0x0000000412082981 */ /* 0x000562000c1e1d00 */
[----:B------:R-:W-:Y:S02]  /*01a0*/  IADD3 R2, P0, R2, UR6, RZ ;  /* 0x0000000602027c10 */ /* 0x000fe4000ff1e0ff */
[----:B------:R-:W-:Y:S01]  /*01b0*/  IADD3 R16, P4, R16, UR8, RZ ;  /* 0x0000000810107c10 */ /* 0x000fe2000ff9e0ff */
[----:B------:R2:W5:Y:S02]  /*01c0*/  @P2 LDG.E.128 R4, desc[UR4][R18.64+0x200] ;  /* 0x0002000412042981 */ /* 0x000564000c1e1d00 */
[----:B------:R-:W-:Y:S01]  /*01d0*/  IMAD.X R3, RZ, RZ, UR7, P0 ;  /* 0x00000007ff037e24 */ /* 0x000fe200080e06ff */
[----:B------:R-:W-:Y:S01]  /*01e0*/  ULDC.64 UR6, c[0x0][0x230] ;  /* 0x00008c0000067ab9 */ /* 0x000fe20000000a00 */
[----:B0-----:R-:W-:-:S04]  /*01f0*/  LEA R25, R0, R25, 0x2 ;  /* 0x0000001900197211 */ /* 0x001fc800078e10ff */
[----:B------:R-:W-:Y:S02]  /*0200*/  ISETP.GE.AND P3, PT, R25, UR10, PT ;  /* 0x0000000a19007c0c */ /* 0x000fe4000bf66270 */
[----:B-1----:R-:W-:Y:S02]  /*0210*/  LOP3.LUT P0, RZ, R48, UR6, RZ, 0xfc, !PT ;  /* 0x0000000630ff7c12 */ /* 0x002fe4000f80fcff */
[----:B------:R-:W-:Y:S02]  /*0220*/  IADD3.X R17, RZ, UR9, RZ, P4, !PT ;  /* 0x00000009ff117c10 */ /* 0x000fe4000a7fe4ff */
[----:B------:R-:W-:-:S07]  /*0230*/  LOP3.LUT P0, RZ, R49, UR7, RZ, 0xfc, P0 ;  /* 0x0000000731ff7c12 */ /* 0x000fce000800fcff */
[----:B--2---:R-:W-:Y:S06]  /*0240*/  @P3 EXIT ;  /* 0x000000000000394d */ /* 0x004fec0003800000 */
[----:B------:R-:W2:Y:S04]  /*0250*/  LDG.E.128 R40, desc[UR4][R2.64+0x200] ;  /* 0x0002000402287981 */ /* 0x000ea8000c1e1d00 */
[----:B------:R-:W3:Y:S04]  /*0260*/  LDG.E.128 R36, desc[UR4][R16.64+0x200] ;  /* 0x0002000410247981 */ /* 0x000ee8000c1e1d00 */
[----:B------:R-:W4:Y:S04]  /*0270*/  LDG.E.128 R28, desc[UR4][R2.64] ;  /* 0x00000004021c7981 */ /* 0x000f28000c1e1d00 */
[----:B------:R0:W4:Y:S01]  /*0280*/  LDG.E.128 R32, desc[UR4][R16.64] ;  /* 0x0000000410207981 */ /* 0x000122000c1e1d00 */
[----:B-----5:R-:W-:-:S02]  /*0290*/  @!P1 CS2R R44, SRZ ;  /* 0x00000000002c9805 */ /* 0x020fc4000001ff00 */
[----:B------:R-:W-:Y:S02]  /*02a0*/  @!P1 CS2R R46, SRZ ;  /* 0x00000000002e9805 */ /* 0x000fe4000001ff00 */
[----:B------:R-:W-:Y:S02]  /*02b0*/  @!P1 CS2R R12, SRZ ;  /* 0x00000000000c9805 */ /* 0x000fe4000001ff00 */
[----:B------:R-:W-:Y:S02]  /*02c0*/  @!P1 CS2R R14, SRZ ;  /* 0x00000000000e9805 */ /* 0x000fe4000001ff00 */
[----:B------:R-:W-:Y:S02]  /*02d0*/  @!P2 CS2R R8, SRZ ;  /* 0x000000000008a805 */ /* 0x000fe4000001ff00 */
[----:B------:R-:W-:Y:S02]  /*02e0*/  @!P2 CS2R R10, SRZ ;  /* 0x00000000000aa805 */ /* 0x000fe4000001ff00 */
[----:B------:R-:W-:-:S02]  /*02f0*/  @!P2 CS2R R4, SRZ ;  /* 0x000000000004a805 */ /* 0x000fc4000001ff00 */
[----:B------:R-:W-:Y:S02]  /*0300*/  @!P2 CS2R R6, SRZ ;  /* 0x000000000006a805 */ /* 0x000fe4000001ff00 */
[----:B------:R-:W-:Y:S01]  /*0310*/  PRMT R58, R44, 0x7632, R58 ;  /* 0x000076322c3a7816 */ /* 0x000fe2000000003a */
[----:B------:R-:W-:Y:S01]  /*0320*/  IMAD.U32 R19, R12, 0x10000, RZ ;  /* 0x000100000c137824 */ /* 0x000fe200078e00ff */
[----:B------:R-:W-:Y:S01]  /*0330*/  PRMT R61, R45, 0x7632, R61 ;  /* 0x000076322d3d7816 */ /* 0x000fe2000000003d */
[----:B------:R-:W-:Y:S01]  /*0340*/  IMAD.U32 R20, R14, 0x10000, RZ ;  /* 0x000100000e147824 */ /* 0x000fe200078e00ff */
[----:B------:R-:W-:Y:S01]  /*0350*/  PRMT R63, R46, 0x7632, R63 ;  /* 0x000076322e3f7816 */ /* 0x000fe2000000003f */
[----:B------:R-:W-:Y:S01]  /*0360*/  ULDC.U8 UR6, c[0x0][0x2a0] ;  /* 0x0000a80000067ab9 */ /* 0x000fe20000000000 */
[----:B------:R-:W-:Y:S01]  /*0370*/  PRMT R65, R47, 0x7632, R65 ;  /* 0x000076322f417816 */ /* 0x000fe20000000041 */
[----:B------:R-:W-:Y:S01]  /*0380*/  BSSY B0, `(.L_x_91) ;  /* 0x000025f000007945 */ /* 0x000fe20003800000 */
[----:B------:R-:W-:Y:S01]  /*0390*/  PRMT R67, R12, 0x7632, R67 ;  /* 0x000076320c437816 */ /* 0x000fe20000000043 */
[----:B0-----:R-:W-:Y:S01]  /*03a0*/  IMAD.U32 R16, R8, 0x10000, RZ ;  /* 0x0001000008107824 */ /* 0x001fe200078e00ff */
[----:B------:R-:W-:Y:S01]  /*03b0*/  PRMT R69, R13, 0x7632, R69 ;  /* 0x000076320d457816 */ /* 0x000fe20000000045 */
[----:B------:R-:W-:Y:S01]  /*03c0*/  IMAD.U32 R24, R44, 0x10000, RZ ;  /* 0x000100002c187824 */ /* 0x000fe200078e00ff */
[----:B------:R-:W-:Y:S01]  /*03d0*/  PRMT R71, R14, 0x7632, R71 ;  /* 0x000076320e477816 */ /* 0x000fe20000000047 */
[----:B------:R-:W-:Y:S01]  /*03e0*/  IMAD.U32 R14, R10, 0x10000, RZ ;  /* 0x000100000a0e7824 */ /* 0x000fe200078e00ff */
[----:B------:R-:W-:Y:S01]  /*03f0*/  PRMT R81, R15, 0x7632, R81 ;  /* 0x000076320f517816 */ /* 0x000fe20000000051 */
[----:B------:R-:W-:Y:S01]  /*0400*/  IMAD.U32 R22, R46, 0x10000, RZ ;  /* 0x000100002e167824 */ /* 0x000fe200078e00ff */
[----:B------:R-:W-:Y:S01]  /*0410*/  ISETP.NE.U32.AND P3, PT, R48, RZ, PT ;  /* 0x000000ff3000720c */ /* 0x000fe20003f65070 */
        /* <DEDUP_REMOVED lines=18> */
[----:B------:R-:W-:Y:S01]  /*0540*/  ULDC UR7, c[0x0][0x218] ;  /* 0x0000860000077ab9 */ /* 0x000fe20000000800 */
[----:B------:R-:W-:Y:S01]  /*0550*/  SHF.L.U32 R17, R13, 0x10, RZ ;  /* 0x000000100d117819 */ /* 0x000fe200000006ff */
[----:B------:R-:W-:Y:S01]  /*0560*/  IMAD.U32 R13, R4, 0x10000, RZ ;  /* 0x00010000040d7824 */ /* 0x000fe200078e00ff */
[----:B------:R-:W-:Y:S01]  /*0570*/  SHF.L.U32 R15, R9, 0x10, RZ ;  /* 0x00000010090f7819 */ /* 0x000fe200000006ff */
[----:B------:R-:W-:Y:S01]  /*0580*/  ULDC UR8, c[0x0][0x2d8] ;  /* 0x0000b60000087ab9 */ /* 0x000fe20000000800 */
[----:B------:R-:W-:Y:S01]  /*0590*/  SHF.L.U32 R12, R11, 0x10, RZ ;  /* 0x000000100b0c7819 */ /* 0x000fe200000006ff */
[----:B------:R-:W-:Y:S01]  /*05a0*/  ULDC.64 UR16, c[0x0][0x230] ;  /* 0x00008c0000107ab9 */ /* 0x000fe20000000a00 */
[----:B------:R-:W-:Y:S01]  /*05b0*/  SHF.L.U32 R11, R5, 0x10, RZ ;  /* 0x00000010050b7819 */ /* 0x000fe200000006ff */
[----:B------:R-:W-:Y:S01]  /*05c0*/  ULDC.64 UR14, c[0x0][0x228] ;  /* 0x00008a00000e7ab9 */ /* 0x000fe20000000a00 */
[----:B------:R-:W-:Y:S01]  /*05d0*/  SHF.L.U32 R9, R7, 0x10, RZ ;  /* 0x0000001007097819 */ /* 0x000fe200000006ff */
[----:B------:R-:W-:Y:S01]  /*05e0*/  ULDC.64 UR10, c[0x0][0x2b8] ;  /* 0x0000ae00000a7ab9 */ /* 0x000fe20000000a00 */
[----:B------:R-:W-:Y:S01]  /*05f0*/  SHF.L.U32 R23, R45, 0x10, RZ ;  /* 0x000000102d177819 */ /* 0x000fe200000006ff */
[----:B------:R-:W-:Y:S01]  /*0600*/  ULDC.64 UR12, c[0x0][0x2c0] ;  /* 0x0000b000000c7ab9 */ /* 0x000fe20000000a00 */
[----:B------:R-:W-:-:S02]  /*0610*/  SHF.L.U32 R21, R47, 0x10, RZ ;  /* 0x000000102f157819 */ /* 0x000fc400000006ff */
[----:B------:R-:W-:Y:S02]  /*0620*/  ISETP.NE.AND.EX P1, PT, R49, RZ, PT, P3 ;  /* 0x000000ff3100720c */ /* 0x000fe40003f25330 */
[----:B------:R-:W-:Y:S02]  /*0630*/  ISETP.NE.AND P5, PT, RZ, UR6, PT ;  /* 0x00000006ff007c0c */ /* 0x000fe4000bfa5270 */
        /* <DEDUP_REMOVED lines=8> */
[C---:B--2---:R-:W-:Y:S01]  /*06c0*/  PRMT R84, R41.reuse, 0x7632, R84 ;  /* 0x0000763229547816 */ /* 0x044fe20000000054 */
[----:B------:R-:W-:Y:S01]  /*06d0*/  IMAD.U32 R8, R41, 0x10000, RZ ;  /* 0x0001000029087824 */ /* 0x000fe200078e00ff */
[C---:B------:R-:W-:Y:S01]  /*06e0*/  PRMT R88, R40.reuse, 0x7632, R88 ;  /* 0x0000763228587816 */ /* 0x040fe20000000058 */
[----:B------:R-:W-:Y:S01]  /*06f0*/  IMAD.U32 R6, R40, 0x10000, RZ ;  /* 0x0001000028067824 */ /* 0x000fe200078e00ff */
[C---:B---3--:R-:W-:Y:S01]  /*0700*/  PRMT R83, R37.reuse, 0x7632, R83 ;  /* 0x0000763225537816 */ /* 0x048fe20000000053 */
[----:B------:R-:W-:Y:S01]  /*0710*/  IMAD.U32 R4, R37, 0x10000, RZ ;  /* 0x0001000025047824 */ /* 0x000fe200078e00ff */
[C---:B------:R-:W-:Y:S01]  /*0720*/  PRMT R87, R36.reuse, 0x7632, R87 ;  /* 0x0000763224577816 */ /* 0x040fe20000000057 */
[----:B------:R-:W-:Y:S01]  /*0730*/  IMAD.U32 R2, R36, 0x10000, RZ ;  /* 0x0001000024027824 */ /* 0x000fe200078e00ff */
[C---:B----4-:R-:W-:Y:S01]  /*0740*/  PRMT R91, R28.reuse, 0x7632, R91 ;  /* 0x000076321c5b7816 */ /* 0x050fe2000000005b */
[----:B------:R-:W-:Y:S01]  /*0750*/  IMAD.U32 R53, R28, 0x10000, RZ ;  /* 0x000100001c357824 */ /* 0x000fe200078e00ff */
[C---:B------:R-:W-:Y:S01]  /*0760*/  PRMT R94, R29.reuse, 0x7632, R94 ;  /* 0x000076321d5e7816 */ /* 0x040fe2000000005e */
[----:B------:R-:W-:Y:S01]  /*0770*/  IMAD.U32 R52, R29, 0x10000, RZ ;  /* 0x000100001d347824 */ /* 0x000fe200078e00ff */
[C---:B------:R-:W-:Y:S01]  /*0780*/  PRMT R93, R32.reuse, 0x7632, R93 ;  /* 0x00007632205d7816 */ /* 0x040fe2000000005d */
[----:B------:R-:W-:Y:S01]  /*0790*/  IMAD.U32 R55, R32, 0x10000, RZ ;  /* 0x0001000020377824 */ /* 0x000fe200078e00ff */
[C---:B------:R-:W-:Y:S01]  /*07a0*/  PRMT R97, R34.reuse, 0x7632, R97 ;  /* 0x0000763222617816 */ /* 0x040fe20000000061 */
        /* <DEDUP_REMOVED lines=17> */
[----:B------:R-:W-:-:S02]  /*08c0*/  SHF.L.U32 R7, R42, 0x10, RZ ;  /* 0x000000102a077819 */ /* 0x000fc400000006ff */
[----:B------:R-:W-:Y:S02]  /*08d0*/  SHF.L.U32 R5, R43, 0x10, RZ ;  /* 0x000000102b057819 */ /* 0x000fe400000006ff */
        /* <DEDUP_REMOVED lines=13> */
[----:B------:R-:W-:-:S07]  /*09b0*/  SHF.L.U32 R99, R99, 0x10, RZ ;  /* 0x0000001063637819 */ /* 0x000fce00000006ff */
.L_x_157:
[----:B-1----:R-:W0:Y:S01]  /*09c0*/  LDC.64 R44, c[0x0][0x220] ;  /* 0x00008800ff2c7b82 */ /* 0x002e220000000a00 */
[----:B------:R-:W-:Y:S01]  /*09d0*/  IMAD R40, R25, UR7, RZ ;  /* 0x0000000719287c24 */ /* 0x000fe2000f8e02ff */
[----:B------:R-:W-:-:S04]  /*09e0*/  ISETP.NE.U32.AND P2, PT, RZ, UR16, PT ;  /* 0x00000010ff007c0c */ /* 0x000fc8000bf45070 */
[----:B------:R-:W-:Y:S02]  /*09f0*/  SHF.R.S32.HI R41, RZ, 0x1f, R40 ;  /* 0x0000001fff297819 */ /* 0x000fe40000011428 */
[----:B------:R-:W-:Y:S02]  /*0a00*/  ISETP.NE.AND.EX P2, PT, RZ, UR17, PT, P2 ;  /* 0x00000011ff007c0c */ /* 0x000fe4000bf45320 */
[----:B------:R-:W-:-:S04]  /*0a10*/  LEA.HI R41, R41, R40, RZ, 0x3 ;  /* 0x0000002829297211 */ /* 0x000fc800078f18ff */
[----:B------:R-:W-:-:S04]  /*0a20*/  LEA.HI.SX32 R51, R41, R26, 0x1d ;  /* 0x0000001a29337211 */ /* 0x000fc800078feaff */
[----:B------:R-:W-:-:S03]  /*0a30*/  @P1 LEA R48, P3, R51, UR14, 0x4 ;  /* 0x0000000e33301c11 */ /* 0x000fc6000f8620ff */
[C---:B------:R-:W-:Y:S02]  /*0a40*/  @P2 LEA R46, P4, R51.reuse, UR16, 0x4 ;  /* 0x00000010332e2c11 */ /* 0x040fe4000f8820ff */
[C---:B------:R-:W-:Y:S01]  /*0a50*/  @P1 LEA.HI.X R49, R51.reuse, UR15, RZ, 0x4, P3 ;  /* 0x0000000f33311c11 */ /* 0x040fe200098f24ff */
[C---:B0-----:R-:W-:Y:S01]  /*0a60*/  IMAD.WIDE.U32 R40, R51.reuse, 0x10, R44 ;  /* 0x0000001033287825 */ /* 0x041fe200078e002c */
[----:B------:R-:W-:-:S03]  /*0a70*/  @P2 LEA.HI.X R47, R51, UR17, RZ, 0x4, P4 ;  /* 0x00000011332f2c11 */ /* 0x000fc6000a0f24ff */
[----:B-----5:R0:W5:Y:S04]  /*0a80*/  @P1 LDG.E.128 R28, desc[UR4][R48.64] ;  /* 0x00000004301c1981 */ /* 0x020168000c1e1d00 */
        /* <DEDUP_REMOVED lines=12> */
.L_x_93:
[----:B-----5:R-:W-:-:S05]  /*0b50*/  SHF.L.U32 R47, R32, 0x10, RZ ;  /* 0x00000010202f7819 */ /* 0x020fca00000006ff */
[----:B------:R-:W-:Y:S01]  /*0b60*/  FADD.FTZ R50, R50, R47 ;  /* 0x0000002f32327221 */ /* 0x000fe20000010000 */
[----:B------:R-:W-:Y:S06]  /*0b70*/  BRA `(.L_x_94) ;  /* 0x0000000000107947 */ /* 0x000fec0003800000 */
.L_x_92:
[----:B-----5:R-:W-:Y:S01]  /*0b80*/  IMAD.U32 R47, R28, 0x10000, RZ ;  /* 0x000100001c2f7824 */ /* 0x020fe200078e00ff */
[----:B------:R-:W-:-:S03]  /*0b90*/  @P2 SHF.L.U32 R49, R32, 0x10, RZ ;  /* 0x0000001020312819 */ /* 0x000fc600000006ff */
[----:B------:R-:W-:-:S04]  /*0ba0*/  FADD.FTZ R50, R50, R47 ;  /* 0x0000002f32327221 */ /* 0x000fc80000010000 */
[----:B------:R-:W-:-:S07]  /*0bb0*/  @P2 FADD.FTZ R50, R50, R49 ;  /* 0x0000003132322221 */ /* 0x000fce0000010000 */
.L_x_94:
[----:B------:R-:W-:-:S04]  /*0bc0*/  F2FP.BF16.F32.PACK_AB R40, RZ, R50 ;  /* 0x00000032ff28723e */ /* 0x000fc800000010ff */
[----:B------:R-:W-:-:S07]  /*0bd0*/  PRMT R36, R40, 0x7610, R36 ;  /* 0x0000761028247816 */ /* 0x000fce0000000024 */
.L_x_95:
[----:B------:R-:W-:Y:S01]  /*0be0*/  IMAD.U32 R74, R74, 0x10000, RZ ;  /* 0x000100004a4a7824 */ /* 0x000fe200078e00ff */
[----:B------:R-:W-:Y:S06]  /*0bf0*/  @P3 BRA `(.L_x_96) ;  /* 0x0000000000243947 */ /* 0x000fec0003800000 */
[----:B------:R-:W-:-:S04]  /*0c00*/  ISETP.NE.U32.AND P4, PT, RZ, UR16, PT ;  /* 0x00000010ff007c0c */ /* 0x000fc8000bf85070 */
[----:B------:R-:W-:-:S13]  /*0c10*/  ISETP.NE.AND.EX P4, PT, RZ, UR17, PT, P4 ;  /* 0x00000011ff007c0c */ /* 0x000fda000bf85340 */
[----:B------:R-:W-:Y:S05]  /*0c20*/  @P4 BRA `(.L_x_97) ;  /* 0x0000000000084947 */ /* 0x000fea0003800000 */
[----:B------:R-:W-:Y:S05]  /*0c30*/  @P0 BRA `(.L_x_98) ;  /* 0x00000000002c0947 */ /* 0x000fea0003800000 */
[----:B------:R-:W-:Y:S05]  /*0c40*/  BRA `(.L_x_99) ;  /* 0x0000000000307947 */ /* 0x000fea0003800000 */
.L_x_97:
[----:B-----5:R-:W-:-:S04]  /*0c50*/  PRMT R40, R32, 0x7632, R40 ;  /* 0x0000763220287816 */ /* 0x020fc80000000028 */
[----:B------:R-:W-:-:S05]  /*0c60*/  SHF.L.U32 R47, R40, 0x10, RZ ;  /* 0x00000010282f7819 */ /* 0x000fca00000006ff */
[----:B------:R-:W-:Y:S01]  /*0c70*/  FADD.FTZ R74, R74, R47 ;  /* 0x0000002f4a4a7221 */ /* 0x000fe20000010000 */
[----:B------:R-:W-:Y:S06]  /*0c80*/  BRA `(.L_x_98) ;  /* 0x0000000000187947 */ /* 0x000fec0003800000 */
.L_x_96:
[----:B-----5:R-:W-:Y:S02]  /*0c90*/  PRMT R40, R28, 0x7632, R40 ;  /* 0x000076321c287816 */ /* 0x020fe40000000028 */
[----:B------:R-:W-:-:S03]  /*0ca0*/  @P2 PRMT R46, R32, 0x7632, R46 ;  /* 0x00007632202e2816 */ /* 0x000fc6000000002e */
[----:B------:R-:W-:Y:S01]  /*0cb0*/  IMAD.U32 R47, R40, 0x10000, RZ ;  /* 0x00010000282f7824 */ /* 0x000fe200078e00ff */
[----:B------:R-:W-:-:S03]  /*0cc0*/  @P2 SHF.L.U32 R49, R46, 0x10, RZ ;  /* 0x000000102e312819 */ /* 0x000fc600000006ff */
[----:B------:R-:W-:-:S04]  /*0cd0*/  FADD.FTZ R74, R74, R47 ;  /* 0x0000002f4a4a7221 */ /* 0x000fc80000010000 */
[----:B------:R-:W-:-:S07]  /*0ce0*/  @P2 FADD.FTZ R74, R74, R49 ;  /* 0x000000314a4a2221 */ /* 0x000fce0000010000 */
.L_x_98:
[----:B------:R-:W-:-:S04]  /*0cf0*/  F2FP.BF16.F32.PACK_AB R40, RZ, R74 ;  /* 0x0000004aff28723e */ /* 0x000fc800000010ff */
[----:B------:R-:W-:-:S07]  /*0d00*/  PRMT R36, R36, 0x5410, R40 ;  /* 0x0000541024247816 */ /* 0x000fce0000000028 */
.L_x_99:
        /* <DEDUP_REMOVED lines=8> */
.L_x_101:
[----:B-----5:R-:W-:-:S05]  /*0d90*/  SHF.L.U32 R47, R33, 0x10, RZ ;  /* 0x00000010212f7819 */ /* 0x020fca00000006ff */
[----:B------:R-:W-:Y:S01]  /*0da0*/  FADD.FTZ R72, R72, R47 ;  /* 0x0000002f48487221 */ /* 0x000fe20000010000 */
[----:B------:R-:W-:Y:S06]  /*0db0*/  BRA `(.L_x_102) ;  /* 0x0000000000107947 */ /* 0x000fec0003800000 */
.L_x_100:
[----:B-----5:R-:W-:Y:S01]  /*0dc0*/  IMAD.U32 R47, R29, 0x10000, RZ ;  /* 0x000100001d2f7824 */ /* 0x020fe200078e00ff */
[----:B------:R-:W-:-:S03]  /*0dd0*/  @P2 SHF.L.U32 R49, R33, 0x10, RZ ;  /* 0x0000001021312819 */ /* 0x000fc600000006ff */
[----:B------:R-:W-:-:S04]  /*0de0*/  FADD.FTZ R72, R72, R47 ;  /* 0x0000002f48487221 */ /* 0x000fc80000010000 */
[----:B------:R-:W-:-:S07]  /*0df0*/  @P2 FADD.FTZ R72, R72, R49 ;  /* 0x0000003148482221 */ /* 0x000fce0000010000 */
.L_x_102:
[----:B------:R-:W-:-:S04]  /*0e00*/  F2FP.BF16.F32.PACK_AB R40, RZ, R72 ;  /* 0x00000048ff28723e */ /* 0x000fc800000010ff */
[----:B------:R-:W-:-:S07]  /*0e10*/  PRMT R37, R40, 0x7610, R37 ;  /* 0x0000761028257816 */ /* 0x000fce0000000025 */
.L_x_103:
[----:B------:R-:W-:Y:S01]  /*0e20*/  IMAD.U32 R76, R41, 0x10000, RZ ;  /* 0x00010000294c7824 */ /* 0x000fe200078e00ff */
[----:B------:R-:W-:Y:S06]  /*0e30*/  @P3 BRA `(.L_x_104) ;  /* 0x0000000000243947 */ /* 0x000fec0003800000 */
[----:B------:R-:W-:-:S04]  /*0e40*/  ISETP.NE.U32.AND P4, PT, RZ, UR16, PT ;  /* 0x00000010ff007c0c */ /* 0x000fc8000bf85070 */
[----:B------:R-:W-:-:S13]  /*0e50*/  ISETP.NE.AND.EX P4, PT, RZ, UR17, PT, P4 ;  /* 0x00000011ff007c0c */ /* 0x000fda000bf85340 */
[----:B------:R-:W-:Y:S05]  /*0e60*/  @P4 BRA `(.L_x_105) ;  /* 0x0000000000084947 */ /* 0x000fea0003800000 */
[----:B------:R-:W-:Y:S05]  /*0e70*/  @P0 BRA `(.L_x_106) ;  /* 0x00000000002c0947 */ /* 0x000fea0003800000 */
[----:B------:R-:W-:Y:S05]  /*0e80*/  BRA `(.L_x_107) ;  /* 0x0000000000307947 */ /* 0x000fea0003800000 */
.L_x_105:
[----:B-----5:R-:W-:-:S04]  /*0e90*/  PRMT R40, R33, 0x7632, R40 ;  /* 0x0000763221287816 */ /* 0x020fc80000000028 */
[----:B------:R-:W-:-:S05]  /*0ea0*/  SHF.L.U32 R41, R40, 0x10, RZ ;  /* 0x0000001028297819 */ /* 0x000fca00000006ff */
[----:B------:R-:W-:Y:S01]  /*0eb0*/  FADD.FTZ R76, R76, R41 ;  /* 0x000000294c4c7221 */ /* 0x000fe20000010000 */
[----:B------:R-:W-:Y:S06]  /*0ec0*/  BRA `(.L_x_106) ;  /* 0x0000000000187947 */ /* 0x000fec0003800000 */
.L_x_104:
[----:B-----5:R-:W-:Y:S02]  /*0ed0*/  PRMT R40, R29, 0x7632, R40 ;  /* 0x000076321d287816 */ /* 0x020fe40000000028 */
[----:B------:R-:W-:-:S03]  /*0ee0*/  @P2 PRMT R46, R33, 0x7632, R46 ;  /* 0x00007632212e2816 */ /* 0x000fc6000000002e */
[----:B------:R-:W-:Y:S01]  /*0ef0*/  IMAD.U32 R41, R40, 0x10000, RZ ;  /* 0x0001000028297824 */ /* 0x000fe200078e00ff */
[----:B------:R-:W-:-:S03]  /*0f00*/  @P2 SHF.L.U32 R47, R46, 0x10, RZ ;  /* 0x000000102e2f2819 */ /* 0x000fc600000006ff */
[----:B------:R-:W-:-:S04]  /*0f10*/  FADD.FTZ R76, R76, R41 ;  /* 0x000000294c4c7221 */ /* 0x000fc80000010000 */
[----:B------:R-:W-:-:S07]  /*0f20*/  @P2 FADD.FTZ R76, R76, R47 ;  /* 0x0000002f4c4c2221 */ /* 0x000fce0000010000 */
.L_x_106:
[----:B------:R-:W-:-:S04]  /*0f30*/  F2FP.BF16.F32.PACK_AB R40, RZ, R76 ;  /* 0x0000004cff28723e */ /* 0x000fc800000010ff */
[----:B------:R-:W-:-:S07]  /*0f40*/  PRMT R37, R37, 0x5410, R40 ;  /* 0x0000541025257816 */ /* 0x000fce0000000028 */
.L_x_107:
        /* <DEDUP_REMOVED lines=8> */
.L_x_109:
[----:B-----5:R-:W-:-:S05]  /*0fd0*/  SHF.L.U32 R40, R34, 0x10, RZ ;  /* 0x0000001022287819 */ /* 0x020fca00000006ff */
[----:B------:R-:W-:Y:S01]  /*0fe0*/  FADD.FTZ R75, R75, R40 ;  /* 0x000000284b4b7221 */ /* 0x000fe20000010000 */
[----:B------:R-:W-:Y:S06]  /*0ff0*/  BRA `(.L_x_110) ;  /* 0x0000000000107947 */ /* 0x000fec0003800000 */
.L_x_108:
[----:B-----5:R-:W-:Y:S01]  /*1000*/  IMAD.U32 R40, R30, 0x10000, RZ ;  /* 0x000100001e287824 */ /* 0x020fe200078e00ff */
[----:B------:R-:W-:-:S03]  /*1010*/  @P2 SHF.L.U32 R46, R34, 0x10, RZ ;  /* 0x00000010222e2819 */ /* 0x000fc600000006ff */
[----:B------:R-:W-:-:S04]  /*1020*/  FADD.FTZ R75, R75, R40 ;  /* 0x000000284b4b7221 */ /* 0x000fc80000010000 */
[----:B------:R-:W-:-:S07]  /*1030*/  @P2 FADD.FTZ R75, R75, R46 ;  /* 0x0000002e4b4b2221 */ /* 0x000fce0000010000 */
.L_x_110:
[----:B------:R-:W-:-:S04]  /*1040*/  F2FP.BF16.F32.PACK_AB R40, RZ, R75 ;  /* 0x0000004bff28723e */ /* 0x000fc800000010ff */
[----:B------:R-:W-:-:S07]  /*1050*/  PRMT R38, R40, 0x7610, R38 ;  /* 0x0000761028267816 */ /* 0x000fce0000000026 */
.L_x_111:
[----:B------:R-:W-:Y:S01]  /*1060*/  IMAD.U32 R78, R42, 0x10000, RZ ;  /* 0x000100002a4e7824 */ /* 0x000fe200078e00ff */
[----:B------:R-:W-:Y:S06]  /*1070*/  @P3 BRA `(.L_x_112) ;  /* 0x0000000000243947 */ /* 0x000fec0003800000 */
[----:B------:R-:W-:-:S04]  /*1080*/  ISETP.NE.U32.AND P4, PT, RZ, UR16, PT ;  /* 0x00000010ff007c0c */ /* 0x000fc8000bf85070 */
[----:B------:R-:W-:-:S13]  /*1090*/  ISETP.NE.AND.EX P4, PT, RZ, UR17, PT, P4 ;  /* 0x00000011ff007c0c */ /* 0x000fda000bf85340 */
[----:B------:R-:W-:Y:S05]  /*10a0*/  @P4 BRA `(.L_x_113) ;  /* 0x0000000000084947 */ /* 0x000fea0003800000 */
[----:B------:R-:W-:Y:S05]  /*10b0*/  @P0 BRA `(.L_x_114) ;  /* 0x00000000002c0947 */ /* 0x000fea0003800000 */
[----:B------:R-:W-:Y:S05]  /*10c0*/  BRA `(.L_x_115) ;  /* 0x0000000000307947 */ /* 0x000fea0003800000 */
.L_x_113:
[----:B-----5:R-:W-:-:S04]  /*10d0*/  PRMT R40, R34, 0x7632, R40 ;  /* 0x0000763222287816 */ /* 0x020fc80000000028 */
[----:B------:R-:W-:-:S05]  /*10e0*/  SHF.L.U32 R41, R40, 0x10, RZ ;  /* 0x0000001028297819 */ /* 0x000fca00000006ff */
[----:B------:R-:W-:Y:S01]  /*10f0*/  FADD.FTZ R78, R78, R41 ;  /* 0x000000294e4e7221 */ /* 0x000fe20000010000 */
[----:B------:R-:W-:Y:S06]  /*1100*/  BRA `(.L_x_114) ;  /* 0x0000000000187947 */ /* 0x000fec0003800000 */
.L_x_112:
[----:B-----5:R-:W-:Y:S02]  /*1110*/  PRMT R40, R30, 0x7632, R40 ;  /* 0x000076321e287816 */ /* 0x020fe40000000028 */
[----:B------:R-:W-:-:S03]  /*1120*/  @P2 PRMT R42, R34, 0x7632, R42 ;  /* 0x00007632222a2816 */ /* 0x000fc6000000002a */
[----:B------:R-:W-:Y:S01]  /*1130*/  IMAD.U32 R41, R40, 0x10000, RZ ;  /* 0x0001000028297824 */ /* 0x000fe200078e00ff */
[----:B------:R-:W-:-:S03]  /*1140*/  @P2 SHF.L.U32 R47, R42, 0x10, RZ ;  /* 0x000000102a2f2819 */ /* 0x000fc600000006ff */
[----:B------:R-:W-:-:S04]  /*1150*/  FADD.FTZ R78, R78, R41 ;  /* 0x000000294e4e7221 */ /* 0x000fc80000010000 */
[----:B------:R-:W-:-:S07]  /*1160*/  @P2 FADD.FTZ R78, R78, R47 ;  /* 0x0000002f4e4e2221 */ /* 0x000fce0000010000 */
.L_x_114:
[----:B------:R-:W-:-:S04]  /*1170*/  F2FP.BF16.F32.PACK_AB R40, RZ, R78 ;  /* 0x0000004eff28723e */ /* 0x000fc800000010ff */
[----:B------:R-:W-:-:S07]  /*1180*/  PRMT R38, R38, 0x5410, R40 ;  /* 0x0000541026267816 */ /* 0x000fce0000000028 */
.L_x_115:
        /* <DEDUP_REMOVED lines=8> */
.L_x_117:
[----:B-----5:R-:W-:-:S05]  /*1210*/  SHF.L.U32 R40, R35, 0x10, RZ ;  /* 0x0000001023287819 */ /* 0x020fca00000006ff */
[----:B------:R-:W-:Y:S01]  /*1220*/  FADD.FTZ R77, R77, R40 ;  /* 0x000000284d4d7221 */ /* 0x000fe20000010000 */
[----:B------:R-:W-:Y:S06]  /*1230*/  BRA `(.L_x_118) ;  /* 0x0000000000107947 */ /* 0x000fec0003800000 */
.L_x_116:
[----:B-----5:R-:W-:Y:S01]  /*1240*/  IMAD.U32 R40, R31, 0x10000, RZ ;  /* 0x000100001f287824 */ /* 0x020fe200078e00ff */
[----:B------:R-:W-:-:S03]  /*1250*/  @P2 SHF.L.U32 R42, R35, 0x10, RZ ;  /* 0x00000010232a2819 */ /* 0x000fc600000006ff */
[----:B------:R-:W-:-:S04]  /*1260*/  FADD.FTZ R77, R77, R40 ;  /* 0x000000284d4d7221 */ /* 0x000fc80000010000 */
[----:B------:R-:W-:-:S07]  /*1270*/  @P2 FADD.FTZ R77, R77, R42 ;  /* 0x0000002a4d4d2221 */ /* 0x000fce0000010000 */
.L_x_118:
[----:B------:R-:W-:-:S04]  /*1280*/  F2FP.BF16.F32.PACK_AB R40, RZ, R77 ;  /* 0x0000004dff28723e */ /* 0x000fc800000010ff */
[----:B------:R-:W-:-:S07]  /*1290*/  PRMT R39, R40, 0x7610, R39 ;  /* 0x0000761028277816 */ /* 0x000fce0000000027 */
.L_x_119:
[----:B------:R-:W-:Y:S01]  /*12a0*/  IMAD.U32 R79, R43, 0x10000, RZ ;  /* 0x000100002b4f7824 */ /* 0x000fe200078e00ff */
[----:B------:R-:W-:Y:S06]  /*12b0*/  @P3 BRA `(.L_x_120) ;  /* 0x0000000000243947 */ /* 0x000fec0003800000 */
[----:B------:R-:W-:-:S04]  /*12c0*/  ISETP.NE.U32.AND P4, PT, RZ, UR16, PT ;  /* 0x00000010ff007c0c */ /* 0x000fc8000bf85070 */
[----:B------:R-:W-:-:S13]  /*12d0*/  ISETP.NE.AND.EX P4, PT, RZ, UR17, PT, P4 ;  /* 0x00000011ff007c0c */ /* 0x000fda000bf85340 */
[----:B------:R-:W-:Y:S05]  /*12e0*/  @P4 BRA `(.L_x_121) ;  /* 0x0000000000084947 */ /* 0x000fea0003800000 */
[----:B------:R-:W-:Y:S05]  /*12f0*/  @P0 BRA `(.L_x_122) ;  /* 0x00000000002c0947 */ /* 0x000fea0003800000 */
[----:B------:R-:W-:Y:S05]  /*1300*/  BRA `(.L_x_123) ;  /* 0x0000000000307947 */ /* 0x000fea0003800000 */
.L_x_121:
[----:B-----5:R-:W-:-:S04]  /*1310*/  PRMT R40, R35, 0x7632, R40 ;  /* 0x0000763223287816 */ /* 0x020fc80000000028 */
[----:B------:R-:W-:-:S05]  /*1320*/  SHF.L.U32 R40, R40, 0x10, RZ ;  /* 0x0000001028287819 */ /* 0x000fca00000006ff */
[----:B------:R-:W-:Y:S01]  /*1330*/  FADD.FTZ R79, R79, R40 ;  /* 0x000000284f4f7221 */ /* 0x000fe20000010000 */
[----:B------:R-:W-:Y:S06]  /*1340*/  BRA `(.L_x_122) ;  /* 0x0000000000187947 */ /* 0x000fec0003800000 */
.L_x_120:
[----:B-----5:R-:W-:Y:S02]  /*1350*/  PRMT R40, R31, 0x7632, R40 ;  /* 0x000076321f287816 */ /* 0x020fe40000000028 */
[----:B------:R-:W-:-:S03]  /*1360*/  @P2 PRMT R41, R35, 0x7632, R41 ;  /* 0x0000763223292816 */ /* 0x000fc60000000029 */
[----:B------:R-:W-:Y:S01]  /*1370*/  IMAD.U32 R40, R40, 0x10000, RZ ;  /* 0x0001000028287824 */ /* 0x000fe200078e00ff */
[----:B------:R-:W-:-:S03]  /*1380*/  @P2 SHF.L.U32 R42, R41, 0x10, RZ ;  /* 0x00000010292a2819 */ /* 0x000fc600000006ff */
[----:B------:R-:W-:-:S04]  /*1390*/  FADD.FTZ R79, R79, R40 ;  /* 0x000000284f4f7221 */ /* 0x000fc80000010000 */
[----:B------:R-:W-:-:S07]  /*13a0*/  @P2 FADD.FTZ R79, R79, R42 ;  /* 0x0000002a4f4f2221 */ /* 0x000fce0000010000 */
.L_x_122:
[----:B------:R-:W-:-:S04]  /*13b0*/  F2FP.BF16.F32.PACK_AB R40, RZ, R79 ;  /* 0x0000004fff28723e */ /* 0x000fc800000010ff */
[----:B------:R-:W-:-:S07]  /*13c0*/  PRMT R39, R39, 0x5410, R40 ;  /* 0x0000541027277816 */ /* 0x000fce0000000028 */
.L_x_123:
[----:B------:R-:W0:Y:S01]  /*13d0*/  @P0 LDC.64 R48, c[0x0][0x238] ;  /* 0x00008e00ff300b82 */ /* 0x000e220000000a00 */
[----:B------:R-:W-:-:S04]  /*13e0*/  VIADD R73, R51, 0x20 ;  /* 0x0000002033497836 */ /* 0x000fc80000000000 */
[C---:B------:R-:W-:Y:S01]  /*13f0*/  IMAD.WIDE.U32 R40, R73.reuse, 0x10, R44 ;  /* 0x0000001049287825 */ /* 0x040fe200078e002c */
[----:B------:R-:W-:-:S04]  /*1400*/  @P2 LEA R46, P6, R73, UR16, 0x4 ;  /* 0x00000010492e2c11 */ /* 0x000fc8000f8c20ff */
[----:B------:R-:W-:Y:S02]  /*1410*/  @P2 LEA.HI.X R47, R73, UR17, RZ, 0x4, P6 ;  /* 0x00000011492f2c11 */ /* 0x000fe4000b0f24ff */
[----:B0-----:R-:W-:-:S04]  /*1420*/  @P0 LEA R48, P4, R51, R48, 0x4 ;  /* 0x0000003033300211 */ /* 0x001fc800078820ff */
[----:B------:R-:W-:Y:S02]  /*1430*/  @P0 LEA.HI.X R49, R51, R49, RZ, 0x4, P4 ;  /* 0x0000003133310211 */ /* 0x000fe400020f24ff */
[----:B------:R-:W-:-:S03]  /*1440*/  @P1 LEA R44, P4, R73, UR14, 0x4 ;  /* 0x0000000e492c1c11 */ /* 0x000fc6000f8820ff */
[----:B------:R0:W-:Y:S01]  /*1450*/  @P0 STG.E.128 desc[UR4][R48.64], R36 ;  /* 0x0000002430000986 */ /* 0x0001e2000c101d04 */
[----:B------:R-:W-:-:S03]  /*1460*/  @P1 LEA.HI.X R45, R73, UR15, RZ, 0x4, P4 ;  /* 0x0000000f492d1c11 */ /* 0x000fc6000a0f24ff */
[----:B------:R-:W2:Y:S04]  /*1470*/  LDG.E.128 R40, desc[UR4][R40.64] ;  /* 0x0000000428287981 */ /* 0x000ea8000c1e1d00 */
[----:B-----5:R0:W5:Y:S04]  /*1480*/  @P1 LDG.E.128 R28, desc[UR4][R44.64] ;  /* 0x000000042c1c1981 */ /* 0x020168000c1e1d00 */
[----:B------:R0:W5:Y:S01]  /*1490*/  @P2 LDG.E.128 R32, desc[UR4][R46.64] ;  /* 0x000000042e202981 */ /* 0x000162000c1e1d00 */
[C---:B--2---:R-:W-:Y:S02]  /*14a0*/  SHF.L.U32 R98, R40.reuse, 0x10, RZ ;  /* 0x0000001028627819 */ /* 0x044fe400000006ff */
[----:B------:R-:W-:Y:S01]  /*14b0*/  PRMT R100, R40, 0x7632, R100 ;  /* 0x0000763228647816 */ /* 0x000fe20000000064 */
[----:B0-----:R-:W-:Y:S06]  /*14c0*/  @P3 BRA `(.L_x_124) ;  /* 0x0000000000203947 */ /* 0x001fec0003800000 */
[----:B------:R-:W-:-:S04]  /*14d0*/  ISETP.NE.U32.AND P4, PT, RZ, UR16, PT ;  /* 0x00000010ff007c0c */ /* 0x000fc8000bf85070 */
[----:B------:R-:W-:-:S13]  /*14e0*/  ISETP.NE.AND.EX P4, PT, RZ, UR17, PT, P4 ;  /* 0x00000011ff007c0c */ /* 0x000fda000bf85340 */
[----:B------:R-:W-:Y:S05]  /*14f0*/  @P4 BRA `(.L_x_125) ;  /* 0x0000000000084947 */ /* 0x000fea0003800000 */
[----:B------:R-:W-:Y:S05]  /*1500*/  @P0 BRA `(.L_x_126) ;  /* 0x0000000000200947 */ /* 0x000fea0003800000 */
[----:B------:R-:W-:Y:S05]  /*1510*/  BRA `(.L_x_127) ;  /* 0x0000000000247947 */ /* 0x000fea0003800000 */
.L_x_125:
[----:B-----5:R-:W-:-:S04]  /*1520*/  IMAD.U32 R45, R32, 0x10000, RZ ;  /* 0x00010000202d7824 */ /* 0x020fc800078e00ff */
[----:B------:R-:W-:Y:S01]  /*1530*/  FADD.FTZ R98, R45, R98 ;  /* 0x000000622d627221 */ /* 0x000fe20000010000 */
[----:B------:R-:W-:Y:S06]  /*1540*/  BRA `(.L_x_126) ;  /* 0x0000000000107947 */ /* 0x000fec0003800000 */
.L_x_124:
[----:B-----5:R-:W-:Y:S01]  /*1550*/  SHF.L.U32 R45, R28, 0x10, RZ ;  /* 0x000000101c2d7819 */ /* 0x020fe200000006ff */
[----:B------:R-:W-:-:S04]  /*1560*/  @P2 IMAD.U32 R47, R32, 0x10000, RZ ;  /* 0x00010000202f2824 */ /* 0x000fc800078e00ff */
[----:B------:R-:W-:-:S04]  /*1570*/  FADD.FTZ R98, R45, R98 ;  /* 0x000000622d627221 */ /* 0x000fc80000010000 */
[----:B------:R-:W-:-:S07]  /*1580*/  @P2 FADD.FTZ R98, R47, R98 ;  /* 0x000000622f622221 */ /* 0x000fce0000010000 */
.L_x_126:
[----:B------:R-:W-:-:S04]  /*1590*/  F2FP.BF16.F32.PACK_AB R40, RZ, R98 ;  /* 0x00000062ff28723e */ /* 0x000fc800000010ff */
[----:B------:R-:W-:-:S07]  /*15a0*/  PRMT R36, R40, 0x7610, R36 ;  /* 0x0000761028247816 */ /* 0x000fce0000000024 */
.L_x_127:
[----:B------:R-:W-:Y:S01]  /*15b0*/  SHF.L.U32 R46, R100, 0x10, RZ ;  /* 0x00000010642e7819 */ /* 0x000fe200000006ff */
[----:B------:R-:W-:Y:S06]  /*15c0*/  @P3 BRA `(.L_x_128) ;  /* 0x0000000000243947 */ /* 0x000fec0003800000 */
[----:B------:R-:W-:-:S04]  /*15d0*/  ISETP.NE.U32.AND P4, PT, RZ, UR16, PT ;  /* 0x00000010ff007c0c */ /* 0x000fc8000bf85070 */
[----:B------:R-:W-:-:S13]  /*15e0*/  ISETP.NE.AND.EX P4, PT, RZ, UR17, PT, P4 ;  /* 0x00000011ff007c0c */ /* 0x000fda000bf85340 */
[----:B------:R-:W-:Y:S05]  /*15f0*/  @P4 BRA `(.L_x_129) ;  /* 0x0000000000084947 */ /* 0x000fea0003800000 */
[----:B------:R-:W-:Y:S05]  /*1600*/  @P0 BRA `(.L_x_130) ;  /* 0x00000000002c0947 */ /* 0x000fea0003800000 */
[----:B------:R-:W-:Y:S05]  /*1610*/  BRA `(.L_x_131) ;  /* 0x0000000000307947 */ /* 0x000fea0003800000 */
.L_x_129:
[----:B-----5:R-:W-:-:S05]  /*1620*/  PRMT R40, R32, 0x7632, R40 ;  /* 0x0000763220287816 */ /* 0x020fca0000000028 */
[----:B------:R-:W-:-:S04]  /*1630*/  IMAD.U32 R45, R40, 0x10000, RZ ;  /* 0x00010000282d7824 */ /* 0x000fc800078e00ff */
[----:B------:R-:W-:Y:S01]  /*1640*/  FADD.FTZ R46, R46, R45 ;  /* 0x0000002d2e2e7221 */ /* 0x000fe20000010000 */
[----:B------:R-:W-:Y:S06]  /*1650*/  BRA `(.L_x_130) ;  /* 0x0000000000187947 */ /* 0x000fec0003800000 */
.L_x_128:
[----:B-----5:R-:W-:Y:S02]  /*1660*/  PRMT R40, R28, 0x7632, R40 ;  /* 0x000076321c287816 */ /* 0x020fe40000000028 */
[----:B------:R-:W-:Y:S02]  /*1670*/  @P2 PRMT R44, R32, 0x7632, R44 ;  /* 0x00007632202c2816 */ /* 0x000fe4000000002c */
[----:B------:R-:W-:-:S03]  /*1680*/  SHF.L.U32 R45, R40, 0x10, RZ ;  /* 0x00000010282d7819 */ /* 0x000fc600000006ff */
[----:B------:R-:W-:Y:S02]  /*1690*/  @P2 IMAD.U32 R47, R44, 0x10000, RZ ;  /* 0x000100002c2f2824 */ /* 0x000fe400078e00ff */
[----:B------:R-:W-:-:S04]  /*16a0*/  FADD.FTZ R46, R46, R45 ;  /* 0x0000002d2e2e7221 */ /* 0x000fc80000010000 */
[----:B------:R-:W-:-:S07]  /*16b0*/  @P2 FADD.FTZ R46, R46, R47 ;  /* 0x0000002f2e2e2221 */ /* 0x000fce0000010000 */
.L_x_130:
[----:B------:R-:W-:-:S04]  /*16c0*/  F2FP.BF16.F32.PACK_AB R40, RZ, R46 ;  /* 0x0000002eff28723e */ /* 0x000fc800000010ff */
[----:B------:R-:W-:-:S07]  /*16d0*/  PRMT R36, R36, 0x5410, R40 ;  /* 0x0000541024247816 */ /* 0x000fce0000000028 */
.L_x_131:
        /* <DEDUP_REMOVED lines=8> */
.L_x_133:
[----:B-----5:R-:W-:-:S04]  /*1760*/  IMAD.U32 R40, R33, 0x10000, RZ ;  /* 0x0001000021287824 */ /* 0x020fc800078e00ff */
[----:B------:R-:W-:Y:S01]  /*1770*/  FADD.FTZ R47, R40, R47 ;  /* 0x0000002f282f7221 */ /* 0x000fe20000010000 */
[----:B------:R-:W-:Y:S06]  /*1780*/  BRA `(.L_x_134) ;  /* 0x0000000000107947 */ /* 0x000fec0003800000 */
.L_x_132:
[----:B-----5:R-:W-:Y:S01]  /*1790*/  SHF.L.U32 R40, R29, 0x10, RZ ;  /* 0x000000101d287819 */ /* 0x020fe200000006ff */
[----:B------:R-:W-:-:S04]  /*17a0*/  @P2 IMAD.U32 R44, R33, 0x10000, RZ ;  /* 0x00010000212c2824 */ /* 0x000fc800078e00ff */
[----:B------:R-:W-:-:S04]  /*17b0*/  FADD.FTZ R47, R40, R47 ;  /* 0x0000002f282f7221 */ /* 0x000fc80000010000 */
[----:B------:R-:W-:-:S07]  /*17c0*/  @P2 FADD.FTZ R47, R44, R47 ;  /* 0x0000002f2c2f2221 */ /* 0x000fce0000010000 */
.L_x_134:
[----:B------:R-:W-:-:S04]  /*17d0*/  F2FP.BF16.F32.PACK_AB R40, RZ, R47 ;  /* 0x0000002fff28723e */ /* 0x000fc800000010ff */
[----:B------:R-:W-:-:S07]  /*17e0*/  PRMT R37, R40, 0x7610, R37 ;  /* 0x0000761028257816 */ /* 0x000fce0000000025 */
.L_x_135:
[----:B------:R-:W-:Y:S01]  /*17f0*/  SHF.L.U32 R48, R41, 0x10, RZ ;  /* 0x0000001029307819 */ /* 0x000fe200000006ff */
[----:B------:R-:W-:Y:S06]  /*1800*/  @P3 BRA `(.L_x_136) ;  /* 0x0000000000243947 */ /* 0x000fec0003800000 */
[----:B------:R-:W-:-:S04]  /*1810*/  ISETP.NE.U32.AND P4, PT, RZ, UR16, PT ;  /* 0x00000010ff007c0c */ /* 0x000fc8000bf85070 */
[----:B------:R-:W-:-:S13]  /*1820*/  ISETP.NE.AND.EX P4, PT, RZ, UR17, PT, P4 ;  /* 0x00000011ff007c0c */ /* 0x000fda000bf85340 */
[----:B------:R-:W-:Y:S05]  /*1830*/  @P4 BRA `(.L_x_137) ;  /* 0x0000000000084947 */ /* 0x000fea0003800000 */
[----:B------:R-:W-:Y:S05]  /*1840*/  @P0 BRA `(.L_x_138) ;  /* 0x00000000002c0947 */ /* 0x000fea0003800000 */
[----:B------:R-:W-:Y:S05]  /*1850*/  BRA `(.L_x_139) ;  /* 0x0000000000307947 */ /* 0x000fea0003800000 */
.L_x_137:
[----:B-----5:R-:W-:-:S05]  /*1860*/  PRMT R40, R33, 0x7632, R40 ;  /* 0x0000763221287816 */ /* 0x020fca0000000028 */
[----:B------:R-:W-:-:S04]  /*1870*/  IMAD.U32 R41, R40, 0x10000, RZ ;  /* 0x0001000028297824 */ /* 0x000fc800078e00ff */
[----:B------:R-:W-:Y:S01]  /*1880*/  FADD.FTZ R48, R48, R41 ;  /* 0x0000002930307221 */ /* 0x000fe20000010000 */
[----:B------:R-:W-:Y:S06]  /*1890*/  BRA `(.L_x_138) ;  /* 0x0000000000187947 */ /* 0x000fec0003800000 */
.L_x_136:
[----:B-----5:R-:W-:Y:S02]  /*18a0*/  PRMT R40, R29, 0x7632, R40 ;  /* 0x000076321d287816 */ /* 0x020fe40000000028 */
[----:B------:R-:W-:Y:S02]  /*18b0*/  @P2 PRMT R44, R33, 0x7632, R44 ;  /* 0x00007632212c2816 */ /* 0x000fe4000000002c */
[----:B------:R-:W-:-:S03]  /*18c0*/  SHF.L.U32 R41, R40, 0x10, RZ ;  /* 0x0000001028297819 */ /* 0x000fc600000006ff */
[----:B------:R-:W-:Y:S02]  /*18d0*/  @P2 IMAD.U32 R45, R44, 0x10000, RZ ;  /* 0x000100002c2d2824 */ /* 0x000fe400078e00ff */
[----:B------:R-:W-:-:S04]  /*18e0*/  FADD.FTZ R48, R48, R41 ;  /* 0x0000002930307221 */ /* 0x000fc80000010000 */
[----:B------:R-:W-:-:S07]  /*18f0*/  @P2 FADD.FTZ R48, R48, R45 ;  /* 0x0000002d30302221 */ /* 0x000fce0000010000 */
.L_x_138:
[----:B------:R-:W-:-:S04]  /*1900*/  F2FP.BF16.F32.PACK_AB R40, RZ, R48 ;  /* 0x00000030ff28723e */ /* 0x000fc800000010ff */
[----:B------:R-:W-:-:S07]  /*1910*/  PRMT R37, R37, 0x5410, R40 ;  /* 0x0000541025257816 */ /* 0x000fce0000000028 */
.L_x_139:
        /* <DEDUP_REMOVED lines=8> */
.L_x_141:
[----:B-----5:R-:W-:-:S05]  /*19a0*/  SHF.L.U32 R40, R34, 0x10, RZ ;  /* 0x0000001022287819 */ /* 0x020fca00000006ff */
[----:B------:R-:W-:Y:S01]  /*19b0*/  FADD.FTZ R101, R40, R101 ;  /* 0x0000006528657221 */ /* 0x000fe20000010000 */
[----:B------:R-:W-:Y:S06]  /*19c0*/  BRA `(.L_x_142) ;  /* 0x0000000000107947 */ /* 0x000fec0003800000 */
.L_x_140:
[----:B-----5:R-:W-:Y:S01]  /*19d0*/  IMAD.U32 R40, R30, 0x10000, RZ ;  /* 0x000100001e287824 */ /* 0x020fe200078e00ff */
[----:B------:R-:W-:-:S03]  /*19e0*/  @P2 SHF.L.U32 R44, R34, 0x10, RZ ;  /* 0x00000010222c2819 */ /* 0x000fc600000006ff */
[----:B------:R-:W-:-:S04]  /*19f0*/  FADD.FTZ R101, R40, R101 ;  /* 0x0000006528657221 */ /* 0x000fc80000010000 */
[----:B------:R-:W-:-:S07]  /*1a00*/  @P2 FADD.FTZ R101, R44, R101 ;  /* 0x000000652c652221 */ /* 0x000fce0000010000 */
.L_x_142:
[----:B------:R-:W-:-:S04]  /*1a10*/  F2FP.BF16.F32.PACK_AB R40, RZ, R101 ;  /* 0x00000065ff28723e */ /* 0x000fc800000010ff */
[----:B------:R-:W-:-:S07]  /*1a20*/  PRMT R38, R40, 0x7610, R38 ;  /* 0x0000761028267816 */ /* 0x000fce0000000026 */
.L_x_143:
[----:B------:R-:W-:Y:S01]  /*1a30*/  SHF.L.U32 R100, R42, 0x10, RZ ;  /* 0x000000102a647819 */ /* 0x000fe200000006ff */
[----:B------:R-:W-:Y:S06]  /*1a40*/  @P3 BRA `(.L_x_144) ;  /* 0x0000000000243947 */ /* 0x000fec0003800000 */
[----:B------:R-:W-:-:S04]  /*1a50*/  ISETP.NE.U32.AND P4, PT, RZ, UR16, PT ;  /* 0x00000010ff007c0c */ /* 0x000fc8000bf85070 */
[----:B------:R-:W-:-:S13]  /*1a60*/  ISETP.NE.AND.EX P4, PT, RZ, UR17, PT, P4 ;  /* 0x00000011ff007c0c */ /* 0x000fda000bf85340 */
[----:B------:R-:W-:Y:S05]  /*1a70*/  @P4 BRA `(.L_x_145) ;  /* 0x0000000000084947 */ /* 0x000fea0003800000 */
[----:B------:R-:W-:Y:S05]  /*1a80*/  @P0 BRA `(.L_x_146) ;  /* 0x00000000002c0947 */ /* 0x000fea0003800000 */
[----:B------:R-:W-:Y:S05]  /*1a90*/  BRA `(.L_x_147) ;  /* 0x0000000000307947 */ /* 0x000fea0003800000 */
.L_x_145:
[----:B-----5:R-:W-:-:S05]  /*1aa0*/  PRMT R40, R34, 0x7632, R40 ;  /* 0x0000763222287816 */ /* 0x020fca0000000028 */
[----:B------:R-:W-:-:S04]  /*1ab0*/  IMAD.U32 R41, R40, 0x10000, RZ ;  /* 0x0001000028297824 */ /* 0x000fc800078e00ff */
[----:B------:R-:W-:Y:S01]  /*1ac0*/  FADD.FTZ R100, R100, R41 ;  /* 0x0000002964647221 */ /* 0x000fe20000010000 */
[----:B------:R-:W-:Y:S06]  /*1ad0*/  BRA `(.L_x_146) ;  /* 0x0000000000187947 */ /* 0x000fec0003800000 */
.L_x_144:
[----:B-----5:R-:W-:Y:S02]  /*1ae0*/  PRMT R40, R30, 0x7632, R40 ;  /* 0x000076321e287816 */ /* 0x020fe40000000028 */
[----:B------:R-:W-:Y:S02]  /*1af0*/  @P2 PRMT R42, R34, 0x7632, R42 ;  /* 0x00007632222a2816 */ /* 0x000fe4000000002a */
[----:B------:R-:W-:Y:S02]  /*1b00*/  SHF.L.U32 R41, R40, 0x10, RZ ;  /* 0x0000001028297819 */ /* 0x000fe400000006ff */
[----:B------:R-:W-:-:S03]  /*1b10*/  @P2 SHF.L.U32 R45, R42, 0x10, RZ ;  /* 0x000000102a2d2819 */ /* 0x000fc600000006ff */
[----:B------:R-:W-:-:S04]  /*1b20*/  FADD.FTZ R100, R100, R41 ;  /* 0x0000002964647221 */ /* 0x000fc80000010000 */
[----:B------:R-:W-:-:S07]  /*1b30*/  @P2 FADD.FTZ R100, R100, R45 ;  /* 0x0000002d64642221 */ /* 0x000fce0000010000 */
.L_x_146:
[----:B------:R-:W-:-:S04]  /*1b40*/  F2FP.BF16.F32.PACK_AB R40, RZ, R100 ;  /* 0x00000064ff28723e */ /* 0x000fc800000010ff */
[----:B------:R-:W-:-:S07]  /*1b50*/  PRMT R38, R38, 0x5410, R40 ;  /* 0x0000541026267816 */ /* 0x000fce0000000028 */
.L_x_147:
        /* <DEDUP_REMOVED lines=8> */
.L_x_149:
[----:B-----5:R-:W-:-:S05]  /*1be0*/  SHF.L.U32 R41, R35, 0x10, RZ ;  /* 0x0000001023297819 */ /* 0x020fca00000006ff */
[----:B------:R-:W-:Y:S01]  /*1bf0*/  FADD.FTZ R102, R41, R102 ;  /* 0x0000006629667221 */ /* 0x000fe20000010000 */
[----:B------:R-:W-:Y:S06]  /*1c00*/  BRA `(.L_x_150) ;  /* 0x0000000000107947 */ /* 0x000fec0003800000 */
.L_x_148:
[----:B-----5:R-:W-:Y:S01]  /*1c10*/  SHF.L.U32 R41, R31, 0x10, RZ ;  /* 0x000000101f297819 */ /* 0x020fe200000006ff */
[----:B------:R-:W-:-:S04]  /*1c20*/  @P2 IMAD.U32 R45, R35, 0x10000, RZ ;  /* 0x00010000232d2824 */ /* 0x000fc800078e00ff */
[----:B------:R-:W-:-:S04]  /*1c30*/  FADD.FTZ R102, R41, R102 ;  /* 0x0000006629667221 */ /* 0x000fc80000010000 */
[----:B------:R-:W-:-:S07]  /*1c40*/  @P2 FADD.FTZ R102, R45, R102 ;  /* 0x000000662d662221 */ /* 0x000fce0000010000 */
.L_x_150:
[----:B------:R-:W-:-:S04]  /*1c50*/  F2FP.BF16.F32.PACK_AB R40, RZ, R102 ;  /* 0x00000066ff28723e */ /* 0x000fc800000010ff */
[----:B------:R-:W-:-:S07]  /*1c60*/  PRMT R39, R40, 0x7610, R39 ;  /* 0x0000761028277816 */ /* 0x000fce0000000027 */
.L_x_151:
[----:B------:R-:W-:Y:S01]  /*1c70*/  SHF.L.U32 R103, R43, 0x10, RZ ;  /* 0x000000102b677819 */ /* 0x000fe200000006ff */
[----:B------:R-:W-:Y:S06]  /*1c80*/  @P3 BRA `(.L_x_152) ;  /* 0x0000000000243947 */ /* 0x000fec0003800000 */
[----:B------:R-:W-:-:S04]  /*1c90*/  ISETP.NE.U32.AND P2, PT, RZ, UR16, PT ;  /* 0x00000010ff007c0c */ /* 0x000fc8000bf45070 */
[----:B------:R-:W-:-:S13]  /*1ca0*/  ISETP.NE.AND.EX P2, PT, RZ, UR17, PT, P2 ;  /* 0x00000011ff007c0c */ /* 0x000fda000bf45320 */
[----:B------:R-:W-:Y:S05]  /*1cb0*/  @P2 BRA `(.L_x_153) ;  /* 0x0000000000082947 */ /* 0x000fea0003800000 */
[----:B------:R-:W-:Y:S05]  /*1cc0*/  @P0 BRA `(.L_x_154) ;  /* 0x00000000002c0947 */ /* 0x000fea0003800000 */
[----:B------:R-:W-:Y:S05]  /*1cd0*/  BRA `(.L_x_155) ;  /* 0x0000000000307947 */ /* 0x000fea0003800000 */
.L_x_153:
[----:B-----5:R-:W-:-:S04]  /*1ce0*/  PRMT R40, R35, 0x7632, R40 ;  /* 0x0000763223287816 */ /* 0x020fc80000000028 */
[----:B------:R-:W-:-:S05]  /*1cf0*/  SHF.L.U32 R40, R40, 0x10, RZ ;  /* 0x0000001028287819 */ /* 0x000fca00000006ff */
[----:B------:R-:W-:Y:S01]  /*1d00*/  FADD.FTZ R103, R103, R40 ;  /* 0x0000002867677221 */ /* 0x000fe20000010000 */
[----:B------:R-:W-:Y:S06]  /*1d10*/  BRA `(.L_x_154) ;  /* 0x0000000000187947 */ /* 0x000fec0003800000 */
.L_x_152:
[----:B-----5:R-:W-:Y:S02]  /*1d20*/  PRMT R40, R31, 0x7632, R40 ;  /* 0x000076321f287816 */ /* 0x020fe40000000028 */
[----:B------:R-:W-:-:S03]  /*1d30*/  @P2 PRMT R41, R35, 0x7632, R41 ;  /* 0x0000763223292816 */ /* 0x000fc60000000029 */
[----:B------:R-:W-:Y:S01]  /*1d40*/  IMAD.U32 R40, R40, 0x10000, RZ ;  /* 0x0001000028287824 */ /* 0x000fe200078e00ff */
[----:B------:R-:W-:-:S03]  /*1d50*/  @P2 SHF.L.U32 R42, R41, 0x10, RZ ;  /* 0x00000010292a2819 */ /* 0x000fc600000006ff */
[----:B------:R-:W-:-:S04]  /*1d60*/  FADD.FTZ R103, R103, R40 ;  /* 0x0000002867677221 */ /* 0x000fc80000010000 */
[----:B------:R-:W-:-:S07]  /*1d70*/  @P2 FADD.FTZ R103, R103, R42 ;  /* 0x0000002a67672221 */ /* 0x000fce0000010000 */
.L_x_154:
[----:B------:R-:W-:-:S04]  /*1d80*/  F2FP.BF16.F32.PACK_AB R40, RZ, R103 ;  /* 0x00000067ff28723e */ /* 0x000fc800000010ff */
[----:B------:R-:W-:-:S07]  /*1d90*/  PRMT R39, R39, 0x5410, R40 ;  /* 0x0000541027277816 */ /* 0x000fce0000000028 */
.L_x_155:
[----:B------:R-:W-:Y:S01]  /*1da0*/  FADD.FTZ R41, RZ, R50 ;  /* 0x00000032ff297221 */ /* 0x000fe20000010000 */
[----:B------:R-:W-:-:S03]  /*1db0*/  UMOV UR6, 0xffffffff ;  /* 0xffffffff00067882 */ /* 0x000fc60000000000 */
[----:B------:R-:W-:-:S04]  /*1dc0*/  FADD.FTZ R41, R41, R74 ;  /* 0x0000004a29297221 */ /* 0x000fc80000010000 */
[----:B------:R-:W-:Y:S02]  /*1dd0*/  FADD.FTZ R43, R41, R72 ;  /* 0x00000048292b7221 */ /* 0x000fe40000010000 */
[----:B------:R-:W0:Y:S02]  /*1de0*/  @P0 LDC.64 R40, c[0x0][0x238] ;  /* 0x00008e00ff280b82 */ /* 0x000e240000000a00 */
[----:B------:R-:W-:-:S04]  /*1df0*/  FADD.FTZ R42, R43, R76 ;  /* 0x0000004c2b2a7221 */ /* 0x000fc80000010000 */
[----:B------:R-:W-:-:S04]  /*1e00*/  FADD.FTZ R43, R42, R75 ;  /* 0x0000004b2a2b7221 */ /* 0x000fc80000010000 */
[----:B------:R-:W-:-:S04]  /*1e10*/  FADD.FTZ R42, R43, R78 ;  /* 0x0000004e2b2a7221 */ /* 0x000fc80000010000 */
[----:B------:R-:W-:-:S04]  /*1e20*/  FADD.FTZ R42, R42, R77 ;  /* 0x0000004d2a2a7221 */ /* 0x000fc80000010000 */
[----:B------:R-:W-:-:S04]  /*1e30*/  FADD.FTZ R43, R42, R79 ;  /* 0x0000004f2a2b7221 */ /* 0x000fc80000010000 */
[----:B------:R-:W-:Y:S01]  /*1e40*/  FADD.FTZ R43, R43, R98 ;  /* 0x000000622b2b7221 */ /* 0x000fe20000010000 */
[----:B0-----:R-:W-:-:S03]  /*1e50*/  @P0 LEA R40, P2, R73, R40, 0x4 ;  /* 0x0000002849280211 */ /* 0x001fc600078420ff */
[----:B------:R-:W-:Y:S01]  /*1e60*/  FADD.FTZ R42, R43, R46 ;  /* 0x0000002e2b2a7221 */ /* 0x000fe20000010000 */
[----:B------:R-:W-:-:S03]  /*1e70*/  @P0 LEA.HI.X R41, R73, R41, RZ, 0x4, P2 ;  /* 0x0000002949290211 */ /* 0x000fc600010f24ff */
[----:B------:R-:W-:Y:S01]  /*1e80*/  FADD.FTZ R43, R42, R47 ;  /* 0x0000002f2a2b7221 */ /* 0x000fe20000010000 */
[----:B------:R-:W-:Y:S01]  /*1e90*/  ISETP.NE.AND P2, PT, R26, RZ, PT ;  /* 0x000000ff1a00720c */ /* 0x000fe20003f45270 */
[----:B------:R0:W-:Y:S02]  /*1ea0*/  @P0 STG.E.128 desc[UR4][R40.64], R36 ;  /* 0x0000002428000986 */ /* 0x0001e4000c101d04 */
[----:B------:R-:W-:-:S04]  /*1eb0*/  FADD.FTZ R42, R43, R48 ;  /* 0x000000302b2a7221 */ /* 0x000fc80000010000 */
[----:B------:R-:W-:-:S04]  /*1ec0*/  FADD.FTZ R43, R42, R101 ;  /* 0x000000652a2b7221 */ /* 0x000fc80000010000 */
[----:B------:R-:W-:-:S04]  /*1ed0*/  FADD.FTZ R43, R43, R100 ;  /* 0x000000642b2b7221 */ /* 0x000fc80000010000 */
[----:B------:R-:W-:-:S04]  /*1ee0*/  FADD.FTZ R42, R43, R102 ;  /* 0x000000662b2a7221 */ /* 0x000fc80000010000 */
[----:B------:R-:W-:Y:S01]  /*1ef0*/  FADD.FTZ R42, R42, R103 ;  /* 0x000000672a2a7221 */ /* 0x000fe20000010000 */
[----:B0-----:R-:W-:Y:S06]  /*1f00*/  BRA.DIV UR6, `(.L_x_156) ;  /* 0x0000000a06a07947 */ /* 0x001fec000b800000 */
        /* <DEDUP_REMOVED lines=8> */
[----:B-1----:R-:W-:-:S05]  /*1f90*/  FADD.FTZ R49, R45, R40 ;  /* 0x000000282d317221 */ /* 0x002fca0000010000 */
[----:B------:R-:W1:Y:S02]  /*1fa0*/  SHFL.BFLY PT, R40, R49, 0x10, 0x1f ;  /* 0x0e001f0031287f89 */ /* 0x000e6400000e0000 */
[----:B-1----:R-:W-:-:S04]  /*1fb0*/  FADD.FTZ R40, R49, R40 ;  /* 0x0000002831287221 */ /* 0x002fc80000010000 */
[----:B0-----:R-:W-:-:S04]  /*1fc0*/  FMUL.FTZ R105, R40, R41 ;  /* 0x0000002928697220 */ /* 0x001fc80000410000 */
[C---:B------:R-:W-:Y:S01]  /*1fd0*/  FADD.FTZ R40, -R105.reuse, R50 ;  /* 0x0000003269287221 */ /* 0x040fe20000010100 */
[C---:B------:R-:W-:Y:S01]  /*1fe0*/  FADD.FTZ R43, -R105.reuse, R74 ;  /* 0x0000004a692b7221 */ /* 0x040fe20000010100 */
[C---:B------:R-:W-:Y:S01]  /*1ff0*/  FADD.FTZ R107, -R105.reuse, R72 ;  /* 0x00000048696b7221 */ /* 0x040fe20000010100 */
[----:B------:R-:W-:Y:S01]  /*2000*/  FADD.FTZ R45, -R105, R75 ;  /* 0x0000004b692d7221 */ /* 0x000fe20000010100 */
[----:B------:R-:W-:-:S04]  /*2010*/  FFMA.FTZ R40, R40, R40, RZ ;  /* 0x0000002828287223 */ /* 0x000fc800000100ff */
[----:B------:R-:W-:Y:S01]  /*2020*/  FFMA.FTZ R40, R43, R43, R40 ;  /* 0x0000002b2b287223 */ /* 0x000fe20000010028 */
[----:B------:R-:W-:-:S03]  /*2030*/  FADD.FTZ R43, -R105, R76 ;  /* 0x0000004c692b7221 */ /* 0x000fc60000010100 */
[----:B------:R-:W-:-:S04]  /*2040*/  FFMA.FTZ R40, R107, R107, R40 ;  /* 0x0000006b6b287223 */ /* 0x000fc80000010028 */
[----:B------:R-:W-:Y:S01]  /*2050*/  FFMA.FTZ R40, R43, R43, R40 ;  /* 0x0000002b2b287223 */ /* 0x000fe20000010028 */
[----:B------:R-:W-:-:S03]  /*2060*/  FADD.FTZ R43, -R105, R78 ;  /* 0x0000004e692b7221 */ /* 0x000fc60000010100 */
        /* <DEDUP_REMOVED lines=20> */
[----:B------:R-:W-:-:S04]  /*21b0*/  FFMA.FTZ R40, R45, R45, R40 ;  /* 0x0000002d2d287223 */ /* 0x000fc80000010028 */
[----:B------:R-:W-:-:S05]  /*21c0*/  FFMA.FTZ R40, R43, R43, R40 ;  /* 0x0000002b2b287223 */ /* 0x000fca0000010028 */
        /* <DEDUP_REMOVED lines=9> */
.L_x_169:
[C---:B------:R-:W-:Y:S01]  /*2260*/  FMUL.FTZ R40, R105.reuse, R105 ;  /* 0x0000006969287220 */ /* 0x040fe20000410000 */
[----:B-1----:R-:W-:Y:S01]  /*2270*/  FADD.FTZ R42, R44, R49 ;  /* 0x000000312c2a7221 */ /* 0x002fe20000010000 */
[----:B------:R-:W-:Y:S01]  /*2280*/  FSEL R107, R105, RZ, !P5 ;  /* 0x000000ff696b7208 */ /* 0x000fe20006800000 */
[----:B0-----:R-:W0:Y:S02]  /*2290*/  @!P2 LDC.64 R44, c[0x0][0x258] ;  /* 0x00009600ff2cab82 */ /* 0x001e240000000a00 */
[----:B------:R-:W-:Y:S01]  /*22a0*/  FSEL R43, R40, RZ, P5 ;  /* 0x000000ff282b7208 */ /* 0x000fe20002800000 */
[----:B------:R-:W-:Y:S01]  /*22b0*/  FFMA.FTZ R42, R42, R41, UR8 ;  /* 0x000000082a2a7e23 */ /* 0x000fe20008010029 */
[C---:B------:R-:W-:Y:S01]  /*22c0*/  FADD.FTZ R104, -R107.reuse, R50 ;  /* 0x000000326b687221 */ /* 0x040fe20000010100 */
[C---:B------:R-:W-:Y:S01]  /*22d0*/  FADD.FTZ R74, -R107.reuse, R74 ;  /* 0x0000004a6b4a7221 */ /* 0x040fe20000010100 */
[C---:B------:R-:W-:Y:S01]  /*22e0*/  FADD.FTZ R116, -R107.reuse, R77 ;  /* 0x0000004d6b747221 */ /* 0x040fe20000010100 */
[----:B------:R-:W-:Y:S01]  /*22f0*/  FADD.FTZ R42, R42, R43 ;  /* 0x0000002b2a2a7221 */ /* 0x000fe20000010000 */
[----:B------:R-:W1:Y:S01]  /*2300*/  @!P2 LDC.64 R40, c[0x0][0x250] ;  /* 0x00009400ff28ab82 */ /* 0x000e620000000a00 */
[C---:B------:R-:W-:Y:S01]  /*2310*/  FADD.FTZ R118, -R107.reuse, R79 ;  /* 0x0000004f6b767221 */ /* 0x040fe20000010100 */
[C---:B------:R-:W-:Y:S01]  /*2320*/  FADD.FTZ R108, -R107.reuse, R72 ;  /* 0x000000486b6c7221 */ /* 0x040fe20000010100 */
[----:B------:R-:W2:Y:S01]  /*2330*/  MUFU.RSQ R49, R42 ;  /* 0x0000002a00317308 */ /* 0x000ea20000001400 */
[C---:B------:R-:W-:Y:S01]  /*2340*/  FADD.FTZ R110, -R107.reuse, R76 ;  /* 0x0000004c6b6e7221 */ /* 0x040fe20000010100 */
        /* <DEDUP_REMOVED lines=8> */
[----:B------:R-:W-:Y:S01]  /*23d0*/  FADD.FTZ R106, -R107, R103 ;  /* 0x000000676b6a7221 */ /* 0x000fe20000010100 */
[----:B------:R-:W-:Y:S01]  /*23e0*/  SHF.R.U32.HI R48, RZ, 0x1c, R51 ;  /* 0x0000001cff307819 */ /* 0x000fe20000011633 */
[----:B0-----:R-:W-:-:S04]  /*23f0*/  @!P2 IMAD.WIDE R44, R25, 0x4, R44 ;  /* 0x00000004192ca825 */ /* 0x001fc800078e022c */
[C---:B--2---:R-:W-:Y:S01]  /*2400*/  FMUL.FTZ R79, R49.reuse, R104 ;  /* 0x00000068314f7220 */ /* 0x044fe20000410000 */
[C---:B------:R-:W-:Y:S01]  /*2410*/  FMUL.FTZ R77, R49.reuse, R74 ;  /* 0x0000004a314d7220 */ /* 0x040fe20000410000 */
[C---:B------:R-:W-:Y:S01]  /*2420*/  FMUL.FTZ R108, R49.reuse, R108 ;  /* 0x0000006c316c7220 */ /* 0x040fe20000410000 */
[----:B------:R-:W-:Y:S01]  /*2430*/  FMUL.FTZ R101, R49, R110 ;  /* 0x0000006e31657220 */ /* 0x000fe20000410000 */
[----:B-1----:R-:W-:-:S04]  /*2440*/  @!P2 IMAD.WIDE R42, R25, 0x4, R40 ;  /* 0x00000004192aa825 */ /* 0x002fc800078e0228 */
[----:B------:R-:W-:Y:S01]  /*2450*/  FFMA.FTZ R40, R79, R53, R24 ;  /* 0x000000354f287223 */ /* 0x000fe20000010018 */
[----:B------:R-:W-:Y:S01]  /*2460*/  FFMA.FTZ R41, R91, R77, R58 ;  /* 0x0000004d5b297223 */ /* 0x000fe2000001003a */
[----:B------:R-:W-:Y:S01]  /*2470*/  FADD.FTZ R104, -R107, R100 ;  /* 0x000000646b687221 */ /* 0x000fe20000010100 */
[C---:B------:R-:W-:Y:S01]  /*2480*/  FMUL.FTZ R107, R49.reuse, R112 ;  /* 0x00000070316b7220 */ /* 0x040fe20000410000 */
[C---:B------:R-:W-:Y:S01]  /*2490*/  FMUL.FTZ R103, R49.reuse, R114 ;  /* 0x0000007231677220 */ /* 0x040fe20000410000 */
[----:B------:R-:W-:Y:S01]  /*24a0*/  FMUL.FTZ R109, R49, R116 ;  /* 0x00000074316d7220 */ /* 0x000fe20000410000 */
[----:B------:R-:W-:Y:S01]  /*24b0*/  F2FP.BF16.F32.PACK_AB R40, R41, R40 ;  /* 0x000000282928723e */ /* 0x000fe200000010ff */
[----:B------:R-:W-:Y:S01]  /*24c0*/  FMUL.FTZ R110, R49, R118 ;  /* 0x00000076316e7220 */ /* 0x000fe20000410000 */
[----:B------:R-:W-:Y:S01]  /*24d0*/  FFMA.FTZ R41, R108, R52, R23 ;  /* 0x000000346c297223 */ /* 0x000fe20000010017 */
[----:B------:R-:W-:Y:S01]  /*24e0*/  FFMA.FTZ R46, R101, R94, R61 ;  /* 0x0000005e652e7223 */ /* 0x000fe2000001003d */
[----:B------:R0:W-:Y:S01]  /*24f0*/  @!P2 STG.E desc[UR4][R42.64], R105 ;  /* 0x000000692a00a986 */ /* 0x0001e2000c101904 */
[----:B------:R-:W-:Y:S01]  /*2500*/  SHF.L.U32 R74, R51, 0x4, RZ ;  /* 0x00000004334a7819 */ /* 0x000fe200000006ff */
[----:B------:R-:W-:Y:S01]  /*2510*/  FFMA.FTZ R47, R109, R54, R21 ;  /* 0x000000366d2f7223 */ /* 0x000fe20000010015 */
[----:B------:R-:W-:Y:S01]  /*2520*/  FFMA.FTZ R100, R110, R96, R65 ;  /* 0x000000606e647223 */ /* 0x000fe20000010041 */
[----:B------:R-:W-:Y:S01]  /*2530*/  F2FP.BF16.F32.PACK_AB R41, R46, R41 ;  /* 0x000000292e29723e */ /* 0x000fe200000010ff */
[C---:B------:R-:W-:Y:S01]  /*2540*/  FMUL.FTZ R98, R49.reuse, R98 ;  /* 0x0000006231627220 */ /* 0x040fe20000410000 */
[----:B------:R-:W-:Y:S01]  /*2550*/  IADD3 R46, P3, R74, UR10, RZ ;  /* 0x0000000a4a2e7c10 */ /* 0x000fe2000ff7e0ff */
[C---:B------:R-:W-:Y:S01]  /*2560*/  FMUL.FTZ R76, R49.reuse, R76 ;  /* 0x0000004c314c7220 */ /* 0x040fe20000410000 */
[----:B------:R-:W-:Y:S01]  /*2570*/  FMUL.FTZ R104, R49, R104 ;  /* 0x0000006831687220 */ /* 0x000fe20000410000 */
[----:B------:R1:W-:Y:S01]  /*2580*/  @!P2 STG.E desc[UR4][R44.64], R49 ;  /* 0x000000312c00a986 */ /* 0x0003e2000c101904 */
[----:B------:R-:W-:Y:S01]  /*2590*/  FFMA.FTZ R108, R108, R56, R15 ;  /* 0x000000386c6c7223 */ /* 0x000fe2000001000f */
[----:B------:R-:W-:Y:S01]  /*25a0*/  FFMA.FTZ R101, R101, R95, R62 ;  /* 0x0000005f65657223 */ /* 0x000fe2000001003e */
[----:B0-----:R-:W-:Y:S01]  /*25b0*/  FFMA.FTZ R42, R27, R107, R22 ;  /* 0x0000006b1b2a7223 */ /* 0x001fe20000010016 */
[----:B------:R-:W-:Y:S01]  /*25c0*/  FFMA.FTZ R43, R103, R92, R63 ;  /* 0x0000005c672b7223 */ /* 0x000fe2000001003f */
[----:B------:R-:W-:Y:S01]  /*25d0*/  FFMA.FTZ R107, R107, R57, R14 ;  /* 0x000000396b6b7223 */ /* 0x000fe2000001000e */
[C---:B------:R-:W-:Y:S01]  /*25e0*/  FMUL.FTZ R78, R49.reuse, R78 ;  /* 0x0000004e314e7220 */ /* 0x040fe20000410000 */
[----:B------:R-:W-:Y:S01]  /*25f0*/  FMUL.FTZ R75, R49, R50 ;  /* 0x00000032314b7220 */ /* 0x000fe20000410000 */
[----:B------:R-:W-:Y:S01]  /*2600*/  FFMA.FTZ R50, R77, R93, R60 ;  /* 0x0000005d4d327223 */ /* 0x000fe2000001003c */
[----:B------:R-:W-:Y:S01]  /*2610*/  F2FP.BF16.F32.PACK_AB R42, R43, R42 ;  /* 0x0000002a2b2a723e */ /* 0x000fe200000010ff */
[----:B------:R-:W-:Y:S01]  /*2620*/  FFMA.FTZ R79, R79, R55, R16 ;  /* 0x000000374f4f7223 */ /* 0x000fe20000010010 */
[----:B------:R-:W-:Y:S01]  /*2630*/  F2FP.BF16.F32.PACK_AB R43, R100, R47 ;  /* 0x0000002f642b723e */ /* 0x000fe200000010ff */
[----:B------:R-:W-:Y:S01]  /*2640*/  FMUL.FTZ R100, R49, R72 ;  /* 0x0000004831647220 */ /* 0x000fe20000410000 */
[----:B------:R-:W-:Y:S01]  /*2650*/  IADD3.X R47, R48, UR11, RZ, P3, !PT ;  /* 0x0000000b302f7c10 */ /* 0x000fe20009ffe4ff */
[----:B------:R-:W-:Y:S01]  /*2660*/  FFMA.FTZ R72, R103, R97, R64 ;  /* 0x0000006167487223 */ /* 0x000fe20000010040 */
[----:B-1----:R-:W-:Y:S01]  /*2670*/  FFMA.FTZ R45, R8, R98, R17 ;  /* 0x00000062082d7223 */ /* 0x002fe20000010011 */
[----:B------:R-:W-:-:S02]  /*2680*/  IMAD.SHL.U32 R77, R73, 0x10, RZ ;  /* 0x00000010494d7824 */ /* 0x000fc400078e00ff */
[----:B------:R-:W-:Y:S01]  /*2690*/  FFMA.FTZ R51, R78, R6, R19 ;  /* 0x000000064e337223 */ /* 0x000fe20000010013 */
[----:B------:R0:W-:Y:S01]  /*26a0*/  STG.E.128 desc[UR4][R46.64], R40 ;  /* 0x000000282e007986 */ /* 0x0001e2000c101d04 */
[----:B------:R-:W-:Y:S01]  /*26b0*/  FFMA.FTZ R44, R88, R75, R67 ;  /* 0x0000004b582c7223 */ /* 0x000fe20000010043 */
[C---:B------:R-:W-:Y:S01]  /*26c0*/  FMUL.FTZ R105, R49.reuse, R102 ;  /* 0x0000006631697220 */ /* 0x040fe20000410000 */
[----:B------:R-:W-:Y:S01]  /*26d0*/  FMUL.FTZ R106, R49, R106 ;  /* 0x0000006a316a7220 */ /* 0x000fe20000410000 */
[----:B------:R-:W-:Y:S01]  /*26e0*/  FFMA.FTZ R49, R85, R104, R80 ;  /* 0x0000006855317223 */ /* 0x000fe20000010050 */
[----:B------:R-:W-:Y:S01]  /*26f0*/  FFMA.FTZ R109, R109, R59, R12 ;  /* 0x0000003b6d6d7223 */ /* 0x000fe2000001000c */
[----:B------:R-:W-:Y:S01]  /*2700*/  F2FP.BF16.F32.PACK_AB R44, R44, R51 ;  /* 0x000000332c2c723e */ /* 0x000fe200000010ff */
[C---:B------:R-:W-:Y:S01]  /*2710*/  FFMA.FTZ R51, R105.reuse, R5, R18 ;  /* 0x0000000569337223 */ /* 0x040fe20000010012 */
[----:B------:R-:W-:Y:S01]  /*2720*/  FFMA.FTZ R110, R110, R99, R66 ;  /* 0x000000636e6e7223 */ /* 0x000fe20000010042 */
[----:B------:R-:W-:Y:S01]  /*2730*/  IADD3 R74, P2, R74, UR12, RZ ;  /* 0x0000000c4a4a7c10 */ /* 0x000fe2000ff5e0ff */
[----:B------:R-:W-:Y:S01]  /*2740*/  FFMA.FTZ R105, R105, R0, R9 ;  /* 0x0000000069697223 */ /* 0x000fe20000010009 */
[----:B0-----:R-:W-:Y:S01]  /*2750*/  F2FP.BF16.F32.PACK_AB R42, R72, R107 ;  /* 0x0000006b482a723e */ /* 0x001fe200000010ff */
[----:B------:R-:W-:Y:S01]  /*2760*/  FFMA.FTZ R46, R84, R100, R69 ;  /* 0x00000064542e7223 */ /* 0x000fe20000010045 */
[----:B------:R-:W-:Y:S01]  /*2770*/  FFMA.FTZ R47, R7, R76, R20 ;  /* 0x0000004c072f7223 */ /* 0x000fe20000010014 */
[----:B------:R-:W-:Y:S01]  /*2780*/  FFMA.FTZ R72, R86, R104, R71 ;  /* 0x0000006856487223 */ /* 0x000fe20000010047 */
[----:B------:R-:W-:Y:S01]  /*2790*/  F2FP.BF16.F32.PACK_AB R41, R101, R108 ;  /* 0x0000006c6529723e */ /* 0x000fe200000010ff */
[----:B------:R-:W-:Y:S01]  /*27a0*/  FFMA.FTZ R100, R83, R100, R70 ;  /* 0x0000006453647223 */ /* 0x000fe20000010046 */
[----:B------:R-:W-:-:S02]  /*27b0*/  F2FP.BF16.F32.PACK_AB R45, R46, R45 ;  /* 0x0000002d2e2d723e */ /* 0x000fc400000010ff */
[----:B------:R-:W-:Y:S02]  /*27c0*/  F2FP.BF16.F32.PACK_AB R46, R72, R47 ;  /* 0x0000002f482e723e */ /* 0x000fe400000010ff */
[----:B------:R-:W-:Y:S02]  /*27d0*/  SHF.R.U32.HI R101, RZ, 0x1c, R73 ;  /* 0x0000001cff657819 */ /* 0x000fe40000011649 */
[----:B------:R-:W0:Y:S01]  /*27e0*/  LDC.64 R72, c[0x0][0x210] ;  /* 0x00008400ff487b82 */ /* 0x000e220000000a00 */
[----:B------:R-:W-:Y:S01]  /*27f0*/  F2FP.BF16.F32.PACK_AB R40, R50, R79 ;  /* 0x0000004f3228723e */ /* 0x000fe200000010ff */
[----:B------:R-:W-:Y:S01]  /*2800*/  FFMA.FTZ R50, R3, R76, R10 ;  /* 0x0000004c03327223 */ /* 0x000fe2000001000a */
[----:B------:R-:W-:Y:S01]  /*2810*/  FFMA.FTZ R76, R106, R90, R81 ;  /* 0x0000005a6a4c7223 */ /* 0x000fe20000010051 */
[----:B------:R-:W-:Y:S01]  /*2820*/  FFMA.FTZ R79, R78, R2, R13 ;  /* 0x000000024e4f7223 */ /* 0x000fe2000001000d */
[----:B------:R-:W-:Y:S01]  /*2830*/  FFMA.FTZ R106, R106, R89, R82 ;  /* 0x000000596a6a7223 */ /* 0x000fe20000010052 */
[----:B------:R-:W-:-:S02]  /*2840*/  IADD3 R78, P4, R77, UR12, RZ ;  /* 0x0000000c4d4e7c10 */ /* 0x000fc4000ff9e0ff */
[----:B------:R-:W-:Y:S01]  /*2850*/  F2FP.BF16.F32.PACK_AB R50, R49, R50 ;  /* 0x000000323132723e */ /* 0x000fe200000010ff */
[----:B------:R-:W-:Y:S01]  /*2860*/  FFMA.FTZ R49, R4, R98, R11 ;  /* 0x0000006204317223 */ /* 0x000fe2000001000b */
[----:B------:R-:W-:Y:S01]  /*2870*/  F2FP.BF16.F32.PACK_AB R47, R76, R51 ;  /* 0x000000334c2f723e */ /* 0x000fe200000010ff */
[----:B------:R-:W-:Y:S01]  /*2880*/  FFMA.FTZ R98, R87, R75, R68 ;  /* 0x0000004b57627223 */ /* 0x000fe20000010044 */
[----:B------:R-:W-:Y:S02]  /*2890*/  IADD3 R76, P3, R77, UR10, RZ ;  /* 0x0000000a4d4c7c10 */ /* 0x000fe4000ff7e0ff */
[----:B------:R-:W-:Y:S02]  /*28a0*/  F2FP.BF16.F32.PACK_AB R43, R110, R109 ;  /* 0x0000006d6e2b723e */ /* 0x000fe400000010ff */
[----:B------:R-:W-:Y:S02]  /*28b0*/  IADD3.X R75, R48, UR13, RZ, P2, !PT ;  /* 0x0000000d304b7c10 */ /* 0x000fe400097fe4ff */
[----:B------:R-:W-:-:S02]  /*28c0*/  IADD3.X R77, R101, UR11, RZ, P3, !PT ;  /* 0x0000000b654d7c10 */ /* 0x000fc40009ffe4ff */
[----:B------:R-:W-:Y:S01]  /*28d0*/  F2FP.BF16.F32.PACK_AB R48, R98, R79 ;  /* 0x0000004f6230723e */ /* 0x000fe200000010ff */
[----:B------:R1:W-:Y:S01]  /*28e0*/  STG.E.128 desc[UR4][R74.64], R40 ;  /* 0x000000284a007986 */ /* 0x0003e2000c101d04 */
[----:B------:R-:W-:Y:S02]  /*28f0*/  F2FP.BF16.F32.PACK_AB R51, R106, R105 ;  /* 0x000000696a33723e */ /* 0x000fe400000010ff */
[----:B------:R-:W-:Y:S01]  /*2900*/  F2FP.BF16.F32.PACK_AB R49, R100, R49 ;  /* 0x000000316431723e */ /* 0x000fe200000010ff */
[----:B------:R1:W-:Y:S01]  /*2910*/  STG.E.128 desc[UR4][R76.64], R44 ;  /* 0x0000002c4c007986 */ /* 0x0003e2000c101d04 */
[----:B------:R-:W-:Y:S02]  /*2920*/  IADD3.X R79, R101, UR13, RZ, P4, !PT ;  /* 0x0000000d654f7c10 */ /* 0x000fe4000a7fe4ff */
[----:B0-----:R-:W-:-:S03]  /*2930*/  LEA R25, R72, R25, 0x2 ;  /* 0x0000001948197211 */ /* 0x001fc600078e10ff */
[----:B------:R1:W-:Y:S01]  /*2940*/  STG.E.128 desc[UR4][R78.64], R48 ;  /* 0x000000304e007986 */ /* 0x0003e2000c101d04 */
[----:B------:R-:W-:-:S13]  /*2950*/  ISETP.GE.AND P2, PT, R25, R73, PT ;  /* 0x000000491900720c */ /* 0x000fda0003f46270 */
[----:B------:R-:W-:Y:S05]  /*2960*/  @!P2 BRA `(.L_x_157) ;  /* 0xffffffe00014a947 */ /* 0x000fea000383ffff */
[----:B------:R-:W-:Y:S05]  /*2970*/  BSYNC B0 ;  /* 0x0000000000007941 */ /* 0x000fea0003800000 */
.L_x_91:
[----:B------:R-:W-:Y:S05]  /*2980*/  EXIT ;  /* 0x000000000000794d */ /* 0x000fea0003800000 */
.L_x_156:
[----:B------:R-:W-:Y:S01]  /*2990*/  HFMA2.MMA R109, -RZ, RZ, 0, 1.847743988037109375e-06 ;  /* 0x0000001fff6d7435 */ /* 0x000fe200000001ff */
[----:B------:R-:W-:Y:S01]  /*29a0*/  BSSY B1, `(.L_x_158) ;  /* 0x0000007000017945 */ /* 0x000fe20003800000 */
[----:B------:R-:W-:Y:S01]  /*29b0*/  MOV R107, R42 ;  /* 0x0000002a006b7202 */ /* 0x000fe20000000f00 */
[----:B------:R-:W-:Y:S01]  /*29c0*/  IMAD.MOV.U32 R108, RZ, RZ, 0x1 ;  /* 0x00000001ff6c7424 */ /* 0x000fe200078e00ff */
[----:B------:R-:W-:-:S07]  /*29d0*/  MOV R104, 0xffffffff ;  /* 0xffffffff00687802 */ /* 0x000fce0000000f00 */
[----:B-----5:R-:W-:Y:S05]  /*29e0*/  WARPSYNC.COLLECTIVE R104, `(.L_x_159) ;  /* 0x0000000068087348 */ /* 0x020fea0003c00000 */
[----:B------:R0:W1:Y:S02]  /*29f0*/  SHFL.BFLY P3, R106, R107, R108, R109 ;  /* 0x0c00006c6b6a7389 */ /* 0x000064000006006d */
[----:B01---5:R-:W-:Y:S01]  /*2a00*/  ENDCOLLECTIVE ;  /* 0x000000000000791b */ /* 0x023fe20003800000 */
.L_x_159:
[----:B------:R-:W-:Y:S05]  /*2a10*/  BSYNC B1 ;  /* 0x0000000000017941 */ /* 0x000fea0003800000 */
.L_x_158:
[----:B------:R-:W-:Y:S01]  /*2a20*/  IMAD.MOV.U32 R41, RZ, RZ, R106 ;  /* 0x000000ffff297224 */ /* 0x000fe200078e006a */
[----:B------:R-:W-:Y:S01]  /*2a30*/  HFMA2.MMA R108, -RZ, RZ, 0, 1.1920928955078125e-07 ;  /* 0x00000002ff6c7435 */ /* 0x000fe200000001ff */
[----:B------:R-:W-:Y:S01]  /*2a40*/  IMAD.MOV.U32 R109, RZ, RZ, 0x1f ;  /* 0x0000001fff6d7424 */ /* 0x000fe200078e00ff */
[----:B------:R-:W-:Y:S01]  /*2a50*/  MOV R104, 0xffffffff ;  /* 0xffffffff00687802 */ /* 0x000fe20000000f00 */
[----:B------:R-:W-:-:S05]  /*2a60*/  FADD.FTZ R43, R42, R41 ;  /* 0x000000292a2b7221 */ /* 0x000fca0000010000 */
[----:B------:R-:W-:-:S07]  /*2a70*/  MOV R107, R43 ;  /* 0x0000002b006b7202 */ /* 0x000fce0000000f00 */
[----:B------:R-:W-:Y:S05]  /*2a80*/  WARPSYNC.COLLECTIVE R104, `(.L_x_160) ;  /* 0x0000000068087348 */ /* 0x000fea0003c00000 */
[----:B------:R0:W1:Y:S02]  /*2a90*/  SHFL.BFLY P3, R106, R107, R108, R109 ;  /* 0x0c00006c6b6a7389 */ /* 0x000064000006006d */
[----:B01----:R-:W-:Y:S01]  /*2aa0*/  ENDCOLLECTIVE ;  /* 0x000000000000791b */ /* 0x003fe20003800000 */
.L_x_160:
[----:B------:R-:W-:Y:S01]  /*2ab0*/  HFMA2.MMA R108, -RZ, RZ, 0, 2.384185791015625e-07 ;  /* 0x00000004ff6c7435 */ /* 0x000fe200000001ff */
[----:B------:R-:W-:-:S05]  /*2ac0*/  MOV R40, R106 ;  /* 0x0000006a00287202 */ /* 0x000fca0000000f00 */
[----:B------:R-:W-:-:S04]  /*2ad0*/  FADD.FTZ R44, R43, R40 ;  /* 0x000000282b2c7221 */ /* 0x000fc80000010000 */
[----:B------:R-:W-:-:S07]  /*2ae0*/  IMAD.MOV.U32 R107, RZ, RZ, R44 ;  /* 0x000000ffff6b7224 */ /* 0x000fce00078e002c */
[----:B------:R-:W-:Y:S05]  /*2af0*/  WARPSYNC.COLLECTIVE R104, `(.L_x_161) ;  /* 0x0000000068087348 */ /* 0x000fea0003c00000 */
[----:B------:R0:W1:Y:S02]  /*2b00*/  SHFL.BFLY P3, R106, R107, R108, R109 ;  /* 0x0c00006c6b6a7389 */ /* 0x000064000006006d */
[----:B01----:R-:W-:Y:S01]  /*2b10*/  ENDCOLLECTIVE ;  /* 0x000000000000791b */ /* 0x003fe20003800000 */
.L_x_161:
[----:B------:R-:W-:Y:S01]  /*2b20*/  HFMA2.MMA R108, -RZ, RZ, 0, 4.76837158203125e-07 ;  /* 0x00000008ff6c7435 */ /* 0x000fe200000001ff */
[----:B------:R-:W-:-:S05]  /*2b30*/  MOV R41, R106 ;  /* 0x0000006a00297202 */ /* 0x000fca0000000f00 */
[----:B------:R-:W-:Y:S02]  /*2b40*/  FADD.FTZ R45, R44, R41 ;  /* 0x000000292c2d7221 */ /* 0x000fe40000010000 */
[----:B------:R-:W0:Y:S02]  /*2b50*/  LDC R41, c[0x0][0x290] ;  /* 0x0000a400ff297b82 */ /* 0x000e240000000800 */
[----:B------:R-:W-:-:S07]  /*2b60*/  IMAD.MOV.U32 R107, RZ, RZ, R45 ;  /* 0x000000ffff6b7224 */ /* 0x000fce00078e002d */
[----:B0-----:R-:W-:Y:S05]  /*2b70*/  WARPSYNC.COLLECTIVE R104, `(.L_x_162) ;  /* 0x0000000068087348 */ /* 0x001fea0003c00000 */
[----:B------:R1:W2:Y:S02]  /*2b80*/  SHFL.BFLY P3, R106, R107, R108, R109 ;  /* 0x0c00006c6b6a7389 */ /* 0x0002a4000006006d */
[----:B012---:R-:W-:Y:S01]  /*2b90*/  ENDCOLLECTIVE ;  /* 0x000000000000791b */ /* 0x007fe20003800000 */
.L_x_162:
[----:B------:R-:W-:Y:S01]  /*2ba0*/  HFMA2.MMA R108, -RZ, RZ, 0, 9.5367431640625e-07 ;  /* 0x00000010ff6c7435 */ /* 0x000fe200000001ff */
[----:B------:R-:W-:-:S05]  /*2bb0*/  MOV R40, R106 ;  /* 0x0000006a00287202 */ /* 0x000fca0000000f00 */
[----:B------:R-:W-:-:S04]  /*2bc0*/  FADD.FTZ R49, R45, R40 ;  /* 0x000000282d317221 */ /* 0x000fc80000010000 */
[----:B------:R-:W-:-:S07]  /*2bd0*/  IMAD.MOV.U32 R107, RZ, RZ, R49 ;  /* 0x000000ffff6b7224 */ /* 0x000fce00078e0031 */
[----:B------:R-:W-:Y:S05]  /*2be0*/  WARPSYNC.COLLECTIVE R104, `(.L_x_163) ;  /* 0x0000000068087348 */ /* 0x000fea0003c00000 */
[----:B------:R0:W1:Y:S02]  /*2bf0*/  SHFL.BFLY P3, R106, R107, R108, R109 ;  /* 0x0c00006c6b6a7389 */ /* 0x000064000006006d */
[----:B01----:R-:W-:Y:S01]  /*2c00*/  ENDCOLLECTIVE ;  /* 0x000000000000791b */ /* 0x003fe20003800000 */
.L_x_163:
[----:B------:R-:W-:Y:S01]  /*2c10*/  HFMA2.MMA R108, -RZ, RZ, 0, 5.9604644775390625e-08 ;  /* 0x00000001ff6c7435 */ /* 0x000fe200000001ff */
[----:B------:R-:W-:-:S05]  /*2c20*/  MOV R40, R106 ;  /* 0x0000006a00287202 */ /* 0x000fca0000000f00 */
[----:B------:R-:W-:-:S04]  /*2c30*/  FADD.FTZ R40, R49, R40 ;  /* 0x0000002831287221 */ /* 0x000fc80000010000 */
[----:B------:R-:W-:-:S04]  /*2c40*/  FMUL.FTZ R105, R40, R41 ;  /* 0x0000002928697220 */ /* 0x000fc80000410000 */
[C---:B------:R-:W-:Y:S01]  /*2c50*/  FADD.FTZ R40, -R105.reuse, R50 ;  /* 0x0000003269287221 */ /* 0x040fe20000010100 */
[----:B------:R-:W-:-:S03]  /*2c60*/  FADD.FTZ R43, -R105, R74 ;  /* 0x0000004a692b7221 */ /* 0x000fc60000010100 */
[----:B------:R-:W-:-:S04]  /*2c70*/  FFMA.FTZ R40, R40, R40, RZ ;  /* 0x0000002828287223 */ /* 0x000fc800000100ff */
[----:B------:R-:W-:Y:S01]  /*2c80*/  FFMA.FTZ R40, R43, R43, R40 ;  /* 0x0000002b2b287223 */ /* 0x000fe20000010028 */
[----:B------:R-:W-:-:S04]  /*2c90*/  FADD.FTZ R43, -R105, R72 ;  /* 0x00000048692b7221 */ /* 0x000fc80000010100 */
        /* <DEDUP_REMOVED lines=26> */
[----:B------:R-:W-:-:S04]  /*2e40*/  FFMA.FTZ R40, R43, R43, R40 ;  /* 0x0000002b2b287223 */ /* 0x000fc80000010028 */
[----:B------:R-:W-:-:S07]  /*2e50*/  IMAD.MOV.U32 R107, RZ, RZ, R40 ;  /* 0x000000ffff6b7224 */ /* 0x000fce00078e0028 */
[----:B------:R-:W-:Y:S05]  /*2e60*/  WARPSYNC.COLLECTIVE R104, `(.L_x_164) ;  /* 0x0000000068087348 */ /* 0x000fea0003c00000 */
[----:B------:R0:W1:Y:S02]  /*2e70*/  SHFL.BFLY P3, R106, R107, R108, R109 ;  /* 0x0c00006c6b6a7389 */ /* 0x000064000006006d */
[----:B01----:R-:W-:Y:S01]  /*2e80*/  ENDCOLLECTIVE ;  /* 0x000000000000791b */ /* 0x003fe20003800000 */
.L_x_164:
[----:B------:R-:W-:Y:S01]  /*2e90*/  HFMA2.MMA R108, -RZ, RZ, 0, 1.1920928955078125e-07 ;  /* 0x00000002ff6c7435 */ /* 0x000fe200000001ff */
[----:B------:R-:W-:-:S05]  /*2ea0*/  MOV R43, R106 ;  /* 0x0000006a002b7202 */ /* 0x000fca0000000f00 */
[----:B------:R-:W-:-:S04]  /*2eb0*/  FADD.FTZ R43, R40, R43 ;  /* 0x0000002b282b7221 */ /* 0x000fc80000010000 */
[----:B------:R-:W-:-:S07]  /*2ec0*/  IMAD.MOV.U32 R107, RZ, RZ, R43 ;  /* 0x000000ffff6b7224 */ /* 0x000fce00078e002b */
[----:B------:R-:W-:Y:S05]  /*2ed0*/  WARPSYNC.COLLECTIVE R104, `(.L_x_165) ;  /* 0x0000000068087348 */ /* 0x000fea0003c00000 */
[----:B------:R0:W1:Y:S02]  /*2ee0*/  SHFL.BFLY P3, R106, R107, R108, R109 ;  /* 0x0c00006c6b6a7389 */ /* 0x000064000006006d */
[----:B01----:R-:W-:Y:S01]  /*2ef0*/  ENDCOLLECTIVE ;  /* 0x000000000000791b */ /* 0x003fe20003800000 */
.L_x_165:
[----:B------:R-:W-:Y:S01]  /*2f00*/  HFMA2.MMA R108, -RZ, RZ, 0, 2.384185791015625e-07 ;  /* 0x00000004ff6c7435 */ /* 0x000fe200000001ff */
[----:B------:R-:W-:-:S05]  /*2f10*/  MOV R42, R106 ;  /* 0x0000006a002a7202 */ /* 0x000fca0000000f00 */
[----:B------:R-:W-:-:S04]  /*2f20*/  FADD.FTZ R42, R43, R42 ;  /* 0x0000002a2b2a7221 */ /* 0x000fc80000010000 */
[----:B------:R-:W-:-:S07]  /*2f30*/  IMAD.MOV.U32 R107, RZ, RZ, R42 ;  /* 0x000000ffff6b7224 */ /* 0x000fce00078e002a */
[----:B------:R-:W-:Y:S05]  /*2f40*/  WARPSYNC.COLLECTIVE R104, `(.L_x_166) ;  /* 0x0000000068087348 */ /* 0x000fea0003c00000 */
[----:B------:R0:W1:Y:S02]  /*2f50*/  SHFL.BFLY P3, R106, R107, R108, R109 ;  /* 0x0c00006c6b6a7389 */ /* 0x000064000006006d */
[----:B01----:R-:W-:Y:S01]  /*2f60*/  ENDCOLLECTIVE ;  /* 0x000000000000791b */ /* 0x003fe20003800000 */
.L_x_166:
[----:B------:R-:W-:Y:S01]  /*2f70*/  HFMA2.MMA R108, -RZ, RZ, 0, 4.76837158203125e-07 ;  /* 0x00000008ff6c7435 */ /* 0x000fe200000001ff */
[----:B------:R-:W-:-:S05]  /*2f80*/  MOV R45, R106 ;  /* 0x0000006a002d7202 */ /* 0x000fca0000000f00 */
[----:B------:R-:W-:-:S04]  /*2f90*/  FADD.FTZ R45, R42, R45 ;  /* 0x0000002d2a2d7221 */ /* 0x000fc80000010000 */
[----:B------:R-:W-:-:S07]  /*2fa0*/  IMAD.MOV.U32 R107, RZ, RZ, R45 ;  /* 0x000000ffff6b7224 */ /* 0x000fce00078e002d */
[----:B------:R-:W-:Y:S05]  /*2fb0*/  WARPSYNC.COLLECTIVE R104, `(.L_x_167) ;  /* 0x0000000068087348 */ /* 0x000fea0003c00000 */
[----:B------:R0:W1:Y:S02]  /*2fc0*/  SHFL.BFLY P3, R106, R107, R108, R109 ;  /* 0x0c00006c6b6a7389 */ /* 0x000064000006006d */
[----:B01----:R-:W-:Y:S01]  /*2fd0*/  ENDCOLLECTIVE ;  /* 0x000000000000791b */ /* 0x003fe20003800000 */
.L_x_167:
[----:B------:R-:W-:Y:S01]  /*2fe0*/  HFMA2.MMA R108, -RZ, RZ, 0, 9.5367431640625e-07 ;  /* 0x00000010ff6c7435 */ /* 0x000fe200000001ff */
[----:B------:R-:W-:-:S05]  /*2ff0*/  MOV R44, R106 ;  /* 0x0000006a002c7202 */ /* 0x000fca0000000f00 */
[----:B------:R-:W-:-:S04]  /*3000*/  FADD.FTZ R44, R45, R44 ;  /* 0x0000002c2d2c7221 */ /* 0x000fc80000010000 */
[----:B------:R-:W-:-:S07]  /*3010*/  IMAD.MOV.U32 R107, RZ, RZ, R44 ;  /* 0x000000ffff6b7224 */ /* 0x000fce00078e002c */
[----:B------:R-:W-:Y:S05]  /*3020*/  WARPSYNC.COLLECTIVE R104, `(.L_x_168) ;  /* 0x0000000068087348 */ /* 0x000fea0003c00000 */
[----:B------:R0:W1:Y:S02]  /*3030*/  SHFL.BFLY P3, R106, R107, R108, R109 ;  /* 0x0c00006c6b6a7389 */ /* 0x000064000006006d */
[----:B01----:R-:W-:Y:S01]  /*3040*/  ENDCOLLECTIVE ;  /* 0x000000000000791b */ /* 0x003fe20003800000 */
.L_x_168:
[----:B------:R-:W-:Y:S01]  /*3050*/  MOV R49, R106 ;  /* 0x0000006a00317202 */ /* 0x000fe20000000f00 */
[----:B------:R-:W-:Y:S06]  /*3060*/  BRA `(.L_x_169) ;  /* 0xfffffff0007c7947 */ /* 0x000fec000383ffff */
.L_x_170:
        /* <DEDUP_REMOVED lines=9> */
.L_x_14191:


//--------------------- .text._ZN10layer_norm31ln_parallel_residual_fwd_kernelINS_13Kernel_traitsI13__nv_bfloat16S2_S2_S2_fjLj512ELj1ELj4ELj1ELj16ENS_18Kernel_traits_baseILj512ES2_S2_S2_S2_fjLj128EEEEELb0ELb1ELb0EEEvNS_9FwdParamsE --------------------------
	.section	.text._ZN10layer_norm31ln_parallel_residual_fwd_kernelINS_13Kernel_traitsI13__nv_bfloat16S2_S2_S2_fjLj512ELj1ELj4ELj1ELj16ENS_18Kernel_traits_baseILj512ES2_S2_S2_S2_fjLj128EEEEELb0ELb1ELb0EEEvNS_9FwdParamsE,"ax",@progbits
	.align	128
        .global         _ZN10layer_norm31ln_parallel_residual_fwd_kernelINS_13Kernel_traitsI13__nv_bfloat16S2_S2_S2_fjLj512ELj1ELj4ELj1ELj16ENS_18Kernel_traits_baseILj512ES2_S2_S2_S2_fjLj128EEEEELb0ELb1ELb0EEEvNS_9FwdParamsE
        .type           _ZN10layer_norm31ln_parallel_residual_fwd_kernelINS_13Kernel_traitsI13__nv_bfloat16S2_S2_S2_fjLj512ELj1ELj4ELj1ELj16ENS_18Kernel_traits_baseILj512ES2_S2_S2_S2_fjLj128EEEEELb0ELb1ELb0EEEvNS_9FwdParamsE,@function
        .size           _ZN10layer_norm31ln_parallel_residual_fwd_kernelINS_13Kernel_traitsI13__nv_bfloat16S2_S2_S2_fjLj512ELj1ELj4ELj1ELj16ENS_18Kernel_traits_baseILj512ES2_S2_S2_S2_fjLj128EEEEELb0ELb1ELb0EEEvNS_9FwdParamsE,(.L_x_14192 - _ZN10layer_norm31ln_parallel_residual_fwd_kernelINS_13Kernel_traitsI13__nv_bfloat16S2_S2_S2_fjLj512ELj1ELj4ELj1ELj16ENS_18Kernel_traits_baseILj512ES2_S2_S2_S2_fjLj128EEEEELb0ELb1ELb0EEEvNS_9FwdParamsE)
        .other          _ZN10layer_norm31ln_parallel_residual_fwd_kernelINS_13Kernel_traitsI13__nv_bfloat16S2_S2_S2_fjLj512ELj1ELj4ELj1ELj16ENS_18Kernel_traits_baseILj512ES2_S2_S2_S2_fjLj128EEEEELb0ELb1ELb0EEEvNS_9FwdParamsE,@"STO_CUDA_ENTRY STV_DEFAULT"
_ZN10layer_norm31ln_parallel_residual_fwd_kernelINS_13Kernel_traitsI13__nv_bfloat16S2_S2_S2_fjLj512ELj1ELj4ELj1ELj16ENS_18Kernel_traits_baseILj512ES2_S2_S2_S2_fjLj128EEEEELb0ELb1ELb0EEEvNS_9FwdParamsE:
.text._ZN10layer_norm31ln_parallel_residual_fwd_kernelINS_13Kernel_traitsI13__nv_bfloat16S2_S2_S2_fjLj512ELj1ELj4ELj1ELj16ENS_18Kernel_traits_baseILj512ES2_S2_S2_S2_fjLj128EEEEELb0ELb1ELb0EEEvNS_9FwdParamsE:
        /* <DEDUP_REMOVED lines=21> */
[----:B------:R-:W0:Y:S01]  /*0150*/  LDC.64 R4, c[0x0][0x260] ;  /* 0x00009800ff047b82 */ /* 0x000e220000000a00 */
[----:B------:R-:W-:Y:S02]  /*0160*/  ULDC.64 UR6, c[0x0][0x2c8] ;  /* 0x0000b20000067ab9 */ /* 0x000fe40000000a00 */
[----:B------:R-:W-:-:S04]  /*0170*/  ISETP.NE.U32.AND P1, PT, RZ, UR6, PT ;  /* 0x00000006ff007c0c */ /* 0x000fc8000bf25070 */
[----:B------:R-:W-:-:S13]  /*0180*/  ISETP.NE.AND.EX P1, PT, RZ, UR7, PT, P1 ;  /* 0x00000007ff007c0c */ /* 0x000fda000bf25310 */
[C---:B------:R-:W-:Y:S01]  /*0190*/  @P1 LEA R2, P2, R9.reuse, UR6, 0x4 ;  /* 0x0000000609021c11 */ /* 0x040fe2000f8420ff */
[----:B0-----:R-:W-:-:S03]  /*01a0*/  IMAD.WIDE.U32 R4, R9, 0x10, R4 ;  /* 0x0000001009047825 */ /* 0x001fc600078e0004 */
[----:B------:R-:W-:-:S03]  /*01b0*/  @P1 LEA.HI.X R3, R9, UR7, RZ, 0x4, P2 ;  /* 0x0000000709031c11 */ /* 0x000fc600090f24ff */
[----:B------:R-:W2:Y:S04]  /*01c0*/  LDG.E.128 R4, desc[UR4][R4.64] ;  /* 0x0000000404047981 */ /* 0x000ea8000c1e1d00 */
[----:B------:R0:W5:Y:S01]  /*01d0*/  @P1 LDG.E.128 R20, desc[UR4][R2.64] ;  /* 0x0000000402141981 */ /* 0x000162000c1e1d00 */
[----:B------:R-:W-:Y:S02]  /*01e0*/  LOP3.LUT R9, R9, 0x20, RZ, 0xfc, !PT ;  /* 0x0000002009097812 */ /* 0x000fe400078efcff */
[----:B--2---:R-:W-:Y:S02]  /*01f0*/  PRMT R51, R4, 0x7632, R51 ;  /* 0x0000763204337816 */ /* 0x004fe40000000033 */
[----:B------:R-:W-:Y:S02]  /*0200*/  PRMT R52, R5, 0x7632, R52 ;  /* 0x0000763205347816 */ /* 0x000fe40000000034 */
[----:B------:R-:W-:-:S02]  /*0210*/  PRMT R49, R6, 0x7632, R49 ;  /* 0x0000763206317816 */ /* 0x000fc40000000031 */
[----:B------:R-:W-:Y:S02]  /*0220*/  @!P1 CS2R R20, SRZ ;  /* 0x0000000000149805 */ /* 0x000fe4000001ff00 */
[----:B------:R-:W-:Y:S02]  /*0230*/  PRMT R50, R7, 0x7632, R50 ;  /* 0x0000763207327816 */ /* 0x000fe40000000032 */
[----:B0-----:R-:W-:-:S07]  /*0240*/  @!P1 CS2R R22, SRZ ;  /* 0x0000000000169805 */ /* 0x001fce000001ff00 */
.L_x_172:
[----:B------:R-:W-:Y:S05]  /*0250*/  BSYNC B0 ;  /* 0x0000000000007941 */ /* 0x000fea0003800000 */
.L_x_171:
[----:B------:R-:W-:Y:S04]  /*0260*/  BSSY B0, `(.L_x_173) ;  /* 0x000000d000007945 */ /* 0x000fe80003800000 */
[----:B------:R-:W-:Y:S05]  /*0270*/  @!P4 BRA `(.L_x_174) ;  /* 0x00000000002cc947 */ /* 0x000fea0003800000 */
[----:B------:R-:W-:Y:S01]  /*0280*/  ULDC.64 UR6, c[0x0][0x2c8] ;  /* 0x0000b20000067ab9 */ /* 0x000fe20000000a00 */
[----:B------:R-:W0:Y:S01]  /*0290*/  LDC.64 R24, c[0x0][0x260] ;  /* 0x00009800ff187b82 */ /* 0x000e220000000a00 */
[----:B------:R-:W-:-:S04]  /*02a0*/  ISETP.NE.U32.AND P1, PT, RZ, UR6, PT ;  /* 0x00000006ff007c0c */ /* 0x000fc8000bf25070 */
[----:B------:R-:W-:-:S13]  /*02b0*/  ISETP.NE.AND.EX P1, PT, RZ, UR7, PT, P1 ;  /* 0x00000007ff007c0c */ /* 0x000fda000bf25310 */
[----:B------:R-:W-:-:S04]  /*02c0*/  @P1 LEA R2, P2, R9, UR6, 0x4 ;  /* 0x0000000609021c11 */ /* 0x000fc8000f8420ff */
[C---:B------:R-:W-:Y:S01]  /*02d0*/  @P1 LEA.HI.X R3, R9.reuse, UR7, RZ, 0x4, P2 ;  /* 0x0000000709031c11 */ /* 0x040fe200090f24ff */
[----:B0-----:R-:W-:-:S04]  /*02e0*/  IMAD.WIDE.U32 R24, R9, 0x10, R24 ;  /* 0x0000001009187825 */ /* 0x001fc800078e0018 */
[----:B------:R0:W5:Y:S04]  /*02f0*/  @P1 LDG.E.128 R16, desc[UR4][R2.64] ;  /* 0x0000000402101981 */ /* 0x000168000c1e1d00 */
[----:B------:R-:W5:Y:S01]  /*0300*/  LDG.E.128 R24, desc[UR4][R24.64] ;  /* 0x0000000418187981 */ /* 0x000f62000c1e1d00 */
[----:B------:R-:W-:Y:S02]  /*0310*/  @!P1 CS2R R16, SRZ ;  /* 0x0000000000109805 */ /* 0x000fe4000001ff00 */
[----:B0-----:R-:W-:-:S07]  /*0320*/  @!P1 CS2R R18, SRZ ;  /* 0x0000000000129805 */ /* 0x001fce000001ff00 */
.L_x_174:
[----:B------:R-:W-:Y:S05]  /*0330*/  BSYNC B0 ;  /* 0x0000000000007941 */ /* 0x000fea0003800000 */
.L_x_173:
[----:B------:R-:W-:Y:S02]  /*0340*/  ULDC UR6, c[0x0][0x214] ;  /* 0x0000850000067ab9 */ /* 0x000fe40000000800 */
[----:B------:R-:W-:-:S13]  /*0350*/  ISETP.GE.AND P1, PT, R13, UR6, PT ;  /* 0x000000060d007c0c */ /* 0x000fda000bf26270 */
[----:B------:R-:W-:Y:S05]  /*0360*/  @P1 EXIT ;  /* 0x000000000000194d */ /* 0x000fea0003800000 */
[----:B-----5:R-:W-:Y:S01]  /*0370*/  PRMT R47, R21, 0x7632, R47 ;  /* 0x00007632152f7816 */ /* 0x020fe2000000002f */
[----:B------:R-:W-:Y:S01]  /*0380*/  ULDC.U8 UR6, c[0x0][0x2a0] ;  /* 0x0000a80000067ab9 */ /* 0x000fe20000000000 */
        /* <DEDUP_REMOVED lines=41> */
[----:B------:R-:W-:Y:S02]  /*0620*/  ISETP.NE.AND P3, PT, RZ, UR6, PT ;  /* 0x00000006ff007c0c */ /* 0x000fe4000bf65270 */
[----:B------:R-:W-:Y:S02]  /*0630*/  SHF.L.U32 R48, R48, 0x10, RZ ;  /* 0x0000001030307819 */ /* 0x000fe400000006ff */
[----:B------:R-:W-:Y:S02]  /*0640*/  SHF.L.U32 R46, R46, 0x10, RZ ;  /* 0x000000102e2e7819 */ /* 0x000fe400000006ff */
[----:B------:R-:W-:Y:S02]  /*0650*/  SHF.L.U32 R44, R44, 0x10, RZ ;  /* 0x000000102c2c7819 */ /* 0x000fe400000006ff */
[----:B------:R-:W-:Y:S02]  /*0660*/  SHF.L.U32 R42, R42, 0x10, RZ ;  /* 0x000000102a2a7819 */ /* 0x000fe400000006ff */
[----:B------:R-:W-:-:S02]  /*0670*/  SHF.L.U32 R40, R40, 0x10, RZ ;  /* 0x0000001028287819 */ /* 0x000fc400000006ff */
[----:B------:R-:W-:-:S07]  /*0680*/  SHF.L.U32 R38, R38, 0x10, RZ ;  /* 0x0000001026267819 */ /* 0x000fce00000006ff */
.L_x_248:
        /* <DEDUP_REMOVED lines=30> */
.L_x_178:
[----:B-----5:R-:W-:-:S05]  /*0870*/  SHF.L.U32 R57, R16, 0x10, RZ ;  /* 0x0000001010397819 */ /* 0x020fca00000006ff */
[----:B------:R-:W-:Y:S01]  /*0880*/  FADD.FTZ R36, R57, R36 ;  /* 0x0000002439247221 */ /* 0x000fe20000010000 */
[----:B------:R-:W-:Y:S06]  /*0890*/  BRA `(.L_x_179) ;  /* 0x0000000000107947 */ /* 0x000fec0003800000 */
.L_x_177:
[----:B-----5:R-:W-:Y:S01]  /*08a0*/  IMAD.U32 R57, R20, 0x10000, RZ ;  /* 0x0001000014397824 */ /* 0x020fe200078e00ff */
[----:B------:R-:W-:-:S03]  /*08b0*/  @P1 SHF.L.U32 R59, R16, 0x10, RZ ;  /* 0x00000010103b1819 */ /* 0x000fc600000006ff */
[----:B------:R-:W-:-:S04]  /*08c0*/  FADD.FTZ R36, R57, R36 ;  /* 0x0000002439247221 */ /* 0x000fc80000010000 */
[----:B------:R-:W-:-:S07]  /*08d0*/  @P1 FADD.FTZ R36, R59, R36 ;  /* 0x000000243b241221 */ /* 0x000fce0000010000 */
.L_x_179:
[----:B------:R-:W-:-:S04]  /*08e0*/  F2FP.BF16.F32.PACK_AB R28, RZ, R36 ;  /* 0x00000024ff1c723e */ /* 0x000fc800000010ff */
[----:B------:R-:W-:-:S07]  /*08f0*/  PRMT R24, R28, 0x7610, R24 ;  /* 0x000076101c187816 */ /* 0x000fce0000000018 */
.L_x_180:
[----:B------:R-:W-:Y:S01]  /*0900*/  IMAD.U32 R57, R63, 0x10000, RZ ;  /* 0x000100003f397824 */ /* 0x000fe200078e00ff */
[----:B------:R-:W-:Y:S06]  /*0910*/  @P2 BRA `(.L_x_181) ;  /* 0x0000000000242947 */ /* 0x000fec0003800000 */
[----:B------:R-:W-:-:S04]  /*0920*/  ISETP.NE.U32.AND P6, PT, RZ, UR12, PT ;  /* 0x0000000cff007c0c */ /* 0x000fc8000bfc5070 */
[----:B------:R-:W-:-:S13]  /*0930*/  ISETP.NE.AND.EX P6, PT, RZ, UR13, PT, P6 ;  /* 0x0000000dff007c0c */ /* 0x000fda000bfc5360 */
[----:B------:R-:W-:Y:S05]  /*0940*/  @P6 BRA `(.L_x_182) ;  /* 0x0000000000086947 */ /* 0x000fea0003800000 */
[----:B------:R-:W-:Y:S05]  /*0950*/  @P0 BRA `(.L_x_183) ;  /* 0x00000000002c0947 */ /* 0x000fea0003800000 */
[----:B------:R-:W-:Y:S05]  /*0960*/  BRA `(.L_x_184) ;  /* 0x0000000000307947 */ /* 0x000fea0003800000 */
.L_x_182:
[----:B-----5:R-:W-:-:S04]  /*0970*/  PRMT R28, R16, 0x7632, R28 ;  /* 0x00007632101c7816 */ /* 0x020fc8000000001c */
[----:B------:R-:W-:-:S05]  /*0980*/  SHF.L.U32 R28, R28, 0x10, RZ ;  /* 0x000000101c1c7819 */ /* 0x000fca00000006ff */
[----:B------:R-:W-:Y:S01]  /*0990*/  FADD.FTZ R57, R28, R57 ;  /* 0x000000391c397221 */ /* 0x000fe20000010000 */
[----:B------:R-:W-:Y:S06]  /*09a0*/  BRA `(.L_x_183) ;  /* 0x0000000000187947 */ /* 0x000fec0003800000 */
.L_x_181:
[----:B-----5:R-:W-:Y:S02]  /*09b0*/  PRMT R28, R20, 0x7632, R28 ;  /* 0x00007632141c7816 */ /* 0x020fe4000000001c */
[----:B------:R-:W-:-:S03]  /*09c0*/  @P1 PRMT R56, R16, 0x7632, R56 ;  /* 0x0000763210381816 */ /* 0x000fc60000000038 */
[----:B------:R-:W-:Y:S01]  /*09d0*/  IMAD.U32 R28, R28, 0x10000, RZ ;  /* 0x000100001c1c7824 */ /* 0x000fe200078e00ff */
[----:B------:R-:W-:-:S03]  /*09e0*/  @P1 SHF.L.U32 R56, R56, 0x10, RZ ;  /* 0x0000001038381819 */ /* 0x000fc600000006ff */
[----:B------:R-:W-:-:S04]  /*09f0*/  FADD.FTZ R57, R28, R57 ;  /* 0x000000391c397221 */ /* 0x000fc80000010000 */
[----:B------:R-:W-:-:S07]  /*0a00*/  @P1 FADD.FTZ R57, R56, R57 ;  /* 0x0000003938391221 */ /* 0x000fce0000010000 */
.L_x_183:
[----:B------:R-:W-:-:S04]  /*0a10*/  F2FP.BF16.F32.PACK_AB R28, RZ, R57 ;  /* 0x00000039ff1c723e */ /* 0x000fc800000010ff */
[----:B------:R-:W-:-:S07]  /*0a20*/  PRMT R24, R24, 0x5410, R28 ;  /* 0x0000541018187816 */ /* 0x000fce000000001c */
.L_x_184:
        /* <DEDUP_REMOVED lines=8> */
.L_x_186:
[----:B-----5:R-:W-:-:S05]  /*0ab0*/  SHF.L.U32 R59, R17, 0x10, RZ ;  /* 0x00000010113b7819 */ /* 0x020fca00000006ff */
[----:B------:R-:W-:Y:S01]  /*0ac0*/  FADD.FTZ R56, R59, R56 ;  /* 0x000000383b387221 */ /* 0x000fe20000010000 */
[----:B------:R-:W-:Y:S06]  /*0ad0*/  BRA `(.L_x_187) ;  /* 0x0000000000107947 */ /* 0x000fec0003800000 */
.L_x_185:
[----:B-----5:R-:W-:Y:S01]  /*0ae0*/  IMAD.U32 R59, R21, 0x10000, RZ ;  /* 0x00010000153b7824 */ /* 0x020fe200078e00ff */
[----:B------:R-:W-:-:S03]  /*0af0*/  @P1 SHF.L.U32 R63, R17, 0x10, RZ ;  /* 0x00000010113f1819 */ /* 0x000fc600000006ff */
[----:B------:R-:W-:-:S04]  /*0b00*/  FADD.FTZ R56, R59, R56 ;  /* 0x000000383b387221 */ /* 0x000fc80000010000 */
[----:B------:R-:W-:-:S07]  /*0b10*/  @P1 FADD.FTZ R56, R63, R56 ;  /* 0x000000383f381221 */ /* 0x000fce0000010000 */
.L_x_187:
[----:B------:R-:W-:-:S04]  /*0b20*/  F2FP.BF16.F32.PACK_AB R28, RZ, R56 ;  /* 0x00000038ff1c723e */ /* 0x000fc800000010ff */
[----:B------:R-:W-:-:S07]  /*0b30*/  PRMT R25, R28, 0x7610, R25 ;  /* 0x000076101c197816 */ /* 0x000fce0000000019 */
.L_x_188:
[----:B------:R-:W-:Y:S01]  /*0b40*/  IMAD.U32 R58, R29, 0x10000, RZ ;  /* 0x000100001d3a7824 */ /* 0x000fe200078e00ff */
[----:B------:R-:W-:Y:S06]  /*0b50*/  @P2 BRA `(.L_x_189) ;  /* 0x0000000000242947 */ /* 0x000fec0003800000 */
[----:B------:R-:W-:-:S04]  /*0b60*/  ISETP.NE.U32.AND P6, PT, RZ, UR12, PT ;  /* 0x0000000cff007c0c */ /* 0x000fc8000bfc5070 */
[----:B------:R-:W-:-:S13]  /*0b70*/  ISETP.NE.AND.EX P6, PT, RZ, UR13, PT, P6 ;  /* 0x0000000dff007c0c */ /* 0x000fda000bfc5360 */
[----:B------:R-:W-:Y:S05]  /*0b80*/  @P6 BRA `(.L_x_190) ;  /* 0x0000000000086947 */ /* 0x000fea0003800000 */
[----:B------:R-:W-:Y:S05]  /*0b90*/  @P0 BRA `(.L_x_191) ;  /* 0x00000000002c0947 */ /* 0x000fea0003800000 */
[----:B------:R-:W-:Y:S05]  /*0ba0*/  BRA `(.L_x_192) ;  /* 0x0000000000307947 */ /* 0x000fea0003800000 */
.L_x_190:
[----:B-----5:R-:W-:-:S04]  /*0bb0*/  PRMT R28, R17, 0x7632, R28 ;  /* 0x00007632111c7816 */ /* 0x020fc8000000001c */
[----:B------:R-:W-:-:S05]  /*0bc0*/  SHF.L.U32 R29, R28, 0x10, RZ ;  /* 0x000000101c1d7819 */ /* 0x000fca00000006ff */
[----:B------:R-:W-:Y:S01]  /*0bd0*/  FADD.FTZ R58, R29, R58 ;  /* 0x0000003a1d3a7221 */ /* 0x000fe20000010000 */
[----:B------:R-:W-:Y:S06]  /*0be0*/  BRA `(.L_x_191) ;  /* 0x0000000000187947 */ /* 0x000fec0003800000 */
.L_x_189:
[----:B-----5:R-:W-:Y:S02]  /*0bf0*/  PRMT R28, R21, 0x7632, R28 ;  /* 0x00007632151c7816 */ /* 0x020fe4000000001c */
[----:B------:R-:W-:-:S03]  /*0c00*/  @P1 PRMT R59, R17, 0x7632, R59 ;  /* 0x00007632113b1816 */ /* 0x000fc6000000003b */
[----:B------:R-:W-:Y:S01]  /*0c10*/  IMAD.U32 R29, R28, 0x10000, RZ ;  /* 0x000100001c1d7824 */ /* 0x000fe200078e00ff */
[----:B------:R-:W-:-:S03]  /*0c20*/  @P1 SHF.L.U32 R59, R59, 0x10, RZ ;  /* 0x000000103b3b1819 */ /* 0x000fc600000006ff */
[----:B------:R-:W-:-:S04]  /*0c30*/  FADD.FTZ R58, R29, R58 ;  /* 0x0000003a1d3a7221 */ /* 0x000fc80000010000 */
[----:B------:R-:W-:-:S07]  /*0c40*/  @P1 FADD.FTZ R58, R59, R58 ;  /* 0x0000003a3b3a1221 */ /* 0x000fce0000010000 */
.L_x_191:
[----:B------:R-:W-:-:S04]  /*0c50*/  F2FP.BF16.F32.PACK_AB R28, RZ, R58 ;  /* 0x0000003aff1c723e */ /* 0x000fc800000010ff */
[----:B------:R-:W-:-:S07]  /*0c60*/  PRMT R25, R25, 0x5410, R28 ;  /* 0x0000541019197816 */ /* 0x000fce000000001c */
.L_x_192:
        /* <DEDUP_REMOVED lines=8> */
.L_x_194:
[----:B-----5:R-:W-:-:S05]  /*0cf0*/  SHF.L.U32 R28, R18, 0x10, RZ ;  /* 0x00000010121c7819 */ /* 0x020fca00000006ff */
[----:B------:R-:W-:Y:S01]  /*0d00*/  FADD.FTZ R59, R28, R59 ;  /* 0x0000003b1c3b7221 */ /* 0x000fe20000010000 */
[----:B------:R-:W-:Y:S06]  /*0d10*/  BRA `(.L_x_195) ;  /* 0x0000000000107947 */ /* 0x000fec0003800000 */
.L_x_193:
[----:B-----5:R-:W-:Y:S01]  /*0d20*/  IMAD.U32 R28, R22, 0x10000, RZ ;  /* 0x00010000161c7824 */ /* 0x020fe200078e00ff */
[----:B------:R-:W-:-:S03]  /*0d30*/  @P1 SHF.L.U32 R64, R18, 0x10, RZ ;  /* 0x0000001012401819 */ /* 0x000fc600000006ff */
[----:B------:R-:W-:-:S04]  /*0d40*/  FADD.FTZ R59, R28, R59 ;  /* 0x0000003b1c3b7221 */ /* 0x000fc80000010000 */
[----:B------:R-:W-:-:S07]  /*0d50*/  @P1 FADD.FTZ R59, R64, R59 ;  /* 0x0000003b403b1221 */ /* 0x000fce0000010000 */
.L_x_195:
[----:B------:R-:W-:-:S04]  /*0d60*/  F2FP.BF16.F32.PACK_AB R28, RZ, R59 ;  /* 0x0000003bff1c723e */ /* 0x000fc800000010ff */
[----:B------:R-:W-:-:S07]  /*0d70*/  PRMT R26, R28, 0x7610, R26 ;  /* 0x000076101c1a7816 */ /* 0x000fce000000001a */
.L_x_196:
[----:B------:R-:W-:Y:S01]  /*0d80*/  SHF.L.U32 R63, R30, 0x10, RZ ;  /* 0x000000101e3f7819 */ /* 0x000fe200000006ff */
[----:B------:R-:W-:Y:S06]  /*0d90*/  @P2 BRA `(.L_x_197) ;  /* 0x0000000000242947 */ /* 0x000fec0003800000 */
[----:B------:R-:W-:-:S04]  /*0da0*/  ISETP.NE.U32.AND P6, PT, RZ, UR12, PT ;  /* 0x0000000cff007c0c */ /* 0x000fc8000bfc5070 */
[----:B------:R-:W-:-:S13]  /*0db0*/  ISETP.NE.AND.EX P6, PT, RZ, UR13, PT, P6 ;  /* 0x0000000dff007c0c */ /* 0x000fda000bfc5360 */
[----:B------:R-:W-:Y:S05]  /*0dc0*/  @P6 BRA `(.L_x_198) ;  /* 0x0000000000086947 */ /* 0x000fea0003800000 */
[----:B------:R-:W-:Y:S05]  /*0dd0*/  @P0 BRA `(.L_x_199) ;  /* 0x00000000002c0947 */ /* 0x000fea0003800000 */
[----:B------:R-:W-:Y:S05]  /*0de0*/  BRA `(.L_x_200) ;  /* 0x0000000000307947 */ /* 0x000fea0003800000 */
.L_x_198:
[----:B-----5:R-:W-:-:S05]  /*0df0*/  PRMT R28, R18, 0x7632, R28 ;  /* 0x00007632121c7816 */ /* 0x020fca000000001c */
[----:B------:R-:W-:-:S04]  /*0e00*/  IMAD.U32 R28, R28, 0x10000, RZ ;  /* 0x000100001c1c7824 */ /* 0x000fc800078e00ff */
[----:B------:R-:W-:Y:S01]  /*0e10*/  FADD.FTZ R63, R28, R63 ;  /* 0x0000003f1c3f7221 */ /* 0x000fe20000010000 */
[----:B------:R-:W-:Y:S06]  /*0e20*/  BRA `(.L_x_199) ;  /* 0x0000000000187947 */ /* 0x000fec0003800000 */
.L_x_197:
[----:B-----5:R-:W-:Y:S02]  /*0e30*/  PRMT R28, R22, 0x7632, R28 ;  /* 0x00007632161c7816 */ /* 0x020fe4000000001c */
[----:B------:R-:W-:Y:S02]  /*0e40*/  @P1 PRMT R29, R18, 0x7632, R29 ;  /* 0x00007632121d1816 */ /* 0x000fe4000000001d */
[----:B------:R-:W-:Y:S02]  /*0e50*/  SHF.L.U32 R28, R28, 0x10, RZ ;  /* 0x000000101c1c7819 */ /* 0x000fe400000006ff */
[----:B------:R-:W-:-:S03]  /*0e60*/  @P1 SHF.L.U32 R30, R29, 0x10, RZ ;  /* 0x000000101d1e1819 */ /* 0x000fc600000006ff */
[----:B------:R-:W-:-:S04]  /*0e70*/  FADD.FTZ R63, R28, R63 ;  /* 0x0000003f1c3f7221 */ /* 0x000fc80000010000 */
[----:B------:R-:W-:-:S07]  /*0e80*/  @P1 FADD.FTZ R63, R30, R63 ;  /* 0x0000003f1e3f1221 */ /* 0x000fce0000010000 */
.L_x_199:
[----:B------:R-:W-:-:S04]  /*0e90*/  F2FP.BF16.F32.PACK_AB R28, RZ, R63 ;  /* 0x0000003fff1c723e */ /* 0x000fc800000010ff */
[----:B------:R-:W-:-:S07]  /*0ea0*/  PRMT R26, R26, 0x5410, R28 ;  /* 0x000054101a1a7816 */ /* 0x000fce000000001c */
.L_x_200:
        /* <DEDUP_REMOVED lines=8> */
.L_x_202:
[----:B-----5:R-:W-:-:S05]  /*0f30*/  SHF.L.U32 R29, R19, 0x10, RZ ;  /* 0x00000010131d7819 */ /* 0x020fca00000006ff */
[----:B------:R-:W-:Y:S01]  /*0f40*/  FADD.FTZ R64, R29, R64 ;  /* 0x000000401d407221 */ /* 0x000fe20000010000 */
[----:B------:R-:W-:Y:S06]  /*0f50*/  BRA `(.L_x_203) ;  /* 0x0000000000107947 */ /* 0x000fec0003800000 */
.L_x_201:
[----:B-----5:R-:W-:Y:S01]  /*0f60*/  SHF.L.U32 R29, R23, 0x10, RZ ;  /* 0x00000010171d7819 */ /* 0x020fe200000006ff */
[----:B------:R-:W-:-:S04]  /*0f70*/  @P1 IMAD.U32 R67, R19, 0x10000, RZ ;  /* 0x0001000013431824 */ /* 0x000fc800078e00ff */
[----:B------:R-:W-:-:S04]  /*0f80*/  FADD.FTZ R64, R29, R64 ;  /* 0x000000401d407221 */ /* 0x000fc80000010000 */
[----:B------:R-:W-:-:S07]  /*0f90*/  @P1 FADD.FTZ R64, R67, R64 ;  /* 0x0000004043401221 */ /* 0x000fce0000010000 */
.L_x_203:
[----:B------:R-:W-:-:S04]  /*0fa0*/  F2FP.BF16.F32.PACK_AB R28, RZ, R64 ;  /* 0x00000040ff1c723e */ /* 0x000fc800000010ff */
[----:B------:R-:W-:-:S07]  /*0fb0*/  PRMT R27, R28, 0x7610, R27 ;  /* 0x000076101c1b7816 */ /* 0x000fce000000001b */
.L_x_204:
[----:B------:R-:W-:Y:S01]  /*0fc0*/  SHF.L.U32 R67, R31, 0x10, RZ ;  /* 0x000000101f437819 */ /* 0x000fe200000006ff */
[----:B------:R-:W-:Y:S06]  /*0fd0*/  @P2 BRA `(.L_x_205) ;  /* 0x0000000000242947 */ /* 0x000fec0003800000 */
[----:B------:R-:W-:-:S04]  /*0fe0*/  ISETP.NE.U32.AND P1, PT, RZ, UR12, PT ;  /* 0x0000000cff007c0c */ /* 0x000fc8000bf25070 */
[----:B------:R-:W-:-:S13]  /*0ff0*/  ISETP.NE.AND.EX P1, PT, RZ, UR13, PT, P1 ;  /* 0x0000000dff007c0c */ /* 0x000fda000bf25310 */
[----:B------:R-:W-:Y:S05]  /*1000*/  @P1 BRA `(.L_x_206) ;  /* 0x0000000000081947 */ /* 0x000fea0003800000 */
[----:B------:R-:W-:Y:S05]  /*1010*/  @P0 BRA `(.L_x_207) ;  /* 0x00000000002c0947 */ /* 0x000fea0003800000 */
[----:B------:R-:W-:Y:S05]  /*1020*/  BRA `(.L_x_208) ;  /* 0x0000000000307947 */ /* 0x000fea0003800000 */
.L_x_206:
[----:B-----5:R-:W-:-:S04]  /*1030*/  PRMT R28, R19, 0x7632, R28 ;  /* 0x00007632131c7816 */ /* 0x020fc8000000001c */
[----:B------:R-:W-:-:S05]  /*1040*/  SHF.L.U32 R28, R28, 0x10, RZ ;  /* 0x000000101c1c7819 */ /* 0x000fca00000006ff */
[----:B------:R-:W-:Y:S01]  /*1050*/  FADD.FTZ R67, R28, R67 ;  /* 0x000000431c437221 */ /* 0x000fe20000010000 */
[----:B------:R-:W-:Y:S06]  /*1060*/  BRA `(.L_x_207) ;  /* 0x0000000000187947 */ /* 0x000fec0003800000 */
.L_x_205:
[----:B-----5:R-:W-:Y:S02]  /*1070*/  PRMT R28, R23, 0x7632, R28 ;  /* 0x00007632171c7816 */ /* 0x020fe4000000001c */
[----:B------:R-:W-:-:S03]  /*1080*/  @P1 PRMT R29, R19, 0x7632, R29 ;  /* 0x00007632131d1816 */ /* 0x000fc6000000001d */
[----:B------:R-:W-:Y:S01]  /*1090*/  IMAD.U32 R28, R28, 0x10000, RZ ;  /* 0x000100001c1c7824 */ /* 0x000fe200078e00ff */
[----:B------:R-:W-:-:S03]  /*10a0*/  @P1 SHF.L.U32 R30, R29, 0x10, RZ ;  /* 0x000000101d1e1819 */ /* 0x000fc600000006ff */
[----:B------:R-:W-:-:S04]  /*10b0*/  FADD.FTZ R67, R28, R67 ;  /* 0x000000431c437221 */ /* 0x000fc80000010000 */
[----:B------:R-:W-:-:S07]  /*10c0*/  @P1 FADD.FTZ R67, R30, R67 ;  /* 0x000000431e431221 */ /* 0x000fce0000010000 */
.L_x_207:
[----:B------:R-:W-:-:S04]  /*10d0*/  F2FP.BF16.F32.PACK_AB R28, RZ, R67 ;  /* 0x00000043ff1c723e */ /* 0x000fc800000010ff */
[----:B------:R-:W-:-:S07]  /*10e0*/  PRMT R27, R27, 0x5410, R28 ;  /* 0x000054101b1b7816 */ /* 0x000fce000000001c */
.L_x_208:
[----:B------:R-:W0:Y:S01]  /*10f0*/  @P0 LDC.64 R28, c[0x0][0x238] ;  /* 0x00008e00ff1c0b82 */ /* 0x000e220000000a00 */
[C---:B------:R-:W-:Y:S02]  /*1100*/  IADD3 R69, R62.reuse, 0x20, RZ ;  /* 0x000000203e457810 */ /* 0x040fe40007ffe0ff */
[----:B0-----:R-:W-:-:S04]  /*1110*/  @P0 LEA R28, P1, R62, R28, 0x4 ;  /* 0x0000001c3e1c0211 */ /* 0x001fc800078220ff */
[----:B------:R-:W-:-:S05]  /*1120*/  @P0 LEA.HI.X R29, R62, R29, RZ, 0x4, P1 ;  /* 0x0000001d3e1d0211 */ /* 0x000fca00008f24ff */
[----:B------:R0:W-:Y:S04]  /*1130*/  @P0 STG.E.128 desc[UR4][R28.64], R24 ;  /* 0x000000181c000986 */ /* 0x0001e8000c101d04 */
.L_x_176:
[----:B------:R-:W-:Y:S05]  /*1140*/  BSYNC B0 ;  /* 0x0000000000007941 */ /* 0x000fea0003800000 */
.L_x_175:
        /* <DEDUP_REMOVED lines=25> */
.L_x_212:
[----:B-----5:R-:W-:-:S05]  /*12e0*/  SHF.L.U32 R55, R16, 0x10, RZ ;  /* 0x0000001010377819 */ /* 0x020fca00000006ff */
[----:B------:R-:W-:Y:S01]  /*12f0*/  FADD.FTZ R34, R55, R34 ;  /* 0x0000002237227221 */ /* 0x000fe20000010000 */
[----:B------:R-:W-:Y:S06]  /*1300*/  BRA `(.L_x_213) ;  /* 0x0000000000107947 */ /* 0x000fec0003800000 */
.L_x_211:
[----:B-----5:R-:W-:Y:S01]  /*1310*/  SHF.L.U32 R55, R20, 0x10, RZ ;  /* 0x0000001014377819 */ /* 0x020fe200000006ff */
[----:B------:R-:W-:-:S04]  /*1320*/  @P1 IMAD.U32 R61, R16, 0x10000, RZ ;  /* 0x00010000103d1824 */ /* 0x000fc800078e00ff */
[----:B------:R-:W-:-:S04]  /*1330*/  FADD.FTZ R34, R55, R34 ;  /* 0x0000002237227221 */ /* 0x000fc80000010000 */
[----:B------:R-:W-:-:S07]  /*1340*/  @P1 FADD.FTZ R34, R61, R34 ;  /* 0x000000223d221221 */ /* 0x000fce0000010000 */
.L_x_213:
[----:B------:R-:W-:-:S04]  /*1350*/  F2FP.BF16.F32.PACK_AB R28, RZ, R34 ;  /* 0x00000022ff1c723e */ /* 0x000fc800000010ff */
[----:B------:R-:W-:-:S07]  /*1360*/  PRMT R24, R28, 0x7610, R24 ;  /* 0x000076101c187816 */ /* 0x000fce0000000018 */
.L_x_214:
[----:B------:R-:W-:Y:S01]  /*1370*/  SHF.L.U32 R55, R65, 0x10, RZ ;  /* 0x0000001041377819 */ /* 0x000fe200000006ff */
[----:B------:R-:W-:Y:S06]  /*1380*/  @P2 BRA `(.L_x_215) ;  /* 0x0000000000242947 */ /* 0x000fec0003800000 */
[----:B------:R-:W-:-:S04]  /*1390*/  ISETP.NE.U32.AND P6, PT, RZ, UR12, PT ;  /* 0x0000000cff007c0c */ /* 0x000fc8000bfc5070 */
[----:B------:R-:W-:-:S13]  /*13a0*/  ISETP.NE.AND.EX P6, PT, RZ, UR13, PT, P6 ;  /* 0x0000000dff007c0c */ /* 0x000fda000bfc5360 */
[----:B------:R-:W-:Y:S05]  /*13b0*/  @P6 BRA `(.L_x_216) ;  /* 0x0000000000086947 */ /* 0x000fea0003800000 */
[----:B------:R-:W-:Y:S05]  /*13c0*/  @P0 BRA `(.L_x_217) ;  /* 0x00000000002c0947 */ /* 0x000fea0003800000 */
[----:B------:R-:W-:Y:S05]  /*13d0*/  BRA `(.L_x_218) ;  /* 0x0000000000307947 */ /* 0x000fea0003800000 */
.L_x_216:
[----:B-----5:R-:W-:-:S04]  /*13e0*/  PRMT R28, R16, 0x7632, R28 ;  /* 0x00007632101c7816 */ /* 0x020fc8000000001c */
[----:B------:R-:W-:-:S05]  /*13f0*/  SHF.L.U32 R28, R28, 0x10, RZ ;  /* 0x000000101c1c7819 */ /* 0x000fca00000006ff */
[----:B------:R-:W-:Y:S01]  /*1400*/  FADD.FTZ R55, R28, R55 ;  /* 0x000000371c377221 */ /* 0x000fe20000010000 */
[----:B------:R-:W-:Y:S06]  /*1410*/  BRA `(.L_x_217) ;  /* 0x0000000000187947 */ /* 0x000fec0003800000 */
.L_x_215:
[----:B-----5:R-:W-:Y:S02]  /*1420*/  PRMT R28, R20, 0x7632, R28 ;  /* 0x00007632141c7816 */ /* 0x020fe4000000001c */
[----:B------:R-:W-:-:S03]  /*1430*/  @P1 PRMT R54, R16, 0x7632, R54 ;  /* 0x0000763210361816 */ /* 0x000fc60000000036 */
[----:B------:R-:W-:Y:S01]  /*1440*/  IMAD.U32 R28, R28, 0x10000, RZ ;  /* 0x000100001c1c7824 */ /* 0x000fe200078e00ff */
[----:B------:R-:W-:-:S03]  /*1450*/  @P1 SHF.L.U32 R54, R54, 0x10, RZ ;  /* 0x0000001036361819 */ /* 0x000fc600000006ff */
[----:B------:R-:W-:-:S04]  /*1460*/  FADD.FTZ R55, R28, R55 ;  /* 0x000000371c377221 */ /* 0x000fc80000010000 */
[----:B------:R-:W-:-:S07]  /*1470*/  @P1 FADD.FTZ R55, R54, R55 ;  /* 0x0000003736371221 */ /* 0x000fce0000010000 */
.L_x_217:
[----:B------:R-:W-:-:S04]  /*1480*/  F2FP.BF16.F32.PACK_AB R28, RZ, R55 ;  /* 0x00000037ff1c723e */ /* 0x000fc800000010ff */
[----:B------:R-:W-:-:S07]  /*1490*/  PRMT R24, R24, 0x5410, R28 ;  /* 0x0000541018187816 */ /* 0x000fce000000001c */
.L_x_218:
        /* <DEDUP_REMOVED lines=8> */
.L_x_220:
[----:B-----5:R-:W-:-:S04]  /*1520*/  IMAD.U32 R61, R17, 0x10000, RZ ;  /* 0x00010000113d7824 */ /* 0x020fc800078e00ff */
[----:B------:R-:W-:Y:S01]  /*1530*/  FADD.FTZ R54, R61, R54 ;  /* 0x000000363d367221 */ /* 0x000fe20000010000 */
[----:B------:R-:W-:Y:S06]  /*1540*/  BRA `(.L_x_221) ;  /* 0x0000000000107947 */ /* 0x000fec0003800000 */
.L_x_219:
[----:B-----5:R-:W-:Y:S02]  /*1550*/  SHF.L.U32 R61, R21, 0x10, RZ ;  /* 0x00000010153d7819 */ /* 0x020fe400000006ff */
[----:B------:R-:W-:-:S03]  /*1560*/  @P1 SHF.L.U32 R65, R17, 0x10, RZ ;  /* 0x0000001011411819 */ /* 0x000fc600000006ff */
[----:B------:R-:W-:-:S04]  /*1570*/  FADD.FTZ R54, R61, R54 ;  /* 0x000000363d367221 */ /* 0x000fc80000010000 */
[----:B------:R-:W-:-:S07]  /*1580*/  @P1 FADD.FTZ R54, R65, R54 ;  /* 0x0000003641361221 */ /* 0x000fce0000010000 */
.L_x_221:
[----:B------:R-:W-:-:S04]  /*1590*/  F2FP.BF16.F32.PACK_AB R28, RZ, R54 ;  /* 0x00000036ff1c723e */ /* 0x000fc800000010ff */
[----:B------:R-:W-:-:S07]  /*15a0*/  PRMT R25, R28, 0x7610, R25 ;  /* 0x000076101c197816 */ /* 0x000fce0000000019 */
.L_x_222:
[----:B------:R-:W-:Y:S01]  /*15b0*/  IMAD.U32 R60, R29, 0x10000, RZ ;  /* 0x000100001d3c7824 */ /* 0x000fe200078e00ff */
[----:B------:R-:W-:Y:S06]  /*15c0*/  @P2 BRA `(.L_x_223) ;  /* 0x0000000000242947 */ /* 0x000fec0003800000 */
[----:B------:R-:W-:-:S04]  /*15d0*/  ISETP.NE.U32.AND P6, PT, RZ, UR12, PT ;  /* 0x0000000cff007c0c */ /* 0x000fc8000bfc5070 */
[----:B------:R-:W-:-:S13]  /*15e0*/  ISETP.NE.AND.EX P6, PT, RZ, UR13, PT, P6 ;  /* 0x0000000dff007c0c */ /* 0x000fda000bfc5360 */
[----:B------:R-:W-:Y:S05]  /*15f0*/  @P6 BRA `(.L_x_224) ;  /* 0x0000000000086947 */ /* 0x000fea0003800000 */
[----:B------:R-:W-:Y:S05]  /*1600*/  @P0 BRA `(.L_x_225) ;  /* 0x00000000002c0947 */ /* 0x000fea0003800000 */
[----:B------:R-:W-:Y:S05]  /*1610*/  BRA `(.L_x_226) ;  /* 0x0000000000307947 */ /* 0x000fea0003800000 */
.L_x_224:
[----:B-----5:R-:W-:-:S04]  /*1620*/  PRMT R28, R17, 0x7632, R28 ;  /* 0x00007632111c7816 */ /* 0x020fc8000000001c */
[----:B------:R-:W-:-:S05]  /*1630*/  SHF.L.U32 R29, R28, 0x10, RZ ;  /* 0x000000101c1d7819 */ /* 0x000fca00000006ff */
[----:B------:R-:W-:Y:S01]  /*1640*/  FADD.FTZ R60, R29, R60 ;  /* 0x0000003c1d3c7221 */ /* 0x000fe20000010000 */
[----:B------:R-:W-:Y:S06]  /*1650*/  BRA `(.L_x_225) ;  /* 0x0000000000187947 */ /* 0x000fec0003800000 */
.L_x_223:
[----:B-----5:R-:W-:Y:S02]  /*1660*/  PRMT R28, R21, 0x7632, R28 ;  /* 0x00007632151c7816 */ /* 0x020fe4000000001c */
[----:B------:R-:W-:Y:S02]  /*1670*/  @P1 PRMT R61, R17, 0x7632, R61 ;  /* 0x00007632113d1816 */ /* 0x000fe4000000003d */
[----:B------:R-:W-:-:S03]  /*1680*/  SHF.L.U32 R29, R28, 0x10, RZ ;  /* 0x000000101c1d7819 */ /* 0x000fc600000006ff */
[----:B------:R-:W-:Y:S02]  /*1690*/  @P1 IMAD.U32 R61, R61, 0x10000, RZ ;  /* 0x000100003d3d1824 */ /* 0x000fe400078e00ff */
[----:B------:R-:W-:-:S04]  /*16a0*/  FADD.FTZ R60, R29, R60 ;  /* 0x0000003c1d3c7221 */ /* 0x000fc80000010000 */
[----:B------:R-:W-:-:S07]  /*16b0*/  @P1 FADD.FTZ R60, R61, R60 ;  /* 0x0000003c3d3c1221 */ /* 0x000fce0000010000 */
.L_x_225:
[----:B------:R-:W-:-:S04]  /*16c0*/  F2FP.BF16.F32.PACK_AB R28, RZ, R60 ;  /* 0x0000003cff1c723e */ /* 0x000fc800000010ff */
[----:B------:R-:W-:-:S07]  /*16d0*/  PRMT R25, R25, 0x5410, R28 ;  /* 0x0000541019197816 */ /* 0x000fce000000001c */
.L_x_226:
        /* <DEDUP_REMOVED lines=8> */
.L_x_228:
[----:B-----5:R-:W-:-:S05]  /*1760*/  SHF.L.U32 R28, R18, 0x10, RZ ;  /* 0x00000010121c7819 */ /* 0x020fca00000006ff */
[----:B------:R-:W-:Y:S01]  /*1770*/  FADD.FTZ R61, R28, R61 ;  /* 0x0000003d1c3d7221 */ /* 0x000fe20000010000 */
[----:B------:R-:W-:Y:S06]  /*1780*/  BRA `(.L_x_229) ;  /* 0x0000000000107947 */ /* 0x000fec0003800000 */
.L_x_227:
[----:B-----5:R-:W-:Y:S01]  /*1790*/  IMAD.U32 R28, R22, 0x10000, RZ ;  /* 0x00010000161c7824 */ /* 0x020fe200078e00ff */
[----:B------:R-:W-:-:S03]  /*17a0*/  @P1 SHF.L.U32 R66, R18, 0x10, RZ ;  /* 0x0000001012421819 */ /* 0x000fc600000006ff */
[----:B------:R-:W-:-:S04]  /*17b0*/  FADD.FTZ R61, R28, R61 ;  /* 0x0000003d1c3d7221 */ /* 0x000fc80000010000 */
[----:B------:R-:W-:-:S07]  /*17c0*/  @P1 FADD.FTZ R61, R66, R61 ;  /* 0x0000003d423d1221 */ /* 0x000fce0000010000 */
.L_x_229:
[----:B------:R-:W-:-:S04]  /*17d0*/  F2FP.BF16.F32.PACK_AB R28, RZ, R61 ;  /* 0x0000003dff1c723e */ /* 0x000fc800000010ff */
[----:B------:R-:W-:-:S07]  /*17e0*/  PRMT R26, R28, 0x7610, R26 ;  /* 0x000076101c1a7816 */ /* 0x000fce000000001a */
.L_x_230:
[----:B------:R-:W-:Y:S01]  /*17f0*/  SHF.L.U32 R65, R30, 0x10, RZ ;  /* 0x000000101e417819 */ /* 0x000fe200000006ff */
[----:B------:R-:W-:Y:S06]  /*1800*/  @P2 BRA `(.L_x_231) ;  /* 0x0000000000242947 */ /* 0x000fec0003800000 */
[----:B------:R-:W-:-:S04]  /*1810*/  ISETP.NE.U32.AND P6, PT, RZ, UR12, PT ;  /* 0x0000000cff007c0c */ /* 0x000fc8000bfc5070 */
[----:B------:R-:W-:-:S13]  /*1820*/  ISETP.NE.AND.EX P6, PT, RZ, UR13, PT, P6 ;  /* 0x0000000dff007c0c */ /* 0x000fda000bfc5360 */
[----:B------:R-:W-:Y:S05]  /*1830*/  @P6 BRA `(.L_x_232) ;  /* 0x0000000000086947 */ /* 0x000fea0003800000 */
[----:B------:R-:W-:Y:S05]  /*1840*/  @P0 BRA `(.L_x_233) ;  /* 0x00000000002c0947 */ /* 0x000fea0003800000 */
[----:B------:R-:W-:Y:S05]  /*1850*/  BRA `(.L_x_234) ;  /* 0x0000000000307947 */ /* 0x000fea0003800000 */
.L_x_232:
[----:B-----5:R-:W-:-:S05]  /*1860*/  PRMT R28, R18, 0x7632, R28 ;  /* 0x00007632121c7816 */ /* 0x020fca000000001c */
[----:B------:R-:W-:-:S04]  /*1870*/  IMAD.U32 R28, R28, 0x10000, RZ ;  /* 0x000100001c1c7824 */ /* 0x000fc800078e00ff */
[----:B------:R-:W-:Y:S01]  /*1880*/  FADD.FTZ R65, R28, R65 ;  /* 0x000000411c417221 */ /* 0x000fe20000010000 */
[----:B------:R-:W-:Y:S06]  /*1890*/  BRA `(.L_x_233) ;  /* 0x0000000000187947 */ /* 0x000fec0003800000 */
.L_x_231:
[----:B-----5:R-:W-:Y:S02]  /*18a0*/  PRMT R28, R22, 0x7632, R28 ;  /* 0x00007632161c7816 */ /* 0x020fe4000000001c */
[----:B------:R-:W-:Y:S02]  /*18b0*/  @P1 PRMT R29, R18, 0x7632, R29 ;  /* 0x00007632121d1816 */ /* 0x000fe4000000001d */
[----:B------:R-:W-:Y:S02]  /*18c0*/  SHF.L.U32 R28, R28, 0x10, RZ ;  /* 0x000000101c1c7819 */ /* 0x000fe400000006ff */
[----:B------:R-:W-:-:S03]  /*18d0*/  @P1 SHF.L.U32 R30, R29, 0x10, RZ ;  /* 0x000000101d1e1819 */ /* 0x000fc600000006ff */
[----:B------:R-:W-:-:S04]  /*18e0*/  FADD.FTZ R65, R28, R65 ;  /* 0x000000411c417221 */ /* 0x000fc80000010000 */
[----:B------:R-:W-:-:S07]  /*18f0*/  @P1 FADD.FTZ R65, R30, R65 ;  /* 0x000000411e411221 */ /* 0x000fce0000010000 */
.L_x_233:
[----:B------:R-:W-:-:S04]  /*1900*/  F2FP.BF16.F32.PACK_AB R28, RZ, R65 ;  /* 0x00000041ff1c723e */ /* 0x000fc800000010ff */
[----:B------:R-:W-:-:S07]  /*1910*/  PRMT R26, R26, 0x5410, R28 ;  /* 0x000054101a1a7816 */ /* 0x000fce000000001c */
.L_x_234:
        /* <DEDUP_REMOVED lines=8> */
.L_x_236:
[----:B-----5:R-:W-:-:S05]  /*19a0*/  SHF.L.U32 R29, R19, 0x10, RZ ;  /* 0x00000010131d7819 */ /* 0x020fca00000006ff */
[----:B------:R-:W-:Y:S01]  /*19b0*/  FADD.FTZ R66, R29, R66 ;  /* 0x000000421d427221 */ /* 0x000fe20000010000 */
[----:B------:R-:W-:Y:S06]  /*19c0*/  BRA `(.L_x_237) ;  /* 0x0000000000107947 */ /* 0x000fec0003800000 */
.L_x_235:
[----:B-----5:R-:W-:Y:S01]  /*19d0*/  SHF.L.U32 R29, R23, 0x10, RZ ;  /* 0x00000010171d7819 */ /* 0x020fe200000006ff */
[----:B------:R-:W-:-:S04]  /*19e0*/  @P1 IMAD.U32 R71, R19, 0x10000, RZ ;  /* 0x0001000013471824 */ /* 0x000fc800078e00ff */
[----:B------:R-:W-:-:S04]  /*19f0*/  FADD.FTZ R66, R29, R66 ;  /* 0x000000421d427221 */ /* 0x000fc80000010000 */
[----:B------:R-:W-:-:S07]  /*1a00*/  @P1 FADD.FTZ R66, R71, R66 ;  /* 0x0000004247421221 */ /* 0x000fce0000010000 */
.L_x_237:
[----:B------:R-:W-:-:S04]  /*1a10*/  F2FP.BF16.F32.PACK_AB R28, RZ, R66 ;  /* 0x00000042ff1c723e */ /* 0x000fc800000010ff */
[----:B------:R-:W-:-:S07]  /*1a20*/  PRMT R27, R28, 0x7610, R27 ;  /* 0x000076101c1b7816 */ /* 0x000fce000000001b */
.L_x_238:
[----:B------:R-:W-:Y:S01]  /*1a30*/  SHF.L.U32 R68, R31, 0x10, RZ ;  /* 0x000000101f447819 */ /* 0x000fe200000006ff */
[----:B------:R-:W-:Y:S06]  /*1a40*/  @P2 BRA `(.L_x_239) ;  /* 0x0000000000242947 */ /* 0x000fec0003800000 */
[----:B------:R-:W-:-:S04]  /*1a50*/  ISETP.NE.U32.AND P1, PT, RZ, UR12, PT ;  /* 0x0000000cff007c0c */ /* 0x000fc8000bf25070 */
[----:B------:R-:W-:-:S13]  /*1a60*/  ISETP.NE.AND.EX P1, PT, RZ, UR13, PT, P1 ;  /* 0x0000000dff007c0c */ /* 0x000fda000bf25310 */
[----:B------:R-:W-:Y:S05]  /*1a70*/  @P1 BRA `(.L_x_240) ;  /* 0x0000000000081947 */ /* 0x000fea0003800000 */
[----:B------:R-:W-:Y:S05]  /*1a80*/  @P0 BRA `(.L_x_241) ;  /* 0x00000000002c0947 */ /* 0x000fea0003800000 */
[----:B------:R-:W-:Y:S05]  /*1a90*/  BRA `(.L_x_242) ;  /* 0x0000000000307947 */ /* 0x000fea0003800000 */
.L_x_240:
[----:B-----5:R-:W-:-:S04]  /*1aa0*/  PRMT R28, R19, 0x7632, R28 ;  /* 0x00007632131c7816 */ /* 0x020fc8000000001c */
[----:B------:R-:W-:-:S05]  /*1ab0*/  SHF.L.U32 R29, R28, 0x10, RZ ;  /* 0x000000101c1d7819 */ /* 0x000fca00000006ff */
[----:B------:R-:W-:Y:S01]  /*1ac0*/  FADD.FTZ R68, R29, R68 ;  /* 0x000000441d447221 */ /* 0x000fe20000010000 */
[----:B------:R-:W-:Y:S06]  /*1ad0*/  BRA `(.L_x_241) ;  /* 0x0000000000187947 */ /* 0x000fec0003800000 */
.L_x_239:
[----:B-----5:R-:W-:Y:S02]  /*1ae0*/  PRMT R28, R23, 0x7632, R28 ;  /* 0x00007632171c7816 */ /* 0x020fe4000000001c */
[----:B------:R-:W-:-:S03]  /*1af0*/  @P1 PRMT R30, R19, 0x7632, R30 ;  /* 0x00007632131e1816 */ /* 0x000fc6000000001e */
[----:B------:R-:W-:Y:S01]  /*1b00*/  IMAD.U32 R29, R28, 0x10000, RZ ;  /* 0x000100001c1d7824 */ /* 0x000fe200078e00ff */
[----:B------:R-:W-:-:S03]  /*1b10*/  @P1 SHF.L.U32 R31, R30, 0x10, RZ ;  /* 0x000000101e1f1819 */ /* 0x000fc600000006ff */
[----:B------:R-:W-:-:S04]  /*1b20*/  FADD.FTZ R68, R29, R68 ;  /* 0x000000441d447221 */ /* 0x000fc80000010000 */
[----:B------:R-:W-:-:S07]  /*1b30*/  @P1 FADD.FTZ R68, R31, R68 ;  /* 0x000000441f441221 */ /* 0x000fce0000010000 */
.L_x_241:
[----:B------:R-:W-:-:S04]  /*1b40*/  F2FP.BF16.F32.PACK_AB R28, RZ, R68 ;  /* 0x00000044ff1c723e */ /* 0x000fc800000010ff */
[----:B------:R-:W-:-:S07]  /*1b50*/  PRMT R27, R27, 0x5410, R28 ;  /* 0x000054101b1b7816 */ /* 0x000fce000000001c */
.L_x_242:
[----:B------:R-:W0:Y:S02]  /*1b60*/  @P0 LDC.64 R28, c[0x0][0x238] ;  /* 0x00008e00ff1c0b82 */ /* 0x000e240000000a00 */
[----:B0-----:R-:W-:-:S04]  /*1b70*/  @P0 LEA R28, P1, R69, R28, 0x4 ;  /* 0x0000001c451c0211 */ /* 0x001fc800078220ff */
[----:B------:R-:W-:-:S05]  /*1b80*/  @P0 LEA.HI.X R29, R69, R29, RZ, 0x4, P1 ;  /* 0x0000001d451d0211 */ /* 0x000fca00008f24ff */
[----:B------:R1:W-:Y:S04]  /*1b90*/  @P0 STG.E.128 desc[UR4][R28.64], R24 ;  /* 0x000000181c000986 */ /* 0x0003e8000c101d04 */
.L_x_210:
[----:B------:R-:W-:Y:S05]  /*1ba0*/  BSYNC B0 ;  /* 0x0000000000007941 */ /* 0x000fea0003800000 */
.L_x_209:
        /* <DEDUP_REMOVED lines=75> */
.L_x_260:
[C---:B------:R-:W-:Y:S01]  /*2060*/  FMUL.FTZ R28, R71.reuse, R71 ;  /* 0x00000047471c7220 */ /* 0x040fe20000410000 */
[----:B01----:R-:W-:Y:S01]  /*2070*/  FADD.FTZ R72, R72, R77 ;  /* 0x0000004d48487221 */ /* 0x003fe20000010000 */
[----:B------:R-:W0:Y:S01]  /*2080*/  @!P2 LDC.64 R30, c[0x0][0x250] ;  /* 0x00009400ff1eab82 */ /* 0x000e220000000a00 */
[----:B------:R-:W-:Y:S01]  /*2090*/  BSSY B0, `(.L_x_244) ;  /* 0x000002c000007945 */ /* 0x000fe20003800000 */
[----:B------:R-:W-:Y:S01]  /*20a0*/  FSEL R73, R71, RZ, !P3 ;  /* 0x000000ff47497208 */ /* 0x000fe20005800000 */
[----:B------:R-:W-:Y:S01]  /*20b0*/  FFMA.FTZ R69, R72, R29, UR7 ;  /* 0x0000000748457e23 */ /* 0x000fe2000801001d */
[----:B------:R-:W-:-:S04]  /*20c0*/  FSEL R70, R28, RZ, P3 ;  /* 0x000000ff1c467208 */ /* 0x000fc80001800000 */
[----:B------:R-:W1:Y:S01]  /*20d0*/  @!P2 LDC.64 R28, c[0x0][0x258] ;  /* 0x00009600ff1cab82 */ /* 0x000e620000000a00 */
[----:B------:R-:W-:-:S06]  /*20e0*/  FADD.FTZ R69, R69, R70 ;  /* 0x0000004645457221 */ /* 0x000fcc0000010000 */
[----:B------:R-:W2:Y:S01]  /*20f0*/  MUFU.RSQ R69, R69 ;  /* 0x0000004500457308 */ /* 0x000ea20000001400 */
[----:B0-----:R-:W-:-:S05]  /*2100*/  @!P2 IMAD.WIDE R30, R13, 0x4, R30 ;  /* 0x000000040d1ea825 */ /* 0x001fca00078e021e */
[----:B------:R0:W-:Y:S01]  /*2110*/  @!P2 STG.E desc[UR4][R30.64], R71 ;  /* 0x000000471e00a986 */ /* 0x0001e2000c101904 */
[----:B-1----:R-:W-:-:S05]  /*2120*/  @!P2 IMAD.WIDE R28, R13, 0x4, R28 ;  /* 0x000000040d1ca825 */ /* 0x002fca00078e021c */
[----:B--2---:R0:W-:Y:S01]  /*2130*/  @!P2 STG.E desc[UR4][R28.64], R69 ;  /* 0x000000451c00a986 */ /* 0x0041e2000c101904 */
[----:B------:R-:W-:Y:S05]  /*2140*/  @!P5 BRA `(.L_x_245) ;  /* 0x000000000080d947 */ /* 0x000fea0003800000 */
[--C-:B0-----:R-:W-:Y:S01]  /*2150*/  FADD.FTZ R30, R57, -R73.reuse ;  /* 0x80000049391e7221 */ /* 0x101fe20000010000 */
[--C-:B------:R-:W-:Y:S01]  /*2160*/  FADD.FTZ R28, R36, -R73.reuse ;  /* 0x80000049241c7221 */ /* 0x100fe20000010000 */
[--C-:B------:R-:W-:Y:S01]  /*2170*/  FADD.FTZ R70, R58, -R73.reuse ;  /* 0x800000493a467221 */ /* 0x100fe20000010000 */
[--C-:B------:R-:W-:Y:S01]  /*2180*/  FADD.FTZ R72, R59, -R73.reuse ;  /* 0x800000493b487221 */ /* 0x100fe20000010000 */
[C---:B------:R-:W-:Y:S01]  /*2190*/  FMUL.FTZ R30, R69.reuse, R30 ;  /* 0x0000001e451e7220 */ /* 0x040fe20000410000 */
[C---:B------:R-:W-:Y:S01]  /*21a0*/  FMUL.FTZ R28, R69.reuse, R28 ;  /* 0x0000001c451c7220 */ /* 0x040fe20000410000 */
[----:B------:R-:W-:Y:S01]  /*21b0*/  FMUL.FTZ R70, R69, R70 ;  /* 0x0000004645467220 */ /* 0x000fe20000410000 */
[--C-:B------:R-:W-:Y:S01]  /*21c0*/  FADD.FTZ R74, R63, -R73.reuse ;  /* 0x800000493f4a7221 */ /* 0x100fe20000010000 */
[----:B------:R-:W-:Y:S01]  /*21d0*/  FFMA.FTZ R29, R51, R30, R48 ;  /* 0x0000001e331d7223 */ /* 0x000fe20000010030 */
[----:B------:R-:W-:Y:S01]  /*21e0*/  FADD.FTZ R30, R56, -R73 ;  /* 0x80000049381e7221 */ /* 0x000fe20000010000 */
[----:B------:R-:W-:Y:S01]  /*21f0*/  FFMA.FTZ R28, R11, R28, R8 ;  /* 0x0000001c0b1c7223 */ /* 0x000fe20000010008 */
[C---:B------:R-:W-:Y:S01]  /*2200*/  FMUL.FTZ R72, R69.reuse, R72 ;  /* 0x0000004845487220 */ /* 0x040fe20000410000 */
[C---:B------:R-:W-:Y:S01]  /*2210*/  FMUL.FTZ R74, R69.reuse, R74 ;  /* 0x0000004a454a7220 */ /* 0x040fe20000410000 */
[----:B------:R-:W-:-:S02]  /*2220*/  FMUL.FTZ R30, R69, R30 ;  /* 0x0000001e451e7220 */ /* 0x000fc40000410000 */
[----:B------:R-:W-:Y:S01]  /*2230*/  F2FP.BF16.F32.PACK_AB R28, R29, R28 ;  /* 0x0000001c1d1c723e */ /* 0x000fe200000010ff */
[----:B------:R-:W-:Y:S01]  /*2240*/  FFMA.FTZ R72, R9, R72, R6 ;  /* 0x0000004809487223 */ /* 0x000fe20000010006 */
[----:B------:R-:W-:Y:S01]  /*2250*/  FFMA.FTZ R29, R12, R30, R7 ;  /* 0x0000001e0c1d7223 */ /* 0x000fe20000010007 */
[----:B------:R-:W-:Y:S01]  /*2260*/  FFMA.FTZ R30, R52, R70, R47 ;  /* 0x00000046341e7223 */ /* 0x000fe2000001002f */
[----:B------:R-:W-:Y:S01]  /*2270*/  FFMA.FTZ R31, R49, R74, R46 ;  /* 0x0000004a311f7223 */ /* 0x000fe2000001002e */
[----:B------:R-:W0:Y:S01]  /*2280*/  LDC.64 R70, c[0x0][0x2b8] ;  /* 0x0000ae00ff467b82 */ /* 0x000e220000000a00 */
[--C-:B------:R-:W-:Y:S02]  /*2290*/  FADD.FTZ R74, R67, -R73.reuse ;  /* 0x80000049434a7221 */ /* 0x100fe40000010000 */
[----:B------:R-:W-:Y:S02]  /*22a0*/  F2FP.BF16.F32.PACK_AB R29, R30, R29 ;  /* 0x0000001d1e1d723e */ /* 0x000fe400000010ff */
[----:B------:R-:W-:Y:S01]  /*22b0*/  F2FP.BF16.F32.PACK_AB R30, R31, R72 ;  /* 0x000000481f1e723e */ /* 0x000fe200000010ff */
[----:B------:R-:W-:Y:S01]  /*22c0*/  FADD.FTZ R72, R64, -R73 ;  /* 0x8000004940487221 */ /* 0x000fe20000010000 */
[----:B------:R-:W-:-:S03]  /*22d0*/  FMUL.FTZ R74, R69, R74 ;  /* 0x0000004a454a7220 */ /* 0x000fc60000410000 */
[----:B------:R-:W-:Y:S01]  /*22e0*/  FMUL.FTZ R72, R69, R72 ;  /* 0x0000004845487220 */ /* 0x000fe20000410000 */
[----:B------:R-:W-:-:S03]  /*22f0*/  FFMA.FTZ R74, R50, R74, R45 ;  /* 0x0000004a324a7223 */ /* 0x000fc6000001002d */
[----:B------:R-:W-:-:S05]  /*2300*/  FFMA.FTZ R31, R10, R72, R5 ;  /* 0x000000480a1f7223 */ /* 0x000fca0000010005 */
[----:B------:R-:W-:Y:S01]  /*2310*/  F2FP.BF16.F32.PACK_AB R31, R74, R31 ;  /* 0x0000001f4a1f723e */ /* 0x000fe200000010ff */
[C---:B0-----:R-:W-:Y:S01]  /*2320*/  IMAD.WIDE.U32 R70, R62.reuse, 0x10, R70 ;  /* 0x000000103e467825 */ /* 0x041fe200078e0046 */
[----:B------:R-:W-:-:S04]  /*2330*/  IADD3 R62, R62, 0x20, RZ ;  /* 0x000000203e3e7810 */ /* 0x000fc80007ffe0ff */
[----:B------:R1:W-:Y:S03]  /*2340*/  STG.E.128 desc[UR4][R70.64], R28 ;  /* 0x0000001c46007986 */ /* 0x0003e6000c101d04 */
.L_x_245:
[----:B------:R-:W-:Y:S05]  /*2350*/  BSYNC B0 ;  /* 0x0000000000007941 */ /* 0x000fea0003800000 */
.L_x_244:
[----:B------:R-:W-:Y:S04]  /*2360*/  BSSY B0, `(.L_x_246) ;  /* 0x0000021000007945 */ /* 0x000fe80003800000 */
[----:B------:R-:W-:Y:S05]  /*2370*/  @!P4 BRA `(.L_x_247) ;  /* 0x00000000007cc947 */ /* 0x000fea0003800000 */
[--C-:B01----:R-:W-:Y:S01]  /*2380*/  FADD.FTZ R71, R68, -R73.reuse ;  /* 0x8000004944477221 */ /* 0x103fe20000010000 */
[--C-:B------:R-:W-:Y:S01]  /*2390*/  FADD.FTZ R29, R66, -R73.reuse ;  /* 0x80000049421d7221 */ /* 0x100fe20000010000 */
[--C-:B------:R-:W-:Y:S01]  /*23a0*/  FADD.FTZ R28, R34, -R73.reuse ;  /* 0x80000049221c7221 */ /* 0x100fe20000010000 */
[--C-:B------:R-:W-:Y:S01]  /*23b0*/  FADD.FTZ R76, R55, -R73.reuse ;  /* 0x80000049374c7221 */ /* 0x100fe20000010000 */
[--C-:B------:R-:W-:Y:S01]  /*23c0*/  FADD.FTZ R70, R61, -R73.reuse ;  /* 0x800000493d467221 */ /* 0x100fe20000010000 */
[C---:B------:R-:W-:Y:S01]  /*23d0*/  FMUL.FTZ R71, R69.reuse, R71 ;  /* 0x0000004745477220 */ /* 0x040fe20000410000 */
[C---:B------:R-:W-:Y:S01]  /*23e0*/  FMUL.FTZ R31, R69.reuse, R29 ;  /* 0x0000001d451f7220 */ /* 0x040fe20000410000 */
[----:B------:R-:W-:Y:S01]  /*23f0*/  FMUL.FTZ R29, R69, R28 ;  /* 0x0000001c451d7220 */ /* 0x000fe20000410000 */
[--C-:B------:R-:W-:Y:S01]  /*2400*/  FADD.FTZ R30, R54, -R73.reuse ;  /* 0x80000049361e7221 */ /* 0x100fe20000010000 */
[--C-:B------:R-:W-:Y:S01]  /*2410*/  FADD.FTZ R72, R60, -R73.reuse ;  /* 0x800000493c487221 */ /* 0x100fe20000010000 */
[----:B------:R-:W-:Y:S01]  /*2420*/  FADD.FTZ R74, R65, -R73 ;  /* 0x80000049414a7221 */ /* 0x000fe20000010000 */
[C---:B------:R-:W-:Y:S01]  /*2430*/  FMUL.FTZ R28, R69.reuse, R76 ;  /* 0x0000004c451c7220 */ /* 0x040fe20000410000 */
[----:B------:R-:W-:Y:S01]  /*2440*/  FFMA.FTZ R76, R38, R71, R37 ;  /* 0x00000047264c7223 */ /* 0x000fe20000010025 */
[C---:B------:R-:W-:Y:S01]  /*2450*/  FMUL.FTZ R73, R69.reuse, R70 ;  /* 0x0000004645497220 */ /* 0x040fe20000410000 */
[C---:B------:R-:W-:Y:S01]  /*2460*/  FMUL.FTZ R30, R69.reuse, R30 ;  /* 0x0000001e451e7220 */ /* 0x040fe20000410000 */
[----:B------:R-:W0:Y:S01]  /*2470*/  LDC.64 R70, c[0x0][0x2b8] ;  /* 0x0000ae00ff467b82 */ /* 0x000e220000000a00 */
        /* <DEDUP_REMOVED lines=8> */
[----:B------:R-:W-:-:S02]  /*2500*/  FFMA.FTZ R28, R44, R28, R43 ;  /* 0x0000001c2c1c7223 */ /* 0x000fc4000001002b */
[----:B------:R-:W-:Y:S02]  /*2510*/  F2FP.BF16.F32.PACK_AB R31, R76, R31 ;  /* 0x0000001f4c1f723e */ /* 0x000fe400000010ff */
[----:B------:R-:W-:Y:S02]  /*2520*/  F2FP.BF16.F32.PACK_AB R30, R73, R30 ;  /* 0x0000001e491e723e */ /* 0x000fe400000010ff */
[----:B------:R-:W-:Y:S02]  /*2530*/  F2FP.BF16.F32.PACK_AB R29, R72, R29 ;  /* 0x0000001d481d723e */ /* 0x000fe400000010ff */
[----:B------:R-:W-:Y:S01]  /*2540*/  F2FP.BF16.F32.PACK_AB R28, R28, R69 ;  /* 0x000000451c1c723e */ /* 0x000fe200000010ff */
[----:B0-----:R-:W-:-:S05]  /*2550*/  IMAD.WIDE.U32 R70, R62, 0x10, R70 ;  /* 0x000000103e467825 */ /* 0x001fca00078e0046 */
[----:B------:R2:W-:Y:S02]  /*2560*/  STG.E.128 desc[UR4][R70.64], R28 ;  /* 0x0000001c46007986 */ /* 0x0005e4000c101d04 */
.L_x_247:
[----:B------:R-:W-:Y:S05]  /*2570*/  BSYNC B0 ;  /* 0x0000000000007941 */ /* 0x000fea0003800000 */
.L_x_246:
[----:B012---:R-:W0:Y:S02]  /*2580*/  LDC.64 R28, c[0x0][0x210] ;  /* 0x00008400ff1c7b82 */ /* 0x007e240000000a00 */
[----:B0-----:R-:W-:-:S05]  /*2590*/  IMAD R13, R28, 0x4, R13 ;  /* 0x000000041c0d7824 */ /* 0x001fca00078e020d */
[----:B------:R-:W-:-:S13]  /*25a0*/  ISETP.GE.AND P1, PT, R13, R29, PT ;  /* 0x0000001d0d00720c */ /* 0x000fda0003f26270 */
[----:B------:R-:W-:Y:S05]  /*25b0*/  @!P1 BRA `(.L_x_248) ;  /* 0xffffffe000349947 */ /* 0x000fea000383ffff */
[----:B------:R-:W-:Y:S05]  /*25c0*/  EXIT ;  /* 0x000000000000794d */ /* 0x000fea0003800000 */
.L_x_243:
[----:B------:R-:W-:Y:S01]  /*25d0*/  HFMA2.MMA R69, -RZ, RZ, 0, 5.9604644775390625e-08 ;  /* 0x00000001ff457435 */ /* 0x000fe200000001ff */
[----:B------:R-:W-:Y:S01]  /*25e0*/  BSSY B0, `(.L_x_249) ;  /* 0x0000007000007945 */ /* 0x000fe20003800000 */
[----:B------:R-:W-:Y:S01]  /*25f0*/  MOV R76, R71 ;  /* 0x00000047004c7202 */ /* 0x000fe20000000f00 */
[----:B------:R-:W-:Y:S01]  /*2600*/  IMAD.MOV.U32 R31, RZ, RZ, 0x1f ;  /* 0x0000001fff1f7424 */ /* 0x000fe200078e00ff */
[----:B------:R-:W-:-:S07]  /*2610*/  MOV R30, 0xffffffff ;  /* 0xffffffff001e7802 */ /* 0x000fce0000000f00 */
[----:B-----5:R-:W-:Y:S05]  /*2620*/  WARPSYNC.COLLECTIVE R30, `(.L_x_250) ;  /* 0x000000001e087348 */ /* 0x020fea0003c00000 */
[----:B------:R0:W1:Y:S02]  /*2630*/  SHFL.BFLY P6, R77, R76, R69, R31 ;  /* 0x0c0000454c4d7389 */ /* 0x00006400000c001f */
[----:B01---5:R-:W-:Y:S01]  /*2640*/  ENDCOLLECTIVE ;  /* 0x000000000000791b */ /* 0x023fe20003800000 */
.L_x_250:
[----:B------:R-:W-:Y:S05]  /*2650*/  BSYNC B0 ;  /* 0x0000000000007941 */ /* 0x000fea0003800000 */
.L_x_249:
[----:B------:R-:W-:Y:S01]  /*2660*/  MOV R28, R77 ;  /* 0x0000004d001c7202 */ /* 0x000fe20000000f00 */
[----:B------:R-:W-:Y:S01]  /*2670*/  HFMA2.MMA R69, -RZ, RZ, 0, 1.1920928955078125e-07 ;  /* 0x00000002ff457435 */ /* 0x000fe200000001ff */
[----:B------:R-:W-:Y:S01]  /*2680*/  MOV R31, 0x1f ;  /* 0x0000001f001f7802 */ /* 0x000fe20000000f00 */
[----:B------:R-:W-:Y:S02]  /*2690*/  IMAD.MOV.U32 R30, RZ, RZ, -0x1 ;  /* 0xffffffffff1e7424 */ /* 0x000fe400078e00ff */
[----:B------:R-:W-:-:S04]  /*26a0*/  FADD.FTZ R70, R71, R28 ;  /* 0x0000001c47467221 */ /* 0x000fc80000010000 */
[----:B------:R-:W-:-:S07]  /*26b0*/  IMAD.MOV.U32 R76, RZ, RZ, R70 ;  /* 0x000000ffff4c7224 */ /* 0x000fce00078e0046 */
[----:B------:R-:W-:Y:S05]  /*26c0*/  WARPSYNC.COLLECTIVE R30, `(.L_x_251) ;  /* 0x000000001e087348 */ /* 0x000fea0003c00000 */
[----:B------:R0:W1:Y:S02]  /*26d0*/  SHFL.BFLY P6, R77, R76, R69, R31 ;  /* 0x0c0000454c4d7389 */ /* 0x00006400000c001f */
[----:B01----:R-:W-:Y:S01]  /*26e0*/  ENDCOLLECTIVE ;  /* 0x000000000000791b */ /* 0x003fe20003800000 */
.L_x_251:
[----:B------:R-:W-:Y:S01]  /*26f0*/  IMAD.MOV.U32 R69, RZ, RZ, 0x4 ;  /* 0x00000004ff457424 */ /* 0x000fe200078e00ff */
[----:B------:R-:W-:-:S05]  /*2700*/  MOV R29, R77 ;  /* 0x0000004d001d7202 */ /* 0x000fca0000000f00 */
[----:B------:R-:W-:-:S05]  /*2710*/  FADD.FTZ R72, R70, R29 ;  /* 0x0000001d46487221 */ /* 0x000fca0000010000 */
[----:B------:R-:W-:-:S07]  /*2720*/  MOV R76, R72 ;  /* 0x00000048004c7202 */ /* 0x000fce0000000f00 */
[----:B------:R-:W-:Y:S05]  /*2730*/  WARPSYNC.COLLECTIVE R30, `(.L_x_252) ;  /* 0x000000001e087348 */ /* 0x000fea0003c00000 */
[----:B------:R0:W1:Y:S02]  /*2740*/  SHFL.BFLY P6, R77, R76, R69, R31 ;  /* 0x0c0000454c4d7389 */ /* 0x00006400000c001f */
[----:B01----:R-:W-:Y:S01]  /*2750*/  ENDCOLLECTIVE ;  /* 0x000000000000791b */ /* 0x003fe20003800000 */
.L_x_252:
[----:B------:R-:W-:Y:S01]  /*2760*/  IMAD.MOV.U32 R69, RZ, RZ, 0x8 ;  /* 0x00000008ff457424 */ /* 0x000fe200078e00ff */
[----:B------:R-:W-:-:S05]  /*2770*/  MOV R29, R77 ;  /* 0x0000004d001d7202 */ /* 0x000fca0000000f00 */
[----:B------:R-:W-:Y:S02]  /*2780*/  FADD.FTZ R73, R72, R29 ;  /* 0x0000001d48497221 */ /* 0x000fe40000010000 */
[----:B------:R-:W0:Y:S03]  /*2790*/  LDC R29, c[0x0][0x290] ;  /* 0x0000a400ff1d7b82 */ /* 0x000e260000000800 */
[----:B------:R-:W-:-:S07]  /*27a0*/  MOV R76, R73 ;  /* 0x00000049004c7202 */ /* 0x000fce0000000f00 */
[----:B0-----:R-:W-:Y:S05]  /*27b0*/  WARPSYNC.COLLECTIVE R30, `(.L_x_253) ;  /* 0x000000001e087348 */ /* 0x001fea0003c00000 */
[----:B------:R1:W2:Y:S02]  /*27c0*/  SHFL.BFLY P6, R77, R76, R69, R31 ;  /* 0x0c0000454c4d7389 */ /* 0x0002a400000c001f */
[----:B012---:R-:W-:Y:S01]  /*27d0*/  ENDCOLLECTIVE ;  /* 0x000000000000791b */ /* 0x007fe20003800000 */
.L_x_253:
[----:B------:R-:W-:Y:S01]  /*27e0*/  IMAD.MOV.U32 R69, RZ, RZ, 0x10 ;  /* 0x00000010ff457424 */ /* 0x000fe200078e00ff */
[----:B------:R-:W-:-:S05]  /*27f0*/  MOV R28, R77 ;  /* 0x0000004d001c7202 */ /* 0x000fca0000000f00 */
[----:B------:R-:W-:-:S05]  /*2800*/  FADD.FTZ R74, R73, R28 ;  /* 0x0000001c494a7221 */ /* 0x000fca0000010000 */
[----:B------:R-:W-:-:S07]  /*2810*/  MOV R76, R74 ;  /* 0x0000004a004c7202 */ /* 0x000fce0000000f00 */
[----:B------:R-:W-:Y:S05]  /*2820*/  WARPSYNC.COLLECTIVE R30, `(.L_x_254) ;  /* 0x000000001e087348 */ /* 0x000fea0003c00000 */
[----:B------:R0:W1:Y:S02]  /*2830*/  SHFL.BFLY P6, R77, R76, R69, R31 ;  /* 0x0c0000454c4d7389 */ /* 0x00006400000c001f */
[----:B01----:R-:W-:Y:S01]  /*2840*/  ENDCOLLECTIVE ;  /* 0x000000000000791b */ /* 0x003fe20003800000 */
.L_x_254:
[----:B------:R-:W-:Y:S01]  /*2850*/  IMAD.MOV.U32 R69, RZ, RZ, 0x1 ;  /* 0x00000001ff457424 */ /* 0x000fe200078e00ff */
[----:B------:R-:W-:-:S05]  /*2860*/  MOV R75, R77 ;  /* 0x0000004d004b7202 */ /* 0x000fca0000000f00 */
[----:B------:R-:W-:-:S04]  /*2870*/  FADD.FTZ R74, R74, R75 ;  /* 0x0000004b4a4a7221 */ /* 0x000fc80000010000 */
[----:B------:R-:W-:-:S04]  /*2880*/  FMUL.FTZ R71, R74, R29 ;  /* 0x0000001d4a477220 */ /* 0x000fc80000410000 */
[--C-:B------:R-:W-:Y:S01]  /*2890*/  FADD.FTZ R28, R36, -R71.reuse ;  /* 0x80000047241c7221 */ /* 0x100fe20000010000 */
[--C-:B------:R-:W-:Y:S01]  /*28a0*/  FADD.FTZ R73, R57, -R71.reuse ;  /* 0x8000004739497221 */ /* 0x100fe20000010000 */
[--C-:B------:R-:W-:Y:S01]  /*28b0*/  FADD.FTZ R31, R58, -R71.reuse ;  /* 0x800000473a1f7221 */ /* 0x100fe20000010000 */
[----:B------:R-:W-:Y:S01]  /*28c0*/  FADD.FTZ R30, R55, -R71 ;  /* 0x80000047371e7221 */ /* 0x000fe20000010000 */
[----:B------:R-:W-:-:S04]  /*28d0*/  FFMA.FTZ R28, R28, R28, RZ ;  /* 0x0000001c1c1c7223 */ /* 0x000fc800000100ff */
[----:B------:R-:W-:Y:S01]  /*28e0*/  FFMA.FTZ R28, R73, R73, R28 ;  /* 0x00000049491c7223 */ /* 0x000fe2000001001c */
[----:B------:R-:W-:-:S04]  /*28f0*/  FADD.FTZ R73, R56, -R71 ;  /* 0x8000004738497221 */ /* 0x000fc80000010000 */
        /* <DEDUP_REMOVED lines=25> */
[----:B------:R-:W-:Y:S01]  /*2a90*/  @P1 FFMA.FTZ R28, R30, R30, R31 ;  /* 0x0000001e1e1c1223 */ /* 0x000fe2000001001f */
[----:B------:R-:W-:Y:S01]  /*2aa0*/  HFMA2.MMA R31, -RZ, RZ, 0, 1.847743988037109375e-06 ;  /* 0x0000001fff1f7435 */ /* 0x000fe200000001ff */
[----:B------:R-:W-:-:S03]  /*2ab0*/  MOV R30, 0xffffffff ;  /* 0xffffffff001e7802 */ /* 0x000fc60000000f00 */
[----:B------:R-:W-:-:S07]  /*2ac0*/  MOV R76, R28 ;  /* 0x0000001c004c7202 */ /* 0x000fce0000000f00 */
[----:B------:R-:W-:Y:S05]  /*2ad0*/  WARPSYNC.COLLECTIVE R30, `(.L_x_255) ;  /* 0x000000001e087348 */ /* 0x000fea0003c00000 */
[----:B------:R0:W1:Y:S02]  /*2ae0*/  SHFL.BFLY P6, R77, R76, R69, R31 ;  /* 0x0c0000454c4d7389 */ /* 0x00006400000c001f */
[----:B01----:R-:W-:Y:S01]  /*2af0*/  ENDCOLLECTIVE ;  /* 0x000000000000791b */ /* 0x003fe20003800000 */
.L_x_255:
[----:B------:R-:W-:Y:S01]  /*2b00*/  HFMA2.MMA R69, -RZ, RZ, 0, 1.1920928955078125e-07 ;  /* 0x00000002ff457435 */ /* 0x000fe200000001ff */
[----:B------:R-:W-:-:S04]  /*2b10*/  IMAD.MOV.U32 R73, RZ, RZ, R77 ;  /* 0x000000ffff497224 */ /* 0x000fc800078e004d */
[----:B------:R-:W-:-:S05]  /*2b20*/  FADD.FTZ R73, R28, R73 ;  /* 0x000000491c497221 */ /* 0x000fca0000010000 */
[----:B------:R-:W-:-:S07]  /*2b30*/  MOV R76, R73 ;  /* 0x00000049004c7202 */ /* 0x000fce0000000f00 */
[----:B------:R-:W-:Y:S05]  /*2b40*/  WARPSYNC.COLLECTIVE R30, `(.L_x_256) ;  /* 0x000000001e087348 */ /* 0x000fea0003c00000 */
[----:B------:R0:W1:Y:S02]  /*2b50*/  SHFL.BFLY P6, R77, R76, R69, R31 ;  /* 0x0c0000454c4d7389 */ /* 0x00006400000c001f */
[----:B01----:R-:W-:Y:S01]  /*2b60*/  ENDCOLLECTIVE ;  /* 0x000000000000791b */ /* 0x003fe20003800000 */
.L_x_256:
[----:B------:R-:W-:Y:S01]  /*2b70*/  HFMA2.MMA R69, -RZ, RZ, 0, 2.384185791015625e-07 ;  /* 0x00000004ff457435 */ /* 0x000fe200000001ff */
[----:B------:R-:W-:-:S04]  /*2b80*/  IMAD.MOV.U32 R70, RZ, RZ, R77 ;  /* 0x000000ffff467224 */ /* 0x000fc800078e004d */
[----:B------:R-:W-:-:S05]  /*2b90*/  FADD.FTZ R70, R73, R70 ;  /* 0x0000004649467221 */ /* 0x000fca0000010000 */
[----:B------:R-:W-:-:S07]  /*2ba0*/  MOV R76, R70 ;  /* 0x00000046004c7202 */ /* 0x000fce0000000f00 */
[----:B------:R-:W-:Y:S05]  /*2bb0*/  WARPSYNC.COLLECTIVE R30, `(.L_x_257) ;  /* 0x000000001e087348 */ /* 0x000fea0003c00000 */
[----:B------:R0:W1:Y:S02]  /*2bc0*/  SHFL.BFLY P6, R77, R76, R69, R31 ;  /* 0x0c0000454c4d7389 */ /* 0x00006400000c001f */
[----:B01----:R-:W-:Y:S01]  /*2bd0*/  ENDCOLLECTIVE ;  /* 0x000000000000791b */ /* 0x003fe20003800000 */
.L_x_257:
[----:B------:R-:W-:Y:S01]  /*2be0*/  HFMA2.MMA R69, -RZ, RZ, 0, 4.76837158203125e-07 ;  /* 0x00000008ff457435 */ /* 0x000fe200000001ff */
[----:B------:R-:W-:-:S04]  /*2bf0*/  IMAD.MOV.U32 R75, RZ, RZ, R77 ;  /* 0x000000ffff4b7224 */ /* 0x000fc800078e004d */
[----:B------:R-:W-:-:S05]  /*2c00*/  FADD.FTZ R75, R70, R75 ;  /* 0x0000004b464b7221 */ /* 0x000fca0000010000 */
[----:B------:R-:W-:-:S07]  /*2c10*/  MOV R76, R75 ;  /* 0x0000004b004c7202 */ /* 0x000fce0000000f00 */
[----:B------:R-:W-:Y:S05]  /*2c20*/  WARPSYNC.COLLECTIVE R30, `(.L_x_258) ;  /* 0x000000001e087348 */ /* 0x000fea0003c00000 */
[----:B------:R0:W1:Y:S02]  /*2c30*/  SHFL.BFLY P6, R77, R76, R69, R31 ;  /* 0x0c0000454c4d7389 */ /* 0x00006400000c001f */
[----:B01----:R-:W-:Y:S01]  /*2c40*/  ENDCOLLECTIVE ;  /* 0x000000000000791b */ /* 0x003fe20003800000 */
.L_x_258:
[----:B------:R-:W-:Y:S01]  /*2c50*/  HFMA2.MMA R69, -RZ, RZ, 0, 9.5367431640625e-07 ;  /* 0x00000010ff457435 */ /* 0x000fe200000001ff */
[----:B------:R-:W-:-:S04]  /*2c60*/  IMAD.MOV.U32 R72, RZ, RZ, R77 ;  /* 0x000000ffff487224 */ /* 0x000fc800078e004d */
[----:B------:R-:W-:-:S05]  /*2c70*/  FADD.FTZ R72, R75, R72 ;  /* 0x000000484b487221 */ /* 0x000fca0000010000 */
[----:B------:R-:W-:-:S07]  /*2c80*/  MOV R76, R72 ;  /* 0x00000048004c7202 */ /* 0x000fce0000000f00 */
[----:B------:R-:W-:Y:S05]  /*2c90*/  WARPSYNC.COLLECTIVE R30, `(.L_x_259) ;  /* 0x000000001e087348 */ /* 0x000fea0003c00000 */
[----:B------:R0:W1:Y:S02]  /*2ca0*/  SHFL.BFLY P6, R77, R76, R69, R31 ;  /* 0x0c0000454c4d7389 */ /* 0x00006400000c001f */
[----:B01----:R-:W-:Y:S01]  /*2cb0*/  ENDCOLLECTIVE ;  /* 0x000000000000791b */ /* 0x003fe20003800000 */
.L_x_259:
[----:B------:R-:W-:Y:S05]  /*2cc0*/  BRA `(.L_x_260) ;  /* 0xfffffff000e47947 */ /* 0x000fea000383ffff */
.L_x_261:
        /* <DEDUP_REMOVED lines=11> */
.L_x_14192:


//--------------------- .text._ZN10layer_norm31ln_parallel_residual_fwd_kernelINS_13Kernel_traitsI13__nv_bfloat16S2_S2_S2_fjLj512ELj1ELj4ELj1ELj16ENS_18Kernel_traits_baseILj512ES2_S2_S2_S2_fjLj128EEEEELb0ELb1ELb1EEEvNS_9FwdParamsE --------------------------
	.section	.text._ZN10layer_norm31ln_parallel_residual_fwd_kernelINS_13Kernel_traitsI13__nv_bfloat16S2_S2_S2_fjLj512ELj1ELj4ELj1ELj16ENS_18Kernel_traits_baseILj512ES2_S2_S2_S2_fjLj128EEEEELb0ELb1ELb1EEEvNS_9FwdParamsE,"ax",@progbits
	.align	128
        .global         _ZN10layer_norm31ln_parallel_residual_fwd_kernelINS_13Kernel_traitsI13__nv_bfloat16S2_S2_S2_fjLj512ELj1ELj4ELj1ELj16ENS_18Kernel_traits_baseILj512ES2_S2_S2_S2_fjLj128EEEEELb0ELb1ELb1EEEvNS_9FwdParamsE
        .type           _ZN10layer_norm31ln_parallel_residual_fwd_kernelINS_13Kernel_traitsI13__nv_bfloat16S2_S2_S2_fjLj512ELj1ELj4ELj1ELj16ENS_18Kernel_traits_baseILj512ES2_S2_S2_S2_fjLj128EEEEELb0ELb1ELb1EEEvNS_9FwdParamsE,@function
        .size           _ZN10layer_norm31ln_parallel_residual_fwd_kernelINS_13Kernel_traitsI13__nv_bfloat16S2_S2_S2_fjLj512ELj1ELj4ELj1ELj16ENS_18Kernel_traits_baseILj512ES2_S2_S2_S2_fjLj128EEEEELb0ELb1ELb1EEEvNS_9FwdParamsE,(.L_x_14193 - _ZN10layer_norm31ln_parallel_residual_fwd_kernelINS_13Kernel_traitsI13__nv_bfloat16S2_S2_S2_fjLj512ELj1ELj4ELj1ELj16ENS_18Kernel_traits_baseILj512ES2_S2_S2_S2_fjLj128EEEEELb0ELb1ELb1EEEvNS_9FwdParamsE)
        .other          _ZN10layer_norm31ln_parallel_residual_fwd_kernelINS_13Kernel_traitsI13__nv_bfloat16S2_S2_S2_fjLj512ELj1ELj4ELj1ELj16ENS_18Kernel_traits_baseILj512ES2_S2_S2_S2_fjLj128EEEEELb0ELb1ELb1EEEvNS_9FwdParamsE,@"STO_CUDA_ENTRY STV_DEFAULT"
_ZN10layer_norm31ln_parallel_residual_fwd_kernelINS_13Kernel_traitsI13__nv_bfloat16S2_S2_S2_fjLj512ELj1ELj4ELj1ELj16ENS_18Kernel_traits_baseILj512ES2_S2_S2_S2_fjLj128EEEEELb0ELb1ELb1EEEvNS_9FwdParamsE:
.text._ZN10layer_norm31ln_parallel_residual_fwd_kernelINS_13Kernel_traitsI13__nv_bfloat16S2_S2_S2_fjLj512ELj1ELj4ELj1ELj16ENS_18Kernel_traits_baseILj512ES2_S2_S2_S2_fjLj128EEEEELb0ELb1ELb1EEEvNS_9FwdParamsE:
[----:B------:R-:W-:Y:S01]  /*0000*/  LDC R1, c[0x0][0x28] ;  /* 0x00000a00ff017b82 */ /* 0x000fe20000000800 */
[----:B------:R-:W0:Y:S01]  /*0010*/  S2R R18, SR_TID.X ;  /* 0x0000000000127919 */ /* 0x000e220000002100 */
[----:B------:R-:W-:-:S06]  /*0020*/  ULDC.64 UR4, c[0x0][0x2c8] ;  /* 0x0000b20000047ab9 */ /* 0x000fcc0000000a00 */
[----:B------:R-:W1:Y:S01]  /*0030*/  LDC.64 R20, c[0x0][0x228] ;  /* 0x00008a00ff147b82 */ /* 0x000e620000000a00 */
[----:B------:R-:W-:Y:S01]  /*0040*/  ISETP.NE.U32.AND P1, PT, RZ, UR4, PT ;  /* 0x00000004ff007c0c */ /* 0x000fe2000bf25070 */
[----:B------:R-:W2:Y:S01]  /*0050*/  S2R R9, SR_CTAID.X ;  /* 0x0000000000097919 */ /* 0x000ea20000002500 */
[----:B------:R-:W-:Y:S02]  /*0060*/  ULDC.64 UR6, c[0x0][0x260] ;  /* 0x0000980000067ab9 */ /* 0x000fe40000000a00 */
[----:B------:R-:W-:Y:S02]  /*0070*/  ISETP.NE.AND.EX P1, PT, RZ, UR5, PT, P1 ;  /* 0x00000005ff007c0c */ /* 0x000fe4000bf25310 */
[----:B0-----:R-:W-:-:S04]  /*0080*/  SHF.L.U32 R0, R18, 0x4, RZ ;  /* 0x0000000412007819 */ /* 0x001fc800000006ff */
[----:B------:R-:W-:-:S04]  /*0090*/  LOP3.LUT R16, R0, 0x1f0, RZ, 0xc0, !PT ;  /* 0x000001f000107812 */ /* 0x000fc800078ec0ff */
[----:B------:R-:W-:Y:S02]  /*00a0*/  IADD3 R2, P0, R16, UR4, RZ ;  /* 0x0000000410027c10 */ /* 0x000fe4000ff1e0ff */
[----:B------:R-:W-:-:S03]  /*00b0*/  SHF.R.U32.HI R0, RZ, 0x5, R18 ;  /* 0x00000005ff007819 */ /* 0x000fc60000011612 */
[----:B------:R-:W-:Y:S01]  /*00c0*/  IMAD.X R3, RZ, RZ, UR5, P0 ;  /* 0x00000005ff037e24 */ /* 0x000fe200080e06ff */
[----:B------:R-:W-:Y:S01]  /*00d0*/  ULDC.64 UR4, c[0x0][0x208] ;  /* 0x0000820000047ab9 */ /* 0x000fe20000000a00 */
[----:B--2---:R-:W-:-:S03]  /*00e0*/  LEA R0, R9, R0, 0x2 ;  /* 0x0000000009007211 */ /* 0x004fc600078e10ff */
[----:B------:R0:W5:Y:S01]  /*00f0*/  @P1 LDG.E.128 R4, desc[UR4][R2.64] ;  /* 0x0000000402041981 */ /* 0x000162000c1e1d00 */
[----:B------:R-:W-:Y:S01]  /*0100*/  IADD3 R16, P0, R16, UR6, RZ ;  /* 0x0000000610107c10 */ /* 0x000fe2000ff1e0ff */
[----:B------:R-:W-:Y:S02]  /*0110*/  ULDC UR6, c[0x0][0x214] ;  /* 0x0000850000067ab9 */ /* 0x000fe40000000800 */
[----:B------:R0:W5:Y:S01]  /*0120*/  @P1 LDG.E.128 R8, desc[UR4][R2.64+0x200] ;  /* 0x0002000402081981 */ /* 0x000162000c1e1d00 */
[----:B------:R-:W-:Y:S01]  /*0130*/  ISETP.GE.AND P2, PT, R0, UR6, PT ;  /* 0x0000000600007c0c */ /* 0x000fe2000bf46270 */
[----:B------:R-:W-:Y:S01]  /*0140*/  IMAD.X R17, RZ, RZ, UR7, P0 ;  /* 0x00000007ff117e24 */ /* 0x000fe200080e06ff */
[----:B------:R-:W-:Y:S02]  /*0150*/  ULDC.64 UR6, c[0x0][0x230] ;  /* 0x00008c0000067ab9 */ /* 0x000fe40000000a00 */
[----:B-1----:R-:W-:-:S04]  /*0160*/  LOP3.LUT P0, RZ, R20, UR6, RZ, 0xfc, !PT ;  /* 0x0000000614ff7c12 */ /* 0x002fc8000f80fcff */
[----:B------:R-:W-:-:S05]  /*0170*/  LOP3.LUT P0, RZ, R21, UR7, RZ, 0xfc, P0 ;  /* 0x0000000715ff7c12 */ /* 0x000fca000800fcff */
[----:B0-----:R-:W-:Y:S08]  /*0180*/  @P2 EXIT ;  /* 0x000000000000294d */ /* 0x001ff00003800000 */
[----:B------:R-:W2:Y:S04]  /*0190*/  LDG.E.128 R52, desc[UR4][R16.64] ;  /* 0x0000000410347981 */ /* 0x000ea8000c1e1d00 */
[----:B------:R-:W3:Y:S01]  /*01a0*/  LDG.E.128 R12, desc[UR4][R16.64+0x200] ;  /* 0x00020004100c7981 */ /* 0x000ee2000c1e1d00 */
[----:B-----5:R-:W-:Y:S02]  /*01b0*/  @!P1 CS2R R4, SRZ ;  /* 0x0000000000049805 */ /* 0x020fe4000001ff00 */
[----:B------:R-:W-:Y:S02]  /*01c0*/  @!P1 CS2R R8, SRZ ;  /* 0x0000000000089805 */ /* 0x000fe4000001ff00 */
[----:B------:R-:W-:Y:S02]  /*01d0*/  @!P1 CS2R R10, SRZ ;  /* 0x00000000000a9805 */ /* 0x000fe4000001ff00 */
[----:B------:R-:W-:-:S02]  /*01e0*/  @!P1 CS2R R6, SRZ ;  /* 0x0000000000069805 */ /* 0x000fc4000001ff00 */
[----:B------:R-:W-:Y:S01]  /*01f0*/  ISETP.NE.U32.AND P2, PT, R20, RZ, PT ;  /* 0x000000ff1400720c */ /* 0x000fe20003f45070 */
[----:B------:R-:W-:Y:S01]  /*0200*/  ULDC.U8 UR6, c[0x0][0x2a0] ;  /* 0x0000a80000067ab9 */ /* 0x000fe20000000000 */
        /* <DEDUP_REMOVED lines=11> */
[----:B------:R-:W-:Y:S01]  /*02c0*/  ULDC UR7, c[0x0][0x218] ;  /* 0x0000860000077ab9 */ /* 0x000fe20000000800 */
[----:B------:R-:W-:Y:S01]  /*02d0*/  PRMT R35, R7, 0x7632, R35 ;  /* 0x0000763207237816 */ /* 0x000fe20000000023 */
[C---:B------:R-:W-:Y:S01]  /*02e0*/  IMAD.U32 R7, R9.reuse, 0x10000, RZ ;  /* 0x0001000009077824 */ /* 0x040fe200078e00ff */
[----:B------:R-:W-:Y:S01]  /*02f0*/  PRMT R37, R9, 0x7632, R37 ;  /* 0x0000763209257816 */ /* 0x000fe20000000025 */
[----:B------:R-:W-:Y:S01]  /*0300*/  ULDC UR8, c[0x0][0x2d8] ;  /* 0x0000b60000087ab9 */ /* 0x000fe20000000800 */
[----:B------:R-:W-:Y:S01]  /*0310*/  PRMT R38, R10, 0x7632, R38 ;  /* 0x000076320a267816 */ /* 0x000fe20000000026 */
[----:B------:R-:W-:Y:S01]  /*0320*/  ULDC.64 UR14, c[0x0][0x230] ;  /* 0x00008c00000e7ab9 */ /* 0x000fe20000000a00 */
[----:B------:R-:W-:Y:S01]  /*0330*/  SHF.L.U32 R4, R6, 0x10, RZ ;  /* 0x0000001006047819 */ /* 0x000fe200000006ff */
[----:B------:R-:W-:Y:S01]  /*0340*/  ULDC.64 UR12, c[0x0][0x228] ;  /* 0x00008a00000c7ab9 */ /* 0x000fe20000000a00 */
[----:B------:R-:W-:Y:S01]  /*0350*/  SHF.L.U32 R6, R8, 0x10, RZ ;  /* 0x0000001008067819 */ /* 0x000fe200000006ff */
[----:B------:R-:W-:Y:S01]  /*0360*/  ULDC.64 UR10, c[0x0][0x2b8] ;  /* 0x0000ae00000a7ab9 */ /* 0x000fe20000000a00 */
[----:B------:R-:W-:-:S02]  /*0370*/  SHF.L.U32 R8, R10, 0x10, RZ ;  /* 0x000000100a087819 */ /* 0x000fc400000006ff */
[----:B------:R-:W-:Y:S02]  /*0380*/  SHF.L.U32 R9, R11, 0x10, RZ ;  /* 0x000000100b097819 */ /* 0x000fe400000006ff */
[----:B------:R-:W-:Y:S02]  /*0390*/  ISETP.NE.AND.EX P1, PT, R21, RZ, PT, P2 ;  /* 0x000000ff1500720c */ /* 0x000fe40003f25320 */
[----:B------:R-:W-:Y:S02]  /*03a0*/  ISETP.NE.AND P5, PT, RZ, UR6, PT ;  /* 0x00000006ff007c0c */ /* 0x000fe4000bfa5270 */
[----:B------:R-:W-:Y:S02]  /*03b0*/  SHF.L.U32 R32, R32, 0x10, RZ ;  /* 0x0000001020207819 */ /* 0x000fe400000006ff */
[----:B------:R-:W-:Y:S02]  /*03c0*/  SHF.L.U32 R34, R34, 0x10, RZ ;  /* 0x0000001022227819 */ /* 0x000fe400000006ff */
[----:B------:R-:W-:-:S02]  /*03d0*/  SHF.L.U32 R35, R35, 0x10, RZ ;  /* 0x0000001023237819 */ /* 0x000fc400000006ff */
[----:B------:R-:W-:Y:S02]  /*03e0*/  SHF.L.U32 R37, R37, 0x10, RZ ;  /* 0x0000001025257819 */ /* 0x000fe400000006ff */
[----:B------:R-:W-:Y:S02]  /*03f0*/  SHF.L.U32 R38, R38, 0x10, RZ ;  /* 0x0000001026267819 */ /* 0x000fe400000006ff */
[C---:B--2---:R-:W-:Y:S01]  /*0400*/  PRMT R65, R52.reuse, 0x7632, R65 ;  /* 0x0000763234417816 */ /* 0x044fe20000000041 */
[----:B------:R-:W-:Y:S01]  /*0410*/  IMAD.U32 R66, R52, 0x10000, RZ ;  /* 0x0001000034427824 */ /* 0x000fe200078e00ff */
[C---:B------:R-:W-:Y:S02]  /*0420*/  PRMT R60, R54.reuse, 0x7632, R60 ;  /* 0x00007632363c7816 */ /* 0x040fe4000000003c */
[----:B------:R-:W-:Y:S01]  /*0430*/  SHF.L.U32 R61, R54, 0x10, RZ ;  /* 0x00000010363d7819 */ /* 0x000fe200000006ff */
[----:B---3--:R-:W-:Y:S01]  /*0440*/  IMAD.U32 R10, R14, 0x10000, RZ ;  /* 0x000100000e0a7824 */ /* 0x008fe200078e00ff */
[----:B------:R-:W-:Y:S01]  /*0450*/  PRMT R50, R13, 0x7632, R50 ;  /* 0x000076320d327816 */ /* 0x000fe20000000032 */
[----:B------:R-:W-:Y:S01]  /*0460*/  IMAD.U32 R60, R60, 0x10000, RZ ;  /* 0x000100003c3c7824 */ /* 0x000fe200078e00ff */
[----:B------:R-:W-:-:S02]  /*0470*/  PRMT R62, R53, 0x7632, R62 ;  /* 0x00007632353e7816 */ /* 0x000fc4000000003e */
[C---:B------:R-:W-:Y:S01]  /*0480*/  PRMT R54, R55.reuse, 0x7632, R54 ;  /* 0x0000763237367816 */ /* 0x040fe20000000036 */
[----:B------:R-:W-:Y:S01]  /*0490*/  IMAD.U32 R55, R55, 0x10000, RZ ;  /* 0x0001000037377824 */ /* 0x000fe200078e00ff */
[----:B------:R-:W-:Y:S01]  /*04a0*/  PRMT R52, R12, 0x7632, R52 ;  /* 0x000076320c347816 */ /* 0x000fe20000000034 */
[----:B------:R-:W-:Y:S01]  /*04b0*/  IMAD.U32 R50, R50, 0x10000, RZ ;  /* 0x0001000032327824 */ /* 0x000fe200078e00ff */
[----:B------:R-:W-:Y:S02]  /*04c0*/  PRMT R40, R14, 0x7632, R40 ;  /* 0x000076320e287816 */ /* 0x000fe40000000028 */
[----:B------:R-:W-:Y:S02]  /*04d0*/  PRMT R41, R15, 0x7632, R41 ;  /* 0x000076320f297816 */ /* 0x000fe40000000029 */
        /* <DEDUP_REMOVED lines=9> */
[----:B------:R-:W-:-:S07]  /*0570*/  SHF.L.U32 R41, R41, 0x10, RZ ;  /* 0x0000001029297819 */ /* 0x000fce00000006ff */
.L_x_327:
[----:B------:R-:W0:Y:S01]  /*0580*/  S2R R67, SR_TID.X ;  /* 0x0000000000437919 */ /* 0x000e220000002100 */
[----:B-1----:R-:W1:Y:S01]  /*0590*/  LDC.64 R56, c[0x0][0x220] ;  /* 0x00008800ff387b82 */ /* 0x002e620000000a00 */
[----:B------:R-:W-:Y:S01]  /*05a0*/  IMAD R24, R0, UR7, RZ ;  /* 0x0000000700187c24 */ /* 0x000fe2000f8e02ff */
[----:B------:R-:W-:-:S04]  /*05b0*/  ISETP.NE.U32.AND P2, PT, RZ, UR14, PT ;  /* 0x0000000eff007c0c */ /* 0x000fc8000bf45070 */
[----:B------:R-:W-:Y:S02]  /*05c0*/  SHF.R.S32.HI R25, RZ, 0x1f, R24 ;  /* 0x0000001fff197819 */ /* 0x000fe40000011418 */
[----:B------:R-:W-:Y:S02]  /*05d0*/  ISETP.NE.AND.EX P2, PT, RZ, UR15, PT, P2 ;  /* 0x0000000fff007c0c */ /* 0x000fe4000bf45320 */
[----:B------:R-:W-:Y:S02]  /*05e0*/  LEA.HI R25, R25, R24, RZ, 0x3 ;  /* 0x0000001819197211 */ /* 0x000fe400078f18ff */
[----:B0-----:R-:W-:-:S04]  /*05f0*/  LOP3.LUT R67, R67, 0x1f, RZ, 0xc0, !PT ;  /* 0x0000001f43437812 */ /* 0x001fc800078ec0ff */
[----:B------:R-:W-:-:S05]  /*0600*/  LEA.HI.SX32 R45, R25, R67, 0x1d ;  /* 0x00000043192d7211 */ /* 0x000fca00078feaff */
[C---:B------:R-:W-:Y:S01]  /*0610*/  @P2 LEA R30, P4, R45.reuse, UR14, 0x4 ;  /* 0x0000000e2d1e2c11 */ /* 0x040fe2000f8820ff */
[C---:B-1----:R-:W-:Y:S01]  /*0620*/  IMAD.WIDE.U32 R24, R45.reuse, 0x10, R56 ;  /* 0x000000102d187825 */ /* 0x042fe200078e0038 */
[C---:B------:R-:W-:Y:S02]  /*0630*/  @P1 LEA R28, P3, R45.reuse, UR12, 0x4 ;  /* 0x0000000c2d1c1c11 */ /* 0x040fe4000f8620ff */
[C---:B------:R-:W-:Y:S02]  /*0640*/  @P2 LEA.HI.X R31, R45.reuse, UR15, RZ, 0x4, P4 ;  /* 0x0000000f2d1f2c11 */ /* 0x040fe4000a0f24ff */
[----:B------:R-:W-:Y:S01]  /*0650*/  @P1 LEA.HI.X R29, R45, UR13, RZ, 0x4, P3 ;  /* 0x0000000d2d1d1c11 */ /* 0x000fe200098f24ff */
[----:B------:R-:W2:Y:S04]  /*0660*/  LDG.E.128 R24, desc[UR4][R24.64] ;  /* 0x0000000418187981 */ /* 0x000ea8000c1e1d00 */
[----:B-----5:R-:W5:Y:S01]  /*0670*/  @P2 LDG.E.128 R16, desc[UR4][R30.64] ;  /* 0x000000041e102981 */ /* 0x020f62000c1e1d00 */
[----:B------:R-:W-:-:S03]  /*0680*/  ISETP.NE.U32.AND P3, PT, RZ, UR12, PT ;  /* 0x0000000cff007c0c */ /* 0x000fc6000bf65070 */
[----:B------:R2:W5:Y:S01]  /*0690*/  @P1 LDG.E.128 R12, desc[UR4][R28.64] ;  /* 0x000000041c0c1981 */ /* 0x000562000c1e1d00 */
[----:B------:R-:W-:Y:S01]  /*06a0*/  ISETP.NE.AND.EX P3, PT, RZ, UR13, PT, P3 ;  /* 0x0000000dff007c0c */ /* 0x000fe2000bf65330 */
[C---:B--2---:R-:W-:Y:S01]  /*06b0*/  IMAD.U32 R28, R24.reuse, 0x10000, RZ ;  /* 0x00010000181c7824 */ /* 0x044fe200078e00ff */
[----:B------:R-:W-:-:S11]  /*06c0*/  PRMT R42, R24, 0x7632, R42 ;  /* 0x00007632182a7816 */ /* 0x000fd6000000002a */
[----:B------:R-:W-:Y:S05]  /*06d0*/  @P3 BRA `(.L_x_262) ;  /* 0x0000000000203947 */ /* 0x000fea0003800000 */
[----:B------:R-:W-:-:S04]  /*06e0*/  ISETP.NE.U32.AND P4, PT, RZ, UR14, PT ;  /* 0x0000000eff007c0c */ /* 0x000fc8000bf85070 */
[----:B------:R-:W-:-:S13]  /*06f0*/  ISETP.NE.AND.EX P4, PT, RZ, UR15, PT, P4 ;  /* 0x0000000fff007c0c */ /* 0x000fda000bf85340 */
[----:B------:R-:W-:Y:S05]  /*0700*/  @P4 BRA `(.L_x_263) ;  /* 0x0000000000084947 */ /* 0x000fea0003800000 */
[----:B------:R-:W-:Y:S05]  /*0710*/  @P0 BRA `(.L_x_264) ;  /* 0x0000000000200947 */ /* 0x000fea0003800000 */
[----:B------:R-:W-:Y:S05]  /*0720*/  BRA `(.L_x_265) ;  /* 0x0000000000247947 */ /* 0x000fea0003800000 */
.L_x_263:
[----:B-----5:R-:W-:-:S05]  /*0730*/  SHF.L.U32 R29, R16, 0x10, RZ ;  /* 0x00000010101d7819 */ /* 0x020fca00000006ff */
[----:B------:R-:W-:Y:S01]  /*0740*/  FADD.FTZ R28, R28, R29 ;  /* 0x0000001d1c1c7221 */ /* 0x000fe20000010000 */
[----:B------:R-:W-:Y:S06]  /*0750*/  BRA `(.L_x_264) ;  /* 0x0000000000107947 */ /* 0x000fec0003800000 */
.L_x_262:
[----:B-----5:R-:W-:Y:S01]  /*0760*/  SHF.L.U32 R29, R12, 0x10, RZ ;  /* 0x000000100c1d7819 */ /* 0x020fe200000006ff */
[----:B------:R-:W-:-:S04]  /*0770*/  @P2 IMAD.U32 R31, R16, 0x10000, RZ ;  /* 0x00010000101f2824 */ /* 0x000fc800078e00ff */
[----:B------:R-:W-:-:S04]  /*0780*/  FADD.FTZ R28, R28, R29 ;  /* 0x0000001d1c1c7221 */ /* 0x000fc80000010000 */
[----:B------:R-:W-:-:S07]  /*0790*/  @P2 FADD.FTZ R28, R28, R31 ;  /* 0x0000001f1c1c2221 */ /* 0x000fce0000010000 */
.L_x_264:
[----:B------:R-:W-:-:S04]  /*07a0*/  F2FP.BF16.F32.PACK_AB R24, RZ, R28 ;  /* 0x0000001cff18723e */ /* 0x000fc800000010ff */
[----:B------:R-:W-:-:S07]  /*07b0*/  PRMT R20, R24, 0x7610, R20 ;  /* 0x0000761018147816 */ /* 0x000fce0000000014 */
.L_x_265:
[----:B------:R-:W-:Y:S01]  /*07c0*/  SHF.L.U32 R42, R42, 0x10, RZ ;  /* 0x000000102a2a7819 */ /* 0x000fe200000006ff */
[----:B------:R-:W-:Y:S06]  /*07d0*/  @P3 BRA `(.L_x_266) ;  /* 0x0000000000243947 */ /* 0x000fec0003800000 */
[----:B------:R-:W-:-:S04]  /*07e0*/  ISETP.NE.U32.AND P4, PT, RZ, UR14, PT ;  /* 0x0000000eff007c0c */ /* 0x000fc8000bf85070 */
[----:B------:R-:W-:-:S13]  /*07f0*/  ISETP.NE.AND.EX P4, PT, RZ, UR15, PT, P4 ;  /* 0x0000000fff007c0c */ /* 0x000fda000bf85340 */
[----:B------:R-:W-:Y:S05]  /*0800*/  @P4 BRA `(.L_x_267) ;  /* 0x0000000000084947 */ /* 0x000fea0003800000 */
[----:B------:R-:W-:Y:S05]  /*0810*/  @P0 BRA `(.L_x_268) ;  /* 0x00000000002c0947 */ /* 0x000fea0003800000 */
[----:B------:R-:W-:Y:S05]  /*0820*/  BRA `(.L_x_269) ;  /* 0x0000000000307947 */ /* 0x000fea0003800000 */
.L_x_267:
[----:B-----5:R-:W-:-:S04]  /*0830*/  PRMT R24, R16, 0x7632, R24 ;  /* 0x0000763210187816 */ /* 0x020fc80000000018 */
[----:B------:R-:W-:-:S05]  /*0840*/  SHF.L.U32 R29, R24, 0x10, RZ ;  /* 0x00000010181d7819 */ /* 0x000fca00000006ff */
[----:B------:R-:W-:Y:S01]  /*0850*/  FADD.FTZ R42, R42, R29 ;  /* 0x0000001d2a2a7221 */ /* 0x000fe20000010000 */
[----:B------:R-:W-:Y:S06]  /*0860*/  BRA `(.L_x_268) ;  /* 0x0000000000187947 */ /* 0x000fec0003800000 */
.L_x_266:
[----:B-----5:R-:W-:Y:S02]  /*0870*/  PRMT R24, R12, 0x7632, R24 ;  /* 0x000076320c187816 */ /* 0x020fe40000000018 */
[----:B------:R-:W-:-:S03]  /*0880*/  @P2 PRMT R30, R16, 0x7632, R30 ;  /* 0x00007632101e2816 */ /* 0x000fc6000000001e */
[----:B------:R-:W-:Y:S01]  /*0890*/  IMAD.U32 R29, R24, 0x10000, RZ ;  /* 0x00010000181d7824 */ /* 0x000fe200078e00ff */
[----:B------:R-:W-:-:S03]  /*08a0*/  @P2 SHF.L.U32 R31, R30, 0x10, RZ ;  /* 0x000000101e1f2819 */ /* 0x000fc600000006ff */
[----:B------:R-:W-:-:S04]  /*08b0*/  FADD.FTZ R42, R42, R29 ;  /* 0x0000001d2a2a7221 */ /* 0x000fc80000010000 */
[----:B------:R-:W-:-:S07]  /*08c0*/  @P2 FADD.FTZ R42, R42, R31 ;  /* 0x0000001f2a2a2221 */ /* 0x000fce0000010000 */
.L_x_268:
[----:B------:R-:W-:-:S04]  /*08d0*/  F2FP.BF16.F32.PACK_AB R24, RZ, R42 ;  /* 0x0000002aff18723e */ /* 0x000fc800000010ff */
[----:B------:R-:W-:-:S07]  /*08e0*/  PRMT R20, R20, 0x5410, R24 ;  /* 0x0000541014147816 */ /* 0x000fce0000000018 */
.L_x_269:
        /* <DEDUP_REMOVED lines=8> */
.L_x_271:
[----:B-----5:R-:W-:-:S04]  /*0970*/  IMAD.U32 R24, R17, 0x10000, RZ ;  /* 0x0001000011187824 */ /* 0x020fc800078e00ff */
[----:B------:R-:W-:Y:S01]  /*0980*/  FADD.FTZ R29, R29, R24 ;  /* 0x000000181d1d7221 */ /* 0x000fe20000010000 */
[----:B------:R-:W-:Y:S06]  /*0990*/  BRA `(.L_x_272) ;  /* 0x0000000000107947 */ /* 0x000fec0003800000 */
.L_x_270:
[----:B-----5:R-:W-:Y:S02]  /*09a0*/  SHF.L.U32 R24, R13, 0x10, RZ ;  /* 0x000000100d187819 */ /* 0x020fe400000006ff */
[----:B------:R-:W-:-:S03]  /*09b0*/  @P2 SHF.L.U32 R30, R17, 0x10, RZ ;  /* 0x00000010111e2819 */ /* 0x000fc600000006ff */
[----:B------:R-:W-:-:S04]  /*09c0*/  FADD.FTZ R29, R29, R24 ;  /* 0x000000181d1d7221 */ /* 0x000fc80000010000 */
[----:B------:R-:W-:-:S07]  /*09d0*/  @P2 FADD.FTZ R29, R29, R30 ;  /* 0x0000001e1d1d2221 */ /* 0x000fce0000010000 */
.L_x_272:
[----:B------:R-:W-:-:S04]  /*09e0*/  F2FP.BF16.F32.PACK_AB R24, RZ, R29 ;  /* 0x0000001dff18723e */ /* 0x000fc800000010ff */
[----:B------:R-:W-:-:S07]  /*09f0*/  PRMT R21, R24, 0x7610, R21 ;  /* 0x0000761018157816 */ /* 0x000fce0000000015 */
.L_x_273:
[----:B------:R-:W-:Y:S01]  /*0a00*/  IMAD.U32 R44, R25, 0x10000, RZ ;  /* 0x00010000192c7824 */ /* 0x000fe200078e00ff */
[----:B------:R-:W-:Y:S06]  /*0a10*/  @P3 BRA `(.L_x_274) ;  /* 0x0000000000243947 */ /* 0x000fec0003800000 */
[----:B------:R-:W-:-:S04]  /*0a20*/  ISETP.NE.U32.AND P4, PT, RZ, UR14, PT ;  /* 0x0000000eff007c0c */ /* 0x000fc8000bf85070 */
[----:B------:R-:W-:-:S13]  /*0a30*/  ISETP.NE.AND.EX P4, PT, RZ, UR15, PT, P4 ;  /* 0x0000000fff007c0c */ /* 0x000fda000bf85340 */
[----:B------:R-:W-:Y:S05]  /*0a40*/  @P4 BRA `(.L_x_275) ;  /* 0x0000000000084947 */ /* 0x000fea0003800000 */
[----:B------:R-:W-:Y:S05]  /*0a50*/  @P0 BRA `(.L_x_276) ;  /* 0x00000000002c0947 */ /* 0x000fea0003800000 */
[----:B------:R-:W-:Y:S05]  /*0a60*/  BRA `(.L_x_277) ;  /* 0x0000000000307947 */ /* 0x000fea0003800000 */
.L_x_275:
[----:B-----5:R-:W-:-:S04]  /*0a70*/  PRMT R24, R17, 0x7632, R24 ;  /* 0x0000763211187816 */ /* 0x020fc80000000018 */
[----:B------:R-:W-:-:S05]  /*0a80*/  SHF.L.U32 R25, R24, 0x10, RZ ;  /* 0x0000001018197819 */ /* 0x000fca00000006ff */
[----:B------:R-:W-:Y:S01]  /*0a90*/  FADD.FTZ R44, R44, R25 ;  /* 0x000000192c2c7221 */ /* 0x000fe20000010000 */
[----:B------:R-:W-:Y:S06]  /*0aa0*/  BRA `(.L_x_276) ;  /* 0x0000000000187947 */ /* 0x000fec0003800000 */
.L_x_274:
[----:B-----5:R-:W-:Y:S02]  /*0ab0*/  PRMT R24, R13, 0x7632, R24 ;  /* 0x000076320d187816 */ /* 0x020fe40000000018 */
[----:B------:R-:W-:Y:S02]  /*0ac0*/  @P2 PRMT R30, R17, 0x7632, R30 ;  /* 0x00007632111e2816 */ /* 0x000fe4000000001e */
[----:B------:R-:W-:-:S03]  /*0ad0*/  SHF.L.U32 R25, R24, 0x10, RZ ;  /* 0x0000001018197819 */ /* 0x000fc600000006ff */
[----:B------:R-:W-:Y:S02]  /*0ae0*/  @P2 IMAD.U32 R31, R30, 0x10000, RZ ;  /* 0x000100001e1f2824 */ /* 0x000fe400078e00ff */
[----:B------:R-:W-:-:S04]  /*0af0*/  FADD.FTZ R44, R44, R25 ;  /* 0x000000192c2c7221 */ /* 0x000fc80000010000 */
[----:B------:R-:W-:-:S07]  /*0b00*/  @P2 FADD.FTZ R44, R44, R31 ;  /* 0x0000001f2c2c2221 */ /* 0x000fce0000010000 */
.L_x_276:
[----:B------:R-:W-:-:S04]  /*0b10*/  F2FP.BF16.F32.PACK_AB R24, RZ, R44 ;  /* 0x0000002cff18723e */ /* 0x000fc800000010ff */
[----:B------:R-:W-:-:S07]  /*0b20*/  PRMT R21, R21, 0x5410, R24 ;  /* 0x0000541015157816 */ /* 0x000fce0000000018 */
.L_x_277:
        /* <DEDUP_REMOVED lines=8> */
.L_x_279:
[----:B-----5:R-:W-:-:S05]  /*0bb0*/  SHF.L.U32 R24, R18, 0x10, RZ ;  /* 0x0000001012187819 */ /* 0x020fca00000006ff */
[----:B------:R-:W-:Y:S01]  /*0bc0*/  FADD.FTZ R43, R43, R24 ;  /* 0x000000182b2b7221 */ /* 0x000fe20000010000 */
[----:B------:R-:W-:Y:S06]  /*0bd0*/  BRA `(.L_x_280) ;  /* 0x0000000000107947 */ /* 0x000fec0003800000 */
.L_x_278:
[----:B-----5:R-:W-:Y:S01]  /*0be0*/  IMAD.U32 R24, R14, 0x10000, RZ ;  /* 0x000100000e187824 */ /* 0x020fe200078e00ff */
[----:B------:R-:W-:-:S03]  /*0bf0*/  @P2 SHF.L.U32 R30, R18, 0x10, RZ ;  /* 0x00000010121e2819 */ /* 0x000fc600000006ff */
[----:B------:R-:W-:-:S04]  /*0c00*/  FADD.FTZ R43, R43, R24 ;  /* 0x000000182b2b7221 */ /* 0x000fc80000010000 */
[----:B------:R-:W-:-:S07]  /*0c10*/  @P2 FADD.FTZ R43, R43, R30 ;  /* 0x0000001e2b2b2221 */ /* 0x000fce0000010000 */
.L_x_280:
[----:B------:R-:W-:-:S04]  /*0c20*/  F2FP.BF16.F32.PACK_AB R24, RZ, R43 ;  /* 0x0000002bff18723e */ /* 0x000fc800000010ff */
[----:B------:R-:W-:-:S07]  /*0c30*/  PRMT R22, R24, 0x7610, R22 ;  /* 0x0000761018167816 */ /* 0x000fce0000000016 */
.L_x_281:
[----:B------:R-:W-:Y:S01]  /*0c40*/  SHF.L.U32 R48, R26, 0x10, RZ ;  /* 0x000000101a307819 */ /* 0x000fe200000006ff */
[----:B------:R-:W-:Y:S06]  /*0c50*/  @P3 BRA `(.L_x_282) ;  /* 0x0000000000243947 */ /* 0x000fec0003800000 */
[----:B------:R-:W-:-:S04]  /*0c60*/  ISETP.NE.U32.AND P4, PT, RZ, UR14, PT ;  /* 0x0000000eff007c0c */ /* 0x000fc8000bf85070 */
[----:B------:R-:W-:-:S13]  /*0c70*/  ISETP.NE.AND.EX P4, PT, RZ, UR15, PT, P4 ;  /* 0x0000000fff007c0c */ /* 0x000fda000bf85340 */
[----:B------:R-:W-:Y:S05]  /*0c80*/  @P4 BRA `(.L_x_283) ;  /* 0x0000000000084947 */ /* 0x000fea0003800000 */
[----:B------:R-:W-:Y:S05]  /*0c90*/  @P0 BRA `(.L_x_284) ;  /* 0x00000000002c0947 */ /* 0x000fea0003800000 */
[----:B------:R-:W-:Y:S05]  /*0ca0*/  BRA `(.L_x_285) ;  /* 0x0000000000307947 */ /* 0x000fea0003800000 */
.L_x_283:
[----:B-----5:R-:W-:-:S05]  /*0cb0*/  PRMT R24, R18, 0x7632, R24 ;  /* 0x0000763212187816 */ /* 0x020fca0000000018 */
[----:B------:R-:W-:-:S04]  /*0cc0*/  IMAD.U32 R25, R24, 0x10000, RZ ;  /* 0x0001000018197824 */ /* 0x000fc800078e00ff */
[----:B------:R-:W-:Y:S01]  /*0cd0*/  FADD.FTZ R48, R48, R25 ;  /* 0x0000001930307221 */ /* 0x000fe20000010000 */
[----:B------:R-:W-:Y:S06]  /*0ce0*/  BRA `(.L_x_284) ;  /* 0x0000000000187947 */ /* 0x000fec0003800000 */
.L_x_282:
[----:B-----5:R-:W-:Y:S02]  /*0cf0*/  PRMT R24, R14, 0x7632, R24 ;  /* 0x000076320e187816 */ /* 0x020fe40000000018 */
[----:B------:R-:W-:Y:S02]  /*0d00*/  @P2 PRMT R26, R18, 0x7632, R26 ;  /* 0x00007632121a2816 */ /* 0x000fe4000000001a */
[----:B------:R-:W-:Y:S02]  /*0d10*/  SHF.L.U32 R25, R24, 0x10, RZ ;  /* 0x0000001018197819 */ /* 0x000fe400000006ff */
[----:B------:R-:W-:-:S03]  /*0d20*/  @P2 SHF.L.U32 R31, R26, 0x10, RZ ;  /* 0x000000101a1f2819 */ /* 0x000fc600000006ff */
[----:B------:R-:W-:-:S04]  /*0d30*/  FADD.FTZ R48, R48, R25 ;  /* 0x0000001930307221 */ /* 0x000fc80000010000 */
[----:B------:R-:W-:-:S07]  /*0d40*/  @P2 FADD.FTZ R48, R48, R31 ;  /* 0x0000001f30302221 */ /* 0x000fce0000010000 */
.L_x_284:
[----:B------:R-:W-:-:S04]  /*0d50*/  F2FP.BF16.F32.PACK_AB R24, RZ, R48 ;  /* 0x00000030ff18723e */ /* 0x000fc800000010ff */
[----:B------:R-:W-:-:S07]  /*0d60*/  PRMT R22, R22, 0x5410, R24 ;  /* 0x0000541016167816 */ /* 0x000fce0000000018 */
.L_x_285:
        /* <DEDUP_REMOVED lines=8> */
.L_x_287:
[----:B-----5:R-:W-:-:S05]  /*0df0*/  SHF.L.U32 R25, R19, 0x10, RZ ;  /* 0x0000001013197819 */ /* 0x020fca00000006ff */
[----:B------:R-:W-:Y:S01]  /*0e00*/  FADD.FTZ R46, R46, R25 ;  /* 0x000000192e2e7221 */ /* 0x000fe20000010000 */
[----:B------:R-:W-:Y:S06]  /*0e10*/  BRA `(.L_x_288) ;  /* 0x0000000000107947 */ /* 0x000fec0003800000 */
.L_x_286:
[----:B-----5:R-:W-:Y:S01]  /*0e20*/  SHF.L.U32 R25, R15, 0x10, RZ ;  /* 0x000000100f197819 */ /* 0x020fe200000006ff */
[----:B------:R-:W-:-:S04]  /*0e30*/  @P2 IMAD.U32 R31, R19, 0x10000, RZ ;  /* 0x00010000131f2824 */ /* 0x000fc800078e00ff */
[----:B------:R-:W-:-:S04]  /*0e40*/  FADD.FTZ R46, R46, R25 ;  /* 0x000000192e2e7221 */ /* 0x000fc80000010000 */
[----:B------:R-:W-:-:S07]  /*0e50*/  @P2 FADD.FTZ R46, R46, R31 ;  /* 0x0000001f2e2e2221 */ /* 0x000fce0000010000 */
.L_x_288:
[----:B------:R-:W-:-:S04]  /*0e60*/  F2FP.BF16.F32.PACK_AB R24, RZ, R46 ;  /* 0x0000002eff18723e */ /* 0x000fc800000010ff */
[----:B------:R-:W-:-:S07]  /*0e70*/  PRMT R23, R24, 0x7610, R23 ;  /* 0x0000761018177816 */ /* 0x000fce0000000017 */
.L_x_289:
[----:B------:R-:W-:Y:S01]  /*0e80*/  SHF.L.U32 R49, R27, 0x10, RZ ;  /* 0x000000101b317819 */ /* 0x000fe200000006ff */
[----:B------:R-:W-:Y:S06]  /*0e90*/  @P3 BRA `(.L_x_290) ;  /* 0x0000000000243947 */ /* 0x000fec0003800000 */
[----:B------:R-:W-:-:S04]  /*0ea0*/  ISETP.NE.U32.AND P4, PT, RZ, UR14, PT ;  /* 0x0000000eff007c0c */ /* 0x000fc8000bf85070 */
[----:B------:R-:W-:-:S13]  /*0eb0*/  ISETP.NE.AND.EX P4, PT, RZ, UR15, PT, P4 ;  /* 0x0000000fff007c0c */ /* 0x000fda000bf85340 */
[----:B------:R-:W-:Y:S05]  /*0ec0*/  @P4 BRA `(.L_x_291) ;  /* 0x0000000000084947 */ /* 0x000fea0003800000 */
[----:B------:R-:W-:Y:S05]  /*0ed0*/  @P0 BRA `(.L_x_292) ;  /* 0x00000000002c0947 */ /* 0x000fea0003800000 */
[----:B------:R-:W-:Y:S05]  /*0ee0*/  BRA `(.L_x_293) ;  /* 0x0000000000307947 */ /* 0x000fea0003800000 */
.L_x_291:
[----:B-----5:R-:W-:-:S04]  /*0ef0*/  PRMT R24, R19, 0x7632, R24 ;  /* 0x0000763213187816 */ /* 0x020fc80000000018 */
[----:B------:R-:W-:-:S05]  /*0f00*/  SHF.L.U32 R24, R24, 0x10, RZ ;  /* 0x0000001018187819 */ /* 0x000fca00000006ff */
[----:B------:R-:W-:Y:S01]  /*0f10*/  FADD.FTZ R49, R49, R24 ;  /* 0x0000001831317221 */ /* 0x000fe20000010000 */
[----:B------:R-:W-:Y:S06]  /*0f20*/  BRA `(.L_x_292) ;  /* 0x0000000000187947 */ /* 0x000fec0003800000 */
.L_x_290:
[----:B-----5:R-:W-:Y:S02]  /*0f30*/  PRMT R24, R15, 0x7632, R24 ;  /* 0x000076320f187816 */ /* 0x020fe40000000018 */
[----:B------:R-:W-:-:S03]  /*0f40*/  @P2 PRMT R25, R19, 0x7632, R25 ;  /* 0x0000763213192816 */ /* 0x000fc60000000019 */
[----:B------:R-:W-:Y:S01]  /*0f50*/  IMAD.U32 R24, R24, 0x10000, RZ ;  /* 0x0001000018187824 */ /* 0x000fe200078e00ff */
[----:B------:R-:W-:-:S03]  /*0f60*/  @P2 SHF.L.U32 R26, R25, 0x10, RZ ;  /* 0x00000010191a2819 */ /* 0x000fc600000006ff */
[----:B------:R-:W-:-:S04]  /*0f70*/  FADD.FTZ R49, R49, R24 ;  /* 0x0000001831317221 */ /* 0x000fc80000010000 */
[----:B------:R-:W-:-:S07]  /*0f80*/  @P2 FADD.FTZ R49, R49, R26 ;  /* 0x0000001a31312221 */ /* 0x000fce0000010000 */
.L_x_292:
[----:B------:R-:W-:-:S04]  /*0f90*/  F2FP.BF16.F32.PACK_AB R24, RZ, R49 ;  /* 0x00000031ff18723e */ /* 0x000fc800000010ff */
[----:B------:R-:W-:-:S07]  /*0fa0*/  PRMT R23, R23, 0x5410, R24 ;  /* 0x0000541017177816 */ /* 0x000fce0000000018 */
.L_x_293:
[----:B------:R-:W0:Y:S01]  /*0fb0*/  @P0 LDC.64 R24, c[0x0][0x238] ;  /* 0x00008e00ff180b82 */ /* 0x000e220000000a00 */
[C---:B------:R-:W-:Y:S02]  /*0fc0*/  IADD3 R47, R45.reuse, 0x20, RZ ;  /* 0x000000202d2f7810 */ /* 0x040fe40007ffe0ff */
[----:B0-----:R-:W-:-:S04]  /*0fd0*/  @P0 LEA R24, P4, R45, R24, 0x4 ;  /* 0x000000182d180211 */ /* 0x001fc800078820ff */
[----:B------:R-:W-:Y:S02]  /*0fe0*/  @P0 LEA.HI.X R25, R45, R25, RZ, 0x4, P4 ;  /* 0x000000192d190211 */ /* 0x000fe400020f24ff */
[----:B------:R-:W-:-:S03]  /*0ff0*/  @P1 LEA R26, P4, R47, UR12, 0x4 ;  /* 0x0000000c2f1a1c11 */ /* 0x000fc6000f8820ff */
[----:B------:R0:W-:Y:S01]  /*1000*/  @P0 STG.E.128 desc[UR4][R24.64], R20 ;  /* 0x0000001418000986 */ /* 0x0001e2000c101d04 */
[----:B------:R-:W-:-:S05]  /*1010*/  @P1 LEA.HI.X R27, R47, UR13, RZ, 0x4, P4 ;  /* 0x0000000d2f1b1c11 */ /* 0x000fca000a0f24ff */
[----:B-----5:R-:W5:Y:S01]  /*1020*/  @P1 LDG.E.128 R12, desc[UR4][R26.64] ;  /* 0x000000041a0c1981 */ /* 0x020f62000c1e1d00 */
[----:B0-----:R-:W-:-:S06]  /*1030*/  IMAD.WIDE.U32 R24, R47, 0x10, R56 ;  /* 0x000000102f187825 */ /* 0x001fcc00078e0038 */
[----:B------:R-:W2:Y:S01]  /*1040*/  LDG.E.128 R24, desc[UR4][R24.64] ;  /* 0x0000000418187981 */ /* 0x000ea2000c1e1d00 */
[----:B------:R-:W-:-:S04]  /*1050*/  @P2 LEA R30, P4, R47, UR14, 0x4 ;  /* 0x0000000e2f1e2c11 */ /* 0x000fc8000f8820ff */
[----:B------:R-:W-:-:S05]  /*1060*/  @P2 LEA.HI.X R31, R47, UR15, RZ, 0x4, P4 ;  /* 0x0000000f2f1f2c11 */ /* 0x000fca000a0f24ff */
[----:B------:R2:W5:Y:S02]  /*1070*/  @P2 LDG.E.128 R16, desc[UR4][R30.64] ;  /* 0x000000041e102981 */ /* 0x000564000c1e1d00 */
[C---:B--2---:R-:W-:Y:S01]  /*1080*/  IMAD.U32 R30, R24.reuse, 0x10000, RZ ;  /* 0x00010000181e7824 */ /* 0x044fe200078e00ff */
[----:B------:R-:W-:Y:S01]  /*1090*/  PRMT R56, R24, 0x7632, R56 ;  /* 0x0000763218387816 */ /* 0x000fe20000000038 */
[----:B------:R-:W-:Y:S06]  /*10a0*/  @P3 BRA `(.L_x_294) ;  /* 0x0000000000203947 */ /* 0x000fec0003800000 */
[----:B------:R-:W-:-:S04]  /*10b0*/  ISETP.NE.U32.AND P4, PT, RZ, UR14, PT ;  /* 0x0000000eff007c0c */ /* 0x000fc8000bf85070 */
[----:B------:R-:W-:-:S13]  /*10c0*/  ISETP.NE.AND.EX P4, PT, RZ, UR15, PT, P4 ;  /* 0x0000000fff007c0c */ /* 0x000fda000bf85340 */
[----:B------:R-:W-:Y:S05]  /*10d0*/  @P4 BRA `(.L_x_295) ;  /* 0x0000000000084947 */ /* 0x000fea0003800000 */
[----:B------:R-:W-:Y:S05]  /*10e0*/  @P0 BRA `(.L_x_296) ;  /* 0x0000000000200947 */ /* 0x000fea0003800000 */
[----:B------:R-:W-:Y:S05]  /*10f0*/  BRA `(.L_x_297) ;  /* 0x0000000000247947 */ /* 0x000fea0003800000 */
.L_x_295:
[----:B-----5:R-:W-:-:S05]  /*1100*/  SHF.L.U32 R31, R16, 0x10, RZ ;  /* 0x00000010101f7819 */ /* 0x020fca00000006ff */
[----:B------:R-:W-:Y:S01]  /*1110*/  FADD.FTZ R30, R31, R30 ;  /* 0x0000001e1f1e7221 */ /* 0x000fe20000010000 */
[----:B------:R-:W-:Y:S06]  /*1120*/  BRA `(.L_x_296) ;  /* 0x0000000000107947 */ /* 0x000fec0003800000 */
.L_x_294:
[----:B-----5:R-:W-:-:S05]  /*1130*/  SHF.L.U32 R31, R12, 0x10, RZ ;  /* 0x000000100c1f7819 */ /* 0x020fca00000006ff */
[----:B------:R-:W-:Y:S01]  /*1140*/  FADD.FTZ R30, R31, R30 ;  /* 0x0000001e1f1e7221 */ /* 0x000fe20000010000 */
[----:B------:R-:W-:-:S04]  /*1150*/  @P2 IMAD.U32 R31, R16, 0x10000, RZ ;  /* 0x00010000101f2824 */ /* 0x000fc800078e00ff */
[----:B------:R-:W-:-:S07]  /*1160*/  @P2 FADD.FTZ R30, R31, R30 ;  /* 0x0000001e1f1e2221 */ /* 0x000fce0000010000 */
.L_x_296:
[----:B------:R-:W-:-:S04]  /*1170*/  F2FP.BF16.F32.PACK_AB R24, RZ, R30 ;  /* 0x0000001eff18723e */ /* 0x000fc800000010ff */
[----:B------:R-:W-:-:S07]  /*1180*/  PRMT R20, R24, 0x7610, R20 ;  /* 0x0000761018147816 */ /* 0x000fce0000000014 */
.L_x_297:
[----:B------:R-:W-:Y:S01]  /*1190*/  SHF.L.U32 R56, R56, 0x10, RZ ;  /* 0x0000001038387819 */ /* 0x000fe200000006ff */
[----:B------:R-:W-:Y:S06]  /*11a0*/  @P3 BRA `(.L_x_298) ;  /* 0x0000000000243947 */ /* 0x000fec0003800000 */
[----:B------:R-:W-:-:S04]  /*11b0*/  ISETP.NE.U32.AND P4, PT, RZ, UR14, PT ;  /* 0x0000000eff007c0c */ /* 0x000fc8000bf85070 */
[----:B------:R-:W-:-:S13]  /*11c0*/  ISETP.NE.AND.EX P4, PT, RZ, UR15, PT, P4 ;  /* 0x0000000fff007c0c */ /* 0x000fda000bf85340 */
[----:B------:R-:W-:Y:S05]  /*11d0*/  @P4 BRA `(.L_x_299) ;  /* 0x0000000000084947 */ /* 0x000fea0003800000 */
[----:B------:R-:W-:Y:S05]  /*11e0*/  @P0 BRA `(.L_x_300) ;  /* 0x00000000002c0947 */ /* 0x000fea0003800000 */
[----:B------:R-:W-:Y:S05]  /*11f0*/  BRA `(.L_x_301) ;  /* 0x0000000000307947 */ /* 0x000fea0003800000 */
.L_x_299:
[----:B-----5:R-:W-:-:S04]  /*1200*/  PRMT R24, R16, 0x7632, R24 ;  /* 0x0000763210187816 */ /* 0x020fc80000000018 */
[----:B------:R-:W-:-:S05]  /*1210*/  SHF.L.U32 R31, R24, 0x10, RZ ;  /* 0x00000010181f7819 */ /* 0x000fca00000006ff */
[----:B------:R-:W-:Y:S01]  /*1220*/  FADD.FTZ R56, R56, R31 ;  /* 0x0000001f38387221 */ /* 0x000fe20000010000 */
[----:B------:R-:W-:Y:S06]  /*1230*/  BRA `(.L_x_300) ;  /* 0x0000000000187947 */ /* 0x000fec0003800000 */
.L_x_298:
[----:B-----5:R-:W-:-:S05]  /*1240*/  PRMT R24, R12, 0x7632, R24 ;  /* 0x000076320c187816 */ /* 0x020fca0000000018 */
[----:B------:R-:W-:Y:S01]  /*1250*/  IMAD.U32 R31, R24, 0x10000, RZ ;  /* 0x00010000181f7824 */ /* 0x000fe200078e00ff */
[----:B------:R-:W-:-:S03]  /*1260*/  @P2 PRMT R24, R16, 0x7632, R24 ;  /* 0x0000763210182816 */ /* 0x000fc60000000018 */
[----:B------:R-:W-:Y:S01]  /*1270*/  FADD.FTZ R56, R56, R31 ;  /* 0x0000001f38387221 */ /* 0x000fe20000010000 */
[----:B------:R-:W-:-:S05]  /*1280*/  @P2 SHF.L.U32 R31, R24, 0x10, RZ ;  /* 0x00000010181f2819 */ /* 0x000fca00000006ff */
[----:B------:R-:W-:-:S07]  /*1290*/  @P2 FADD.FTZ R56, R56, R31 ;  /* 0x0000001f38382221 */ /* 0x000fce0000010000 */
.L_x_300:
[----:B------:R-:W-:-:S04]  /*12a0*/  F2FP.BF16.F32.PACK_AB R24, RZ, R56 ;  /* 0x00000038ff18723e */ /* 0x000fc800000010ff */
[----:B------:R-:W-:-:S07]  /*12b0*/  PRMT R20, R20, 0x5410, R24 ;  /* 0x0000541014147816 */ /* 0x000fce0000000018 */
.L_x_301:
        /* <DEDUP_REMOVED lines=8> */
.L_x_303:
[----:B-----5:R-:W-:-:S04]  /*1340*/  IMAD.U32 R24, R17, 0x10000, RZ ;  /* 0x0001000011187824 */ /* 0x020fc800078e00ff */
[----:B------:R-:W-:Y:S01]  /*1350*/  FADD.FTZ R31, R24, R31 ;  /* 0x0000001f181f7221 */ /* 0x000fe20000010000 */
[----:B------:R-:W-:Y:S06]  /*1360*/  BRA `(.L_x_304) ;  /* 0x0000000000107947 */ /* 0x000fec0003800000 */
.L_x_302:
[----:B-----5:R-:W-:-:S05]  /*1370*/  SHF.L.U32 R24, R13, 0x10, RZ ;  /* 0x000000100d187819 */ /* 0x020fca00000006ff */
[----:B------:R-:W-:Y:S01]  /*1380*/  FADD.FTZ R31, R24, R31 ;  /* 0x0000001f181f7221 */ /* 0x000fe20000010000 */
[----:B------:R-:W-:-:S05]  /*1390*/  @P2 SHF.L.U32 R24, R17, 0x10, RZ ;  /* 0x0000001011182819 */ /* 0x000fca00000006ff */
[----:B------:R-:W-:-:S07]  /*13a0*/  @P2 FADD.FTZ R31, R24, R31 ;  /* 0x0000001f181f2221 */ /* 0x000fce0000010000 */
.L_x_304:
[----:B------:R-:W-:-:S04]  /*13b0*/  F2FP.BF16.F32.PACK_AB R24, RZ, R31 ;  /* 0x0000001fff18723e */ /* 0x000fc800000010ff */
[----:B------:R-:W-:-:S07]  /*13c0*/  PRMT R21, R24, 0x7610, R21 ;  /* 0x0000761018157816 */ /* 0x000fce0000000015 */
.L_x_305:
[----:B------:R-:W-:Y:S01]  /*13d0*/  IMAD.U32 R58, R25, 0x10000, RZ ;  /* 0x00010000193a7824 */ /* 0x000fe200078e00ff */
[----:B------:R-:W-:Y:S06]  /*13e0*/  @P3 BRA `(.L_x_306) ;  /* 0x0000000000243947 */ /* 0x000fec0003800000 */
[----:B------:R-:W-:-:S04]  /*13f0*/  ISETP.NE.U32.AND P4, PT, RZ, UR14, PT ;  /* 0x0000000eff007c0c */ /* 0x000fc8000bf85070 */
[----:B------:R-:W-:-:S13]  /*1400*/  ISETP.NE.AND.EX P4, PT, RZ, UR15, PT, P4 ;  /* 0x0000000fff007c0c */ /* 0x000fda000bf85340 */
[----:B------:R-:W-:Y:S05]  /*1410*/  @P4 BRA `(.L_x_307) ;  /* 0x0000000000084947 */ /* 0x000fea0003800000 */
[----:B------:R-:W-:Y:S05]  /*1420*/  @P0 BRA `(.L_x_308) ;  /* 0x00000000002c0947 */ /* 0x000fea0003800000 */
[----:B------:R-:W-:Y:S05]  /*1430*/  BRA `(.L_x_309) ;  /* 0x0000000000307947 */ /* 0x000fea0003800000 */
.L_x_307:
[----:B-----5:R-:W-:-:S04]  /*1440*/  PRMT R24, R17, 0x7632, R24 ;  /* 0x0000763211187816 */ /* 0x020fc80000000018 */
[----:B------:R-:W-:-:S05]  /*1450*/  SHF.L.U32 R25, R24, 0x10, RZ ;  /* 0x0000001018197819 */ /* 0x000fca00000006ff */
[----:B------:R-:W-:Y:S01]  /*1460*/  FADD.FTZ R58, R58, R25 ;  /* 0x000000193a3a7221 */ /* 0x000fe20000010000 */
[----:B------:R-:W-:Y:S06]  /*1470*/  BRA `(.L_x_308) ;  /* 0x0000000000187947 */ /* 0x000fec0003800000 */
.L_x_306:
[----:B-----5:R-:W-:-:S04]  /*1480*/  PRMT R24, R13, 0x7632, R24 ;  /* 0x000076320d187816 */ /* 0x020fc80000000018 */
[----:B------:R-:W-:Y:S02]  /*1490*/  SHF.L.U32 R25, R24, 0x10, RZ ;  /* 0x0000001018197819 */ /* 0x000fe400000006ff */
[----:B------:R-:W-:-:S03]  /*14a0*/  @P2 PRMT R24, R17, 0x7632, R24 ;  /* 0x0000763211182816 */ /* 0x000fc60000000018 */
[----:B------:R-:W-:Y:S02]  /*14b0*/  FADD.FTZ R58, R58, R25 ;  /* 0x000000193a3a7221 */ /* 0x000fe40000010000 */
[----:B------:R-:W-:-:S04]  /*14c0*/  @P2 IMAD.U32 R25, R24, 0x10000, RZ ;  /* 0x0001000018192824 */ /* 0x000fc800078e00ff */
[----:B------:R-:W-:-:S07]  /*14d0*/  @P2 FADD.FTZ R58, R58, R25 ;  /* 0x000000193a3a2221 */ /* 0x000fce0000010000 */
.L_x_308:
[----:B------:R-:W-:-:S04]  /*14e0*/  F2FP.BF16.F32.PACK_AB R24, RZ, R58 ;  /* 0x0000003aff18723e */ /* 0x000fc800000010ff */
[----:B------:R-:W-:-:S07]  /*14f0*/  PRMT R21, R21, 0x5410, R24 ;  /* 0x0000541015157816 */ /* 0x000fce0000000018 */
.L_x_309:
        /* <DEDUP_REMOVED lines=8> */
.L_x_311:
[----:B-----5:R-:W-:-:S05]  /*1580*/  SHF.L.U32 R24, R18, 0x10, RZ ;  /* 0x0000001012187819 */ /* 0x020fca00000006ff */
[----:B------:R-:W-:Y:S01]  /*1590*/  FADD.FTZ R57, R24, R57 ;  /* 0x0000003918397221 */ /* 0x000fe20000010000 */
[----:B------:R-:W-:Y:S06]  /*15a0*/  BRA `(.L_x_312) ;  /* 0x0000000000107947 */ /* 0x000fec0003800000 */
.L_x_310:
[----:B-----5:R-:W-:-:S04]  /*15b0*/  IMAD.U32 R24, R14, 0x10000, RZ ;  /* 0x000100000e187824 */ /* 0x020fc800078e00ff */
[----:B------:R-:W-:Y:S01]  /*15c0*/  FADD.FTZ R57, R24, R57 ;  /* 0x0000003918397221 */ /* 0x000fe20000010000 */
[----:B------:R-:W-:-:S05]  /*15d0*/  @P2 SHF.L.U32 R24, R18, 0x10, RZ ;  /* 0x0000001012182819 */ /* 0x000fca00000006ff */
[----:B------:R-:W-:-:S07]  /*15e0*/  @P2 FADD.FTZ R57, R24, R57 ;  /* 0x0000003918392221 */ /* 0x000fce0000010000 */
.L_x_312:
[----:B------:R-:W-:-:S04]  /*15f0*/  F2FP.BF16.F32.PACK_AB R24, RZ, R57 ;  /* 0x00000039ff18723e */ /* 0x000fc800000010ff */
[----:B------:R-:W-:-:S07]  /*1600*/  PRMT R22, R24, 0x7610, R22 ;  /* 0x0000761018167816 */ /* 0x000fce0000000016 */
.L_x_313:
[----:B------:R-:W-:Y:S01]  /*1610*/  SHF.L.U32 R59, R26, 0x10, RZ ;  /* 0x000000101a3b7819 */ /* 0x000fe200000006ff */
[----:B------:R-:W-:Y:S06]  /*1620*/  @P3 BRA `(.L_x_314) ;  /* 0x0000000000243947 */ /* 0x000fec0003800000 */
[----:B------:R-:W-:-:S04]  /*1630*/  ISETP.NE.U32.AND P4, PT, RZ, UR14, PT ;  /* 0x0000000eff007c0c */ /* 0x000fc8000bf85070 */
[----:B------:R-:W-:-:S13]  /*1640*/  ISETP.NE.AND.EX P4, PT, RZ, UR15, PT, P4 ;  /* 0x0000000fff007c0c */ /* 0x000fda000bf85340 */
[----:B------:R-:W-:Y:S05]  /*1650*/  @P4 BRA `(.L_x_315) ;  /* 0x0000000000084947 */ /* 0x000fea0003800000 */
[----:B------:R-:W-:Y:S05]  /*1660*/  @P0 BRA `(.L_x_316) ;  /* 0x00000000002c0947 */ /* 0x000fea0003800000 */
[----:B------:R-:W-:Y:S05]  /*1670*/  BRA `(.L_x_317) ;  /* 0x0000000000307947 */ /* 0x000fea0003800000 */
.L_x_315:
[----:B-----5:R-:W-:-:S05]  /*1680*/  PRMT R24, R18, 0x7632, R24 ;  /* 0x0000763212187816 */ /* 0x020fca0000000018 */
[----:B------:R-:W-:-:S04]  /*1690*/  IMAD.U32 R24, R24, 0x10000, RZ ;  /* 0x0001000018187824 */ /* 0x000fc800078e00ff */
[----:B------:R-:W-:Y:S01]  /*16a0*/  FADD.FTZ R59, R59, R24 ;  /* 0x000000183b3b7221 */ /* 0x000fe20000010000 */
[----:B------:R-:W-:Y:S06]  /*16b0*/  BRA `(.L_x_316) ;  /* 0x0000000000187947 */ /* 0x000fec0003800000 */
.L_x_314:
[----:B-----5:R-:W-:-:S04]  /*16c0*/  PRMT R24, R14, 0x7632, R24 ;  /* 0x000076320e187816 */ /* 0x020fc80000000018 */
[----:B------:R-:W-:-:S05]  /*16d0*/  SHF.L.U32 R24, R24, 0x10, RZ ;  /* 0x0000001018187819 */ /* 0x000fca00000006ff */
[--C-:B------:R-:W-:Y:S01]  /*16e0*/  FADD.FTZ R59, R59, R24.reuse ;  /* 0x000000183b3b7221 */ /* 0x100fe20000010000 */
[----:B------:R-:W-:-:S04]  /*16f0*/  @P2 PRMT R24, R18, 0x7632, R24 ;  /* 0x0000763212182816 */ /* 0x000fc80000000018 */
[----:B------:R-:W-:-:S05]  /*1700*/  @P2 SHF.L.U32 R24, R24, 0x10, RZ ;  /* 0x0000001018182819 */ /* 0x000fca00000006ff */
[----:B------:R-:W-:-:S07]  /*1710*/  @P2 FADD.FTZ R59, R59, R24 ;  /* 0x000000183b3b2221 */ /* 0x000fce0000010000 */
.L_x_316:
[----:B------:R-:W-:-:S04]  /*1720*/  F2FP.BF16.F32.PACK_AB R24, RZ, R59 ;  /* 0x0000003bff18723e */ /* 0x000fc800000010ff */
[----:B------:R-:W-:-:S07]  /*1730*/  PRMT R22, R22, 0x5410, R24 ;  /* 0x0000541016167816 */ /* 0x000fce0000000018 */
.L_x_317:
        /* <DEDUP_REMOVED lines=8> */
.L_x_319:
[----:B-----5:R-:W-:-:S05]  /*17c0*/  SHF.L.U32 R25, R19, 0x10, RZ ;  /* 0x0000001013197819 */ /* 0x020fca00000006ff */
[----:B------:R-:W-:Y:S01]  /*17d0*/  FADD.FTZ R26, R25, R26 ;  /* 0x0000001a191a7221 */ /* 0x000fe20000010000 */
[----:B------:R-:W-:Y:S06]  /*17e0*/  BRA `(.L_x_320) ;  /* 0x0000000000107947 */ /* 0x000fec0003800000 */
.L_x_318:
[----:B-----5:R-:W-:-:S05]  /*17f0*/  SHF.L.U32 R25, R15, 0x10, RZ ;  /* 0x000000100f197819 */ /* 0x020fca00000006ff */
[----:B------:R-:W-:Y:S01]  /*1800*/  FADD.FTZ R26, R25, R26 ;  /* 0x0000001a191a7221 */ /* 0x000fe20000010000 */
[----:B------:R-:W-:-:S04]  /*1810*/  @P2 IMAD.U32 R25, R19, 0x10000, RZ ;  /* 0x0001000013192824 */ /* 0x000fc800078e00ff */
[----:B------:R-:W-:-:S07]  /*1820*/  @P2 FADD.FTZ R26, R25, R26 ;  /* 0x0000001a191a2221 */ /* 0x000fce0000010000 */
.L_x_320:
[----:B------:R-:W-:-:S04]  /*1830*/  F2FP.BF16.F32.PACK_AB R24, RZ, R26 ;  /* 0x0000001aff18723e */ /* 0x000fc800000010ff */
[----:B------:R-:W-:-:S07]  /*1840*/  PRMT R23, R24, 0x7610, R23 ;  /* 0x0000761018177816 */ /* 0x000fce0000000017 */
.L_x_321:
[----:B------:R-:W-:Y:S01]  /*1850*/  SHF.L.U32 R27, R27, 0x10, RZ ;  /* 0x000000101b1b7819 */ /* 0x000fe200000006ff */
[----:B------:R-:W-:Y:S06]  /*1860*/  @P3 BRA `(.L_x_322) ;  /* 0x0000000000243947 */ /* 0x000fec0003800000 */
[----:B------:R-:W-:-:S04]  /*1870*/  ISETP.NE.U32.AND P2, PT, RZ, UR14, PT ;  /* 0x0000000eff007c0c */ /* 0x000fc8000bf45070 */
[----:B------:R-:W-:-:S13]  /*1880*/  ISETP.NE.AND.EX P2, PT, RZ, UR15, PT, P2 ;  /* 0x0000000fff007c0c */ /* 0x000fda000bf45320 */
[----:B------:R-:W-:Y:S05]  /*1890*/  @P2 BRA `(.L_x_323) ;  /* 0x0000000000082947 */ /* 0x000fea0003800000 */
[----:B------:R-:W-:Y:S05]  /*18a0*/  @P0 BRA `(.L_x_324) ;  /* 0x00000000002c0947 */ /* 0x000fea0003800000 */
[----:B------:R-:W-:Y:S05]  /*18b0*/  BRA `(.L_x_325) ;  /* 0x0000000000307947 */ /* 0x000fea0003800000 */
.L_x_323:
[----:B-----5:R-:W-:-:S04]  /*18c0*/  PRMT R24, R19, 0x7632, R24 ;  /* 0x0000763213187816 */ /* 0x020fc80000000018 */
[----:B------:R-:W-:-:S05]  /*18d0*/  SHF.L.U32 R24, R24, 0x10, RZ ;  /* 0x0000001018187819 */ /* 0x000fca00000006ff */
[----:B------:R-:W-:Y:S01]  /*18e0*/  FADD.FTZ R27, R27, R24 ;  /* 0x000000181b1b7221 */ /* 0x000fe20000010000 */
[----:B------:R-:W-:Y:S06]  /*18f0*/  BRA `(.L_x_324) ;  /* 0x0000000000187947 */ /* 0x000fec0003800000 */
.L_x_322:
[----:B-----5:R-:W-:-:S05]  /*1900*/  PRMT R24, R15, 0x7632, R24 ;  /* 0x000076320f187816 */ /* 0x020fca0000000018 */
[----:B------:R-:W-:-:S04]  /*1910*/  IMAD.U32 R24, R24, 0x10000, RZ ;  /* 0x0001000018187824 */ /* 0x000fc800078e00ff */
[--C-:B------:R-:W-:Y:S01]  /*1920*/  FADD.FTZ R27, R27, R24.reuse ;  /* 0x000000181b1b7221 */ /* 0x100fe20000010000 */
[----:B------:R-:W-:-:S04]  /*1930*/  @P2 PRMT R24, R19, 0x7632, R24 ;  /* 0x0000763213182816 */ /* 0x000fc80000000018 */
[----:B------:R-:W-:-:S05]  /*1940*/  @P2 SHF.L.U32 R24, R24, 0x10, RZ ;  /* 0x0000001018182819 */ /* 0x000fca00000006ff */
[----:B------:R-:W-:-:S07]  /*1950*/  @P2 FADD.FTZ R27, R27, R24 ;  /* 0x000000181b1b2221 */ /* 0x000fce0000010000 */
.L_x_324:
[----:B------:R-:W-:-:S04]  /*1960*/  F2FP.BF16.F32.PACK_AB R24, RZ, R27 ;  /* 0x0000001bff18723e */ /* 0x000fc800000010ff */
[----:B------:R-:W-:-:S07]  /*1970*/  PRMT R23, R23, 0x5410, R24 ;  /* 0x0000541017177816 */ /* 0x000fce0000000018 */
.L_x_325:
[----:B------:R-:W-:Y:S01]  /*1980*/  FADD.FTZ R63, RZ, R28 ;  /* 0x0000001cff3f7221 */ /* 0x000fe20000010000 */
[----:B------:R-:W0:Y:S01]  /*1990*/  @P0 LDC.64 R24, c[0x0][0x238] ;  /* 0x00008e00ff180b82 */ /* 0x000e220000000a00 */
[----:B------:R-:W-:Y:S02]  /*19a0*/  UMOV UR6, 0xffffffff ;  /* 0xffffffff00067882 */ /* 0x000fe40000000000 */
        /* <DEDUP_REMOVED lines=8> */
[----:B------:R-:W-:Y:S02]  /*1a30*/  @P0 LEA.HI.X R25, R47, R25, RZ, 0x4, P2 ;  /* 0x000000192f190211 */ /* 0x000fe400010f24ff */
[----:B------:R-:W-:Y:S01]  /*1a40*/  ISETP.NE.AND P2, PT, R67, RZ, PT ;  /* 0x000000ff4300720c */ /* 0x000fe20003f45270 */
[----:B------:R-:W-:Y:S02]  /*1a50*/  FADD.FTZ R63, R63, R30 ;  /* 0x0000001e3f3f7221 */ /* 0x000fe40000010000 */
[----:B------:R0:W-:Y:S02]  /*1a60*/  @P0 STG.E.128 desc[UR4][R24.64], R20 ;  /* 0x0000001418000986 */ /* 0x0001e4000c101d04 */
[----:B------:R-:W-:-:S04]  /*1a70*/  FADD.FTZ R68, R63, R56 ;  /* 0x000000383f447221 */ /* 0x000fc80000010000 */
[----:B0-----:R-:W-:-:S04]  /*1a80*/  FADD.FTZ R25, R68, R31 ;  /* 0x0000001f44197221 */ /* 0x001fc80000010000 */
[----:B------:R-:W-:-:S04]  /*1a90*/  FADD.FTZ R24, R25, R58 ;  /* 0x0000003a19187221 */ /* 0x000fc80000010000 */
[----:B------:R-:W-:-:S04]  /*1aa0*/  FADD.FTZ R24, R24, R57 ;  /* 0x0000003918187221 */ /* 0x000fc80000010000 */
[----:B------:R-:W-:-:S04]  /*1ab0*/  FADD.FTZ R25, R24, R59 ;  /* 0x0000003b18197221 */ /* 0x000fc80000010000 */
[----:B------:R-:W-:-:S04]  /*1ac0*/  FADD.FTZ R68, R25, R26 ;  /* 0x0000001a19447221 */ /* 0x000fc80000010000 */
[----:B------:R-:W-:Y:S01]  /*1ad0*/  FADD.FTZ R68, R68, R27 ;  /* 0x0000001b44447221 */ /* 0x000fe20000010000 */
        /* <DEDUP_REMOVED lines=11> */
[----:B------:R-:W0:Y:S02]  /*1b90*/  LDC R69, c[0x0][0x290] ;  /* 0x0000a400ff457b82 */ /* 0x000e240000000800 */
[----:B0-----:R-:W-:-:S04]  /*1ba0*/  FMUL.FTZ R63, R24, R69 ;  /* 0x00000045183f7220 */ /* 0x001fc80000410000 */
        /* <DEDUP_REMOVED lines=41> */
.L_x_339:
[----:B-1----:R-:W-:Y:S01]  /*1e40*/  FADD.FTZ R24, R68, R24 ;  /* 0x0000001844187221 */ /* 0x002fe20000010000 */
[----:B------:R-:W-:-:S03]  /*1e50*/  FMUL.FTZ R67, R63, R63 ;  /* 0x0000003f3f437220 */ /* 0x000fc60000410000 */
[----:B------:R-:W-:Y:S02]  /*1e60*/  FFMA.FTZ R69, R24, R69, UR8 ;  /* 0x0000000818457e23 */ /* 0x000fe40008010045 */
[----:B------:R-:W1:Y:S01]  /*1e70*/  @!P2 LDC.64 R24, c[0x0][0x250] ;  /* 0x00009400ff18ab82 */ /* 0x000e620000000a00 */
[----:B0-----:R-:W-:-:S05]  /*1e80*/  FSEL R68, R67, RZ, P5 ;  /* 0x000000ff43447208 */ /* 0x001fca0002800000 */
[----:B------:R-:W-:-:S06]  /*1e90*/  FADD.FTZ R67, R69, R68 ;  /* 0x0000004445437221 */ /* 0x000fcc0000010000 */
[----:B------:R-:W0:Y:S01]  /*1ea0*/  MUFU.RSQ R67, R67 ;  /* 0x0000004300437308 */ /* 0x000e220000001400 */
[----:B-1----:R-:W-:-:S05]  /*1eb0*/  @!P2 IMAD.WIDE R24, R0, 0x4, R24 ;  /* 0x000000040018a825 */ /* 0x002fca00078e0218 */
[----:B------:R1:W-:Y:S02]  /*1ec0*/  @!P2 STG.E desc[UR4][R24.64], R63 ;  /* 0x0000003f1800a986 */ /* 0x0003e4000c101904 */
[----:B-1----:R-:W1:Y:S01]  /*1ed0*/  @!P2 LDC.64 R24, c[0x0][0x258] ;  /* 0x00009600ff18ab82 */ /* 0x002e620000000a00 */
[----:B------:R-:W-:-:S05]  /*1ee0*/  FSEL R63, R63, RZ, !P5 ;  /* 0x000000ff3f3f7208 */ /* 0x000fca0006800000 */
[C---:B------:R-:W-:Y:S01]  /*1ef0*/  FADD.FTZ R46, -R63.reuse, R46 ;  /* 0x0000002e3f2e7221 */ /* 0x040fe20000010100 */
[C---:B------:R-:W-:Y:S01]  /*1f00*/  FADD.FTZ R43, -R63.reuse, R43 ;  /* 0x0000002b3f2b7221 */ /* 0x040fe20000010100 */
[C---:B------:R-:W-:Y:S01]  /*1f10*/  FADD.FTZ R48, -R63.reuse, R48 ;  /* 0x000000303f307221 */ /* 0x040fe20000010100 */
[C---:B------:R-:W-:Y:S01]  /*1f20*/  FADD.FTZ R31, -R63.reuse, R31 ;  /* 0x0000001f3f1f7221 */ /* 0x040fe20000010100 */
[----:B------:R-:W-:Y:S01]  /*1f30*/  FADD.FTZ R42, -R63, R42 ;  /* 0x0000002a3f2a7221 */ /* 0x000fe20000010100 */
[C---:B0-----:R-:W-:Y:S01]  /*1f40*/  FMUL.FTZ R43, R67.reuse, R43 ;  /* 0x0000002b432b7220 */ /* 0x041fe20000410000 */
[----:B------:R-:W-:Y:S01]  /*1f50*/  FMUL.FTZ R48, R67, R48 ;  /* 0x0000003043307220 */ /* 0x000fe20000410000 */
[C---:B------:R-:W-:Y:S01]  /*1f60*/  FADD.FTZ R27, -R63.reuse, R27 ;  /* 0x0000001b3f1b7221 */ /* 0x040fe20000010100 */
[----:B------:R-:W-:Y:S01]  /*1f70*/  FADD.FTZ R26, -R63, R26 ;  /* 0x0000001a3f1a7221 */ /* 0x000fe20000010100 */
[----:B------:R-:W-:Y:S01]  /*1f80*/  FMUL.FTZ R42, R67, R42 ;  /* 0x0000002a432a7220 */ /* 0x000fe20000410000 */
[----:B------:R-:W-:Y:S01]  /*1f90*/  FFMA.FTZ R43, R61, R43, R4 ;  /* 0x0000002b3d2b7223 */ /* 0x000fe20000010004 */
[----:B------:R-:W-:Y:S01]  /*1fa0*/  FFMA.FTZ R68, R60, R48, R34 ;  /* 0x000000303c447223 */ /* 0x000fe20000010022 */
[----:B------:R-:W-:Y:S01]  /*1fb0*/  FMUL.FTZ R48, R67, R27 ;  /* 0x0000001b43307220 */ /* 0x000fe20000410000 */
[C---:B------:R-:W-:Y:S01]  /*1fc0*/  FADD.FTZ R28, -R63.reuse, R28 ;  /* 0x0000001c3f1c7221 */ /* 0x040fe20000010100 */
[C---:B------:R-:W-:Y:S01]  /*1fd0*/  FADD.FTZ R29, -R63.reuse, R29 ;  /* 0x0000001d3f1d7221 */ /* 0x040fe20000010100 */
[C---:B------:R-:W-:Y:S01]  /*1fe0*/  FADD.FTZ R44, -R63.reuse, R44 ;  /* 0x0000002c3f2c7221 */ /* 0x040fe20000010100 */
[----:B------:R-:W-:Y:S01]  /*1ff0*/  FADD.FTZ R30, -R63, R30 ;  /* 0x0000001e3f1e7221 */ /* 0x000fe20000010100 */
[----:B------:R-:W-:Y:S01]  /*2000*/  FMUL.FTZ R28, R67, R28 ;  /* 0x0000001c431c7220 */ /* 0x000fe20000410000 */
[----:B-1----:R-:W-:-:S04]  /*2010*/  @!P2 IMAD.WIDE R24, R0, 0x4, R24 ;  /* 0x000000040018a825 */ /* 0x002fc800078e0218 */
[C---:B------:R-:W-:Y:S01]  /*2020*/  FMUL.FTZ R29, R67.reuse, R29 ;  /* 0x0000001d431d7220 */ /* 0x040fe20000410000 */
[----:B------:R-:W-:Y:S01]  /*2030*/  FMUL.FTZ R44, R67, R44 ;  /* 0x0000002c432c7220 */ /* 0x000fe20000410000 */
[C---:B------:R-:W-:Y:S01]  /*2040*/  FADD.FTZ R56, -R63.reuse, R56 ;  /* 0x000000383f387221 */ /* 0x040fe20000010100 */
[C---:B------:R-:W-:Y:S01]  /*2050*/  FADD.FTZ R58, -R63.reuse, R58 ;  /* 0x0000003a3f3a7221 */ /* 0x040fe20000010100 */
[----:B------:R0:W-:Y:S01]  /*2060*/  @!P2 STG.E desc[UR4][R24.64], R67 ;  /* 0x000000431800a986 */ /* 0x0001e2000c101904 */
[C---:B------:R-:W-:Y:S01]  /*2070*/  FADD.FTZ R57, -R63.reuse, R57 ;  /* 0x000000393f397221 */ /* 0x040fe20000010100 */
[----:B------:R-:W-:Y:S01]  /*2080*/  FADD.FTZ R59, -R63, R59 ;  /* 0x0000003b3f3b7221 */ /* 0x000fe20000010100 */
[----:B------:R-:W-:Y:S01]  /*2090*/  FFMA.FTZ R28, R66, R28, R2 ;  /* 0x0000001c421c7223 */ /* 0x000fe20000010002 */
[----:B------:R-:W-:Y:S01]  /*20a0*/  FFMA.FTZ R44, R62, R44, R33 ;  /* 0x0000002c3e2c7223 */ /* 0x000fe20000010021 */
[----:B------:R-:W-:Y:S01]  /*20b0*/  FFMA.FTZ R48, R41, R48, R39 ;  /* 0x0000003029307223 */ /* 0x000fe20000010027 */
[C---:B------:R-:W-:Y:S01]  /*20c0*/  FMUL.FTZ R30, R67.reuse, R30 ;  /* 0x0000001e431e7220 */ /* 0x040fe20000410000 */
[C---:B------:R-:W-:Y:S01]  /*20d0*/  FMUL.FTZ R56, R67.reuse, R56 ;  /* 0x0000003843387220 */ /* 0x040fe20000410000 */
[C---:B------:R-:W-:Y:S01]  /*20e0*/  FMUL.FTZ R58, R67.reuse, R58 ;  /* 0x0000003a433a7220 */ /* 0x040fe20000410000 */
[C---:B------:R-:W-:Y:S01]  /*20f0*/  FMUL.FTZ R57, R67.reuse, R57 ;  /* 0x0000003943397220 */ /* 0x040fe20000410000 */
[----:B------:R-:W-:Y:S01]  /*2100*/  FMUL.FTZ R59, R67, R59 ;  /* 0x0000003b433b7220 */ /* 0x000fe20000410000 */
[----:B0-----:R-:W-:Y:S01]  /*2110*/  FADD.FTZ R24, -R63, R49 ;  /* 0x000000313f187221 */ /* 0x001fe20000010100 */
[C---:B------:R-:W-:Y:S01]  /*2120*/  FMUL.FTZ R25, R67.reuse, R46 ;  /* 0x0000002e43197220 */ /* 0x040fe20000410000 */
[C---:B------:R-:W-:Y:S01]  /*2130*/  FMUL.FTZ R46, R67.reuse, R31 ;  /* 0x0000001f432e7220 */ /* 0x040fe20000410000 */
[----:B------:R-:W-:Y:S01]  /*2140*/  FFMA.FTZ R59, R40, R59, R38 ;  /* 0x0000003b283b7223 */ /* 0x000fe20000010026 */
[----:B------:R-:W-:Y:S01]  /*2150*/  FMUL.FTZ R24, R67, R24 ;  /* 0x0000001843187220 */ /* 0x000fe20000410000 */
[----:B------:R-:W-:Y:S01]  /*2160*/  FFMA.FTZ R25, R55, R25, R5 ;  /* 0x0000001937197223 */ /* 0x000fe20000010005 */
[----:B------:R-:W-:Y:S01]  /*2170*/  FFMA.FTZ R58, R50, R58, R37 ;  /* 0x0000003a323a7223 */ /* 0x000fe20000010025 */
[----:B------:R-:W-:Y:S01]  /*2180*/  FFMA.FTZ R49, R52, R56, R36 ;  /* 0x0000003834317223 */ /* 0x000fe20000010024 */
[----:B------:R-:W-:Y:S01]  /*2190*/  FFMA.FTZ R31, R54, R24, R35 ;  /* 0x00000018361f7223 */ /* 0x000fe20000010023 */
[----:B------:R-:W-:Y:S01]  /*21a0*/  FMUL.FTZ R24, R67, R26 ;  /* 0x0000001a43187220 */ /* 0x000fe20000410000 */
[----:B------:R-:W-:-:S03]  /*21b0*/  F2FP.BF16.F32.PACK_AB R26, R68, R43 ;  /* 0x0000002b441a723e */ /* 0x000fc600000010ff */
[----:B------:R-:W-:Y:S01]  /*21c0*/  F2FP.BF16.F32.PACK_AB R27, R31, R25 ;  /* 0x000000191f1b723e */ /* 0x000fe200000010ff */
[----:B------:R-:W-:Y:S01]  /*21d0*/  FFMA.FTZ R31, R65, R42, R32 ;  /* 0x0000002a411f7223 */ /* 0x000fe20000010020 */
[----:B------:R-:W-:Y:S01]  /*21e0*/  FFMA.FTZ R25, R64, R29, R3 ;  /* 0x0000001d40197223 */ /* 0x000fe20000010003 */
[----:B------:R-:W0:Y:S01]  /*21f0*/  LDC.64 R42, c[0x0][0x210] ;  /* 0x00008400ff2a7b82 */ /* 0x000e220000000a00 */
[----:B------:R-:W-:Y:S02]  /*2200*/  FFMA.FTZ R29, R11, R24, R9 ;  /* 0x000000180b1d7223 */ /* 0x000fe40000010009 */
[----:B------:R-:W-:Y:S01]  /*2210*/  F2FP.BF16.F32.PACK_AB R24, R31, R28 ;  /* 0x0000001c1f18723e */ /* 0x000fe200000010ff */
[----:B------:R-:W-:Y:S01]  /*2220*/  FFMA.FTZ R28, R53, R30, R6 ;  /* 0x0000001e351c7223 */ /* 0x000fe20000010006 */
[----:B------:R-:W-:Y:S01]  /*2230*/  F2FP.BF16.F32.PACK_AB R25, R44, R25 ;  /* 0x000000192c19723e */ /* 0x000fe200000010ff */
[----:B------:R-:W-:Y:S01]  /*2240*/  FFMA.FTZ R30, R10, R57, R8 ;  /* 0x000000390a1e7223 */ /* 0x000fe20000010008 */
[----:B------:R-:W-:Y:S01]  /*2250*/  F2FP.BF16.F32.PACK_AB R31, R48, R29 ;  /* 0x0000001d301f723e */ /* 0x000fe200000010ff */
[----:B------:R-:W-:Y:S01]  /*2260*/  FFMA.FTZ R29, R51, R46, R7 ;  /* 0x0000002e331d7223 */ /* 0x000fe20000010007 */
[----:B------:R-:W-:-:S02]  /*2270*/  LEA R44, P2, R45, UR10, 0x4 ;  /* 0x0000000a2d2c7c11 */ /* 0x000fc4000f8420ff */
[----:B------:R-:W-:Y:S02]  /*2280*/  LEA R46, P3, R47, UR10, 0x4 ;  /* 0x0000000a2f2e7c11 */ /* 0x000fe4000f8620ff */
[----:B------:R-:W-:Y:S02]  /*2290*/  LEA.HI.X R45, R45, UR11, RZ, 0x4, P2 ;  /* 0x0000000b2d2d7c11 */ /* 0x000fe400090f24ff */
[----:B------:R-:W-:Y:S02]  /*22a0*/  F2FP.BF16.F32.PACK_AB R30, R59, R30 ;  /* 0x0000001e3b1e723e */ /* 0x000fe400000010ff */
[----:B------:R-:W-:Y:S01]  /*22b0*/  F2FP.BF16.F32.PACK_AB R29, R58, R29 ;  /* 0x0000001d3a1d723e */ /* 0x000fe200000010ff */
[----:B------:R1:W-:Y:S01]  /*22c0*/  STG.E.128 desc[UR4][R44.64], R24 ;  /* 0x000000182c007986 */ /* 0x0003e2000c101d04 */
[----:B------:R-:W-:Y:S02]  /*22d0*/  F2FP.BF16.F32.PACK_AB R28, R49, R28 ;  /* 0x0000001c311c723e */ /* 0x000fe400000010ff */
[----:B------:R-:W-:-:S02]  /*22e0*/  LEA.HI.X R47, R47, UR11, RZ, 0x4, P3 ;  /* 0x0000000b2f2f7c11 */ /* 0x000fc400098f24ff */
[----:B0-----:R-:W-:-:S03]  /*22f0*/  LEA R0, R42, R0, 0x2 ;  /* 0x000000002a007211 */ /* 0x001fc600078e10ff */
[----:B------:R1:W-:Y:S01]  /*2300*/  STG.E.128 desc[UR4][R46.64], R28 ;  /* 0x0000001c2e007986 */ /* 0x0003e2000c101d04 */
[----:B------:R-:W-:-:S13]  /*2310*/  ISETP.GE.AND P2, PT, R0, R43, PT ;  /* 0x0000002b0000720c */ /* 0x000fda0003f46270 */
[----:B------:R-:W-:Y:S05]  /*2320*/  @!P2 BRA `(.L_x_327) ;  /* 0xffffffe00094a947 */ /* 0x000fea000383ffff */
[----:B------:R-:W-:Y:S05]  /*2330*/  EXIT ;  /* 0x000000000000794d */ /* 0x000fea0003800000 */
.L_x_326:
[----:B------:R-:W-:Y:S01]  /*2340*/  HFMA2.MMA R25, -RZ, RZ, 0, 1.847743988037109375e-06 ;  /* 0x0000001fff197435 */ /* 0x000fe200000001ff */
[----:B------:R-:W-:Y:S01]  /*2350*/  BSSY B0, `(.L_x_328) ;  /* 0x0000006000007945 */ /* 0x000fe20003800000 */
[----:B------:R-:W-:Y:S01]  /*2360*/  IMAD.MOV.U32 R67, RZ, RZ, 0x1 ;  /* 0x00000001ff437424 */ /* 0x000fe200078e00ff */
[----:B------:R-:W-:-:S08]  /*2370*/  MOV R24, 0xffffffff ;  /* 0xffffffff00187802 */ /* 0x000fd00000000f00 */
[----:B-----5:R-:W-:Y:S05]  /*2380*/  WARPSYNC.COLLECTIVE R24, `(.L_x_329) ;  /* 0x0000000018087348 */ /* 0x020fea0003c00000 */
[----:B------:R0:W1:Y:S02]  /*2390*/  SHFL.BFLY P3, R24, R68, R67, R25 ;  /* 0x0c00004344187389 */ /* 0x0000640000060019 */
[----:B01---5:R-:W-:Y:S01]  /*23a0*/  ENDCOLLECTIVE ;  /* 0x000000000000791b */ /* 0x023fe20003800000 */
.L_x_329:
[----:B------:R-:W-:Y:S05]  /*23b0*/  BSYNC B0 ;  /* 0x0000000000007941 */ /* 0x000fea0003800000 */
.L_x_328:
[----:B------:R-:W-:Y:S01]  /*23c0*/  FADD.FTZ R68, R68, R24 ;  /* 0x0000001844447221 */ /* 0x000fe20000010000 */
[----:B------:R-:W-:Y:S01]  /*23d0*/  HFMA2.MMA R25, -RZ, RZ, 0, 1.847743988037109375e-06 ;  /* 0x0000001fff197435 */ /* 0x000fe200000001ff */
[----:B------:R-:W-:Y:S01]  /*23e0*/  MOV R24, 0xffffffff ;  /* 0xffffffff00187802 */ /* 0x000fe20000000f00 */
[----:B------:R-:W-:-:S09]  /*23f0*/  IMAD.MOV.U32 R67, RZ, RZ, 0x2 ;  /* 0x00000002ff437424 */ /* 0x000fd200078e00ff */
[----:B------:R-:W-:Y:S05]  /*2400*/  WARPSYNC.COLLECTIVE R24, `(.L_x_330) ;  /* 0x0000000018087348 */ /* 0x000fea0003c00000 */
[----:B------:R0:W1:Y:S02]  /*2410*/  SHFL.BFLY P3, R24, R68, R67, R25 ;  /* 0x0c00004344187389 */ /* 0x0000640000060019 */
[----:B01----:R-:W-:Y:S01]  /*2420*/  ENDCOLLECTIVE ;  /* 0x000000000000791b */ /* 0x003fe20003800000 */
.L_x_330:
[----:B------:R-:W-:Y:S01]  /*2430*/  HFMA2.MMA R67, -RZ, RZ, 0, 2.384185791015625e-07 ;  /* 0x00000004ff437435 */ /* 0x000fe200000001ff */
[----:B------:R-:W-:Y:S02]  /*2440*/  IMAD.MOV.U32 R63, RZ, RZ, R24 ;  /* 0x000000ffff3f7224 */ /* 0x000fe400078e0018 */
[----:B------:R-:W-:Y:S02]  /*2450*/  IMAD.MOV.U32 R24, RZ, RZ, -0x1 ;  /* 0xffffffffff187424 */ /* 0x000fe400078e00ff */
[----:B------:R-:W-:-:S05]  /*2460*/  FADD.FTZ R63, R68, R63 ;  /* 0x0000003f443f7221 */ /* 0x000fca0000010000 */
[----:B------:R-:W-:-:S07]  /*2470*/  MOV R68, R63 ;  /* 0x0000003f00447202 */ /* 0x000fce0000000f00 */
[----:B------:R-:W-:Y:S05]  /*2480*/  WARPSYNC.COLLECTIVE R24, `(.L_x_331) ;  /* 0x0000000018087348 */ /* 0x000fea0003c00000 */
[----:B------:R0:W1:Y:S02]  /*2490*/  SHFL.BFLY P3, R24, R68, R67, R25 ;  /* 0x0c00004344187389 */ /* 0x0000640000060019 */
[----:B01----:R-:W-:Y:S01]  /*24a0*/  ENDCOLLECTIVE ;  /* 0x000000000000791b */ /* 0x003fe20003800000 */
.L_x_331:
[----:B------:R-:W-:Y:S01]  /*24b0*/  IMAD.MOV.U32 R67, RZ, RZ, 0x8 ;  /* 0x00000008ff437424 */ /* 0x000fe200078e00ff */
[----:B------:R-:W-:Y:S02]  /*24c0*/  MOV R69, R24 ;  /* 0x0000001800457202 */ /* 0x000fe40000000f00 */
[----:B------:R-:W-:-:S03]  /*24d0*/  MOV R24, 0xffffffff ;  /* 0xffffffff00187802 */ /* 0x000fc60000000f00 */
[----:B------:R-:W-:-:S05]  /*24e0*/  FADD.FTZ R69, R63, R69 ;  /* 0x000000453f457221 */ /* 0x000fca0000010000 */
[----:B------:R-:W-:-:S07]  /*24f0*/  MOV R68, R69 ;  /* 0x0000004500447202 */ /* 0x000fce0000000f00 */
[----:B------:R-:W-:Y:S05]  /*2500*/  WARPSYNC.COLLECTIVE R24, `(.L_x_332) ;  /* 0x0000000018087348 */ /* 0x000fea0003c00000 */
[----:B------:R0:W1:Y:S02]  /*2510*/  SHFL.BFLY P3, R24, R68, R67, R25 ;  /* 0x0c00004344187389 */ /* 0x0000640000060019 */
[----:B01----:R-:W-:Y:S01]  /*2520*/  ENDCOLLECTIVE ;  /* 0x000000000000791b */ /* 0x003fe20003800000 */
.L_x_332:
[----:B------:R-:W-:Y:S01]  /*2530*/  HFMA2.MMA R67, -RZ, RZ, 0, 9.5367431640625e-07 ;  /* 0x00000010ff437435 */ /* 0x000fe200000001ff */
[----:B------:R-:W-:Y:S02]  /*2540*/  MOV R63, R24 ;  /* 0x00000018003f7202 */ /* 0x000fe40000000f00 */
[----:B------:R-:W-:-:S03]  /*2550*/  MOV R24, 0xffffffff ;  /* 0xffffffff00187802 */ /* 0x000fc60000000f00 */
[----:B------:R-:W-:-:S04]  /*2560*/  FADD.FTZ R69, R69, R63 ;  /* 0x0000003f45457221 */ /* 0x000fc80000010000 */
[----:B------:R-:W-:-:S07]  /*2570*/  IMAD.MOV.U32 R68, RZ, RZ, R69 ;  /* 0x000000ffff447224 */ /* 0x000fce00078e0045 */
[----:B------:R-:W-:Y:S05]  /*2580*/  WARPSYNC.COLLECTIVE R24, `(.L_x_333) ;  /* 0x0000000018087348 */ /* 0x000fea0003c00000 */
[----:B------:R0:W1:Y:S02]  /*2590*/  SHFL.BFLY P3, R24, R68, R67, R25 ;  /* 0x0c00004344187389 */ /* 0x0000640000060019 */
[----:B01----:R-:W-:Y:S01]  /*25a0*/  ENDCOLLECTIVE ;  /* 0x000000000000791b */ /* 0x003fe20003800000 */
.L_x_333:
[----:B------:R-:W-:Y:S01]  /*25b0*/  HFMA2.MMA R67, -RZ, RZ, 0, 5.9604644775390625e-08 ;  /* 0x00000001ff437435 */ /* 0x000fe200000001ff */
[----:B------:R-:W-:-:S04]  /*25c0*/  IMAD.MOV.U32 R63, RZ, RZ, R24 ;  /* 0x000000ffff3f7224 */ /* 0x000fc800078e0018 */
[----:B------:R-:W-:Y:S02]  /*25d0*/  FADD.FTZ R63, R69, R63 ;  /* 0x0000003f453f7221 */ /* 0x000fe40000010000 */
        /* <DEDUP_REMOVED lines=34> */
[----:B------:R-:W-:Y:S01]  /*2800*/  IMAD.MOV.U32 R24, RZ, RZ, -0x1 ;  /* 0xffffffffff187424 */ /* 0x000fe200078e00ff */
[----:B------:R-:W-:-:S07]  /*2810*/  MOV R25, 0x1f ;  /* 0x0000001f00197802 */ /* 0x000fce0000000f00 */
[----:B------:R-:W-:Y:S05]  /*2820*/  WARPSYNC.COLLECTIVE R24, `(.L_x_334) ;  /* 0x0000000018087348 */ /* 0x000fea0003c00000 */
[----:B------:R0:W1:Y:S02]  /*2830*/  SHFL.BFLY P3, R24, R68, R67, R25 ;  /* 0x0c00004344187389 */ /* 0x0000640000060019 */
[----:B01----:R-:W-:Y:S01]  /*2840*/  ENDCOLLECTIVE ;  /* 0x000000000000791b */ /* 0x003fe20003800000 */
.L_x_334:
[----:B------:R-:W-:Y:S01]  /*2850*/  HFMA2.MMA R67, -RZ, RZ, 0, 1.1920928955078125e-07 ;  /* 0x00000002ff437435 */ /* 0x000fe200000001ff */
[----:B------:R-:W-:Y:S01]  /*2860*/  FADD.FTZ R68, R68, R24 ;  /* 0x0000001844447221 */ /* 0x000fe20000010000 */
[----:B------:R-:W-:-:S09]  /*2870*/  MOV R24, 0xffffffff ;  /* 0xffffffff00187802 */ /* 0x000fd20000000f00 */
[----:B------:R-:W-:Y:S05]  /*2880*/  WARPSYNC.COLLECTIVE R24, `(.L_x_335) ;  /* 0x0000000018087348 */ /* 0x000fea0003c00000 */
[----:B------:R0:W1:Y:S02]  /*2890*/  SHFL.BFLY P3, R24, R68, R67, R25 ;  /* 0x0c00004344187389 */ /* 0x0000640000060019 */
[----:B01----:R-:W-:Y:S01]  /*28a0*/  ENDCOLLECTIVE ;  /* 0x000000000000791b */ /* 0x003fe20003800000 */
.L_x_335:
[----:B------:R-:W-:Y:S02]  /*28b0*/  IMAD.MOV.U32 R67, RZ, RZ, 0x4 ;  /* 0x00000004ff437424 */ /* 0x000fe400078e00ff */
[----:B------:R-:W-:Y:S01]  /*28c0*/  FADD.FTZ R68, R68, R24 ;  /* 0x0000001844447221 */ /* 0x000fe20000010000 */
[----:B------:R-:W-:-:S07]  /*28d0*/  MOV R24, 0xffffffff ;  /* 0xffffffff00187802 */ /* 0x000fce0000000f00 */
[----:B------:R-:W-:Y:S05]  /*28e0*/  WARPSYNC.COLLECTIVE R24, `(.L_x_336) ;  /* 0x0000000018087348 */ /* 0x000fea0003c00000 */
[----:B------:R0:W1:Y:S02]  /*28f0*/  SHFL.BFLY P3, R24, R68, R67, R25 ;  /* 0x0c00004344187389 */ /* 0x0000640000060019 */
[----:B01----:R-:W-:Y:S01]  /*2900*/  ENDCOLLECTIVE ;  /* 0x000000000000791b */ /* 0x003fe20003800000 */
.L_x_336:
[----:B------:R-:W-:Y:S01]  /*2910*/  HFMA2.MMA R67, -RZ, RZ, 0, 4.76837158203125e-07 ;  /* 0x00000008ff437435 */ /* 0x000fe200000001ff */
[----:B------:R-:W-:Y:S01]  /*2920*/  FADD.FTZ R68, R68, R24 ;  /* 0x0000001844447221 */ /* 0x000fe20000010000 */
[----:B------:R-:W-:-:S09]  /*2930*/  IMAD.MOV.U32 R24, RZ, RZ, -0x1 ;  /* 0xffffffffff187424 */ /* 0x000fd200078e00ff */
[----:B------:R-:W-:Y:S05]  /*2940*/  WARPSYNC.COLLECTIVE R24, `(.L_x_337) ;  /* 0x0000000018087348 */ /* 0x000fea0003c00000 */
[----:B------:R0:W1:Y:S02]  /*2950*/  SHFL.BFLY P3, R24, R68, R67, R25 ;  /* 0x0c00004344187389 */ /* 0x0000640000060019 */
[----:B01----:R-:W-:Y:S01]  /*2960*/  ENDCOLLECTIVE ;  /* 0x000000000000791b */ /* 0x003fe20003800000 */
.L_x_337:
[----:B------:R-:W-:Y:S01]  /*2970*/  MOV R67, 0x10 ;  /* 0x0000001000437802 */ /* 0x000fe20000000f00 */
[----:B------:R-:W-:Y:S01]  /*2980*/  FADD.FTZ R68, R68, R24 ;  /* 0x0000001844447221 */ /* 0x000fe20000010000 */
[----:B------:R-:W-:-:S07]  /*2990*/  MOV R24, 0xffffffff ;  /* 0xffffffff00187802 */ /* 0x000fce0000000f00 */
[----:B------:R-:W-:Y:S05]  /*29a0*/  WARPSYNC.COLLECTIVE R24, `(.L_x_338) ;  /* 0x0000000018087348 */ /* 0x000fea0003c00000 */
[----:B------:R0:W1:Y:S02]  /*29b0*/  SHFL.BFLY P3, R24, R68, R67, R25 ;  /* 0x0c00004344187389 */ /* 0x0000640000060019 */
[----:B01----:R-:W-:Y:S01]  /*29c0*/  ENDCOLLECTIVE ;  /* 0x000000000000791b */ /* 0x003fe20003800000 */
.L_x_338:
[----:B------:R-:W-:Y:S05]  /*29d0*/  BRA `(.L_x_339) ;  /* 0xfffffff400187947 */ /* 0x000fea000383ffff */
.L_x_340:
        /* <DEDUP_REMOVED lines=10> */
.L_x_14193:


//--------------------- .text._ZN10layer_norm31ln_parallel_residual_fwd_kernelINS_13Kernel_traitsI13__nv_bfloat16S2_S2_S2_fjLj512ELj1ELj4ELj1ELj16ENS_18Kernel_traits_baseILj512ES2_S2_S2_S2_fjLj128EEEEELb1ELb0ELb0EEEvNS_9FwdParamsE --------------------------
	.section	.text._ZN10layer_norm31ln_parallel_residual_fwd_kernelINS_13Kernel_traitsI13__nv_bfloat16S2_S2_S2_fjLj512ELj1ELj4ELj1ELj16ENS_18Kernel_traits_baseILj512ES2_S2_S2_S2_fjLj128EEEEELb1ELb0ELb0EEEvNS_9FwdParamsE,"ax",@progbits
	.align	128
        .global         _ZN10layer_norm31ln_parallel_residual_fwd_kernelINS_13Kernel_traitsI13__nv_bfloat16S2_S2_S2_fjLj512ELj1ELj4ELj1ELj16ENS_18Kernel_traits_baseILj512ES2_S2_S2_S2_fjLj128EEEEELb1ELb0ELb0EEEvNS_9FwdParamsE
        .type           _ZN10layer_norm31ln_parallel_residual_fwd_kernelINS_13Kernel_traitsI13__nv_bfloat16S2_S2_S2_fjLj512ELj1ELj4ELj1ELj16ENS_18Kernel_traits_baseILj512ES2_S2_S2_S2_fjLj128EEEEELb1ELb0ELb0EEEvNS_9FwdParamsE,@function
        .size           _ZN10layer_norm31ln_parallel_residual_fwd_kernelINS_13Kernel_traitsI13__nv_bfloat16S2_S2_S2_fjLj512ELj1ELj4ELj1ELj16ENS_18Kernel_traits_baseILj512ES2_S2_S2_S2_fjLj128EEEEELb1ELb0ELb0EEEvNS_9FwdParamsE,(.L_x_14194 - _ZN10layer_norm31ln_parallel_residual_fwd_kernelINS_13Kernel_traitsI13__nv_bfloat16S2_S2_S2_fjLj512ELj1ELj4ELj1ELj16ENS_18Kernel_traits_baseILj512ES2_S2_S2_S2_fjLj128EEEEELb1ELb0ELb0EEEvNS_9FwdParamsE)
        .other          _ZN10layer_norm31ln_parallel_residual_fwd_kernelINS_13Kernel_traitsI13__nv_bfloat16S2_S2_S2_fjLj512ELj1ELj4ELj1ELj16ENS_18Kernel_traits_baseILj512ES2_S2_S2_S2_fjLj128EEEEELb1ELb0ELb0EEEvNS_9FwdParamsE,@"STO_CUDA_ENTRY STV_DEFAULT"
_ZN10layer_norm31ln_parallel_residual_fwd_kernelINS_13Kernel_traitsI13__nv_bfloat16S2_S2_S2_fjLj512ELj1ELj4ELj1ELj16ENS_18Kernel_traits_baseILj512ES2_S2_S2_S2_fjLj128EEEEELb1ELb0ELb0EEEvNS_9FwdParamsE:
.text._ZN10layer_norm31ln_parallel_residual_fwd_kernelINS_13Kernel_traitsI13__nv_bfloat16S2_S2_S2_fjLj512ELj1ELj4ELj1ELj16ENS_18Kernel_traits_baseILj512ES2_S2_S2_S2_fjLj128EEEEELb1ELb0ELb0EEEvNS_9FwdParamsE:
[----:B------:R-:W0:Y:S01]  /*0000*/  LDC R1, c[0x0][0x28] ;  /* 0x00000a00ff017b82 */ /* 0x000e220000000800 */
[----:B------:R-:W-:Y:S01]  /*0010*/  ULDC.U8 UR4, c[0x0][0x2f4] ;  /* 0x0000bd0000047ab9 */ /* 0x000fe20000000000 */
[----:B------:R-:W-:Y:S01]  /*0020*/  ULDC.64 UR6, c[0x0][0x2e0] ;  /* 0x0000b80000067ab9 */ /* 0x000fe20000000a00 */
[----:B------:R-:W-:Y:S01]  /*0030*/  ISETP.NE.AND P0, PT, RZ, UR4, PT ;  /* 0x00000004ff007c0c */ /* 0x000fe2000bf05270 */
[----:B------:R-:W-:Y:S01]  /*0040*/  IMAD.U32 R2, RZ, RZ, UR6 ;  /* 0x00000006ff027e24 */ /* 0x000fe2000f8e00ff */
[----:B------:R-:W-:-:S03]  /*0050*/  MOV R3, UR7 ;  /* 0x0000000700037c02 */ /* 0x000fc60008000f00 */
[----:B------:R-:W1:Y:S01]  /*0060*/  LDC R70, c[0x0][0x2e8] ;  /* 0x0000ba00ff467b82 */ /* 0x000e620000000800 */
[----:B------:R-:W-:Y:S01]  /*0070*/  ULDC.64 UR4, c[0x0][0x208] ;  /* 0x0000820000047ab9 */ /* 0x000fe20000000a00 */
[----:B0-----:R-:W-:-:S06]  /*0080*/  VIADD R1, R1, 0xfffffff8 ;  /* 0xfffffff801017836 */ /* 0x001fcc0000000000 */
[----:B------:R-:W1:Y:S01]  /*0090*/  LDC R71, c[0x0][0x2ec] ;  /* 0x0000bb00ff477b82 */ /* 0x000e620000000800 */
[----:B------:R-:W2:Y:S01]  /*00a0*/  @P0 LDG.E.64 R2, desc[UR4][R2.64] ;  /* 0x0000000402020981 */ /* 0x000ea2000c1e1b00 */
[----:B------:R-:W0:Y:S06]  /*00b0*/  S2R R6, SR_TID.X ;  /* 0x0000000000067919 */ /* 0x000e2c0000002100 */
[----:B------:R-:W3:Y:S01]  /*00c0*/  LDC R13, c[0x0][0x218] ;  /* 0x00008600ff0d7b82 */ /* 0x000ee20000000800 */
[----:B------:R-:W4:Y:S07]  /*00d0*/  S2R R9, SR_CTAID.X ;  /* 0x0000000000097919 */ /* 0x000f2e0000002500 */
[----:B------:R-:W5:Y:S01]  /*00e0*/  @P0 LDC R11, c[0x0][0x2f0] ;  /* 0x0000bc00ff0b0b82 */ /* 0x000f620000000800 */
[----:B-1----:R-:W5:Y:S01]  /*00f0*/  @P0 LDG.E.64 R4, desc[UR4][R70.64] ;  /* 0x0000000446040981 */ /* 0x002f62000c1e1b00 */
[----:B------:R-:W-:Y:S01]  /*0100*/  ULDC UR8, c[0x0][0x0] ;  /* 0x0000000000087ab9 */ /* 0x000fe20000000800 */
[----:B------:R-:W-:Y:S01]  /*0110*/  BSSY B0, `(.L_x_341) ;  /* 0x0000045000007945 */ /* 0x000fe20003800000 */
[----:B---3--:R-:W-:-:S04]  /*0120*/  SHF.R.S32.HI R0, RZ, 0x1f, R13 ;  /* 0x0000001fff007819 */ /* 0x008fc8000001140d */
[----:B------:R-:W-:Y:S02]  /*0130*/  LEA.HI R0, R0, R13, RZ, 0x3 ;  /* 0x0000000d00007211 */ /* 0x000fe400078f18ff */
[----:B0-----:R-:W-:Y:S02]  /*0140*/  LOP3.LUT R7, R6, 0x1f, RZ, 0xc0, !PT ;  /* 0x0000001f06077812 */ /* 0x001fe400078ec0ff */
[----:B--2---:R-:W-:Y:S02]  /*0150*/  @P0 R2UR UR7, R3 ;  /* 0x00000000030702ca */ /* 0x004fe400000e0000 */
[----:B------:R-:W-:Y:S02]  /*0160*/  LOP3.LUT R3, R7, 0x1f, RZ, 0x3c, !PT ;  /* 0x0000001f07037812 */ /* 0x000fe400078e3cff */
[----:B------:R-:W-:Y:S02]  /*0170*/  @P0 R2UR UR6, R2 ;  /* 0x00000000020602ca */ /* 0x000fe400000e0000 */
[----:B------:R-:W-:Y:S01]  /*0180*/  LEA.HI.SX32 R0, R0, R3, 0x1d ;  /* 0x0000000300007211 */ /* 0x000fe200078feaff */
[--C-:B----4-:R-:W-:Y:S01]  /*0190*/  IMAD R3, R9, UR8, R6.reuse ;  /* 0x0000000809037c24 */ /* 0x110fe2000f8e0206 */
[----:B------:R-:W-:-:S02]  /*01a0*/  SHF.R.U32.HI R2, RZ, 0x5, R6 ;  /* 0x00000005ff027819 */ /* 0x000fc40000011606 */
[C---:B------:R-:W-:Y:S02]  /*01b0*/  LOP3.LUT P2, RZ, R0.reuse, 0xffffffe0, RZ, 0xc0, !PT ;  /* 0xffffffe000ff7812 */ /* 0x040fe4000784c0ff */
[----:B------:R-:W-:Y:S01]  /*01c0*/  ISETP.GE.U32.AND P4, PT, R0, 0x40, PT ;  /* 0x000000400000780c */ /* 0x000fe20003f86070 */
[----:B------:R-:W-:Y:S01]  /*01d0*/  UIADD3 UR19, UR7, -0x4498517b, URZ ;  /* 0xbb67ae8507137890 */ /* 0x000fe2000fffe03f */
[----:B------:R-:W-:Y:S01]  /*01e0*/  P2R R24, PR, RZ, 0x4 ;  /* 0x00000004ff187803 */ /* 0x000fe20000000000 */
[----:B------:R-:W-:Y:S01]  /*01f0*/  UIADD3 UR21, UR7, 0x76cf5d0a, URZ ;  /* 0x76cf5d0a07157890 */ /* 0x000fe2000fffe03f */
[----:B------:R-:W-:Y:S01]  /*0200*/  P2R R46, PR, RZ, 0x10 ;  /* 0x00000010ff2e7803 */ /* 0x000fe20000000000 */
[----:B------:R-:W-:Y:S01]  /*0210*/  UIADD3 UR18, UR6, -0x61c88647, URZ ;  /* 0x9e3779b906127890 */ /* 0x000fe2000fffe03f */
[----:B------:R-:W-:Y:S01]  /*0220*/  IMAD R2, R9, 0x4, R2 ;  /* 0x0000000409027824 */ /* 0x000fe200078e0202 */
[----:B------:R-:W-:Y:S02]  /*0230*/  UIADD3 UR20, UR6, 0x3c6ef372, URZ ;  /* 0x3c6ef37206147890 */ /* 0x000fe4000fffe03f */
[----:B------:R-:W-:Y:S01]  /*0240*/  UIADD3 UR22, UR6, -0x255992d5, URZ ;  /* 0xdaa66d2b06167890 */ /* 0x000fe2000fffe03f */
[----:B-----5:R-:W-:Y:S01]  /*0250*/  @P0 IADD3 R70, P1, R4, R11, RZ ;  /* 0x0000000b04460210 */ /* 0x020fe20007f3e0ff */
[----:B------:R-:W-:-:S02]  /*0260*/  UIADD3 UR23, UR7, 0x32370b8f, URZ ;  /* 0x32370b8f07177890 */ /* 0x000fc4000fffe03f */
[----:B------:R-:W-:Y:S02]  /*0270*/  UIADD3 UR24, UR6, 0x78dde6e4, URZ ;  /* 0x78dde6e406187890 */ /* 0x000fe4000fffe03f */
[----:B------:R-:W-:Y:S01]  /*0280*/  UIADD3 UR25, UR7, -0x126145ec, URZ ;  /* 0xed9eba1407197890 */ /* 0x000fe2000fffe03f */
[----:B------:R-:W-:Y:S01]  /*0290*/  @P0 IMAD.X R71, RZ, RZ, R5, P1 ;  /* 0x000000ffff470224 */ /* 0x000fe200008e0605 */
[----:B------:R-:W-:Y:S02]  /*02a0*/  UIADD3 UR26, UR6, 0x1715609d, URZ ;  /* 0x1715609d061a7890 */ /* 0x000fe4000fffe03f */
[----:B------:R-:W-:Y:S02]  /*02b0*/  UIADD3 UR27, UR7, -0x56f99767, URZ ;  /* 0xa9066899071b7890 */ /* 0x000fe4000fffe03f */
[----:B------:R-:W-:Y:S02]  /*02c0*/  UIADD3 UR28, UR6, -0x4ab325aa, URZ ;  /* 0xb54cda56061c7890 */ /* 0x000fe4000fffe03f */
[----:B------:R-:W-:-:S02]  /*02d0*/  UIADD3 UR29, UR7, 0x646e171e, URZ ;  /* 0x646e171e071d7890 */ /* 0x000fc4000fffe03f */
[----:B------:R-:W-:Y:S02]  /*02e0*/  UIADD3 UR30, UR6, 0x5384540f, URZ ;  /* 0x5384540f061e7890 */ /* 0x000fe4000fffe03f */
[----:B------:R-:W-:Y:S02]  /*02f0*/  UIADD3 UR31, UR7, 0x1fd5c5a3, URZ ;  /* 0x1fd5c5a3071f7890 */ /* 0x000fe4000fffe03f */
[----:B------:R-:W-:Y:S02]  /*0300*/  UIADD3 UR32, UR6, -0xe443238, URZ ;  /* 0xf1bbcdc806207890 */ /* 0x000fe4000fffe03f */
[----:B------:R-:W-:Y:S02]  /*0310*/  UIADD3 UR34, UR6, -0x700cb87f, URZ ;  /* 0x8ff3478106227890 */ /* 0x000fe4000fffe03f */
[----:B------:R-:W-:Y:S01]  /*0320*/  UIADD3 UR35, UR7, -0x695add53, URZ ;  /* 0x96a522ad07237890 */ /* 0x000fe2000fffe03f */
[----:B------:R-:W-:Y:S11]  /*0330*/  @!P2 BRA `(.L_x_342) ;  /* 0x000000000088a947 */ /* 0x000ff60003800000 */
        /* <DEDUP_REMOVED lines=34> */
.L_x_342:
[----:B------:R-:W-:Y:S05]  /*0560*/  BSYNC B0 ;  /* 0x0000000000007941 */ /* 0x000fea0003800000 */
.L_x_341:
        /* <DEDUP_REMOVED lines=27> */
.L_x_344:
[----:B------:R-:W-:Y:S05]  /*0720*/  BSYNC B0 ;  /* 0x0000000000007941 */ /* 0x000fea0003800000 */
.L_x_343:
[----:B------:R-:W-:Y:S01]  /*0730*/  ULDC UR8, c[0x0][0x214] ;  /* 0x0000850000087ab9 */ /* 0x000fe20000000800 */
[----:B------:R-:W-:Y:S01]  /*0740*/  UIADD3 UR33, UR7, -0x24c28bd8, URZ ;  /* 0xdb3d742807217890 */ /* 0x000fe2000fffe03f */
[----:B------:R-:W-:Y:S02]  /*0750*/  ISETP.GE.AND P0, PT, R2, UR8, PT ;  /* 0x0000000802007c0c */ /* 0x000fe4000bf06270 */
[----:B------:R-:W-:-:S11]  /*0760*/  SHF.R.U64 R4, R70, 0x2, R71 ;  /* 0x0000000246047819 */ /* 0x000fd60000001247 */
[----:B------:R-:W-:Y:S05]  /*0770*/  @P0 EXIT ;  /* 0x000000000000094d */ /* 0x000fea0003800000 */
[----:B------:R-:W-:Y:S01]  /*0780*/  IMAD.HI.U32 R6, R3, -0x326172a9, RZ ;  /* 0xcd9e8d5703067827 */ /* 0x000fe200078e00ff */
[----:B------:R-:W-:Y:S01]  /*0790*/  SHF.R.U32.HI R5, RZ, 0x2, R71 ;  /* 0x00000002ff057819 */ /* 0x000fe20000011647 */
[----:B------:R-:W-:Y:S01]  /*07a0*/  BSSY B0, `(.L_x_345) ;  /* 0x0000cfe000007945 */ /* 0x000fe20003800000 */
[----:B-----5:R-:W-:Y:S01]  /*07b0*/  PRMT R115, R28, 0x7632, R115 ;  /* 0x000076321c737816 */ /* 0x020fe20000000073 */
[----:B------:R-:W-:Y:S01]  /*07c0*/  IMAD.HI.U32 R7, R4, -0x2daee0ad, RZ ;  /* 0xd2511f5304077827 */ /* 0x000fe200078e00ff */
[----:B------:R-:W-:Y:S01]  /*07d0*/  LOP3.LUT R6, R6, UR6, R5, 0x96, !PT ;  /* 0x0000000606067c12 */ /* 0x000fe2000f8e9605 */
[----:B------:R-:W-:Y:S01]  /*07e0*/  ULDC.U8 UR8, c[0x0][0x2a0] ;  /* 0x0000a80000087ab9 */ /* 0x000fe20000000000 */
[----:B------:R-:W-:Y:S01]  /*07f0*/  PRMT R111, R29, 0x7632, R111 ;  /* 0x000076321d6f7816 */ /* 0x000fe2000000006f */
[----:B------:R-:W-:Y:S01]  /*0800*/  IMAD R32, R4, -0x2daee0ad, RZ ;  /* 0xd2511f5304207824 */ /* 0x000fe200078e02ff */
[----:B------:R-:W-:Y:S01]  /*0810*/  LOP3.LUT R7, R7, UR7, RZ, 0x3c, !PT ;  /* 0x0000000707077c12 */ /* 0x000fe2000f8e3cff */
[----:B------:R-:W-:Y:S01]  /*0820*/  IMAD.HI.U32 R33, R6, -0x2daee0ad, RZ ;  /* 0xd2511f5306217827 */ /* 0x000fe200078e00ff */
[----:B------:R-:W-:Y:S01]  /*0830*/  PRMT R113, R20, 0x7632, R113 ;  /* 0x0000763214717816 */ /* 0x000fe20000000071 */
[----:B------:R-:W-:Y:S01]  /*0840*/  ULDC UR36, c[0x0][0x218] ;  /* 0x0000860000247ab9 */ /* 0x000fe20000000800 */
[----:B------:R-:W-:Y:S01]  /*0850*/  PRMT R109, R21, 0x7632, R109 ;  /* 0x00007632156d7816 */ /* 0x000fe2000000006d */
[----:B------:R-:W-:Y:S01]  /*0860*/  IMAD R26, R3, -0x326172a9, RZ ;  /* 0xcd9e8d57031a7824 */ /* 0x000fe200078e02ff */
[----:B------:R-:W-:Y:S01]  /*0870*/  LOP3.LUT R32, R33, UR19, R32, 0x96, !PT ;  /* 0x0000001321207c12 */ /* 0x000fe2000f8e9620 */
[----:B------:R-:W-:Y:S01]  /*0880*/  IMAD.HI.U32 R27, R7, -0x326172a9, RZ ;  /* 0xcd9e8d57071b7827 */ /* 0x000fe200078e00ff */
[----:B------:R-:W-:Y:S01]  /*0890*/  SHF.L.U32 R118, R21, 0x10, RZ ;  /* 0x0000001015767819 */ /* 0x000fe200000006ff */
[----:B------:R-:W-:Y:S01]  /*08a0*/  ULDC UR9, c[0x0][0x2d8] ;  /* 0x0000b60000097ab9 */ /* 0x000fe20000000800 */
[----:B------:R-:W-:Y:S01]  /*08b0*/  PRMT R102, R22, 0x7632, R102 ;  /* 0x0000763216667816 */ /* 0x000fe20000000066 */
[----:B------:R-:W-:Y:S01]  /*08c0*/  IMAD R7, R7, -0x326172a9, RZ ;  /* 0xcd9e8d5707077824 */ /* 0x000fe200078e02ff */
[----:B------:R-:W-:Y:S01]  /*08d0*/  LOP3.LUT R26, R27, UR18, R26, 0x96, !PT ;  /* 0x000000121b1a7c12 */ /* 0x000fe2000f8e961a */
[----:B------:R-:W-:Y:S01]  /*08e0*/  IMAD R27, R6, -0x2daee0ad, RZ ;  /* 0xd2511f53061b7824 */ /* 0x000fe200078e02ff */
[----:B------:R-:W-:Y:S01]  /*08f0*/  PRMT R94, R23, 0x7632, R94 ;  /* 0x00007632175e7816 */ /* 0x000fe2000000005e */
[----:B------:R-:W-:Y:S01]  /*0900*/  IMAD.HI.U32 R6, R32, -0x326172a9, RZ ;  /* 0xcd9e8d5720067827 */ /* 0x000fe200078e00ff */
[C---:B------:R-:W-:Y:S01]  /*0910*/  PRMT R104, R30.reuse, 0x7632, R104 ;  /* 0x000076321e687816 */ /* 0x040fe20000000068 */
[----:B------:R-:W-:Y:S01]  /*0920*/  ULDC.64 UR10, c[0x0][0x230] ;  /* 0x00008c00000a7ab9 */ /* 0x000fe20000000a00 */
[----:B------:R-:W-:Y:S01]  /*0930*/  SHF.L.U32 R108, R30, 0x10, RZ ;  /* 0x000000101e6c7819 */ /* 0x000fe200000006ff */
[----:B------:R-:W-:Y:S01]  /*0940*/  IMAD.HI.U32 R34, R26, -0x2daee0ad, RZ ;  /* 0xd2511f531a227827 */ /* 0x000fe200078e00ff */
[----:B------:R-:W-:Y:S01]  /*0950*/  LOP3.LUT R6, R6, UR20, R7, 0x96, !PT ;  /* 0x0000001406067c12 */ /* 0x000fe2000f8e9607 */
[----:B------:R-:W-:Y:S01]  /*0960*/  ULDC.64 UR12, c[0x0][0x238] ;  /* 0x00008e00000c7ab9 */ /* 0x000fe20000000a00 */
[----:B------:R-:W-:Y:S01]  /*0970*/  PRMT R88, R8, 0x7632, R88 ;  /* 0x0000763208587816 */ /* 0x000fe20000000058 */
[----:B------:R-:W-:Y:S01]  /*0980*/  IMAD.U32 R33, R120, 0x10000, RZ ;  /* 0x0001000078217824 */ /* 0x000fe200078e00ff */
[----:B------:R-:W-:Y:S01]  /*0990*/  LOP3.LUT R27, R34, UR21, R27, 0x96, !PT ;  /* 0x00000015221b7c12 */ /* 0x000fe2000f8e961b */
[----:B------:R-:W-:Y:S01]  /*09a0*/  IMAD R26, R26, -0x2daee0ad, RZ ;  /* 0xd2511f531a1a7824 */ /* 0x000fe200078e02ff */
[----:B------:R-:W-:Y:S01]  /*09b0*/  PRMT R89, R84, 0x7632, R89 ;  /* 0x0000763254597816 */ /* 0x000fe20000000059 */
[----:B------:R-:W-:Y:S01]  /*09c0*/  IMAD R32, R32, -0x326172a9, RZ ;  /* 0xcd9e8d5720207824 */ /* 0x000fe200078e02ff */
[----:B------:R0:W-:Y:S01]  /*09d0*/  STL [R1], R33 ;  /* 0x0000002101007387 */ /* 0x0001e20000100800 */
[----:B------:R-:W-:Y:S01]  /*09e0*/  IMAD.HI.U32 R7, R27, -0x326172a9, RZ ;  /* 0xcd9e8d571b077827 */ /* 0x000fe200078e00ff */
[----:B------:R-:W-:Y:S01]  /*09f0*/  SHF.L.U32 R93, R84, 0x10, RZ ;  /* 0x00000010545d7819 */ /* 0x000fe200000006ff */
[----:B------:R-:W-:Y:S01]  /*0a00*/  UISETP.NE.AND UP0, UPT, UR8, URZ, UPT ;  /* 0x0000003f0800728c */ /* 0x000fe2000bf05270 */
[----:B------:R-:W-:Y:S01]  /*0a10*/  PRMT R79, R9, 0x7632, R79 ;  /* 0x00007632094f7816 */ /* 0x000fe2000000004f */
[----:B------:R-:W-:Y:S01]  /*0a20*/  IMAD.U32 R124, R28, 0x10000, RZ ;  /* 0x000100001c7c7824 */ /* 0x000fe200078e00ff */
[----:B------:R-:W-:Y:S01]  /*0a30*/  LOP3.LUT R7, R7, UR22, R32, 0x96, !PT ;  /* 0x0000001607077c12 */ /* 0x000fe2000f8e9620 */
[C---:B------:R-:W-:Y:S01]  /*0a40*/  IMAD R28, R6.reuse, -0x2daee0ad, RZ ;  /* 0xd2511f53061c7824 */ /* 0x040fe200078e02ff */
[----:B------:R-:W-:Y:S01]  /*0a50*/  PRMT R76, R17, 0x7632, R76 ;  /* 0x00007632114c7816 */ /* 0x000fe2000000004c */
[----:B------:R-:W-:Y:S01]  /*0a60*/  IMAD R27, R27, -0x326172a9, RZ ;  /* 0xcd9e8d571b1b7824 */ /* 0x000fe200078e02ff */
[----:B------:R-:W-:Y:S01]  /*0a70*/  SHF.L.U32 R82, R17, 0x10, RZ ;  /* 0x0000001011527819 */ /* 0x000fe200000006ff */
[----:B0-----:R-:W-:Y:S01]  /*0a80*/  IMAD.HI.U32 R33, R6, -0x2daee0ad, RZ ;  /* 0xd2511f5306217827 */ /* 0x001fe200078e00ff */
[----:B------:R-:W-:Y:S01]  /*0a90*/  PRMT R80, R85, 0x7632, R80 ;  /* 0x0000763255507816 */ /* 0x000fe20000000050 */
[----:B------:R-:W-:Y:S01]  /*0aa0*/  ULDC.64 UR14, c[0x0][0x240] ;  /* 0x00009000000e7ab9 */ /* 0x000fe20000000a00 */
[----:B------:R-:W-:Y:S01]  /*0ab0*/  SHF.L.U32 R90, R12, 0x10, RZ ;  /* 0x000000100c5a7819 */ /* 0x000fe200000006ff */
[----:B------:R-:W-:Y:S01]  /*0ac0*/  IMAD.U32 R120, R29, 0x10000, RZ ;  /* 0x000100001d787824 */ /* 0x000fe200078e00ff */
[----:B------:R-:W-:Y:S01]  /*0ad0*/  LOP3.LUT R26, R33, UR23, R26, 0x96, !PT ;  /* 0x00000017211a7c12 */ /* 0x000fe2000f8e961a */
[----:B------:R-:W-:Y:S01]  /*0ae0*/  IMAD.HI.U32 R29, R7, -0x2daee0ad, RZ ;  /* 0xd2511f53071d7827 */ /* 0x000fe200078e00ff */
[----:B------:R-:W-:Y:S01]  /*0af0*/  SHF.L.U32 R121, R121, 0x10, RZ ;  /* 0x0000001079797819 */ /* 0x000fe200000006ff */
[----:B------:R-:W-:Y:S01]  /*0b00*/  ULDC.64 UR16, c[0x0][0x248] ;  /* 0x0000920000107ab9 */ /* 0x000fe20000000a00 */
[----:B------:R-:W-:Y:S01]  /*0b10*/  SHF.L.U32 R99, R99, 0x10, RZ ;  /* 0x0000001063637819 */ /* 0x000fe200000006ff */
[----:B------:R-:W-:Y:S01]  /*0b20*/  IMAD.HI.U32 R6, R26, -0x326172a9, RZ ;  /* 0xcd9e8d571a067827 */ /* 0x000fe200078e00ff */
[----:B------:R-:W-:-:S02]  /*0b30*/  LOP3.LUT R28, R29, UR25, R28, 0x96, !PT ;  /* 0x000000191d1c7c12 */ /* 0x000fc4000f8e961c */
[----:B------:R-:W-:Y:S01]  /*0b40*/  LOP3.LUT R70, R70, 0x3, RZ, 0xc0, !PT ;  /* 0x0000000346467812 */ /* 0x000fe200078ec0ff */
[----:B------:R-:W-:Y:S01]  /*0b50*/  IMAD.U32 R117, R122, 0x10000, RZ ;  /* 0x000100007a757824 */ /* 0x000fe200078e00ff */
[----:B------:R-:W-:Y:S01]  /*0b60*/  LOP3.LUT R6, R6, UR24, R27, 0x96, !PT ;  /* 0x0000001806067c12 */ /* 0x000fe2000f8e961b */
[----:B------:R-:W-:Y:S01]  /*0b70*/  IMAD.U32 R122, R20, 0x10000, RZ ;  /* 0x00010000147a7824 */ /* 0x000fe200078e00ff */
[----:B------:R-:W-:Y:S01]  /*0b80*/  SHF.L.U32 R112, R112, 0x10, RZ ;  /* 0x0000001070707819 */ /* 0x000fe200000006ff */
[----:B------:R-:W-:Y:S01]  /*0b90*/  IMAD R20, R7, -0x2daee0ad, RZ ;  /* 0xd2511f5307147824 */ /* 0x000fe200078e02ff */
[----:B------:R-:W-:Y:S01]  /*0ba0*/  SHF.L.U32 R103, R103, 0x10, RZ ;  /* 0x0000001067677819 */ /* 0x000fe200000006ff */
[----:B------:R-:W-:Y:S01]  /*0bb0*/  IMAD.HI.U32 R21, R6, -0x2daee0ad, RZ ;  /* 0xd2511f5306157827 */ /* 0x000fe200078e00ff */
[----:B------:R-:W-:Y:S02]  /*0bc0*/  SHF.L.U32 R111, R111, 0x10, RZ ;  /* 0x000000106f6f7819 */ /* 0x000fe400000006ff */
[----:B------:R-:W-:Y:S01]  /*0bd0*/  SHF.L.U32 R102, R102, 0x10, RZ ;  /* 0x0000001066667819 */ /* 0x000fe200000006ff */
[----:B------:R-:W-:Y:S01]  /*0be0*/  IMAD R26, R26, -0x326172a9, RZ ;  /* 0xcd9e8d571a1a7824 */ /* 0x000fe200078e02ff */
[----:B------:R-:W-:Y:S01]  /*0bf0*/  SHF.L.U32 R89, R89, 0x10, RZ ;  /* 0x0000001059597819 */ /* 0x000fe200000006ff */
[----:B------:R-:W-:Y:S01]  /*0c00*/  IMAD.HI.U32 R7, R28, -0x326172a9, RZ ;  /* 0xcd9e8d571c077827 */ /* 0x000fe200078e00ff */
[----:B------:R-:W-:-:S03]  /*0c10*/  SHF.L.U32 R76, R76, 0x10, RZ ;  /* 0x000000104c4c7819 */ /* 0x000fc600000006ff */
[----:B------:R-:W-:Y:S01]  /*0c20*/  IMAD.U32 R106, R22, 0x10000, RZ ;  /* 0x00010000166a7824 */ /* 0x000fe200078e00ff */
[----:B------:R-:W-:Y:S01]  /*0c30*/  LOP3.LUT R22, R21, UR27, R20, 0x96, !PT ;  /* 0x0000001b15167c12 */ /* 0x000fe2000f8e9614 */
[----:B------:R-:W-:Y:S01]  /*0c40*/  IMAD.U32 R107, R98, 0x10000, RZ ;  /* 0x00010000626b7824 */ /* 0x000fe200078e00ff */
[----:B------:R-:W-:Y:S01]  /*0c50*/  LOP3.LUT R26, R7, UR26, R26, 0x96, !PT ;  /* 0x0000001a071a7c12 */ /* 0x000fe2000f8e961a */
[----:B------:R-:W-:Y:S01]  /*0c60*/  IMAD.U32 R98, R23, 0x10000, RZ ;  /* 0x0001000017627824 */ /* 0x000fe200078e00ff */
[C---:B------:R-:W-:Y:S01]  /*0c70*/  PRMT R20, R87.reuse, 0x7632, R20 ;  /* 0x0000763257147816 */ /* 0x040fe20000000014 */
[----:B------:R-:W-:Y:S01]  /*0c80*/  IMAD R28, R28, -0x326172a9, RZ ;  /* 0xcd9e8d571c1c7824 */ /* 0x000fe200078e02ff */
[----:B------:R-:W-:Y:S01]  /*0c90*/  SHF.L.U32 R7, R87, 0x10, RZ ;  /* 0x0000001057077819 */ /* 0x000fe200000006ff */
[----:B------:R-:W-:Y:S01]  /*0ca0*/  IMAD.HI.U32 R23, R22, -0x326172a9, RZ ;  /* 0xcd9e8d5716177827 */ /* 0x000fe200078e00ff */
[----:B------:R-:W-:Y:S02]  /*0cb0*/  PRMT R87, R16, 0x7632, R87 ;  /* 0x0000763210577816 */ /* 0x000fe40000000057 */
[----:B------:R-:W-:Y:S01]  /*0cc0*/  PRMT R21, R86, 0x7632, R21 ;  /* 0x0000763256157816 */ /* 0x000fe20000000015 */
[----:B------:R-:W-:Y:S01]  /*0cd0*/  IMAD R27, R6, -0x2daee0ad, RZ ;  /* 0xd2511f53061b7824 */ /* 0x000fe200078e02ff */
[----:B------:R-:W-:Y:S01]  /*0ce0*/  LOP3.LUT R28, R23, UR28, R28, 0x96, !PT ;  /* 0x0000001c171c7c12 */ /* 0x000fe2000f8e961c */
[----:B------:R-:W-:Y:S01]  /*0cf0*/  IMAD.HI.U32 R30, R26, -0x2daee0ad, RZ ;  /* 0xd2511f531a1e7827 */ /* 0x000fe200078e00ff */
[----:B------:R-:W-:-:S02]  /*0d00*/  PRMT R23, R10, 0x7632, R23 ;  /* 0x000076320a177816 */ /* 0x000fc40000000017 */
[----:B------:R-:W-:Y:S01]  /*0d10*/  SHF.L.U32 R20, R20, 0x10, RZ ;  /* 0x0000001014147819 */ /* 0x000fe200000006ff */
[----:B------:R-:W-:Y:S01]  /*0d20*/  IMAD.U32 R101, R123, 0x10000, RZ ;  /* 0x000100007b657824 */ /* 0x000fe200078e00ff */
[----:B------:R-:W-:Y:S01]  /*0d30*/  SHF.L.U32 R123, R96, 0x10, RZ ;  /* 0x00000010607b7819 */ /* 0x000fe200000006ff */
[C---:B------:R-:W-:Y:S01]  /*0d40*/  IMAD.U32 R100, R31.reuse, 0x10000, RZ ;  /* 0x000100001f647824 */ /* 0x040fe200078e00ff */
[----:B------:R-:W-:Y:S01]  /*0d50*/  LOP3.LUT R27, R30, UR29, R27, 0x96, !PT ;  /* 0x0000001d1e1b7c12 */ /* 0x000fe2000f8e961b */
[----:B------:R-:W-:Y:S01]  /*0d60*/  IMAD R30, R26, -0x2daee0ad, RZ ;  /* 0xd2511f531a1e7824 */ /* 0x000fe200078e02ff */
[----:B------:R-:W-:Y:S01]  /*0d70*/  PRMT R96, R31, 0x7632, R96 ;  /* 0x000076321f607816 */ /* 0x000fe20000000060 */
[----:B------:R-:W-:-:S04]  /*0d80*/  IMAD.HI.U32 R31, R28, -0x2daee0ad, RZ ;  /* 0xd2511f531c1f7827 */ /* 0x000fc800078e00ff */
[----:B------:R-:W-:Y:S01]  /*0d90*/  IMAD R29, R22, -0x326172a9, RZ ;  /* 0xcd9e8d57161d7824 */ /* 0x000fe200078e02ff */
[----:B------:R-:W-:Y:S01]  /*0da0*/  LOP3.LUT R30, R31, UR31, R30, 0x96, !PT ;  /* 0x0000001f1f1e7c12 */ /* 0x000fe2000f8e961e */
[----:B------:R-:W-:Y:S01]  /*0db0*/  IMAD.HI.U32 R26, R27, -0x326172a9, RZ ;  /* 0xcd9e8d571b1a7827 */ /* 0x000fe200078e00ff */
[----:B------:R-:W-:Y:S02]  /*0dc0*/  PRMT R31, R18, 0x7632, R31 ;  /* 0x00007632121f7816 */ /* 0x000fe4000000001f */
[----:B------:R-:W-:Y:S01]  /*0dd0*/  PRMT R22, R11, 0x7632, R22 ;  /* 0x000076320b167816 */ /* 0x000fe20000000016 */
[----:B------:R-:W-:Y:S01]  /*0de0*/  IMAD.U32 R92, R8, 0x10000, RZ ;  /* 0x00010000085c7824 */ /* 0x000fe200078e00ff */
[----:B------:R-:W-:Y:S01]  /*0df0*/  SHF.L.U32 R8, R10, 0x10, RZ ;  /* 0x000000100a087819 */ /* 0x000fe200000006ff */
[----:B------:R-:W-:Y:S01]  /*0e00*/  IMAD.U32 R10, R18, 0x10000, RZ ;  /* 0x00010000120a7824 */ /* 0x000fe200078e00ff */
[----:B------:R-:W-:Y:S01]  /*0e10*/  LOP3.LUT R29, R26, UR30, R29, 0x96, !PT ;  /* 0x0000001e1a1d7c12 */ /* 0x000fe2000f8e961d */
[----:B------:R-:W-:Y:S01]  /*0e20*/  IMAD.U32 R84, R9, 0x10000, RZ ;  /* 0x0001000009547824 */ /* 0x000fe200078e00ff */
[----:B------:R-:W-:Y:S01]  /*0e30*/  PRMT R26, R19, 0x7632, R26 ;  /* 0x00007632131a7816 */ /* 0x000fe2000000001a */
[----:B------:R-:W-:-:S02]  /*0e40*/  IMAD R27, R27, -0x326172a9, RZ ;  /* 0xcd9e8d571b1b7824 */ /* 0x000fc400078e02ff */
[----:B------:R-:W-:-:S04]  /*0e50*/  IMAD.HI.U32 R18, R30, -0x326172a9, RZ ;  /* 0xcd9e8d571e127827 */ /* 0x000fc800078e00ff */
[----:B------:R-:W-:Y:S01]  /*0e60*/  IMAD.U32 R9, R11, 0x10000, RZ ;  /* 0x000100000b097824 */ /* 0x000fe200078e00ff */
[----:B------:R-:W-:Y:S01]  /*0e70*/  LOP3.LUT R27, R18, UR32, R27, 0x96, !PT ;  /* 0x00000020121b7c12 */ /* 0x000fe2000f8e961b */
[----:B------:R-:W-:Y:S01]  /*0e80*/  IMAD.U32 R91, R16, 0x10000, RZ ;  /* 0x00010000105b7824 */ /* 0x000fe200078e00ff */
[----:B------:R-:W-:Y:S01]  /*0e90*/  PRMT R18, R13, 0x7632, R18 ;  /* 0x000076320d127816 */ /* 0x000fe20000000012 */
[----:B------:R-:W-:Y:S02]  /*0ea0*/  IMAD.U32 R11, R19, 0x10000, RZ ;  /* 0x00010000130b7824 */ /* 0x000fe400078e00ff */
[----:B------:R-:W-:Y:S01]  /*0eb0*/  IMAD R19, R28, -0x2daee0ad, RZ ;  /* 0xd2511f531c137824 */ /* 0x000fe200078e02ff */
[----:B------:R-:W-:Y:S01]  /*0ec0*/  PRMT R28, R14, 0x7632, R28 ;  /* 0x000076320e1c7816 */ /* 0x000fe2000000001c */
[----:B------:R-:W-:Y:S01]  /*0ed0*/  IMAD.WIDE.U32 R16, R29, -0x2daee0ad, RZ ;  /* 0xd2511f531d107825 */ /* 0x000fe200078e00ff */
[----:B------:R-:W-:-:S03]  /*0ee0*/  PRMT R29, R15, 0x7632, R29 ;  /* 0x000076320f1d7816 */ /* 0x000fc6000000001d */
[----:B------:R-:W-:Y:S01]  /*0ef0*/  IMAD.HI.U32 R69, R27, -0x2daee0ad, RZ ;  /* 0xd2511f531b457827 */ /* 0x000fe200078e00ff */
[----:B------:R-:W-:Y:S02]  /*0f00*/  LOP3.LUT R19, R17, UR33, R19, 0x96, !PT ;  /* 0x0000002111137c12 */ /* 0x000fe4000f8e9613 */
[----:B------:R-:W-:Y:S01]  /*0f10*/  SHF.L.U32 R17, R23, 0x10, RZ ;  /* 0x0000001017117819 */ /* 0x000fe200000006ff */
[----:B------:R-:W-:Y:S01]  /*0f20*/  IMAD.U32 R6, R86, 0x10000, RZ ;  /* 0x0001000056067824 */ /* 0x000fe200078e00ff */
[----:B------:R-:W-:Y:S01]  /*0f30*/  PRMT R86, R12, 0x7632, R86 ;  /* 0x000076320c567816 */ /* 0x000fe20000000056 */
[----:B------:R-:W-:Y:S01]  /*0f40*/  IMAD R47, R30, -0x326172a9, RZ ;  /* 0xcd9e8d571e2f7824 */ /* 0x000fe200078e02ff */
[----:B------:R-:W-:Y:S01]  /*0f50*/  LOP3.LUT R69, R69, UR35, R16, 0x96, !PT ;  /* 0x0000002345457c12 */ /* 0x000fe2000f8e9610 */
[----:B------:R-:W-:Y:S01]  /*0f60*/  IMAD.WIDE.U32 R48, R19, -0x326172a9, RZ ;  /* 0xcd9e8d5713307825 */ /* 0x000fe200078e00ff */
[----:B------:R-:W-:Y:S02]  /*0f70*/  SHF.L.U32 R86, R86, 0x10, RZ ;  /* 0x0000001056567819 */ /* 0x000fe400000006ff */
[----:B------:R-:W-:Y:S01]  /*0f80*/  SHF.L.U32 R23, R29, 0x10, RZ ;  /* 0x000000101d177819 */ /* 0x000fe200000006ff */
[----:B------:R-:W-:Y:S01]  /*0f90*/  IMAD.U32 R81, R13, 0x10000, RZ ;  /* 0x000100000d517824 */ /* 0x000fe200078e00ff */
[----:B------:R-:W-:Y:S01]  /*0fa0*/  SHF.L.U32 R13, R15, 0x10, RZ ;  /* 0x000000100f0d7819 */ /* 0x000fe200000006ff */
[----:B------:R-:W-:Y:S01]  /*0fb0*/  IMAD.U32 R12, R14, 0x10000, RZ ;  /* 0x000100000e0c7824 */ /* 0x000fe200078e00ff */
[----:B------:R-:W-:Y:S01]  /*0fc0*/  HFMA2.MMA R14, -RZ, RZ, 0, 0 ;  /* 0x00000000ff0e7435 */ /* 0x000fe200000001ff */
[----:B------:R-:W-:Y:S01]  /*0fd0*/  IMAD.U32 R16, R21, 0x10000, RZ ;  /* 0x0001000015107824 */ /* 0x000fe200078e00ff */
[----:B------:R-:W-:Y:S01]  /*0fe0*/  LOP3.LUT R47, R49, UR34, R47, 0x96, !PT ;  /* 0x00000022312f7c12 */ /* 0x000fe2000f8e962f */
[----:B------:R-:W-:-:S02]  /*0ff0*/  IMAD.U32 R119, R97, 0x10000, RZ ;  /* 0x0001000061777824 */ /* 0x000fc400078e00ff */
[----:B------:R-:W-:Y:S02]  /*1000*/  IMAD.U32 R15, R18, 0x10000, RZ ;  /* 0x00010000120f7824 */ /* 0x000fe400078e00ff */
[----:B------:R-:W-:Y:S02]  /*1010*/  IMAD.U32 R21, R22, 0x10000, RZ ;  /* 0x0001000016157824 */ /* 0x000fe400078e00ff */
[----:B------:R-:W-:Y:S02]  /*1020*/  IMAD.U32 R85, R85, 0x10000, RZ ;  /* 0x0001000055557824 */ /* 0x000fe400078e00ff */
[----:B------:R-:W-:Y:S02]  /*1030*/  IMAD.U32 R116, R116, 0x10000, RZ ;  /* 0x0001000074747824 */ /* 0x000fe400078e00ff */
[----:B------:R-:W-:Y:S02]  /*1040*/  IMAD.U32 R114, R114, 0x10000, RZ ;  /* 0x0001000072727824 */ /* 0x000fe400078e00ff */
        /* <DEDUP_REMOVED lines=17> */
[----:B------:R-:W-:-:S07]  /*1160*/  IMAD R68, R27, -0x2daee0ad, RZ ;  /* 0xd2511f531b447824 */ /* 0x000fce00078e02ff */
.L_x_612:
[----:B0-----:R-:W0:Y:S01]  /*1170*/  S2R R125, SR_TID.X ;  /* 0x00000000007d7919 */ /* 0x001e220000002100 */
[----:B------:R-:W-:Y:S01]  /*1180*/  IMAD R25, R2, UR36, RZ ;  /* 0x0000002402197c24 */ /* 0x000fe2000f8e02ff */
[----:B------:R-:W-:Y:S01]  /*1190*/  ISETP.NE.AND P0, PT, R24, RZ, PT ;  /* 0x000000ff1800720c */ /* 0x000fe20003f05270 */
[----:B------:R-:W-:Y:S03]  /*11a0*/  BSSY B1, `(.L_x_346) ;  /* 0x00005cd000017945 */ /* 0x000fe60003800000 */
[----:B------:R-:W-:-:S04]  /*11b0*/  SHF.R.S32.HI R36, RZ, 0x1f, R25 ;  /* 0x0000001fff247819 */ /* 0x000fc80000011419 */
[----:B------:R-:W-:Y:S02]  /*11c0*/  LEA.HI R25, R36, R25, RZ, 0x3 ;  /* 0x0000001924197211 */ /* 0x000fe400078f18ff */
[----:B0-----:R-:W-:-:S04]  /*11d0*/  LOP3.LUT R125, R125, 0x1f, RZ, 0xc0, !PT ;  /* 0x0000001f7d7d7812 */ /* 0x001fc800078ec0ff */
[----:B------:R-:W-:-:S05]  /*11e0*/  LEA.HI.SX32 R25, R25, R125, 0x1d ;  /* 0x0000007d19197211 */ /* 0x000fca00078feaff */
[----:B------:R-:W-:Y:S01]  /*11f0*/  IMAD.MOV.U32 R64, RZ, RZ, R25 ;  /* 0x000000ffff407224 */ /* 0x000fe200078e0019 */
[----:B------:R-:W-:Y:S06]  /*1200*/  @!P0 BRA `(.L_x_347) ;  /* 0x0000005c00188947 */ /* 0x000fec0003800000 */
[----:B------:R-:W0:Y:S01]  /*1210*/  LDC.64 R64, c[0x0][0x228] ;  /* 0x00008a00ff407b82 */ /* 0x000e220000000a00 */
[----:B------:R-:W-:-:S04]  /*1220*/  ISETP.NE.U32.AND P0, PT, RZ, UR10, PT ;  /* 0x0000000aff007c0c */ /* 0x000fc8000bf05070 */
[----:B------:R-:W-:-:S03]  /*1230*/  ISETP.NE.AND.EX P0, PT, RZ, UR11, PT, P0 ;  /* 0x0000000bff007c0c */ /* 0x000fc6000bf05300 */
[----:B------:R-:W1:Y:S10]  /*1240*/  LDC.64 R36, c[0x0][0x220] ;  /* 0x00008800ff247b82 */ /* 0x000e740000000a00 */
[----:B------:R-:W-:-:S04]  /*1250*/  @P0 LEA R66, P3, R25, UR10, 0x4 ;  /* 0x0000000a19420c11 */ /* 0x000fc8000f8620ff */
[----:B------:R-:W-:Y:S02]  /*1260*/  @P0 LEA.HI.X R67, R25, UR11, RZ, 0x4, P3 ;  /* 0x0000000b19430c11 */ /* 0x000fe400098f24ff */
[----:B0-----:R-:W-:-:S03]  /*1270*/  ISETP.NE.U32.AND P1, PT, R64, RZ, PT ;  /* 0x000000ff4000720c */ /* 0x001fc60003f25070 */
[----:B------:R0:W5:Y:S01]  /*1280*/  @P0 LDG.E.128 R32, desc[UR4][R66.64] ;  /* 0x0000000442200981 */ /* 0x000162000c1e1d00 */
[----:B------:R-:W-:Y:S01]  /*1290*/  ISETP.NE.AND.EX P1, PT, R65, RZ, PT, P1 ;  /* 0x000000ff4100720c */ /* 0x000fe20003f25310 */
[----:B-1----:R-:W-:-:S06]  /*12a0*/  IMAD.WIDE.U32 R36, R25, 0x10, R36 ;  /* 0x0000001019247825 */ /* 0x002fcc00078e0024 */
[----:B------:R-:W5:Y:S06]  /*12b0*/  LDG.E.128 R36, desc[UR4][R36.64] ;  /* 0x0000000424247981 */ /* 0x000f6c000c1e1d00 */
[----:B------:R-:W-:-:S04]  /*12c0*/  @P1 LEA R74, P2, R25, R64, 0x4 ;  /* 0x00000040194a1211 */ /* 0x000fc800078420ff */
[----:B------:R-:W-:-:S05]  /*12d0*/  @P1 LEA.HI.X R75, R25, R65, RZ, 0x4, P2 ;  /* 0x00000041194b1211 */ /* 0x000fca00010f24ff */
[----:B------:R0:W5:Y:S01]  /*12e0*/  @P1 LDG.E.128 R28, desc[UR4][R74.64] ;  /* 0x000000044a1c1981 */ /* 0x000162000c1e1d00 */
[C---:B------:R-:W-:Y:S01]  /*12f0*/  ISETP.NE.AND P2, PT, R70.reuse, 0x1, PT ;  /* 0x000000014600780c */ /* 0x040fe20003f45270 */
[----:B------:R-:W-:Y:S01]  /*1300*/  BSSY B2, `(.L_x_348) ;  /* 0x000000c000027945 */ /* 0x000fe20003800000 */
[----:B------:R-:W-:-:S11]  /*1310*/  VIADD R53, R70, 0x1 ;  /* 0x0000000146357836 */ /* 0x000fd60000000000 */
[----:B0-----:R-:W-:Y:S05]  /*1320*/  @!P2 BRA `(.L_x_349) ;  /* 0x000000000020a947 */ /* 0x001fea0003800000 */
[----:B------:R-:W-:Y:S02]  /*1330*/  ISETP.NE.AND P2, PT, R70, 0x2, PT ;  /* 0x000000024600780c */ /* 0x000fe40003f45270 */
[----:B------:R-:W-:-:S11]  /*1340*/  MOV R50, R69 ;  /* 0x0000004500327202 */ /* 0x000fd60000000f00 */
[----:B------:R-:W-:Y:S05]  /*1350*/  @!P2 BRA `(.L_x_350) ;  /* 0x000000000018a947 */ /* 0x000fea0003800000 */
[----:B------:R-:W-:Y:S01]  /*1360*/  ISETP.NE.AND P2, PT, R70, 0x3, PT ;  /* 0x000000034600780c */ /* 0x000fe20003f45270 */
[----:B------:R-:W-:-:S12]  /*1370*/  IMAD.MOV.U32 R50, RZ, RZ, R47 ;  /* 0x000000ffff327224 */ /* 0x000fd800078e002f */
[----:B------:R-:W-:Y:S05]  /*1380*/  @P2 BRA `(.L_x_350) ;  /* 0x00000000000c2947 */ /* 0x000fea0003800000 */
[----:B------:R-:W-:Y:S01]  /*1390*/  IMAD.MOV.U32 R50, RZ, RZ, R68 ;  /* 0x000000ffff327224 */ /* 0x000fe200078e0044 */
[----:B------:R-:W-:Y:S06]  /*13a0*/  BRA `(.L_x_350) ;  /* 0x0000000000047947 */ /* 0x000fec0003800000 */
.L_x_349:
[----:B------:R-:W-:-:S07]  /*13b0*/  MOV R50, R48 ;  /* 0x0000003000327202 */ /* 0x000fce0000000f00 */
.L_x_350:
[----:B------:R-:W-:Y:S05]  /*13c0*/  BSYNC B2 ;  /* 0x0000000000027941 */ /* 0x000fea0003800000 */
.L_x_348:
[----:B------:R-:W-:Y:S01]  /*13d0*/  ISETP.NE.AND P2, PT, R53, 0x4, PT ;  /* 0x000000043500780c */ /* 0x000fe20003f45270 */
[----:B------:R-:W-:-:S12]  /*13e0*/  BSSY B2, `(.L_x_351) ;  /* 0x000003a000027945 */ /* 0x000fd80003800000 */
[----:B------:R-:W-:Y:S05]  /*13f0*/  @P2 BRA `(.L_x_352) ;  /* 0x0000000000e02947 */ /* 0x000fea0003800000 */
[----:B------:R-:W-:Y:S01]  /*1400*/  VIADD R4, R4, 0x1 ;  /* 0x0000000104047836 */ /* 0x000fe20000000000 */
[----:B------:R-:W-:Y:S03]  /*1410*/  BSSY B3, `(.L_x_353) ;  /* 0x000000c000037945 */ /* 0x000fe60003800000 */
[C---:B------:R-:W-:Y:S01]  /*1420*/  IMAD.HI.U32 R47, R4.reuse, -0x2daee0ad, RZ ;  /* 0xd2511f53042f7827 */ /* 0x040fe200078e00ff */
[----:B------:R-:W-:-:S13]  /*1430*/  ISETP.NE.AND P2, PT, R4, RZ, PT ;  /* 0x000000ff0400720c */ /* 0x000fda0003f45270 */
[----:B------:R-:W-:Y:S05]  /*1440*/  @P2 BRA `(.L_x_354) ;  /* 0x0000000000202947 */ /* 0x000fea0003800000 */
[----:B------:R-:W-:-:S05]  /*1450*/  VIADD R5, R5, 0x1 ;  /* 0x0000000105057836 */ /* 0x000fca0000000000 */
[----:B------:R-:W-:-:S13]  /*1460*/  ISETP.NE.AND P2, PT, R5, RZ, PT ;  /* 0x000000ff0500720c */ /* 0x000fda0003f45270 */
[----:B------:R-:W-:Y:S01]  /*1470*/  @!P2 IADD3 R3, R3, 0x1, RZ ;  /* 0x000000010303a810 */ /* 0x000fe20007ffe0ff */
[----:B------:R-:W-:Y:S01]  /*1480*/  @!P2 VIADD R48, R14, 0x1 ;  /* 0x000000010e30a836 */ /* 0x000fe20000000000 */
[----:B------:R-:W-:Y:S02]  /*1490*/  @!P2 MOV R5, RZ ;  /* 0x000000ff0005a202 */ /* 0x000fe40000000f00 */
[----:B------:R-:W-:-:S13]  /*14a0*/  ISETP.NE.AND P3, PT, R3, RZ, !P2 ;  /* 0x000000ff0300720c */ /* 0x000fda0005765270 */
[----:B------:R-:W-:-:S04]  /*14b0*/  @P3 IMAD.MOV R48, RZ, RZ, R14 ;  /* 0x000000ffff303224 */ /* 0x000fc800078e020e */
[----:B------:R-:W-:-:S07]  /*14c0*/  @!P2 IMAD.MOV.U32 R14, RZ, RZ, R48 ;  /* 0x000000ffff0ea224 */ /* 0x000fce00078e0030 */
.L_x_354:
[----:B------:R-:W-:Y:S05]  /*14d0*/  BSYNC B3 ;  /* 0x0000000000037941 */ /* 0x000fea0003800000 */
.L_x_353:
[----:B------:R-:W-:Y:S01]  /*14e0*/  IMAD.HI.U32 R68, R3, -0x326172a9, RZ ;  /* 0xcd9e8d5703447827 */ /* 0x000fe200078e00ff */
[----:B------:R-:W-:-:S03]  /*14f0*/  LOP3.LUT R48, R47, UR7, R14, 0x96, !PT ;  /* 0x000000072f307c12 */ /* 0x000fc6000f8e960e */
[----:B------:R-:W-:Y:S01]  /*1500*/  IMAD R47, R3, -0x326172a9, RZ ;  /* 0xcd9e8d57032f7824 */ /* 0x000fe200078e02ff */
[----:B------:R-:W-:Y:S01]  /*1510*/  LOP3.LUT R68, R68, UR6, R5, 0x96, !PT ;  /* 0x0000000644447c12 */ /* 0x000fe2000f8e9605 */
[----:B------:R-:W-:-:S04]  /*1520*/  IMAD.WIDE.U32 R48, R48, -0x326172a9, RZ ;  /* 0xcd9e8d5730307825 */ /* 0x000fc800078e00ff */
[----:B------:R-:W-:Y:S01]  /*1530*/  IMAD R53, R4, -0x2daee0ad, RZ ;  /* 0xd2511f5304357824 */ /* 0x000fe200078e02ff */
[----:B------:R-:W-:Y:S01]  /*1540*/  LOP3.LUT R66, R49, UR18, R47, 0x96, !PT ;  /* 0x0000001231427c12 */ /* 0x000fe2000f8e962f */
[----:B------:R-:W-:-:S04]  /*1550*/  IMAD.WIDE.U32 R68, R68, -0x2daee0ad, RZ ;  /* 0xd2511f5344447825 */ /* 0x000fc800078e00ff */
[----:B------:R-:W-:Y:S01]  /*1560*/  IMAD.WIDE.U32 R66, R66, -0x2daee0ad, RZ ;  /* 0xd2511f5342427825 */ /* 0x000fe200078e00ff */
[----:B------:R-:W-:-:S03]  /*1570*/  LOP3.LUT R70, R69, UR19, R53, 0x96, !PT ;  /* 0x0000001345467c12 */ /* 0x000fc6000f8e9635 */
[----:B------:R-:W-:Y:S01]  /*1580*/  IMAD.MOV.U32 R53, RZ, RZ, RZ ;  /* 0x000000ffff357224 */ /* 0x000fe200078e00ff */
[----:B------:R-:W-:Y:S01]  /*1590*/  LOP3.LUT R49, R67, UR21, R68, 0x96, !PT ;  /* 0x0000001543317c12 */ /* 0x000fe2000f8e9644 */
[----:B------:R-:W-:-:S05]  /*15a0*/  IMAD.WIDE.U32 R70, R70, -0x326172a9, RZ ;  /* 0xcd9e8d5746467825 */ /* 0x000fca00078e00ff */
[----:B------:R-:W-:Y:S01]  /*15b0*/  LOP3.LUT R68, R71, UR20, R48, 0x96, !PT ;  /* 0x0000001447447c12 */ /* 0x000fe2000f8e9630 */
[----:B------:R-:W-:-:S04]  /*15c0*/  IMAD.WIDE.U32 R48, R49, -0x326172a9, RZ ;  /* 0xcd9e8d5731307825 */ /* 0x000fc800078e00ff */
[----:B------:R-:W-:Y:S01]  /*15d0*/  IMAD.WIDE.U32 R68, R68, -0x2daee0ad, RZ ;  /* 0xd2511f5344447825 */ /* 0x000fe200078e00ff */
[----:B------:R-:W-:-:S04]  /*15e0*/  LOP3.LUT R67, R49, UR22, R70, 0x96, !PT ;  /* 0x0000001631437c12 */ /* 0x000fc8000f8e9646 */
        /* <DEDUP_REMOVED lines=24> */
[----:B------:R-:W-:-:S07]  /*1770*/  LOP3.LUT R69, R69, UR35, R66, 0x96, !PT ;  /* 0x0000002345457c12 */ /* 0x000fce000f8e9642 */
.L_x_352:
[----:B------:R-:W-:Y:S05]  /*1780*/  BSYNC B2 ;  /* 0x0000000000027941 */ /* 0x000fea0003800000 */
.L_x_351:
[----:B------:R-:W0:Y:S01]  /*1790*/  LDC R73, c[0x0][0x298] ;  /* 0x0000a600ff497b82 */ /* 0x000e220000000800 */
[----:B------:R-:W-:Y:S01]  /*17a0*/  HFMA2.MMA R78, -RZ, RZ, 0.1171875, 0 ;  /* 0x2f800000ff4e7435 */ /* 0x000fe200000001ff */
[----:B------:R-:W-:Y:S01]  /*17b0*/  ISETP.NE.U32.AND P2, PT, R64, RZ, PT ;  /* 0x000000ff4000720c */ /* 0x000fe20003f45070 */
[C---:B-----5:R-:W-:Y:S01]  /*17c0*/  IMAD.U32 R54, R36.reuse, 0x10000, RZ ;  /* 0x0001000024367824 */ /* 0x060fe200078e00ff */
[----:B------:R-:W-:Y:S02]  /*17d0*/  I2FP.F32.U32 R49, R50 ;  /* 0x0000003200317245 */ /* 0x000fe40000201000 */
[----:B------:R-:W-:Y:S02]  /*17e0*/  ISETP.NE.AND.EX P2, PT, R65, RZ, PT, P2 ;  /* 0x000000ff4100720c */ /* 0x000fe40003f45320 */
[----:B------:R-:W1:Y:S01]  /*17f0*/  LDC R77, c[0x0][0x294] ;  /* 0x0000a500ff4d7b82 */ /* 0x000e620000000800 */
[----:B------:R-:W-:Y:S02]  /*1800*/  PRMT R36, R36, 0x7632, R36 ;  /* 0x0000763224247816 */ /* 0x000fe40000000024 */
[----:B------:R-:W-:Y:S01]  /*1810*/  FFMA.FTZ R50, R49, R78, 1.1641532182693481445e-10 ;  /* 0x2f00000031327423 */ /* 0x000fe2000001004e */
[----:B0-----:R-:W-:-:S04]  /*1820*/  FMUL.FTZ R54, R54, R73 ;  /* 0x0000004936367220 */ /* 0x001fc80000410000 */
[----:B-1----:R-:W-:-:S04]  /*1830*/  FSETP.GTU.FTZ.AND P3, PT, R50, R77, PT ;  /* 0x0000004d3200720b */ /* 0x002fc80003f7c000 */
[----:B------:R-:W-:Y:S02]  /*1840*/  P2R R64, PR, RZ, 0x8 ;  /* 0x00000008ff407803 */ /* 0x000fe40000000000 */
[----:B------:R-:W-:Y:S01]  /*1850*/  FSEL R49, R54, RZ, !P3 ;  /* 0x000000ff36317208 */ /* 0x000fe20005800000 */
[----:B------:R-:W-:Y:S06]  /*1860*/  @P2 BRA `(.L_x_355) ;  /* 0x0000000000182947 */ /* 0x000fec0003800000 */
[----:B------:R-:W-:Y:S01]  /*1870*/  IMAD.MOV.U32 R54, RZ, RZ, R53 ;  /* 0x000000ffff367224 */ /* 0x000fe200078e0035 */
[----:B------:R-:W-:Y:S06]  /*1880*/  @!P0 BRA `(.L_x_356) ;  /* 0x0000000400648947 */ /* 0x000fec0003800000 */
[----:B------:R-:W-:Y:S01]  /*1890*/  SHF.L.U32 R50, R32, 0x10, RZ ;  /* 0x0000001020327819 */ /* 0x000fe200000006ff */
[----:B------:R-:W-:-:S04]  /*18a0*/  IMAD.MOV.U32 R54, RZ, RZ, R53 ;  /* 0x000000ffff367224 */ /* 0x000fc800078e0035 */
[----:B------:R-:W-:Y:S01]  /*18b0*/  FADD.FTZ R49, R50, R49 ;  /* 0x0000003132317221 */ /* 0x000fe20000010000 */
[----:B------:R-:W-:Y:S06]  /*18c0*/  BRA `(.L_x_356) ;  /* 0x0000000400547947 */ /* 0x000fec0003800000 */
.L_x_355:
[C---:B------:R-:W-:Y:S01]  /*18d0*/  ISETP.NE.AND P3, PT, R53.reuse, 0x1, PT ;  /* 0x000000013500780c */ /* 0x040fe20003f65270 */
[----:B------:R-:W-:Y:S01]  /*18e0*/  BSSY B2, `(.L_x_357) ;  /* 0x000000c000027945 */ /* 0x000fe20003800000 */
[----:B------:R-:W-:-:S11]  /*18f0*/  VIADD R54, R53, 0x1 ;  /* 0x0000000135367836 */ /* 0x000fd60000000000 */
[----:B------:R-:W-:Y:S05]  /*1900*/  @!P3 BRA `(.L_x_358) ;  /* 0x000000000020b947 */ /* 0x000fea0003800000 */
        /* <DEDUP_REMOVED lines=8> */
.L_x_358:
[----:B------:R-:W-:-:S07]  /*1990*/  MOV R26, R48 ;  /* 0x00000030001a7202 */ /* 0x000fce0000000f00 */
.L_x_359:
[----:B------:R-:W-:Y:S05]  /*19a0*/  BSYNC B2 ;  /* 0x0000000000027941 */ /* 0x000fea0003800000 */
.L_x_357:
        /* <DEDUP_REMOVED lines=11> */
[----:B------:R-:W-:Y:S02]  /*1a60*/  @!P3 VIADD R48, R14, 0x1 ;  /* 0x000000010e30b836 */ /* 0x000fe40000000000 */
[----:B------:R-:W-:Y:S01]  /*1a70*/  @!P3 IMAD.MOV.U32 R5, RZ, RZ, RZ ;  /* 0x000000ffff05b224 */ /* 0x000fe200078e00ff */
[----:B------:R-:W-:-:S13]  /*1a80*/  ISETP.NE.AND P4, PT, R3, RZ, !P3 ;  /* 0x000000ff0300720c */ /* 0x000fda0005f85270 */
[----:B------:R-:W-:-:S05]  /*1a90*/  @P4 IMAD.MOV R48, RZ, RZ, R14 ;  /* 0x000000ffff304224 */ /* 0x000fca00078e020e */
[----:B------:R-:W-:-:S07]  /*1aa0*/  @!P3 MOV R14, R48 ;  /* 0x00000030000eb202 */ /* 0x000fce0000000f00 */
.L_x_363:
[----:B------:R-:W-:Y:S05]  /*1ab0*/  BSYNC B3 ;  /* 0x0000000000037941 */ /* 0x000fea0003800000 */
.L_x_362:
[----:B------:R-:W-:Y:S01]  /*1ac0*/  IMAD.HI.U32 R48, R3, -0x326172a9, RZ ;  /* 0xcd9e8d5703307827 */ /* 0x000fe200078e00ff */
[----:B------:R-:W-:Y:S01]  /*1ad0*/  LOP3.LUT R47, R47, UR7, R14, 0x96, !PT ;  /* 0x000000072f2f7c12 */ /* 0x000fe2000f8e960e */
[----:B------:R-:W-:Y:S02]  /*1ae0*/  HFMA2.MMA R54, -RZ, RZ, 0, 0 ;  /* 0x00000000ff367435 */ /* 0x000fe400000001ff */
[----:B------:R-:W-:Y:S01]  /*1af0*/  IMAD R53, R3, -0x326172a9, RZ ;  /* 0xcd9e8d5703357824 */ /* 0x000fe200078e02ff */
[----:B------:R-:W-:Y:S01]  /*1b00*/  LOP3.LUT R48, R48, UR6, R5, 0x96, !PT ;  /* 0x0000000630307c12 */ /* 0x000fe2000f8e9605 */
[----:B------:R-:W-:-:S04]  /*1b10*/  IMAD.WIDE.U32 R68, R47, -0x326172a9, RZ ;  /* 0xcd9e8d572f447825 */ /* 0x000fc800078e00ff */
[----:B------:R-:W-:Y:S01]  /*1b20*/  IMAD R47, R4, -0x2daee0ad, RZ ;  /* 0xd2511f53042f7824 */ /* 0x000fe200078e02ff */
[----:B------:R-:W-:Y:S01]  /*1b30*/  LOP3.LUT R53, R69, UR18, R53, 0x96, !PT ;  /* 0x0000001245357c12 */ /* 0x000fe2000f8e9635 */
[----:B------:R-:W-:-:S04]  /*1b40*/  IMAD.WIDE.U32 R70, R48, -0x2daee0ad, RZ ;  /* 0xd2511f5330467825 */ /* 0x000fc800078e00ff */
[----:B------:R-:W-:Y:S01]  /*1b50*/  IMAD.WIDE.U32 R66, R53, -0x2daee0ad, RZ ;  /* 0xd2511f5335427825 */ /* 0x000fe200078e00ff */
[----:B------:R-:W-:-:S04]  /*1b60*/  LOP3.LUT R47, R71, UR19, R47, 0x96, !PT ;  /* 0x00000013472f7c12 */ /* 0x000fc8000f8e962f */
        /* <DEDUP_REMOVED lines=29> */
[----:B------:R-:W-:-:S03]  /*1d40*/  LOP3.LUT R47, R71, UR34, R74, 0x96, !PT ;  /* 0x00000022472f7c12 */ /* 0x000fc6000f8e964a */
[----:B------:R-:W-:Y:S01]  /*1d50*/  IMAD.MOV.U32 R48, RZ, RZ, R70 ;  /* 0x000000ffff307224 */ /* 0x000fe200078e0046 */
[----:B------:R-:W-:-:S07]  /*1d60*/  LOP3.LUT R69, R69, UR35, R66, 0x96, !PT ;  /* 0x0000002345457c12 */ /* 0x000fce000f8e9642 */
.L_x_361:
[----:B------:R-:W-:Y:S05]  /*1d70*/  BSYNC B2 ;  /* 0x0000000000027941 */ /* 0x000fea0003800000 */
.L_x_360:
[----:B------:R-:W-:Y:S01]  /*1d80*/  I2FP.F32.U32 R53, R26 ;  /* 0x0000001a00357245 */ /* 0x000fe20000201000 */
[----:B------:R-:W-:Y:S02]  /*1d90*/  IMAD.U32 R50, R28, 0x10000, RZ ;  /* 0x000100001c327824 */ /* 0x000fe400078e00ff */
[----:B------:R-:W-:Y:S02]  /*1da0*/  @P0 IMAD.U32 R58, R32, 0x10000, RZ ;  /* 0x00010000203a0824 */ /* 0x000fe400078e00ff */
[----:B------:R-:W-:Y:S01]  /*1db0*/  FFMA.FTZ R26, R53, R78, 1.1641532182693481445e-10 ;  /* 0x2f000000351a7423 */ /* 0x000fe2000001004e */
[----:B------:R-:W-:-:S04]  /*1dc0*/  FMUL.FTZ R50, R50, R73 ;  /* 0x0000004932327220 */ /* 0x000fc80000410000 */
[----:B------:R-:W-:-:S04]  /*1dd0*/  FSETP.GTU.FTZ.AND P3, PT, R26, R77, PT ;  /* 0x0000004d1a00720b */ /* 0x000fc80003f7c000 */
[----:B------:R-:W-:Y:S02]  /*1de0*/  FSEL R50, R50, RZ, !P3 ;  /* 0x000000ff32327208 */ /* 0x000fe40005800000 */
[----:B------:R-:W-:-:S03]  /*1df0*/  SEL R26, RZ, 0x1, P3 ;  /* 0x00000001ff1a7807 */ /* 0x000fc60001800000 */
[----:B------:R-:W-:-:S04]  /*1e00*/  FADD.FTZ R49, R50, R49 ;  /* 0x0000003132317221 */ /* 0x000fc80000010000 */
[----:B------:R-:W-:-:S07]  /*1e10*/  @P0 FADD.FTZ R49, R58, R49 ;  /* 0x000000313a310221 */ /* 0x000fce0000010000 */
.L_x_356:
[C---:B------:R-:W-:Y:S01]  /*1e20*/  ISETP.NE.AND P3, PT, R54.reuse, 0x1, PT ;  /* 0x000000013600780c */ /* 0x040fe20003f65270 */
[----:B------:R-:W-:Y:S01]  /*1e30*/  BSSY B2, `(.L_x_364) ;  /* 0x000000c000027945 */ /* 0x000fe20003800000 */
[----:B------:R-:W-:-:S11]  /*1e40*/  IADD3 R53, R54, 0x1, RZ ;  /* 0x0000000136357810 */ /* 0x000fd60007ffe0ff */
[----:B------:R-:W-:Y:S05]  /*1e50*/  @!P3 BRA `(.L_x_365) ;  /* 0x000000000020b947 */ /* 0x000fea0003800000 */
[----:B------:R-:W-:Y:S01]  /*1e60*/  ISETP.NE.AND P3, PT, R54, 0x2, PT ;  /* 0x000000023600780c */ /* 0x000fe20003f65270 */
[----:B------:R-:W-:-:S12]  /*1e70*/  IMAD.MOV.U32 R50, RZ, RZ, R69 ;  /* 0x000000ffff327224 */ /* 0x000fd800078e0045 */
[----:B------:R-:W-:Y:S05]  /*1e80*/  @!P3 BRA `(.L_x_366) ;  /* 0x000000000018b947 */ /* 0x000fea0003800000 */
[----:B------:R-:W-:Y:S01]  /*1e90*/  ISETP.NE.AND P3, PT, R54, 0x3, PT ;  /* 0x000000033600780c */ /* 0x000fe20003f65270 */
[----:B------:R-:W-:-:S12]  /*1ea0*/  IMAD.MOV.U32 R50, RZ, RZ, R47 ;  /* 0x000000ffff327224 */ /* 0x000fd800078e002f */
[----:B------:R-:W-:Y:S05]  /*1eb0*/  @P3 BRA `(.L_x_366) ;  /* 0x00000000000c3947 */ /* 0x000fea0003800000 */
[----:B------:R-:W-:Y:S01]  /*1ec0*/  MOV R50, R68 ;  /* 0x0000004400327202 */ /* 0x000fe20000000f00 */
[----:B------:R-:W-:Y:S06]  /*1ed0*/  BRA `(.L_x_366) ;  /* 0x0000000000047947 */ /* 0x000fec0003800000 */
.L_x_365:
[----:B------:R-:W-:-:S07]  /*1ee0*/  IMAD.MOV.U32 R50, RZ, RZ, R48 ;  /* 0x000000ffff327224 */ /* 0x000fce00078e0030 */
.L_x_366:
[----:B------:R-:W-:Y:S05]  /*1ef0*/  BSYNC B2 ;  /* 0x0000000000027941 */ /* 0x000fea0003800000 */
.L_x_364:
        /* <DEDUP_REMOVED lines=8> */
[----:B------:R-:W-:-:S04]  /*1f80*/  IADD3 R5, R5, 0x1, RZ ;  /* 0x0000000105057810 */ /* 0x000fc80007ffe0ff */
[----:B------:R-:W-:-:S13]  /*1f90*/  ISETP.NE.AND P3, PT, R5, RZ, PT ;  /* 0x000000ff0500720c */ /* 0x000fda0003f65270 */
[----:B------:R-:W-:Y:S02]  /*1fa0*/  @!P3 VIADD R3, R3, 0x1 ;  /* 0x000000010303b836 */ /* 0x000fe40000000000 */
[----:B------:R-:W-:Y:S02]  /*1fb0*/  @!P3 VIADD R48, R14, 0x1 ;  /* 0x000000010e30b836 */ /* 0x000fe40000000000 */
[----:B------:R-:W-:Y:S01]  /*1fc0*/  @!P3 IMAD.MOV.U32 R5, RZ, RZ, RZ ;  /* 0x000000ffff05b224 */ /* 0x000fe200078e00ff */
[----:B------:R-:W-:-:S13]  /*1fd0*/  ISETP.NE.AND P4, PT, R3, RZ, !P3 ;  /* 0x000000ff0300720c */ /* 0x000fda0005f85270 */
[----:B------:R-:W-:-:S05]  /*1fe0*/  @P4 IADD3 R48, R14, RZ, RZ ;  /* 0x000000ff0e304210 */ /* 0x000fca0007ffe0ff */
[----:B------:R-:W-:-:S07]  /*1ff0*/  @!P3 IMAD.MOV.U32 R14, RZ, RZ, R48 ;  /* 0x000000ffff0eb224 */ /* 0x000fce00078e0030 */
.L_x_370:
[----:B------:R-:W-:Y:S05]  /*2000*/  BSYNC B3 ;  /* 0x0000000000037941 */ /* 0x000fea0003800000 */
.L_x_369:
        /* <DEDUP_REMOVED lines=40> */
[----:B------:R-:W-:Y:S02]  /*2290*/  LOP3.LUT R47, R71, UR34, R74, 0x96, !PT ;  /* 0x00000022472f7c12 */ /* 0x000fe4000f8e964a */
[----:B------:R-:W-:Y:S02]  /*22a0*/  MOV R48, R70 ;  /* 0x0000004600307202 */ /* 0x000fe40000000f00 */
[----:B------:R-:W-:-:S07]  /*22b0*/  LOP3.LUT R69, R69, UR35, R66, 0x96, !PT ;  /* 0x0000002345457c12 */ /* 0x000fce000f8e9642 */
.L_x_368:
[----:B------:R-:W-:Y:S05]  /*22c0*/  BSYNC B2 ;  /* 0x0000000000027941 */ /* 0x000fea0003800000 */
.L_x_367:
[----:B------:R-:W-:Y:S01]  /*22d0*/  I2FP.F32.U32 R57, R50 ;  /* 0x0000003200397245 */ /* 0x000fe20000201000 */
[----:B------:R-:W-:-:S04]  /*22e0*/  IMAD.U32 R36, R36, 0x10000, RZ ;  /* 0x0001000024247824 */ /* 0x000fc800078e00ff */
[----:B------:R-:W-:-:S05]  /*22f0*/  FFMA.FTZ R50, R57, R78, 1.1641532182693481445e-10 ;  /* 0x2f00000039327423 */ /* 0x000fca000001004e */
[----:B------:R-:W-:Y:S01]  /*2300*/  FSETP.GTU.FTZ.AND P3, PT, R50, R77, PT ;  /* 0x0000004d3200720b */ /* 0x000fe20003f7c000 */
[----:B------:R-:W-:-:S03]  /*2310*/  FMUL.FTZ R50, R36, R73 ;  /* 0x0000004924327220 */ /* 0x000fc60000410000 */
[----:B------:R-:W-:Y:S02]  /*2320*/  P2R R36, PR, RZ, 0x8 ;  /* 0x00000008ff247803 */ /* 0x000fe40000000000 */
[----:B------:R-:W-:Y:S01]  /*2330*/  FSEL R50, R50, RZ, !P3 ;  /* 0x000000ff32327208 */ /* 0x000fe20005800000 */
[----:B------:R-:W-:Y:S06]  /*2340*/  @P2 BRA `(.L_x_371) ;  /* 0x00000000001c2947 */ /* 0x000fec0003800000 */
[----:B------:R-:W-:Y:S01]  /*2350*/  MOV R54, R53 ;  /* 0x0000003500367202 */ /* 0x000fe20000000f00 */
[----:B------:R-:W-:Y:S06]  /*2360*/  @!P0 BRA `(.L_x_372) ;  /* 0x0000000400708947 */ /* 0x000fec0003800000 */
[----:B------:R-:W-:-:S05]  /*2370*/  PRMT R54, R32, 0x7632, R54 ;  /* 0x0000763220367816 */ /* 0x000fca0000000036 */
[----:B------:R-:W-:Y:S02]  /*2380*/  IMAD.U32 R57, R54, 0x10000, RZ ;  /* 0x0001000036397824 */ /* 0x000fe400078e00ff */
[----:B------:R-:W-:Y:S02]  /*2390*/  IMAD.MOV.U32 R54, RZ, RZ, R53 ;  /* 0x000000ffff367224 */ /* 0x000fe400078e0035 */
[----:B------:R-:W-:Y:S01]  /*23a0*/  FADD.FTZ R50, R57, R50 ;  /* 0x0000003239327221 */ /* 0x000fe20000010000 */
[----:B------:R-:W-:Y:S06]  /*23b0*/  BRA `(.L_x_372) ;  /* 0x00000004005c7947 */ /* 0x000fec0003800000 */
.L_x_371:
        /* <DEDUP_REMOVED lines=12> */
.L_x_374:
[----:B------:R-:W-:-:S07]  /*2480*/  IMAD.MOV.U32 R27, RZ, RZ, R48 ;  /* 0x000000ffff1b7224 */ /* 0x000fce00078e0030 */
.L_x_375:
[----:B------:R-:W-:Y:S05]  /*2490*/  BSYNC B2 ;  /* 0x0000000000027941 */ /* 0x000fea0003800000 */
.L_x_373:
        /* <DEDUP_REMOVED lines=16> */
.L_x_379:
[----:B------:R-:W-:Y:S05]  /*25a0*/  BSYNC B3 ;  /* 0x0000000000037941 */ /* 0x000fea0003800000 */
.L_x_378:
        /* <DEDUP_REMOVED lines=43> */
.L_x_377:
[----:B------:R-:W-:Y:S05]  /*2860*/  BSYNC B2 ;  /* 0x0000000000027941 */ /* 0x000fea0003800000 */
.L_x_376:
[----:B------:R-:W-:Y:S02]  /*2870*/  I2FP.F32.U32 R27, R27 ;  /* 0x0000001b001b7245 */ /* 0x000fe40000201000 */
[----:B------:R-:W-:Y:S02]  /*2880*/  PRMT R53, R28, 0x7632, R53 ;  /* 0x000076321c357816 */ /* 0x000fe40000000035 */
[----:B------:R-:W-:Y:S01]  /*2890*/  @P0 PRMT R57, R32, 0x7632, R57 ;  /* 0x0000763220390816 */ /* 0x000fe20000000039 */
[----:B------:R-:W-:Y:S02]  /*28a0*/  FFMA.FTZ R58, R27, R78, 1.1641532182693481445e-10 ;  /* 0x2f0000001b3a7423 */ /* 0x000fe4000001004e */
[----:B------:R-:W-:Y:S01]  /*28b0*/  IMAD.U32 R62, R53, 0x10000, RZ ;  /* 0x00010000353e7824 */ /* 0x000fe200078e00ff */
[----:B------:R-:W-:Y:S02]  /*28c0*/  @P0 SHF.L.U32 R57, R57, 0x10, RZ ;  /* 0x0000001039390819 */ /* 0x000fe400000006ff */
[----:B------:R-:W-:Y:S01]  /*28d0*/  FSETP.GTU.FTZ.AND P3, PT, R58, R77, PT ;  /* 0x0000004d3a00720b */ /* 0x000fe20003f7c000 */
[----:B------:R-:W-:-:S03]  /*28e0*/  FMUL.FTZ R62, R62, R73 ;  /* 0x000000493e3e7220 */ /* 0x000fc60000410000 */
[----:B------:R-:W-:Y:S02]  /*28f0*/  SEL R27, RZ, 0x1, P3 ;  /* 0x00000001ff1b7807 */ /* 0x000fe40001800000 */
[----:B------:R-:W-:-:S05]  /*2900*/  FSEL R53, R62, RZ, !P3 ;  /* 0x000000ff3e357208 */ /* 0x000fca0005800000 */
[----:B------:R-:W-:-:S04]  /*2910*/  FADD.FTZ R50, R53, R50 ;  /* 0x0000003235327221 */ /* 0x000fc80000010000 */
[----:B------:R-:W-:-:S07]  /*2920*/  @P0 FADD.FTZ R50, R57, R50 ;  /* 0x0000003239320221 */ /* 0x000fce0000010000 */
.L_x_372:
[C---:B------:R-:W-:Y:S01]  /*2930*/  ISETP.NE.AND P3, PT, R54.reuse, 0x1, PT ;  /* 0x000000013600780c */ /* 0x040fe20003f65270 */
[----:B------:R-:W-:Y:S01]  /*2940*/  BSSY B2, `(.L_x_380) ;  /* 0x000000c000027945 */ /* 0x000fe20003800000 */
[----:B------:R-:W-:-:S11]  /*2950*/  VIADD R57, R54, 0x1 ;  /* 0x0000000136397836 */ /* 0x000fd60000000000 */
[----:B------:R-:W-:Y:S05]  /*2960*/  @!P3 BRA `(.L_x_381) ;  /* 0x000000000020b947 */ /* 0x000fea0003800000 */
[----:B------:R-:W-:Y:S01]  /*2970*/  ISETP.NE.AND P3, PT, R54, 0x2, PT ;  /* 0x000000023600780c */ /* 0x000fe20003f65270 */
[----:B------:R-:W-:-:S12]  /*2980*/  IMAD.MOV.U32 R53, RZ, RZ, R69 ;  /* 0x000000ffff357224 */ /* 0x000fd800078e0045 */
[----:B------:R-:W-:Y:S05]  /*2990*/  @!P3 BRA `(.L_x_382) ;  /* 0x000000000018b947 */ /* 0x000fea0003800000 */
[----:B------:R-:W-:Y:S02]  /*29a0*/  ISETP.NE.AND P3, PT, R54, 0x3, PT ;  /* 0x000000033600780c */ /* 0x000fe40003f65270 */
[----:B------:R-:W-:-:S11]  /*29b0*/  MOV R53, R47 ;  /* 0x0000002f00357202 */ /* 0x000fd60000000f00 */
[----:B------:R-:W-:Y:S05]  /*29c0*/  @P3 BRA `(.L_x_382) ;  /* 0x00000000000c3947 */ /* 0x000fea0003800000 */
[----:B------:R-:W-:Y:S01]  /*29d0*/  IMAD.MOV.U32 R53, RZ, RZ, R68 ;  /* 0x000000ffff357224 */ /* 0x000fe200078e0044 */
[----:B------:R-:W-:Y:S06]  /*29e0*/  BRA `(.L_x_382) ;  /* 0x0000000000047947 */ /* 0x000fec0003800000 */
.L_x_381:
[----:B------:R-:W-:-:S07]  /*29f0*/  IMAD.MOV.U32 R53, RZ, RZ, R48 ;  /* 0x000000ffff357224 */ /* 0x000fce00078e0030 */
.L_x_382:
[----:B------:R-:W-:Y:S05]  /*2a00*/  BSYNC B2 ;  /* 0x0000000000027941 */ /* 0x000fea0003800000 */
.L_x_380:
[----:B------:R-:W-:Y:S01]  /*2a10*/  ISETP.NE.AND P3, PT, R57, 0x4, PT ;  /* 0x000000043900780c */ /* 0x000fe20003f65270 */
[----:B------:R-:W-:-:S12]  /*2a20*/  BSSY B2, `(.L_x_383) ;  /* 0x000003b000027945 */ /* 0x000fd80003800000 */
[----:B------:R-:W-:Y:S05]  /*2a30*/  @P3 BRA `(.L_x_384) ;  /* 0x0000000000e43947 */ /* 0x000fea0003800000 */
[----:B------:R-:W-:Y:S01]  /*2a40*/  IADD3 R4, R4, 0x1, RZ ;  /* 0x0000000104047810 */ /* 0x000fe20007ffe0ff */
[----:B------:R-:W-:Y:S03]  /*2a50*/  BSSY B3, `(.L_x_385) ;  /* 0x000000c000037945 */ /* 0x000fe60003800000 */
[C---:B------:R-:W-:Y:S01]  /*2a60*/  ISETP.NE.AND P3, PT, R4.reuse, RZ, PT ;  /* 0x000000ff0400720c */ /* 0x040fe20003f65270 */
[----:B------:R-:W-:-:S12]  /*2a70*/  IMAD.HI.U32 R47, R4, -0x2daee0ad, RZ ;  /* 0xd2511f53042f7827 */ /* 0x000fd800078e00ff */
[----:B------:R-:W-:Y:S05]  /*2a80*/  @P3 BRA `(.L_x_386) ;  /* 0x0000000000203947 */ /* 0x000fea0003800000 */
[----:B------:R-:W-:-:S05]  /*2a90*/  VIADD R5, R5, 0x1 ;  /* 0x0000000105057836 */ /* 0x000fca0000000000 */
[----:B------:R-:W-:-:S13]  /*2aa0*/  ISETP.NE.AND P3, PT, R5, RZ, PT ;  /* 0x000000ff0500720c */ /* 0x000fda0003f65270 */
[----:B------:R-:W-:Y:S01]  /*2ab0*/  @!P3 VIADD R3, R3, 0x1 ;  /* 0x000000010303b836 */ /* 0x000fe20000000000 */
[----:B------:R-:W-:Y:S01]  /*2ac0*/  @!P3 IADD3 R48, R14, 0x1, RZ ;  /* 0x000000010e30b810 */ /* 0x000fe20007ffe0ff */
[----:B------:R-:W-:-:S03]  /*2ad0*/  @!P3 IMAD.MOV.U32 R5, RZ, RZ, RZ ;  /* 0x000000ffff05b224 */ /* 0x000fc600078e00ff */
[----:B------:R-:W-:-:S13]  /*2ae0*/  ISETP.NE.AND P4, PT, R3, RZ, !P3 ;  /* 0x000000ff0300720c */ /* 0x000fda0005f85270 */
[----:B------:R-:W-:-:S05]  /*2af0*/  @P4 IMAD.MOV R48, RZ, RZ, R14 ;  /* 0x000000ffff304224 */ /* 0x000fca00078e020e */
[----:B------:R-:W-:-:S07]  /*2b00*/  @!P3 MOV R14, R48 ;  /* 0x00000030000eb202 */ /* 0x000fce0000000f00 */
.L_x_386:
[----:B------:R-:W-:Y:S05]  /*2b10*/  BSYNC B3 ;  /* 0x0000000000037941 */ /* 0x000fea0003800000 */
.L_x_385:
        /* <DEDUP_REMOVED lines=43> */
.L_x_384:
[----:B------:R-:W-:Y:S05]  /*2dd0*/  BSYNC B2 ;  /* 0x0000000000027941 */ /* 0x000fea0003800000 */
.L_x_383:
[----:B------:R-:W-:Y:S02]  /*2de0*/  I2FP.F32.U32 R53, R53 ;  /* 0x0000003500357245 */ /* 0x000fe40000201000 */
[C---:B------:R-:W-:Y:S02]  /*2df0*/  SHF.L.U32 R62, R37.reuse, 0x10, RZ ;  /* 0x00000010253e7819 */ /* 0x040fe400000006ff */
[----:B------:R-:W-:Y:S01]  /*2e00*/  PRMT R54, R37, 0x7632, R54 ;  /* 0x0000763225367816 */ /* 0x000fe20000000036 */
[----:B------:R-:W-:Y:S02]  /*2e10*/  FFMA.FTZ R58, R53, R78, 1.1641532182693481445e-10 ;  /* 0x2f000000353a7423 */ /* 0x000fe4000001004e */
[----:B------:R-:W-:-:S03]  /*2e20*/  FMUL.FTZ R62, R62, R73 ;  /* 0x000000493e3e7220 */ /* 0x000fc60000410000 */
[----:B------:R-:W-:-:S04]  /*2e30*/  FSETP.GTU.FTZ.AND P3, PT, R58, R77, PT ;  /* 0x0000004d3a00720b */ /* 0x000fc80003f7c000 */
[----:B------:R-:W-:Y:S02]  /*2e40*/  P2R R37, PR, RZ, 0x8 ;  /* 0x00000008ff257803 */ /* 0x000fe40000000000 */
[----:B------:R-:W-:Y:S01]  /*2e50*/  FSEL R53, R62, RZ, !P3 ;  /* 0x000000ff3e357208 */ /* 0x000fe20005800000 */
[----:B------:R-:W-:Y:S06]  /*2e60*/  @P2 BRA `(.L_x_387) ;  /* 0x0000000000182947 */ /* 0x000fec0003800000 */
[----:B------:R-:W-:Y:S01]  /*2e70*/  IMAD.MOV.U32 R58, RZ, RZ, R57 ;  /* 0x000000ffff3a7224 */ /* 0x000fe200078e0039 */
[----:B------:R-:W-:Y:S06]  /*2e80*/  @!P0 BRA `(.L_x_388) ;  /* 0x0000000400648947 */ /* 0x000fec0003800000 */
[----:B------:R-:W-:Y:S01]  /*2e90*/  IMAD.U32 R62, R33, 0x10000, RZ ;  /* 0x00010000213e7824 */ /* 0x000fe200078e00ff */
[----:B------:R-:W-:-:S03]  /*2ea0*/  MOV R58, R57 ;  /* 0x00000039003a7202 */ /* 0x000fc60000000f00 */
[----:B------:R-:W-:Y:S01]  /*2eb0*/  FADD.FTZ R53, R62, R53 ;  /* 0x000000353e357221 */ /* 0x000fe20000010000 */
[----:B------:R-:W-:Y:S06]  /*2ec0*/  BRA `(.L_x_388) ;  /* 0x0000000400547947 */ /* 0x000fec0003800000 */
.L_x_387:
        /* <DEDUP_REMOVED lines=12> */
.L_x_390:
[----:B------:R-:W-:-:S07]  /*2f90*/  IMAD.MOV.U32 R40, RZ, RZ, R48 ;  /* 0x000000ffff287224 */ /* 0x000fce00078e0030 */
.L_x_391:
[----:B------:R-:W-:Y:S05]  /*2fa0*/  BSYNC B2 ;  /* 0x0000000000027941 */ /* 0x000fea0003800000 */
.L_x_389:
        /* <DEDUP_REMOVED lines=16> */
.L_x_395:
[----:B------:R-:W-:Y:S05]  /*30b0*/  BSYNC B3 ;  /* 0x0000000000037941 */ /* 0x000fea0003800000 */
.L_x_394:
        /* <DEDUP_REMOVED lines=43> */
.L_x_393:
[----:B------:R-:W-:Y:S05]  /*3370*/  BSYNC B2 ;  /* 0x0000000000027941 */ /* 0x000fea0003800000 */
.L_x_392:
[----:B------:R-:W-:Y:S01]  /*3380*/  I2FP.F32.U32 R57, R40 ;  /* 0x0000002800397245 */ /* 0x000fe20000201000 */
[----:B------:R-:W-:Y:S01]  /*3390*/  @P0 IMAD.U32 R66, R33, 0x10000, RZ ;  /* 0x0001000021420824 */ /* 0x000fe200078e00ff */
[----:B------:R-:W-:-:S03]  /*33a0*/  SHF.L.U32 R62, R29, 0x10, RZ ;  /* 0x000000101d3e7819 */ /* 0x000fc600000006ff */
[----:B------:R-:W-:Y:S02]  /*33b0*/  FFMA.FTZ R40, R57, R78, 1.1641532182693481445e-10 ;  /* 0x2f00000039287423 */ /* 0x000fe4000001004e */
[----:B------:R-:W-:-:S03]  /*33c0*/  FMUL.FTZ R62, R62, R73 ;  /* 0x000000493e3e7220 */ /* 0x000fc60000410000 */
[----:B------:R-:W-:-:S04]  /*33d0*/  FSETP.GTU.FTZ.AND P3, PT, R40, R77, PT ;  /* 0x0000004d2800720b */ /* 0x000fc80003f7c000 */
[----:B------:R-:W-:Y:S02]  /*33e0*/  FSEL R62, R62, RZ, !P3 ;  /* 0x000000ff3e3e7208 */ /* 0x000fe40005800000 */
[----:B------:R-:W-:-:S03]  /*33f0*/  SEL R40, RZ, 0x1, P3 ;  /* 0x00000001ff287807 */ /* 0x000fc60001800000 */
[----:B------:R-:W-:-:S04]  /*3400*/  FADD.FTZ R53, R62, R53 ;  /* 0x000000353e357221 */ /* 0x000fc80000010000 */
[----:B------:R-:W-:-:S07]  /*3410*/  @P0 FADD.FTZ R53, R66, R53 ;  /* 0x0000003542350221 */ /* 0x000fce0000010000 */
.L_x_388:
        /* <DEDUP_REMOVED lines=12> */
.L_x_397:
[----:B------:R-:W-:-:S07]  /*34e0*/  MOV R57, R48 ;  /* 0x0000003000397202 */ /* 0x000fce0000000f00 */
.L_x_398:
[----:B------:R-:W-:Y:S05]  /*34f0*/  BSYNC B2 ;  /* 0x0000000000027941 */ /* 0x000fea0003800000 */
.L_x_396:
        /* <DEDUP_REMOVED lines=16> */
.L_x_402:
[----:B------:R-:W-:Y:S05]  /*3600*/  BSYNC B3 ;  /* 0x0000000000037941 */ /* 0x000fea0003800000 */
.L_x_401:
        /* <DEDUP_REMOVED lines=9> */
[----:B------:R-:W-:Y:S01]  /*36a0*/  LOP3.LUT R47, R71, UR19, R47, 0x96, !PT ;  /* 0x00000013472f7c12 */ /* 0x000fe2000f8e962f */
[----:B------:R-:W-:-:S03]  /*36b0*/  HFMA2.MMA R61, -RZ, RZ, 0, 0 ;  /* 0x00000000ff3d7435 */ /* 0x000fc600000001ff */
        /* <DEDUP_REMOVED lines=32> */
.L_x_400:
[----:B------:R-:W-:Y:S05]  /*38c0*/  BSYNC B2 ;  /* 0x0000000000027941 */ /* 0x000fea0003800000 */
.L_x_399:
[----:B------:R-:W-:Y:S01]  /*38d0*/  I2FP.F32.U32 R57, R57 ;  /* 0x0000003900397245 */ /* 0x000fe20000201000 */
[----:B------:R-:W-:-:S04]  /*38e0*/  IMAD.U32 R58, R54, 0x10000, RZ ;  /* 0x00010000363a7824 */ /* 0x000fc800078e00ff */
[----:B------:R-:W-:Y:S01]  /*38f0*/  FFMA.FTZ R54, R57, R78, 1.1641532182693481445e-10 ;  /* 0x2f00000039367423 */ /* 0x000fe2000001004e */
[----:B------:R-:W-:-:S04]  /*3900*/  FMUL.FTZ R58, R58, R73 ;  /* 0x000000493a3a7220 */ /* 0x000fc80000410000 */
[----:B------:R-:W-:-:S04]  /*3910*/  FSETP.GTU.FTZ.AND P3, PT, R54, R77, PT ;  /* 0x0000004d3600720b */ /* 0x000fc80003f7c000 */
[----:B------:R-:W-:Y:S02]  /*3920*/  P2R R65, PR, RZ, 0x8 ;  /* 0x00000008ff417803 */ /* 0x000fe40000000000 */
[----:B------:R-:W-:Y:S01]  /*3930*/  FSEL R54, R58, RZ, !P3 ;  /* 0x000000ff3a367208 */ /* 0x000fe20005800000 */
[----:B------:R-:W-:Y:S06]  /*3940*/  @P2 BRA `(.L_x_403) ;  /* 0x00000000001c2947 */ /* 0x000fec0003800000 */
[----:B------:R-:W-:Y:S01]  /*3950*/  IMAD.MOV.U32 R58, RZ, RZ, R61 ;  /* 0x000000ffff3a7224 */ /* 0x000fe200078e003d */
[----:B------:R-:W-:Y:S06]  /*3960*/  @!P0 BRA `(.L_x_404) ;  /* 0x0000000400708947 */ /* 0x000fec0003800000 */
[----:B------:R-:W-:Y:S01]  /*3970*/  PRMT R57, R33, 0x7632, R57 ;  /* 0x0000763221397816 */ /* 0x000fe20000000039 */
[----:B------:R-:W-:-:S03]  /*3980*/  IMAD.MOV.U32 R58, RZ, RZ, R61 ;  /* 0x000000ffff3a7224 */ /* 0x000fc600078e003d */
[----:B------:R-:W-:-:S05]  /*3990*/  SHF.L.U32 R57, R57, 0x10, RZ ;  /* 0x0000001039397819 */ /* 0x000fca00000006ff */
[----:B------:R-:W-:Y:S01]  /*39a0*/  FADD.FTZ R54, R57, R54 ;  /* 0x0000003639367221 */ /* 0x000fe20000010000 */
[----:B------:R-:W-:Y:S06]  /*39b0*/  BRA `(.L_x_404) ;  /* 0x00000004005c7947 */ /* 0x000fec0003800000 */
.L_x_403:
        /* <DEDUP_REMOVED lines=12> */
.L_x_406:
[----:B------:R-:W-:-:S07]  /*3a80*/  MOV R41, R48 ;  /* 0x0000003000297202 */ /* 0x000fce0000000f00 */
.L_x_407:
[----:B------:R-:W-:Y:S05]  /*3a90*/  BSYNC B2 ;  /* 0x0000000000027941 */ /* 0x000fea0003800000 */
.L_x_405:
        /* <DEDUP_REMOVED lines=16> */
.L_x_411:
[----:B------:R-:W-:Y:S05]  /*3ba0*/  BSYNC B3 ;  /* 0x0000000000037941 */ /* 0x000fea0003800000 */
.L_x_410:
        /* <DEDUP_REMOVED lines=43> */
.L_x_409:
[----:B------:R-:W-:Y:S05]  /*3e60*/  BSYNC B2 ;  /* 0x0000000000027941 */ /* 0x000fea0003800000 */
.L_x_408:
[----:B------:R-:W-:Y:S02]  /*3e70*/  I2FP.F32.U32 R41, R41 ;  /* 0x0000002900297245 */ /* 0x000fe40000201000 */
[----:B------:R-:W-:Y:S02]  /*3e80*/  PRMT R57, R29, 0x7632, R57 ;  /* 0x000076321d397816 */ /* 0x000fe40000000039 */
[----:B------:R-:W-:Y:S01]  /*3e90*/  @P0 PRMT R61, R33, 0x7632, R61 ;  /* 0x00007632213d0816 */ /* 0x000fe2000000003d */
[----:B------:R-:W-:Y:S02]  /*3ea0*/  FFMA.FTZ R62, R41, R78, 1.1641532182693481445e-10 ;  /* 0x2f000000293e7423 */ /* 0x000fe4000001004e */
[----:B------:R-:W-:Y:S02]  /*3eb0*/  IMAD.U32 R66, R57, 0x10000, RZ ;  /* 0x0001000039427824 */ /* 0x000fe400078e00ff */
[----:B------:R-:W-:Y:S01]  /*3ec0*/  @P0 IMAD.U32 R61, R61, 0x10000, RZ ;  /* 0x000100003d3d0824 */ /* 0x000fe200078e00ff */
[----:B------:R-:W-:Y:S01]  /*3ed0*/  FSETP.GTU.FTZ.AND P3, PT, R62, R77, PT ;  /* 0x0000004d3e00720b */ /* 0x000fe20003f7c000 */
[----:B------:R-:W-:-:S03]  /*3ee0*/  FMUL.FTZ R66, R66, R73 ;  /* 0x0000004942427220 */ /* 0x000fc60000410000 */
[----:B------:R-:W-:Y:S02]  /*3ef0*/  SEL R41, RZ, 0x1, P3 ;  /* 0x00000001ff297807 */ /* 0x000fe40001800000 */
[----:B------:R-:W-:-:S05]  /*3f00*/  FSEL R57, R66, RZ, !P3 ;  /* 0x000000ff42397208 */ /* 0x000fca0005800000 */
[----:B------:R-:W-:-:S04]  /*3f10*/  FADD.FTZ R54, R57, R54 ;  /* 0x0000003639367221 */ /* 0x000fc80000010000 */
[----:B------:R-:W-:-:S07]  /*3f20*/  @P0 FADD.FTZ R54, R61, R54 ;  /* 0x000000363d360221 */ /* 0x000fce0000010000 */
.L_x_404:
        /* <DEDUP_REMOVED lines=12> */
.L_x_413:
[----:B------:R-:W-:-:S07]  /*3ff0*/  IMAD.MOV.U32 R57, RZ, RZ, R48 ;  /* 0x000000ffff397224 */ /* 0x000fce00078e0030 */
.L_x_414:
[----:B------:R-:W-:Y:S05]  /*4000*/  BSYNC B2 ;  /* 0x0000000000027941 */ /* 0x000fea0003800000 */
.L_x_412:
        /* <DEDUP_REMOVED lines=16> */
.L_x_418:
[----:B------:R-:W-:Y:S05]  /*4110*/  BSYNC B3 ;  /* 0x0000000000037941 */ /* 0x000fea0003800000 */
.L_x_417:
        /* <DEDUP_REMOVED lines=43> */
.L_x_416:
[----:B------:R-:W-:Y:S05]  /*43d0*/  BSYNC B2 ;  /* 0x0000000000027941 */ /* 0x000fea0003800000 */
.L_x_415:
[----:B------:R-:W-:Y:S01]  /*43e0*/  I2FP.F32.U32 R57, R57 ;  /* 0x0000003900397245 */ /* 0x000fe20000201000 */
[C---:B------:R-:W-:Y:S01]  /*43f0*/  IMAD.U32 R66, R38.reuse, 0x10000, RZ ;  /* 0x0001000026427824 */ /* 0x040fe200078e00ff */
[----:B------:R-:W-:-:S03]  /*4400*/  PRMT R58, R38, 0x7632, R58 ;  /* 0x00007632263a7816 */ /* 0x000fc6000000003a */
[----:B------:R-:W-:Y:S01]  /*4410*/  FFMA.FTZ R62, R57, R78, 1.1641532182693481445e-10 ;  /* 0x2f000000393e7423 */ /* 0x000fe2000001004e */
[----:B------:R-:W-:-:S04]  /*4420*/  FMUL.FTZ R66, R66, R73 ;  /* 0x0000004942427220 */ /* 0x000fc80000410000 */
[----:B------:R-:W-:-:S04]  /*4430*/  FSETP.GTU.FTZ.AND P3, PT, R62, R77, PT ;  /* 0x0000004d3e00720b */ /* 0x000fc80003f7c000 */
[----:B------:R-:W-:Y:S02]  /*4440*/  P2R R38, PR, RZ, 0x8 ;  /* 0x00000008ff267803 */ /* 0x000fe40000000000 */
[----:B------:R-:W-:Y:S01]  /*4450*/  FSEL R57, R66, RZ, !P3 ;  /* 0x000000ff42397208 */ /* 0x000fe20005800000 */
[----:B------:R-:W-:Y:S06]  /*4460*/  @P2 BRA `(.L_x_419) ;  /* 0x0000000000182947 */ /* 0x000fec0003800000 */
[----:B------:R-:W-:Y:S01]  /*4470*/  MOV R62, R61 ;  /* 0x0000003d003e7202 */ /* 0x000fe20000000f00 */
[----:B------:R-:W-:Y:S06]  /*4480*/  @!P0 BRA `(.L_x_420) ;  /* 0x0000000400648947 */ /* 0x000fec0003800000 */
[----:B------:R-:W-:Y:S02]  /*4490*/  IMAD.U32 R66, R34, 0x10000, RZ ;  /* 0x0001000022427824 */ /* 0x000fe400078e00ff */
[----:B------:R-:W-:Y:S02]  /*44a0*/  IMAD.MOV.U32 R62, RZ, RZ, R61 ;  /* 0x000000ffff3e7224 */ /* 0x000fe400078e003d */
[----:B------:R-:W-:Y:S01]  /*44b0*/  FADD.FTZ R57, R66, R57 ;  /* 0x0000003942397221 */ /* 0x000fe20000010000 */
[----:B------:R-:W-:Y:S06]  /*44c0*/  BRA `(.L_x_420) ;  /* 0x0000000400547947 */ /* 0x000fec0003800000 */
.L_x_419:
        /* <DEDUP_REMOVED lines=12> */
.L_x_422:
[----:B------:R-:W-:-:S07]  /*4590*/  IMAD.MOV.U32 R42, RZ, RZ, R48 ;  /* 0x000000ffff2a7224 */ /* 0x000fce00078e0030 */
.L_x_423:
[----:B------:R-:W-:Y:S05]  /*45a0*/  BSYNC B2 ;  /* 0x0000000000027941 */ /* 0x000fea0003800000 */
.L_x_421:
        /* <DEDUP_REMOVED lines=16> */
.L_x_427:
[----:B------:R-:W-:Y:S05]  /*46b0*/  BSYNC B3 ;  /* 0x0000000000037941 */ /* 0x000fea0003800000 */
.L_x_426:
        /* <DEDUP_REMOVED lines=43> */
.L_x_425:
[----:B------:R-:W-:Y:S05]  /*4970*/  BSYNC B2 ;  /* 0x0000000000027941 */ /* 0x000fea0003800000 */
.L_x_424:
[----:B------:R-:W-:Y:S01]  /*4980*/  I2FP.F32.U32 R61, R42 ;  /* 0x0000002a003d7245 */ /* 0x000fe20000201000 */
[----:B------:R-:W-:Y:S01]  /*4990*/  IMAD.U32 R66, R30, 0x10000, RZ ;  /* 0x000100001e427824 */ /* 0x000fe200078e00ff */
[----:B------:R-:W-:-:S03]  /*49a0*/  @P0 SHF.L.U32 R70, R34, 0x10, RZ ;  /* 0x0000001022460819 */ /* 0x000fc600000006ff */
[----:B------:R-:W-:Y:S01]  /*49b0*/  FFMA.FTZ R42, R61, R78, 1.1641532182693481445e-10 ;  /* 0x2f0000003d2a7423 */ /* 0x000fe2000001004e */
[----:B------:R-:W-:-:S04]  /*49c0*/  FMUL.FTZ R66, R66, R73 ;  /* 0x0000004942427220 */ /* 0x000fc80000410000 */
[----:B------:R-:W-:-:S04]  /*49d0*/  FSETP.GTU.FTZ.AND P3, PT, R42, R77, PT ;  /* 0x0000004d2a00720b */ /* 0x000fc80003f7c000 */
[----:B------:R-:W-:Y:S02]  /*49e0*/  FSEL R66, R66, RZ, !P3 ;  /* 0x000000ff42427208 */ /* 0x000fe40005800000 */
[----:B------:R-:W-:-:S03]  /*49f0*/  SEL R42, RZ, 0x1, P3 ;  /* 0x00000001ff2a7807 */ /* 0x000fc60001800000 */
[----:B------:R-:W-:-:S04]  /*4a00*/  FADD.FTZ R57, R66, R57 ;  /* 0x0000003942397221 */ /* 0x000fc80000010000 */
[----:B------:R-:W-:-:S07]  /*4a10*/  @P0 FADD.FTZ R57, R70, R57 ;  /* 0x0000003946390221 */ /* 0x000fce0000010000 */
.L_x_420:
        /* <DEDUP_REMOVED lines=12> */
.L_x_429:
[----:B------:R-:W-:-:S07]  /*4ae0*/  IMAD.MOV.U32 R61, RZ, RZ, R48 ;  /* 0x000000ffff3d7224 */ /* 0x000fce00078e0030 */
.L_x_430:
[----:B------:R-:W-:Y:S05]  /*4af0*/  BSYNC B2 ;  /* 0x0000000000027941 */ /* 0x000fea0003800000 */
.L_x_428:
        /* <DEDUP_REMOVED lines=16> */
.L_x_434:
[----:B------:R-:W-:Y:S05]  /*4c00*/  BSYNC B3 ;  /* 0x0000000000037941 */ /* 0x000fea0003800000 */
.L_x_433:
        /* <DEDUP_REMOVED lines=41> */
[----:B------:R-:W-:Y:S01]  /*4ea0*/  LOP3.LUT R69, R69, UR35, R66, 0x96, !PT ;  /* 0x0000002345457c12 */ /* 0x000fe2000f8e9642 */
[----:B------:R-:W-:-:S07]  /*4eb0*/  IMAD.MOV.U32 R66, RZ, RZ, RZ ;  /* 0x000000ffff427224 */ /* 0x000fce00078e00ff */
.L_x_432:
[----:B------:R-:W-:Y:S05]  /*4ec0*/  BSYNC B2 ;  /* 0x0000000000027941 */ /* 0x000fea0003800000 */
.L_x_431:
[----:B------:R-:W-:Y:S02]  /*4ed0*/  I2FP.F32.U32 R61, R61 ;  /* 0x0000003d003d7245 */ /* 0x000fe40000201000 */
[----:B------:R-:W-:-:S03]  /*4ee0*/  SHF.L.U32 R62, R58, 0x10, RZ ;  /* 0x000000103a3e7819 */ /* 0x000fc600000006ff */
[----:B------:R-:W-:Y:S02]  /*4ef0*/  FFMA.FTZ R58, R61, R78, 1.1641532182693481445e-10 ;  /* 0x2f0000003d3a7423 */ /* 0x000fe4000001004e */
[----:B------:R-:W-:-:S03]  /*4f00*/  FMUL.FTZ R62, R62, R73 ;  /* 0x000000493e3e7220 */ /* 0x000fc60000410000 */
[----:B------:R-:W-:-:S04]  /*4f10*/  FSETP.GTU.FTZ.AND P3, PT, R58, R77, PT ;  /* 0x0000004d3a00720b */ /* 0x000fc80003f7c000 */
[----:B------:R-:W-:Y:S01]  /*4f20*/  FSEL R58, R62, RZ, !P3 ;  /* 0x000000ff3e3a7208 */ /* 0x000fe20005800000 */
[----:B------:R-:W-:Y:S08]  /*4f30*/  @P2 BRA `(.L_x_435) ;  /* 0x00000000001c2947 */ /* 0x000ff00003800000 */
[----:B------:R-:W-:Y:S01]  /*4f40*/  IMAD.MOV.U32 R62, RZ, RZ, R66 ;  /* 0x000000ffff3e7224 */ /* 0x000fe200078e0042 */
[----:B------:R-:W-:Y:S06]  /*4f50*/  @!P0 BRA `(.L_x_436) ;  /* 0x0000000400708947 */ /* 0x000fec0003800000 */
[----:B------:R-:W-:Y:S02]  /*4f60*/  PRMT R61, R34, 0x7632, R61 ;  /* 0x00007632223d7816 */ /* 0x000fe4000000003d */
[----:B------:R-:W-:-:S03]  /*4f70*/  MOV R62, R66 ;  /* 0x00000042003e7202 */ /* 0x000fc60000000f00 */
[----:B------:R-:W-:-:S04]  /*4f80*/  IMAD.U32 R61, R61, 0x10000, RZ ;  /* 0x000100003d3d7824 */ /* 0x000fc800078e00ff */
[----:B------:R-:W-:Y:S01]  /*4f90*/  FADD.FTZ R58, R61, R58 ;  /* 0x0000003a3d3a7221 */ /* 0x000fe20000010000 */
[----:B------:R-:W-:Y:S06]  /*4fa0*/  BRA `(.L_x_436) ;  /* 0x00000004005c7947 */ /* 0x000fec0003800000 */
.L_x_435:
        /* <DEDUP_REMOVED lines=12> */
.L_x_438:
[----:B------:R-:W-:-:S07]  /*5070*/  IMAD.MOV.U32 R43, RZ, RZ, R48 ;  /* 0x000000ffff2b7224 */ /* 0x000fce00078e0030 */
.L_x_439:
[----:B------:R-:W-:Y:S05]  /*5080*/  BSYNC B2 ;  /* 0x0000000000027941 */ /* 0x000fea0003800000 */
.L_x_437:
        /* <DEDUP_REMOVED lines=16> */
.L_x_443:
[----:B------:R-:W-:Y:S05]  /*5190*/  BSYNC B3 ;  /* 0x0000000000037941 */ /* 0x000fea0003800000 */
.L_x_442:
        /* <DEDUP_REMOVED lines=43> */
.L_x_441:
[----:B------:R-:W-:Y:S05]  /*5450*/  BSYNC B2 ;  /* 0x0000000000027941 */ /* 0x000fea0003800000 */
.L_x_440:
[----:B------:R-:W-:Y:S02]  /*5460*/  I2FP.F32.U32 R43, R43 ;  /* 0x0000002b002b7245 */ /* 0x000fe40000201000 */
[----:B------:R-:W-:-:S03]  /*5470*/  PRMT R61, R30, 0x7632, R61 ;  /* 0x000076321e3d7816 */ /* 0x000fc6000000003d */
[----:B------:R-:W-:Y:S01]  /*5480*/  FFMA.FTZ R66, R43, R78, 1.1641532182693481445e-10 ;  /* 0x2f0000002b427423 */ /* 0x000fe2000001004e */
[----:B------:R-:W-:-:S04]  /*5490*/  SHF.L.U32 R70, R61, 0x10, RZ ;  /* 0x000000103d467819 */ /* 0x000fc800000006ff */
[----:B------:R-:W-:Y:S01]  /*54a0*/  FSETP.GTU.FTZ.AND P4, PT, R66, R77, PT ;  /* 0x0000004d4200720b */ /* 0x000fe20003f9c000 */
[----:B------:R-:W-:Y:S01]  /*54b0*/  FMUL.FTZ R70, R70, R73 ;  /* 0x0000004946467220 */ /* 0x000fe20000410000 */
[----:B------:R-:W-:Y:S02]  /*54c0*/  @P0 PRMT R66, R34, 0x7632, R66 ;  /* 0x0000763222420816 */ /* 0x000fe40000000042 */
[----:B------:R-:W-:Y:S02]  /*54d0*/  SEL R43, RZ, 0x1, P4 ;  /* 0x00000001ff2b7807 */ /* 0x000fe40002000000 */
[----:B------:R-:W-:Y:S01]  /*54e0*/  FSEL R61, R70, RZ, !P4 ;  /* 0x000000ff463d7208 */ /* 0x000fe20006000000 */
[----:B------:R-:W-:-:S04]  /*54f0*/  @P0 IMAD.U32 R67, R66, 0x10000, RZ ;  /* 0x0001000042430824 */ /* 0x000fc800078e00ff */
[----:B------:R-:W-:-:S04]  /*5500*/  FADD.FTZ R58, R61, R58 ;  /* 0x0000003a3d3a7221 */ /* 0x000fc80000010000 */
[----:B------:R-:W-:-:S07]  /*5510*/  @P0 FADD.FTZ R58, R67, R58 ;  /* 0x0000003a433a0221 */ /* 0x000fce0000010000 */
.L_x_436:
        /* <DEDUP_REMOVED lines=12> */
.L_x_445:
[----:B------:R-:W-:-:S07]  /*55e0*/  MOV R61, R48 ;  /* 0x00000030003d7202 */ /* 0x000fce0000000f00 */
.L_x_446:
[----:B------:R-:W-:Y:S05]  /*55f0*/  BSYNC B2 ;  /* 0x0000000000027941 */ /* 0x000fea0003800000 */
.L_x_444:
        /* <DEDUP_REMOVED lines=16> */
.L_x_450:
[----:B------:R-:W-:Y:S05]  /*5700*/  BSYNC B3 ;  /* 0x0000000000037941 */ /* 0x000fea0003800000 */
.L_x_449:
        /* <DEDUP_REMOVED lines=42> */
[----:B------:R-:W-:-:S11]  /*59b0*/  HFMA2.MMA R66, -RZ, RZ, 0, 0 ;  /* 0x00000000ff427435 */ /* 0x000fd600000001ff */
.L_x_448:
[----:B------:R-:W-:Y:S05]  /*59c0*/  BSYNC B2 ;  /* 0x0000000000027941 */ /* 0x000fea0003800000 */
.L_x_447:
[----:B------:R-:W-:Y:S01]  /*59d0*/  I2FP.F32.U32 R61, R61 ;  /* 0x0000003d003d7245 */ /* 0x000fe20000201000 */
[C---:B------:R-:W-:Y:S01]  /*59e0*/  IMAD.U32 R70, R39.reuse, 0x10000, RZ ;  /* 0x0001000027467824 */ /* 0x040fe200078e00ff */
[----:B------:R-:W-:-:S03]  /*59f0*/  PRMT R39, R39, 0x7632, R39 ;  /* 0x0000763227277816 */ /* 0x000fc60000000027 */
[----:B------:R-:W-:Y:S01]  /*5a00*/  FFMA.FTZ R62, R61, R78, 1.1641532182693481445e-10 ;  /* 0x2f0000003d3e7423 */ /* 0x000fe2000001004e */
[----:B------:R-:W-:-:S04]  /*5a10*/  FMUL.FTZ R70, R70, R73 ;  /* 0x0000004946467220 */ /* 0x000fc80000410000 */
[----:B------:R-:W-:-:S04]  /*5a20*/  FSETP.GTU.FTZ.AND P4, PT, R62, R77, PT ;  /* 0x0000004d3e00720b */ /* 0x000fc80003f9c000 */
[----:B------:R-:W-:Y:S01]  /*5a30*/  FSEL R61, R70, RZ, !P4 ;  /* 0x000000ff463d7208 */ /* 0x000fe20006000000 */
[----:B------:R-:W-:Y:S08]  /*5a40*/  @P2 BRA `(.L_x_451) ;  /* 0x0000000000182947 */ /* 0x000ff00003800000 */
[----:B------:R-:W-:Y:S01]  /*5a50*/  IMAD.MOV.U32 R67, RZ, RZ, R66 ;  /* 0x000000ffff437224 */ /* 0x000fe200078e0042 */
[----:B------:R-:W-:Y:S06]  /*5a60*/  @!P0 BRA `(.L_x_452) ;  /* 0x0000000400648947 */ /* 0x000fec0003800000 */
[----:B------:R-:W-:Y:S01]  /*5a70*/  SHF.L.U32 R62, R35, 0x10, RZ ;  /* 0x00000010233e7819 */ /* 0x000fe200000006ff */
[----:B------:R-:W-:-:S04]  /*5a80*/  IMAD.MOV.U32 R67, RZ, RZ, R66 ;  /* 0x000000ffff437224 */ /* 0x000fc800078e0042 */
[----:B------:R-:W-:Y:S01]  /*5a90*/  FADD.FTZ R61, R62, R61 ;  /* 0x0000003d3e3d7221 */ /* 0x000fe20000010000 */
[----:B------:R-:W-:Y:S06]  /*5aa0*/  BRA `(.L_x_452) ;  /* 0x0000000400547947 */ /* 0x000fec0003800000 */
.L_x_451:
        /* <DEDUP_REMOVED lines=12> */
.L_x_454:
[----:B------:R-:W-:-:S07]  /*5b70*/  MOV R44, R48 ;  /* 0x00000030002c7202 */ /* 0x000fce0000000f00 */
.L_x_455:
[----:B------:R-:W-:Y:S05]  /*5b80*/  BSYNC B2 ;  /* 0x0000000000027941 */ /* 0x000fea0003800000 */
.L_x_453:
        /* <DEDUP_REMOVED lines=16> */
.L_x_459:
[----:B------:R-:W-:Y:S05]  /*5c90*/  BSYNC B3 ;  /* 0x0000000000037941 */ /* 0x000fea0003800000 */
.L_x_458:
        /* <DEDUP_REMOVED lines=35> */
[----:B------:R-:W-:Y:S01]  /*5ed0*/  LOP3.LUT R70, R67, UR33, R70, 0x96, !PT ;  /* 0x0000002143467c12 */ /* 0x000fe2000f8e9646 */
[----:B------:R-:W-:-:S03]  /*5ee0*/  HFMA2.MMA R67, -RZ, RZ, 0, 0 ;  /* 0x00000000ff437435 */ /* 0x000fc600000001ff */
[----:B------:R-:W-:Y:S01]  /*5ef0*/  LOP3.LUT R68, R75, UR32, R68, 0x96, !PT ;  /* 0x000000204b447c12 */ /* 0x000fe2000f8e9644 */
[----:B------:R-:W-:-:S04]  /*5f00*/  IMAD.WIDE.U32 R70, R70, -0x326172a9, RZ ;  /* 0xcd9e8d5746467825 */ /* 0x000fc800078e00ff */
[----:B------:R-:W-:Y:S01]  /*5f10*/  IMAD.WIDE.U32 R68, R68, -0x2daee0ad, RZ ;  /* 0xd2511f5344447825 */ /* 0x000fe200078e00ff */
[----:B------:R-:W-:-:S03]  /*5f20*/  LOP3.LUT R47, R71, UR34, R74, 0x96, !PT ;  /* 0x00000022472f7c12 */ /* 0x000fc6000f8e964a */
[----:B------:R-:W-:Y:S01]  /*5f30*/  IMAD.MOV.U32 R48, RZ, RZ, R70 ;  /* 0x000000ffff307224 */ /* 0x000fe200078e0046 */
[----:B------:R-:W-:-:S07]  /*5f40*/  LOP3.LUT R69, R69, UR35, R66, 0x96, !PT ;  /* 0x0000002345457c12 */ /* 0x000fce000f8e9642 */
.L_x_457:
[----:B------:R-:W-:Y:S05]  /*5f50*/  BSYNC B2 ;  /* 0x0000000000027941 */ /* 0x000fea0003800000 */
.L_x_456:
[----:B------:R-:W-:Y:S01]  /*5f60*/  I2FP.F32.U32 R71, R44 ;  /* 0x0000002c00477245 */ /* 0x000fe20000201000 */
[----:B------:R-:W-:-:S04]  /*5f70*/  IMAD.U32 R62, R31, 0x10000, RZ ;  /* 0x000100001f3e7824 */ /* 0x000fc800078e00ff */
[----:B------:R-:W-:Y:S01]  /*5f80*/  FFMA.FTZ R44, R71, R78, 1.1641532182693481445e-10 ;  /* 0x2f000000472c7423 */ /* 0x000fe2000001004e */
[----:B------:R-:W-:-:S04]  /*5f90*/  FMUL.FTZ R62, R62, R73 ;  /* 0x000000493e3e7220 */ /* 0x000fc80000410000 */
[----:B------:R-:W-:-:S04]  /*5fa0*/  FSETP.GTU.FTZ.AND P5, PT, R44, R77, PT ;  /* 0x0000004d2c00720b */ /* 0x000fc80003fbc000 */
[----:B------:R-:W-:Y:S02]  /*5fb0*/  FSEL R62, R62, RZ, !P5 ;  /* 0x000000ff3e3e7208 */ /* 0x000fe40006800000 */
[----:B------:R-:W-:-:S03]  /*5fc0*/  SEL R44, RZ, 0x1, P5 ;  /* 0x00000001ff2c7807 */ /* 0x000fc60002800000 */
[----:B------:R-:W-:Y:S01]  /*5fd0*/  FADD.FTZ R61, R62, R61 ;  /* 0x0000003d3e3d7221 */ /* 0x000fe20000010000 */
[----:B------:R-:W-:-:S04]  /*5fe0*/  @P0 IMAD.U32 R62, R35, 0x10000, RZ ;  /* 0x00010000233e0824 */ /* 0x000fc800078e00ff */
[----:B------:R-:W-:-:S07]  /*5ff0*/  @P0 FADD.FTZ R61, R62, R61 ;  /* 0x0000003d3e3d0221 */ /* 0x000fce0000010000 */
.L_x_452:
        /* <DEDUP_REMOVED lines=12> */
.L_x_461:
[----:B------:R-:W-:-:S07]  /*60c0*/  IMAD.MOV.U32 R62, RZ, RZ, R48 ;  /* 0x000000ffff3e7224 */ /* 0x000fce00078e0030 */
.L_x_462:
[----:B------:R-:W-:Y:S05]  /*60d0*/  BSYNC B2 ;  /* 0x0000000000027941 */ /* 0x000fea0003800000 */
.L_x_460:
        /* <DEDUP_REMOVED lines=16> */
.L_x_466:
[----:B------:R-:W-:Y:S05]  /*61e0*/  BSYNC B3 ;  /* 0x0000000000037941 */ /* 0x000fea0003800000 */
.L_x_465:
[----:B------:R-:W-:Y:S01]  /*61f0*/  LOP3.LUT R47, R47, UR7, R14, 0x96, !PT ;  /* 0x000000072f2f7c12 */ /* 0x000fe2000f8e960e */
[----:B------:R-:W-:-:S04]  /*6200*/  IMAD.HI.U32 R48, R3, -0x326172a9, RZ ;  /* 0xcd9e8d5703307827 */ /* 0x000fc800078e00ff */
        /* <DEDUP_REMOVED lines=37> */
[----:B------:R-:W-:Y:S01]  /*6460*/  IMAD.WIDE.U32 R68, R69, -0x2daee0ad, RZ ;  /* 0xd2511f5345447825 */ /* 0x000fe200078e00ff */
[----:B------:R-:W-:-:S04]  /*6470*/  MOV R48, R70 ;  /* 0x0000004600307202 */ /* 0x000fc80000000f00 */
[----:B------:R-:W-:Y:S01]  /*6480*/  LOP3.LUT R69, R69, UR35, R66, 0x96, !PT ;  /* 0x0000002345457c12 */ /* 0x000fe2000f8e9642 */
[----:B------:R-:W-:-:S07]  /*6490*/  IMAD.MOV.U32 R66, RZ, RZ, RZ ;  /* 0x000000ffff427224 */ /* 0x000fce00078e00ff */
.L_x_464:
[----:B------:R-:W-:Y:S05]  /*64a0*/  BSYNC B2 ;  /* 0x0000000000027941 */ /* 0x000fea0003800000 */
.L_x_463:
[----:B------:R-:W-:Y:S01]  /*64b0*/  I2FP.F32.U32 R67, R62 ;  /* 0x0000003e00437245 */ /* 0x000fe20000201000 */
[----:B------:R-:W-:-:S04]  /*64c0*/  IMAD.U32 R70, R39, 0x10000, RZ ;  /* 0x0001000027467824 */ /* 0x000fc800078e00ff */
[----:B------:R-:W-:Y:S01]  /*64d0*/  FFMA.FTZ R62, R67, R78, 1.1641532182693481445e-10 ;  /* 0x2f000000433e7423 */ /* 0x000fe2000001004e */
[----:B------:R-:W-:-:S04]  /*64e0*/  FMUL.FTZ R70, R70, R73 ;  /* 0x0000004946467220 */ /* 0x000fc80000410000 */
[----:B------:R-:W-:-:S04]  /*64f0*/  FSETP.GTU.FTZ.AND P5, PT, R62, R77, PT ;  /* 0x0000004d3e00720b */ /* 0x000fc80003fbc000 */
[----:B------:R-:W-:Y:S01]  /*6500*/  FSEL R62, R70, RZ, !P5 ;  /* 0x000000ff463e7208 */ /* 0x000fe20006800000 */
[----:B------:R-:W-:Y:S08]  /*6510*/  @P2 BRA `(.L_x_467) ;  /* 0x00000000001c2947 */ /* 0x000ff00003800000 */
[----:B------:R-:W-:Y:S01]  /*6520*/  MOV R70, R66 ;  /* 0x0000004200467202 */ /* 0x000fe20000000f00 */
[----:B------:R-:W-:Y:S06]  /*6530*/  @!P0 BRA `(.L_x_468) ;  /* 0x0000000400708947 */ /* 0x000fec0003800000 */
[----:B------:R-:W-:Y:S01]  /*6540*/  PRMT R39, R35, 0x7632, R39 ;  /* 0x0000763223277816 */ /* 0x000fe20000000027 */
[----:B------:R-:W-:-:S04]  /*6550*/  IMAD.MOV.U32 R70, RZ, RZ, R66 ;  /* 0x000000ffff467224 */ /* 0x000fc800078e0042 */
[----:B------:R-:W-:-:S04]  /*6560*/  IMAD.U32 R39, R39, 0x10000, RZ ;  /* 0x0001000027277824 */ /* 0x000fc800078e00ff */
[----:B------:R-:W-:Y:S01]  /*6570*/  FADD.FTZ R62, R39, R62 ;  /* 0x0000003e273e7221 */ /* 0x000fe20000010000 */
[----:B------:R-:W-:Y:S06]  /*6580*/  BRA `(.L_x_468) ;  /* 0x00000004005c7947 */ /* 0x000fec0003800000 */
.L_x_467:
        /* <DEDUP_REMOVED lines=12> */
.L_x_470:
[----:B------:R-:W-:-:S07]  /*6650*/  IMAD.MOV.U32 R39, RZ, RZ, R48 ;  /* 0x000000ffff277224 */ /* 0x000fce00078e0030 */
.L_x_471:
[----:B------:R-:W-:Y:S05]  /*6660*/  BSYNC B2 ;  /* 0x0000000000027941 */ /* 0x000fea0003800000 */
.L_x_469:
        /* <DEDUP_REMOVED lines=16> */
.L_x_475:
[----:B------:R-:W-:Y:S05]  /*6770*/  BSYNC B3 ;  /* 0x0000000000037941 */ /* 0x000fea0003800000 */
.L_x_474:
        /* <DEDUP_REMOVED lines=39> */
[----:B------:R-:W-:Y:S02]  /*69f0*/  MOV R48, R70 ;  /* 0x0000004600307202 */ /* 0x000fe40000000f00 */
[----:B------:R-:W-:Y:S01]  /*6a00*/  LOP3.LUT R47, R71, UR34, R74, 0x96, !PT ;  /* 0x00000022472f7c12 */ /* 0x000fe2000f8e964a */
[----:B------:R-:W-:Y:S01]  /*6a10*/  IMAD.MOV.U32 R70, RZ, RZ, RZ ;  /* 0x000000ffff467224 */ /* 0x000fe200078e00ff */
[----:B------:R-:W-:-:S07]  /*6a20*/  LOP3.LUT R69, R69, UR35, R66, 0x96, !PT ;  /* 0x0000002345457c12 */ /* 0x000fce000f8e9642 */
.L_x_473:
[----:B------:R-:W-:Y:S05]  /*6a30*/  BSYNC B2 ;  /* 0x0000000000027941 */ /* 0x000fea0003800000 */
.L_x_472:
[----:B------:R-:W-:Y:S02]  /*6a40*/  I2FP.F32.U32 R39, R39 ;  /* 0x0000002700277245 */ /* 0x000fe40000201000 */
[----:B------:R-:W-:-:S03]  /*6a50*/  PRMT R45, R31, 0x7632, R45 ;  /* 0x000076321f2d7816 */ /* 0x000fc6000000002d */
[----:B------:R-:W-:Y:S02]  /*6a60*/  FFMA.FTZ R78, R39, R78, 1.1641532182693481445e-10 ;  /* 0x2f000000274e7423 */ /* 0x000fe4000001004e */
[----:B------:R-:W-:-:S03]  /*6a70*/  IMAD.U32 R66, R45, 0x10000, RZ ;  /* 0x000100002d427824 */ /* 0x000fc600078e00ff */
[----:B------:R-:W-:Y:S01]  /*6a80*/  FSETP.GTU.FTZ.AND P2, PT, R78, R77, PT ;  /* 0x0000004d4e00720b */ /* 0x000fe20003f5c000 */
[----:B------:R-:W-:-:S03]  /*6a90*/  FMUL.FTZ R66, R66, R73 ;  /* 0x0000004942427220 */ /* 0x000fc60000410000 */
[----:B------:R-:W-:Y:S02]  /*6aa0*/  SEL R45, RZ, 0x1, P2 ;  /* 0x00000001ff2d7807 */ /* 0x000fe40001000000 */
[----:B------:R-:W-:Y:S02]  /*6ab0*/  FSEL R39, R66, RZ, !P2 ;  /* 0x000000ff42277208 */ /* 0x000fe40005000000 */
[----:B------:R-:W-:-:S03]  /*6ac0*/  @P0 PRMT R66, R35, 0x7632, R66 ;  /* 0x0000763223420816 */ /* 0x000fc60000000042 */
[----:B------:R-:W-:Y:S01]  /*6ad0*/  FADD.FTZ R62, R39, R62 ;  /* 0x0000003e273e7221 */ /* 0x000fe20000010000 */
[----:B------:R-:W-:-:S05]  /*6ae0*/  @P0 SHF.L.U32 R67, R66, 0x10, RZ ;  /* 0x0000001042430819 */ /* 0x000fca00000006ff */
[----:B------:R-:W-:-:S07]  /*6af0*/  @P0 FADD.FTZ R62, R67, R62 ;  /* 0x0000003e433e0221 */ /* 0x000fce0000010000 */
.L_x_468:
[----:B------:R-:W-:Y:S02]  /*6b00*/  ISETP.NE.AND P0, PT, R38, RZ, PT ;  /* 0x000000ff2600720c */ /* 0x000fe40003f05270 */
[----:B------:R-:W-:Y:S02]  /*6b10*/  ISETP.NE.AND P2, PT, R64, RZ, PT ;  /* 0x000000ff4000720c */ /* 0x000fe40003f45270 */
[----:B------:R-:W-:Y:S02]  /*6b20*/  SEL R67, RZ, 0x1, P0 ;  /* 0x00000001ff437807 */ /* 0x000fe40000000000 */
[----:B------:R-:W-:Y:S02]  /*6b30*/  SEL R74, RZ, 0x10000, P4 ;  /* 0x00010000ff4a7807 */ /* 0x000fe40002000000 */
[----:B------:R-:W-:Y:S02]  /*6b40*/  LEA R64, P0, R25, UR12, 0x4 ;  /* 0x0000000c19407c11 */ /* 0x000fe4000f8020ff */
[----:B------:R-:W-:-:S02]  /*6b50*/  ISETP.NE.AND P4, PT, R65, RZ, PT ;  /* 0x000000ff4100720c */ /* 0x000fc40003f85270 */
[----:B------:R-:W-:Y:S02]  /*6b60*/  SEL R71, RZ, 0x1000000, P5 ;  /* 0x01000000ff477807 */ /* 0x000fe40002800000 */
[----:B------:R-:W-:Y:S02]  /*6b70*/  ISETP.NE.AND P6, PT, R36, RZ, PT ;  /* 0x000000ff2400720c */ /* 0x000fe40003fc5270 */
[----:B------:R-:W-:Y:S02]  /*6b80*/  ISETP.NE.AND P5, PT, R37, RZ, PT ;  /* 0x000000ff2500720c */ /* 0x000fe40003fa5270 */
[----:B------:R-:W-:Y:S02]  /*6b90*/  LEA.HI.X R65, R25, UR13, RZ, 0x4, P0 ;  /* 0x0000000d19417c11 */ /* 0x000fe400080f24ff */
[----:B------:R-:W-:Y:S02]  /*6ba0*/  F2FP.BF16.F32.PACK_AB R39, R62, R61 ;  /* 0x0000003d3e27723e */ /* 0x000fe400000010ff */
[----:B------:R-:W-:-:S02]  /*6bb0*/  F2FP.BF16.F32.PACK_AB R38, R58, R57 ;  /* 0x000000393a26723e */ /* 0x000fc400000010ff */
[----:B------:R-:W-:Y:S02]  /*6bc0*/  F2FP.BF16.F32.PACK_AB R37, R54, R53 ;  /* 0x000000353625723e */ /* 0x000fe400000010ff */
[----:B------:R-:W-:Y:S02]  /*6bd0*/  F2FP.BF16.F32.PACK_AB R36, R50, R49 ;  /* 0x000000313224723e */ /* 0x000fe400000010ff */
[----:B------:R-:W-:Y:S02]  /*6be0*/  SEL R66, RZ, 0x1, P4 ;  /* 0x00000001ff427807 */ /* 0x000fe40002000000 */
[----:B------:R-:W-:Y:S01]  /*6bf0*/  SEL R73, RZ, 0x100, P3 ;  /* 0x00000100ff497807 */ /* 0x000fe20001800000 */
[----:B------:R0:W-:Y:S03]  /*6c00*/  STG.E.128 desc[UR4][R64.64], R36 ;  /* 0x0000002440007986 */ /* 0x0001e6000c101d04 */
[----:B------:R-:W-:-:S02]  /*6c10*/  LOP3.LUT R73, R73, R71, R74, 0xfe, !PT ;  /* 0x0000004749497212 */ /* 0x000fc400078efe4a */
[----:B------:R-:W-:Y:S01]  /*6c20*/  SEL R71, RZ, 0x1, P6 ;  /* 0x00000001ff477807 */ /* 0x000fe20003000000 */
[----:B0-----:R-:W-:Y:S01]  /*6c30*/  IMAD.WIDE.U32 R36, R66, 0x1000000, RZ ;  /* 0x0100000042247825 */ /* 0x001fe200078e00ff */
[----:B------:R-:W-:-:S03]  /*6c40*/  SEL R66, RZ, 0x1, P5 ;  /* 0x00000001ff427807 */ /* 0x000fc60002800000 */
[----:B------:R-:W-:Y:S01]  /*6c50*/  IMAD.WIDE.U32 R64, R71, 0x100, RZ ;  /* 0x0000010047407825 */ /* 0x000fe200078e00ff */
[----:B------:R-:W-:-:S03]  /*6c60*/  LOP3.LUT R67, R37, R73, R67, 0xfe, !PT ;  /* 0x0000004925437212 */ /* 0x000fc600078efe43 */
[----:B------:R-:W-:Y:S01]  /*6c70*/  IMAD.WIDE.U32 R38, R66, 0x10000, RZ ;  /* 0x0001000042267825 */ /* 0x000fe200078e00ff */
[----:B------:R-:W-:-:S04]  /*6c80*/  SHF.L.U64.HI R66, R25, 0x3, RZ ;  /* 0x0000000319427819 */ /* 0x000fc800000102ff */
[----:B------:R-:W-:Y:S01]  /*6c90*/  LOP3.LUT R39, R65, R67, R39, 0xfe, !PT ;  /* 0x0000004341277212 */ /* 0x000fe200078efe27 */
[----:B------:R-:W-:Y:S01]  /*6ca0*/  IMAD.SHL.U32 R67, R25, 0x8, RZ ;  /* 0x0000000819437824 */ /* 0x000fe200078e00ff */
[----:B------:R-:W-:Y:S02]  /*6cb0*/  LOP3.LUT R71, R64, R36, R38, 0xfe, !PT ;  /* 0x0000002440477212 */ /* 0x000fe400078efe26 */
[----:B------:R-:W-:Y:S02]  /*6cc0*/  SEL R38, RZ, 0x1, P2 ;  /* 0x00000001ff267807 */ /* 0x000fe40001000000 */
[----:B------:R-:W-:Y:S02]  /*6cd0*/  IADD3 R36, P0, R67, UR14, RZ ;  /* 0x0000000e43247c10 */ /* 0x000fe4000ff1e0ff */
[----:B------:R-:W-:Y:S02]  /*6ce0*/  LOP3.LUT R38, R71, R38, RZ, 0xfc, !PT ;  /* 0x0000002647267212 */ /* 0x000fe400078efcff */
[----:B------:R-:W-:-:S05]  /*6cf0*/  IADD3.X R37, R66, UR15, RZ, P0, !PT ;  /* 0x0000000f42257c10 */ /* 0x000fca00087fe4ff */
[----:B------:R0:W-:Y:S01]  /*6d00*/  STG.E.64 desc[UR4][R36.64], R38 ;  /* 0x0000002624007986 */ /* 0x0001e2000c101b04 */
[----:B------:R-:W-:Y:S05]  /*6d10*/  @!P1 BRA `(.L_x_476) ;  /* 0x0000000000509947 */ /* 0x000fea0003800000 */
[----:B0-----:R-:W-:Y:S01]  /*6d20*/  IMAD.U32 R37, R44, 0x10000, RZ ;  /* 0x000100002c257824 */ /* 0x001fe200078e00ff */
[----:B------:R-:W-:Y:S02]  /*6d30*/  LOP3.LUT R36, R45, 0xffff, RZ, 0xc0, !PT ;  /* 0x0000ffff2d247812 */ /* 0x000fe400078ec0ff */
[----:B------:R-:W-:Y:S02]  /*6d40*/  LOP3.LUT R38, R40, 0xff, RZ, 0xc0, !PT ;  /* 0x000000ff28267812 */ /* 0x000fe400078ec0ff */
[----:B------:R-:W-:Y:S02]  /*6d50*/  LOP3.LUT R37, R37, 0xff0000, RZ, 0xc0, !PT ;  /* 0x00ff000025257812 */ /* 0x000fe400078ec0ff */
[----:B------:R-:W-:Y:S01]  /*6d60*/  LOP3.LUT R64, R27, 0xff, RZ, 0xc0, !PT ;  /* 0x000000ff1b407812 */ /* 0x000fe200078ec0ff */
[----:B------:R-:W-:Y:S01]  /*6d70*/  IMAD.WIDE.U32 R38, R38, 0x10000, RZ ;  /* 0x0001000026267825 */ /* 0x000fe200078e00ff */
[----:B------:R-:W-:Y:S02]  /*6d80*/  PRMT R71, R37, 0x4210, R36 ;  /* 0x0000421025477816 */ /* 0x000fe40000000024 */
[----:B------:R-:W-:Y:S01]  /*6d90*/  PRMT R36, R43, 0x7104, RZ ;  /* 0x000071042b247816 */ /* 0x000fe200000000ff */
[----:B------:R-:W-:-:S03]  /*6da0*/  IMAD.WIDE.U32 R64, R64, 0x100, RZ ;  /* 0x0000010040407825 */ /* 0x000fc600078e00ff */
[----:B------:R-:W-:Y:S02]  /*6db0*/  LOP3.LUT R71, R71, 0xff00, R36, 0xf8, !PT ;  /* 0x0000ff0047477812 */ /* 0x000fe400078ef824 */
[----:B------:R-:W-:Y:S02]  /*6dc0*/  LOP3.LUT R36, R41, 0xff, RZ, 0xc0, !PT ;  /* 0x000000ff29247812 */ /* 0x000fe400078ec0ff */
[----:B------:R-:W-:-:S03]  /*6dd0*/  LOP3.LUT R71, R71, 0xff, R42, 0xf8, !PT ;  /* 0x000000ff47477812 */ /* 0x000fc600078ef82a */
[----:B------:R-:W-:-:S05]  /*6de0*/  IMAD.WIDE.U32 R36, R36, 0x1000000, RZ ;  /* 0x0100000024247825 */ /* 0x000fca00078e00ff */
[----:B------:R-:W-:Y:S02]  /*6df0*/  LOP3.LUT R37, R39, R71, R37, 0xfe, !PT ;  /* 0x0000004727257212 */ /* 0x000fe400078efe25 */
[----:B------:R-:W-:Y:S02]  /*6e00*/  LOP3.LUT R39, R64, R36, R38, 0xfe, !PT ;  /* 0x0000002440277212 */ /* 0x000fe400078efe26 */
[----:B------:R-:W-:Y:S02]  /*6e10*/  IADD3 R36, P0, R67, UR16, RZ ;  /* 0x0000001043247c10 */ /* 0x000fe4000ff1e0ff */
[----:B------:R-:W-:Y:S02]  /*6e20*/  LOP3.LUT R65, R37, R65, RZ, 0xfc, !PT ;  /* 0x0000004125417212 */ /* 0x000fe400078efcff */
[----:B------:R-:W-:Y:S02]  /*6e30*/  IADD3.X R37, R66, UR17, RZ, P0, !PT ;  /* 0x0000001142257c10 */ /* 0x000fe400087fe4ff */
[----:B------:R-:W-:-:S05]  /*6e40*/  LOP3.LUT R64, R39, 0xff, R26, 0xf8, !PT ;  /* 0x000000ff27407812 */ /* 0x000fca00078ef81a */
[----:B------:R1:W-:Y:S02]  /*6e50*/  STG.E.64 desc[UR4][R36.64], R64 ;  /* 0x0000004024007986 */ /* 0x0003e4000c101b04 */
.L_x_476:
[----:B-1----:R-:W-:-:S07]  /*6e60*/  IADD3 R64, R25, 0x20, RZ ;  /* 0x0000002019407810 */ /* 0x002fce0007ffe0ff */
.L_x_347:
[----:B------:R-:W-:Y:S05]  /*6e70*/  BSYNC B1 ;  /* 0x0000000000017941 */ /* 0x000fea0003800000 */
.L_x_346:
[----:B------:R-:W-:Y:S01]  /*6e80*/  ISETP.NE.AND P0, PT, R46, RZ, PT ;  /* 0x000000ff2e00720c */ /* 0x000fe20003f05270 */
[----:B------:R-:W-:-:S12]  /*6e90*/  BSSY B1, `(.L_x_477) ;  /* 0x00005ca000017945 */ /* 0x000fd80003800000 */
[----:B------:R-:W-:Y:S05]  /*6ea0*/  @!P0 BRA `(.L_x_478) ;  /* 0x0000005c00208947 */ /* 0x000fea0003800000 */
[----:B------:R-:W1:Y:S01]  /*6eb0*/  LDC.64 R66, c[0x0][0x228] ;  /* 0x00008a00ff427b82 */ /* 0x000e620000000a00 */
[----:B------:R-:W-:-:S04]  /*6ec0*/  ISETP.NE.U32.AND P0, PT, RZ, UR10, PT ;  /* 0x0000000aff007c0c */ /* 0x000fc8000bf05070 */
[----:B------:R-:W-:-:S03]  /*6ed0*/  ISETP.NE.AND.EX P0, PT, RZ, UR11, PT, P0 ;  /* 0x0000000bff007c0c */ /* 0x000fc6000bf05300 */
[----:B0-----:R-:W0:Y:S10]  /*6ee0*/  LDC.64 R36, c[0x0][0x220] ;  /* 0x00008800ff247b82 */ /* 0x001e340000000a00 */
[----:B------:R-:W-:-:S04]  /*6ef0*/  @P0 LEA R72, P3, R64, UR10, 0x4 ;  /* 0x0000000a40480c11 */ /* 0x000fc8000f8620ff */
[----:B------:R-:W-:Y:S02]  /*6f00*/  @P0 LEA.HI.X R73, R64, UR11, RZ, 0x4, P3 ;  /* 0x0000000b40490c11 */ /* 0x000fe400098f24ff */
[----:B-1----:R-:W-:-:S03]  /*6f10*/  ISETP.NE.U32.AND P1, PT, R66, RZ, PT ;  /* 0x000000ff4200720c */ /* 0x002fc60003f25070 */
[----:B------:R1:W5:Y:S01]  /*6f20*/  @P0 LDG.E.128 R32, desc[UR4][R72.64] ;  /* 0x0000000448200981 */ /* 0x000362000c1e1d00 */
[----:B------:R-:W-:Y:S01]  /*6f30*/  ISETP.NE.AND.EX P1, PT, R67, RZ, PT, P1 ;  /* 0x000000ff4300720c */ /* 0x000fe20003f25310 */
[----:B0-----:R-:W-:-:S06]  /*6f40*/  IMAD.WIDE.U32 R36, R64, 0x10, R36 ;  /* 0x0000001040247825 */ /* 0x001fcc00078e0024 */
[----:B------:R-:W5:Y:S06]  /*6f50*/  LDG.E.128 R36, desc[UR4][R36.64] ;  /* 0x0000000424247981 */ /* 0x000f6c000c1e1d00 */
[----:B------:R-:W-:-:S04]  /*6f60*/  @P1 LEA R74, P2, R64, R66, 0x4 ;  /* 0x00000042404a1211 */ /* 0x000fc800078420ff */
[----:B------:R-:W-:-:S05]  /*6f70*/  @P1 LEA.HI.X R75, R64, R67, RZ, 0x4, P2 ;  /* 0x00000043404b1211 */ /* 0x000fca00010f24ff */
[----:B------:R1:W5:Y:S01]  /*6f80*/  @P1 LDG.E.128 R28, desc[UR4][R74.64] ;  /* 0x000000044a1c1981 */ /* 0x000362000c1e1d00 */
[C---:B------:R-:W-:Y:S01]  /*6f90*/  ISETP.NE.AND P2, PT, R70.reuse, 0x1, PT ;  /* 0x000000014600780c */ /* 0x040fe20003f45270 */
[----:B------:R-:W-:Y:S01]  /*6fa0*/  BSSY B2, `(.L_x_479) ;  /* 0x000000c000027945 */ /* 0x000fe20003800000 */
[----:B------:R-:W-:-:S11]  /*6fb0*/  VIADD R52, R70, 0x1 ;  /* 0x0000000146347836 */ /* 0x000fd60000000000 */
[----:B-1----:R-:W-:Y:S05]  /*6fc0*/  @!P2 BRA `(.L_x_480) ;  /* 0x000000000020a947 */ /* 0x002fea0003800000 */
        /* <DEDUP_REMOVED lines=8> */
.L_x_480:
[----:B------:R-:W-:-:S07]  /*7050*/  IMAD.MOV.U32 R51, RZ, RZ, R48 ;  /* 0x000000ffff337224 */ /* 0x000fce00078e0030 */
.L_x_481:
[----:B------:R-:W-:Y:S05]  /*7060*/  BSYNC B2 ;  /* 0x0000000000027941 */ /* 0x000fea0003800000 */
.L_x_479:
        /* <DEDUP_REMOVED lines=16> */
.L_x_485:
[----:B------:R-:W-:Y:S05]  /*7170*/  BSYNC B3 ;  /* 0x0000000000037941 */ /* 0x000fea0003800000 */
.L_x_484:
        /* <DEDUP_REMOVED lines=43> */
.L_x_483:
[----:B------:R-:W-:Y:S05]  /*7430*/  BSYNC B2 ;  /* 0x0000000000027941 */ /* 0x000fea0003800000 */
.L_x_482:
[----:B------:R-:W0:Y:S01]  /*7440*/  LDC R77, c[0x0][0x298] ;  /* 0x0000a600ff4d7b82 */ /* 0x000e220000000800 */
[----:B------:R-:W-:Y:S01]  /*7450*/  HFMA2.MMA R83, -RZ, RZ, 0.1171875, 0 ;  /* 0x2f800000ff537435 */ /* 0x000fe200000001ff */
[----:B------:R-:W-:Y:S02]  /*7460*/  ISETP.NE.U32.AND P2, PT, R66, RZ, PT ;  /* 0x000000ff4200720c */ /* 0x000fe40003f45070 */
[----:B------:R-:W-:Y:S02]  /*7470*/  I2FP.F32.U32 R56, R51 ;  /* 0x0000003300387245 */ /* 0x000fe40000201000 */
[----:B------:R-:W-:Y:S02]  /*7480*/  ISETP.NE.AND.EX P2, PT, R67, RZ, PT, P2 ;  /* 0x000000ff4300720c */ /* 0x000fe40003f45320 */
[----:B------:R-:W1:Y:S03]  /*7490*/  LDC R78, c[0x0][0x294] ;  /* 0x0000a500ff4e7b82 */ /* 0x000e660000000800 */
[----:B------:R-:W-:Y:S01]  /*74a0*/  FFMA.FTZ R51, R56, R83, 1.1641532182693481445e-10 ;  /* 0x2f00000038337423 */ /* 0x000fe20000010053 */
[C---:B-----5:R-:W-:Y:S01]  /*74b0*/  IMAD.U32 R56, R36.reuse, 0x10000, RZ ;  /* 0x0001000024387824 */ /* 0x060fe200078e00ff */
[----:B------:R-:W-:-:S03]  /*74c0*/  PRMT R36, R36, 0x7632, R36 ;  /* 0x0000763224247816 */ /* 0x000fc60000000024 */
[----:B0-----:R-:W-:Y:S01]  /*74d0*/  FMUL.FTZ R56, R56, R77 ;  /* 0x0000004d38387220 */ /* 0x001fe20000410000 */
        /* <DEDUP_REMOVED lines=10> */
.L_x_486:
        /* <DEDUP_REMOVED lines=12> */
.L_x_489:
[----:B------:R-:W-:-:S07]  /*7640*/  MOV R26, R48 ;  /* 0x00000030001a7202 */ /* 0x000fce0000000f00 */
.L_x_490:
[----:B------:R-:W-:Y:S05]  /*7650*/  BSYNC B2 ;  /* 0x0000000000027941 */ /* 0x000fea0003800000 */
.L_x_488:
        /* <DEDUP_REMOVED lines=16> */
.L_x_494:
[----:B------:R-:W-:Y:S05]  /*7760*/  BSYNC B3 ;  /* 0x0000000000037941 */ /* 0x000fea0003800000 */
.L_x_493:
        /* <DEDUP_REMOVED lines=43> */
.L_x_492:
[----:B------:R-:W-:Y:S05]  /*7a20*/  BSYNC B2 ;  /* 0x0000000000027941 */ /* 0x000fea0003800000 */
.L_x_491:
        /* <DEDUP_REMOVED lines=10> */
.L_x_487:
        /* <DEDUP_REMOVED lines=12> */
.L_x_496:
[----:B------:R-:W-:-:S07]  /*7b90*/  IMAD.MOV.U32 R52, RZ, RZ, R48 ;  /* 0x000000ffff347224 */ /* 0x000fce00078e0030 */
.L_x_497:
[----:B------:R-:W-:Y:S05]  /*7ba0*/  BSYNC B2 ;  /* 0x0000000000027941 */ /* 0x000fea0003800000 */
.L_x_495:
        /* <DEDUP_REMOVED lines=16> */
.L_x_501:
[----:B------:R-:W-:Y:S05]  /*7cb0*/  BSYNC B3 ;  /* 0x0000000000037941 */ /* 0x000fea0003800000 */
.L_x_500:
        /* <DEDUP_REMOVED lines=43> */
.L_x_499:
[----:B------:R-:W-:Y:S05]  /*7f70*/  BSYNC B2 ;  /* 0x0000000000027941 */ /* 0x000fea0003800000 */
.L_x_498:
        /* <DEDUP_REMOVED lines=10> */
[----:B------:R-:W-:Y:S01]  /*8020*/  PRMT R55, R32, 0x7632, R55 ;  /* 0x0000763220377816 */ /* 0x000fe20000000037 */
[----:B------:R-:W-:-:S04]  /*8030*/  IMAD.MOV.U32 R56, RZ, RZ, R59 ;  /* 0x000000ffff387224 */ /* 0x000fc800078e003b */
[----:B------:R-:W-:-:S04]  /*8040*/  IMAD.U32 R55, R55, 0x10000, RZ ;  /* 0x0001000037377824 */ /* 0x000fc800078e00ff */
[----:B------:R-:W-:Y:S01]  /*8050*/  FADD.FTZ R52, R55, R52 ;  /* 0x0000003437347221 */ /* 0x000fe20000010000 */
[----:B------:R-:W-:Y:S06]  /*8060*/  BRA `(.L_x_503) ;  /* 0x00000004005c7947 */ /* 0x000fec0003800000 */
.L_x_502:
        /* <DEDUP_REMOVED lines=12> */
.L_x_505:
[----:B------:R-:W-:-:S07]  /*8130*/  IMAD.MOV.U32 R27, RZ, RZ, R48 ;  /* 0x000000ffff1b7224 */ /* 0x000fce00078e0030 */
.L_x_506:
[----:B------:R-:W-:Y:S05]  /*8140*/  BSYNC B2 ;  /* 0x0000000000027941 */ /* 0x000fea0003800000 */
.L_x_504:
        /* <DEDUP_REMOVED lines=16> */
.L_x_510:
[----:B------:R-:W-:Y:S05]  /*8250*/  BSYNC B3 ;  /* 0x0000000000037941 */ /* 0x000fea0003800000 */
.L_x_509:
        /* <DEDUP_REMOVED lines=43> */
.L_x_508:
[----:B------:R-:W-:Y:S05]  /*8510*/  BSYNC B2 ;  /* 0x0000000000027941 */ /* 0x000fea0003800000 */
.L_x_507:
[----:B------:R-:W-:Y:S02]  /*8520*/  I2FP.F32.U32 R60, R27 ;  /* 0x0000001b003c7245 */ /* 0x000fe40000201000 */
[----:B------:R-:W-:Y:S02]  /*8530*/  PRMT R27, R28, 0x7632, R27 ;  /* 0x000076321c1b7816 */ /* 0x000fe4000000001b */
[----:B------:R-:W-:-:S03]  /*8540*/  @P0 PRMT R59, R32, 0x7632, R59 ;  /* 0x00007632203b0816 */ /* 0x000fc6000000003b */
[----:B------:R-:W-:Y:S02]  /*8550*/  IMAD.U32 R66, R27, 0x10000, RZ ;  /* 0x000100001b427824 */ /* 0x000fe400078e00ff */
[----:B------:R-:W-:Y:S01]  /*8560*/  FFMA.FTZ R27, R60, R83, 1.1641532182693481445e-10 ;  /* 0x2f0000003c1b7423 */ /* 0x000fe20000010053 */
[----:B------:R-:W-:Y:S01]  /*8570*/  @P0 SHF.L.U32 R59, R59, 0x10, RZ ;  /* 0x000000103b3b0819 */ /* 0x000fe200000006ff */
[----:B------:R-:W-:-:S03]  /*8580*/  FMUL.FTZ R66, R66, R77 ;  /* 0x0000004d42427220 */ /* 0x000fc60000410000 */
[----:B------:R-:W-:-:S04]  /*8590*/  FSETP.GTU.FTZ.AND P3, PT, R27, R78, PT ;  /* 0x0000004e1b00720b */ /* 0x000fc80003f7c000 */
[----:B------:R-:W-:Y:S02]  /*85a0*/  FSEL R55, R66, RZ, !P3 ;  /* 0x000000ff42377208 */ /* 0x000fe40005800000 */
[----:B------:R-:W-:-:S03]  /*85b0*/  SEL R27, RZ, 0x1, P3 ;  /* 0x00000001ff1b7807 */ /* 0x000fc60001800000 */
[----:B------:R-:W-:-:S04]  /*85c0*/  FADD.FTZ R52, R55, R52 ;  /* 0x0000003437347221 */ /* 0x000fc80000010000 */
[----:B------:R-:W-:-:S07]  /*85d0*/  @P0 FADD.FTZ R52, R59, R52 ;  /* 0x000000343b340221 */ /* 0x000fce0000010000 */
.L_x_503:
        /* <DEDUP_REMOVED lines=12> */
.L_x_512:
[----:B------:R-:W-:-:S07]  /*86a0*/  IMAD.MOV.U32 R55, RZ, RZ, R48 ;  /* 0x000000ffff377224 */ /* 0x000fce00078e0030 */
.L_x_513:
[----:B------:R-:W-:Y:S05]  /*86b0*/  BSYNC B2 ;  /* 0x0000000000027941 */ /* 0x000fea0003800000 */
.L_x_511:
        /* <DEDUP_REMOVED lines=16> */
.L_x_517:
[----:B------:R-:W-:Y:S05]  /*87c0*/  BSYNC B3 ;  /* 0x0000000000037941 */ /* 0x000fea0003800000 */
.L_x_516:
        /* <DEDUP_REMOVED lines=43> */
.L_x_515:
[----:B------:R-:W-:Y:S05]  /*8a80*/  BSYNC B2 ;  /* 0x0000000000027941 */ /* 0x000fea0003800000 */
.L_x_514:
        /* <DEDUP_REMOVED lines=15> */
.L_x_518:
        /* <DEDUP_REMOVED lines=12> */
.L_x_521:
[----:B------:R-:W-:-:S07]  /*8c40*/  IMAD.MOV.U32 R40, RZ, RZ, R48 ;  /* 0x000000ffff287224 */ /* 0x000fce00078e0030 */
.L_x_522:
[----:B------:R-:W-:Y:S05]  /*8c50*/  BSYNC B2 ;  /* 0x0000000000027941 */ /* 0x000fea0003800000 */
.L_x_520:
        /* <DEDUP_REMOVED lines=16> */
.L_x_526:
[----:B------:R-:W-:Y:S05]  /*8d60*/  BSYNC B3 ;  /* 0x0000000000037941 */ /* 0x000fea0003800000 */
.L_x_525:
        /* <DEDUP_REMOVED lines=43> */
.L_x_524:
[----:B------:R-:W-:Y:S05]  /*9020*/  BSYNC B2 ;  /* 0x0000000000027941 */ /* 0x000fea0003800000 */
.L_x_523:
        /* <DEDUP_REMOVED lines=10> */
.L_x_519:
        /* <DEDUP_REMOVED lines=12> */
.L_x_528:
[----:B------:R-:W-:-:S07]  /*9190*/  MOV R56, R48 ;  /* 0x0000003000387202 */ /* 0x000fce0000000f00 */
.L_x_529:
[----:B------:R-:W-:Y:S05]  /*91a0*/  BSYNC B2 ;  /* 0x0000000000027941 */ /* 0x000fea0003800000 */
.L_x_527:
        /* <DEDUP_REMOVED lines=16> */
.L_x_533:
[----:B------:R-:W-:Y:S05]  /*92b0*/  BSYNC B3 ;  /* 0x0000000000037941 */ /* 0x000fea0003800000 */
.L_x_532:
        /* <DEDUP_REMOVED lines=43> */
.L_x_531:
[----:B------:R-:W-:Y:S05]  /*9570*/  BSYNC B2 ;  /* 0x0000000000027941 */ /* 0x000fea0003800000 */
.L_x_530:
        /* <DEDUP_REMOVED lines=10> */
[----:B------:R-:W-:-:S04]  /*9620*/  PRMT R60, R33, 0x7632, R60 ;  /* 0x00007632213c7816 */ /* 0x000fc8000000003c */
[----:B------:R-:W-:Y:S01]  /*9630*/  SHF.L.U32 R63, R60, 0x10, RZ ;  /* 0x000000103c3f7819 */ /* 0x000fe200000006ff */
[----:B------:R-:W-:-:S04]  /*9640*/  IMAD.MOV.U32 R60, RZ, RZ, R59 ;  /* 0x000000ffff3c7224 */ /* 0x000fc800078e003b */
[----:B------:R-:W-:Y:S01]  /*9650*/  FADD.FTZ R56, R63, R56 ;  /* 0x000000383f387221 */ /* 0x000fe20000010000 */
[----:B------:R-:W-:Y:S06]  /*9660*/  BRA `(.L_x_535) ;  /* 0x00000004005c7947 */ /* 0x000fec0003800000 */
.L_x_534:
        /* <DEDUP_REMOVED lines=12> */
.L_x_537:
[----:B------:R-:W-:-:S07]  /*9730*/  MOV R41, R48 ;  /* 0x0000003000297202 */ /* 0x000fce0000000f00 */
.L_x_538:
[----:B------:R-:W-:Y:S05]  /*9740*/  BSYNC B2 ;  /* 0x0000000000027941 */ /* 0x000fea0003800000 */
.L_x_536:
        /* <DEDUP_REMOVED lines=16> */
.L_x_542:
[----:B------:R-:W-:Y:S05]  /*9850*/  BSYNC B3 ;  /* 0x0000000000037941 */ /* 0x000fea0003800000 */
.L_x_541:
        /* <DEDUP_REMOVED lines=43> */
.L_x_540:
[----:B------:R-:W-:Y:S05]  /*9b10*/  BSYNC B2 ;  /* 0x0000000000027941 */ /* 0x000fea0003800000 */
.L_x_539:
[----:B------:R-:W-:Y:S02]  /*9b20*/  I2FP.F32.U32 R70, R41 ;  /* 0x0000002900467245 */ /* 0x000fe40000201000 */
[----:B------:R-:W-:Y:S02]  /*9b30*/  PRMT R41, R29, 0x7632, R41 ;  /* 0x000076321d297816 */ /* 0x000fe40000000029 */
[----:B------:R-:W-:-:S03]  /*9b40*/  @P0 PRMT R63, R33, 0x7632, R63 ;  /* 0x00007632213f0816 */ /* 0x000fc6000000003f */
[----:B------:R-:W-:Y:S02]  /*9b50*/  IMAD.U32 R72, R41, 0x10000, RZ ;  /* 0x0001000029487824 */ /* 0x000fe400078e00ff */
[----:B------:R-:W-:Y:S01]  /*9b60*/  FFMA.FTZ R41, R70, R83, 1.1641532182693481445e-10 ;  /* 0x2f00000046297423 */ /* 0x000fe20000010053 */
[----:B------:R-:W-:Y:S02]  /*9b70*/  @P0 IMAD.U32 R63, R63, 0x10000, RZ ;  /* 0x000100003f3f0824 */ /* 0x000fe400078e00ff */
[----:B------:R-:W-:Y:S02]  /*9b80*/  FMUL.FTZ R72, R72, R77 ;  /* 0x0000004d48487220 */ /* 0x000fe40000410000 */
[----:B------:R-:W-:-:S04]  /*9b90*/  FSETP.GTU.FTZ.AND P3, PT, R41, R78, PT ;  /* 0x0000004e2900720b */ /* 0x000fc80003f7c000 */
[----:B------:R-:W-:Y:S02]  /*9ba0*/  FSEL R59, R72, RZ, !P3 ;  /* 0x000000ff483b7208 */ /* 0x000fe40005800000 */
[----:B------:R-:W-:-:S03]  /*9bb0*/  SEL R41, RZ, 0x1, P3 ;  /* 0x00000001ff297807 */ /* 0x000fc60001800000 */
[----:B------:R-:W-:-:S04]  /*9bc0*/  FADD.FTZ R56, R59, R56 ;  /* 0x000000383b387221 */ /* 0x000fc80000010000 */
[----:B------:R-:W-:-:S07]  /*9bd0*/  @P0 FADD.FTZ R56, R63, R56 ;  /* 0x000000383f380221 */ /* 0x000fce0000010000 */
.L_x_535:
        /* <DEDUP_REMOVED lines=12> */
.L_x_544:
[----:B------:R-:W-:-:S07]  /*9ca0*/  IMAD.MOV.U32 R59, RZ, RZ, R48 ;  /* 0x000000ffff3b7224 */ /* 0x000fce00078e0030 */
.L_x_545:
[----:B------:R-:W-:Y:S05]  /*9cb0*/  BSYNC B2 ;  /* 0x0000000000027941 */ /* 0x000fea0003800000 */
.L_x_543:
        /* <DEDUP_REMOVED lines=16> */
.L_x_549:
[----:B------:R-:W-:Y:S05]  /*9dc0*/  BSYNC B3 ;  /* 0x0000000000037941 */ /* 0x000fea0003800000 */
.L_x_548:
        /* <DEDUP_REMOVED lines=43> */
.L_x_547:
[----:B------:R-:W-:Y:S05]  /*a080*/  BSYNC B2 ;  /* 0x0000000000027941 */ /* 0x000fea0003800000 */
.L_x_546:
        /* <DEDUP_REMOVED lines=15> */
.L_x_550:
        /* <DEDUP_REMOVED lines=12> */
.L_x_553:
[----:B------:R-:W-:-:S07]  /*a240*/  IMAD.MOV.U32 R42, RZ, RZ, R48 ;  /* 0x000000ffff2a7224 */ /* 0x000fce00078e0030 */
.L_x_554:
[----:B------:R-:W-:Y:S05]  /*a250*/  BSYNC B2 ;  /* 0x0000000000027941 */ /* 0x000fea0003800000 */
.L_x_552:
        /* <DEDUP_REMOVED lines=16> */
.L_x_558:
[----:B------:R-:W-:Y:S05]  /*a360*/  BSYNC B3 ;  /* 0x0000000000037941 */ /* 0x000fea0003800000 */
.L_x_557:
        /* <DEDUP_REMOVED lines=41> */
[----:B------:R-:W-:Y:S01]  /*a600*/  LOP3.LUT R69, R69, UR35, R70, 0x96, !PT ;  /* 0x0000002345457c12 */ /* 0x000fe2000f8e9646 */
[----:B------:R-:W-:-:S07]  /*a610*/  IMAD.MOV.U32 R70, RZ, RZ, RZ ;  /* 0x000000ffff467224 */ /* 0x000fce00078e00ff */
.L_x_556:
[----:B------:R-:W-:Y:S05]  /*a620*/  BSYNC B2 ;  /* 0x0000000000027941 */ /* 0x000fea0003800000 */
.L_x_555:
        /* <DEDUP_REMOVED lines=8> */
[----:B------:R-:W-:-:S05]  /*a6b0*/  @P0 SHF.L.U32 R60, R34, 0x10, RZ ;  /* 0x00000010223c0819 */ /* 0x000fca00000006ff */
[----:B------:R-:W-:-:S07]  /*a6c0*/  @P0 FADD.FTZ R59, R60, R59 ;  /* 0x0000003b3c3b0221 */ /* 0x000fce0000010000 */
.L_x_551:
        /* <DEDUP_REMOVED lines=12> */
.L_x_560:
[----:B------:R-:W-:-:S07]  /*a790*/  IMAD.MOV.U32 R60, RZ, RZ, R48 ;  /* 0x000000ffff3c7224 */ /* 0x000fce00078e0030 */
.L_x_561:
[----:B------:R-:W-:Y:S05]  /*a7a0*/  BSYNC B2 ;  /* 0x0000000000027941 */ /* 0x000fea0003800000 */
.L_x_559:
        /* <DEDUP_REMOVED lines=16> */
.L_x_565:
[----:B------:R-:W-:Y:S05]  /*a8b0*/  BSYNC B3 ;  /* 0x0000000000037941 */ /* 0x000fea0003800000 */
.L_x_564:
        /* <DEDUP_REMOVED lines=38> */
[----:B------:R-:W-:-:S04]  /*ab20*/  IMAD.WIDE.U32 R72, R73, -0x326172a9, RZ ;  /* 0xcd9e8d5749487825 */ /* 0x000fc800078e00ff */
[----:B------:R-:W-:Y:S01]  /*ab30*/  IMAD.MOV.U32 R48, RZ, RZ, R72 ;  /* 0x000000ffff307224 */ /* 0x000fe200078e0048 */
[----:B------:R-:W-:Y:S01]  /*ab40*/  LOP3.LUT R47, R73, UR34, R68, 0x96, !PT ;  /* 0x00000022492f7c12 */ /* 0x000fe2000f8e9644 */
[----:B------:R-:W-:-:S05]  /*ab50*/  IMAD.WIDE.U32 R68, R69, -0x2daee0ad, RZ ;  /* 0xd2511f5345447825 */ /* 0x000fca00078e00ff */
[----:B------:R-:W-:-:S07]  /*ab60*/  LOP3.LUT R69, R69, UR35, R70, 0x96, !PT ;  /* 0x0000002345457c12 */ /* 0x000fce000f8e9646 */
.L_x_563:
[----:B------:R-:W-:Y:S05]  /*ab70*/  BSYNC B2 ;  /* 0x0000000000027941 */ /* 0x000fea0003800000 */
.L_x_562:
        /* <DEDUP_REMOVED lines=14> */
.L_x_566:
        /* <DEDUP_REMOVED lines=12> */
.L_x_569:
[----:B------:R-:W-:-:S07]  /*ad20*/  IMAD.MOV.U32 R38, RZ, RZ, R48 ;  /* 0x000000ffff267224 */ /* 0x000fce00078e0030 */
.L_x_570:
[----:B------:R-:W-:Y:S05]  /*ad30*/  BSYNC B2 ;  /* 0x0000000000027941 */ /* 0x000fea0003800000 */
.L_x_568:
        /* <DEDUP_REMOVED lines=16> */
.L_x_574:
[----:B------:R-:W-:Y:S05]  /*ae40*/  BSYNC B3 ;  /* 0x0000000000037941 */ /* 0x000fea0003800000 */
.L_x_573:
        /* <DEDUP_REMOVED lines=43> */
.L_x_572:
[----:B------:R-:W-:Y:S05]  /*b100*/  BSYNC B2 ;  /* 0x0000000000027941 */ /* 0x000fea0003800000 */
.L_x_571:
[----:B------:R-:W-:Y:S02]  /*b110*/  I2FP.F32.U32 R38, R38 ;  /* 0x0000002600267245 */ /* 0x000fe40000201000 */
[----:B------:R-:W-:-:S04]  /*b120*/  PRMT R43, R30, 0x7632, R43 ;  /* 0x000076321e2b7816 */ /* 0x000fc8000000002b */
[----:B------:R-:W-:Y:S01]  /*b130*/  SHF.L.U32 R72, R43, 0x10, RZ ;  /* 0x000000102b487819 */ /* 0x000fe200000006ff */
[----:B------:R-:W-:Y:S01]  /*b140*/  FFMA.FTZ R43, R38, R83, 1.1641532182693481445e-10 ;  /* 0x2f000000262b7423 */ /* 0x000fe20000010053 */
[----:B------:R-:W-:-:S03]  /*b150*/  @P0 PRMT R38, R34, 0x7632, R38 ;  /* 0x0000763222260816 */ /* 0x000fc60000000026 */
[----:B------:R-:W-:Y:S01]  /*b160*/  FMUL.FTZ R72, R72, R77 ;  /* 0x0000004d48487220 */ /* 0x000fe20000410000 */
[----:B------:R-:W-:-:S04]  /*b170*/  FSETP.GTU.FTZ.AND P4, PT, R43, R78, PT ;  /* 0x0000004e2b00720b */ /* 0x000fc80003f9c000 */
[----:B------:R-:W-:Y:S02]  /*b180*/  FSEL R63, R72, RZ, !P4 ;  /* 0x000000ff483f7208 */ /* 0x000fe40006000000 */
[----:B------:R-:W-:-:S03]  /*b190*/  SEL R43, RZ, 0x1, P4 ;  /* 0x00000001ff2b7807 */ /* 0x000fc60002000000 */
[----:B------:R-:W-:Y:S01]  /*b1a0*/  FADD.FTZ R60, R63, R60 ;  /* 0x0000003c3f3c7221 */ /* 0x000fe20000010000 */
[----:B------:R-:W-:-:S04]  /*b1b0*/  @P0 IMAD.U32 R63, R38, 0x10000, RZ ;  /* 0x00010000263f0824 */ /* 0x000fc800078e00ff */
[----:B------:R-:W-:-:S07]  /*b1c0*/  @P0 FADD.FTZ R60, R63, R60 ;  /* 0x0000003c3f3c0221 */ /* 0x000fce0000010000 */
.L_x_567:
        /* <DEDUP_REMOVED lines=12> */
.L_x_576:
[----:B------:R-:W-:-:S07]  /*b290*/  MOV R38, R48 ;  /* 0x0000003000267202 */ /* 0x000fce0000000f00 */
.L_x_577:
[----:B------:R-:W-:Y:S05]  /*b2a0*/  BSYNC B2 ;  /* 0x0000000000027941 */ /* 0x000fea0003800000 */
.L_x_575:
        /* <DEDUP_REMOVED lines=16> */
.L_x_581:
[----:B------:R-:W-:Y:S05]  /*b3b0*/  BSYNC B3 ;  /* 0x0000000000037941 */ /* 0x000fea0003800000 */
.L_x_580:
        /* <DEDUP_REMOVED lines=41> */
[----:B------:R-:W-:Y:S01]  /*b650*/  LOP3.LUT R69, R71, UR35, R68, 0x96, !PT ;  /* 0x0000002347457c12 */ /* 0x000fe2000f8e9644 */
[----:B------:R-:W-:Y:S01]  /*b660*/  IMAD.MOV.U32 R71, RZ, RZ, RZ ;  /* 0x000000ffff477224 */ /* 0x000fe200078e00ff */
[----:B------:R-:W-:-:S07]  /*b670*/  MOV R68, R70 ;  /* 0x0000004600447202 */ /* 0x000fce0000000f00 */
.L_x_579:
[----:B------:R-:W-:Y:S05]  /*b680*/  BSYNC B2 ;  /* 0x0000000000027941 */ /* 0x000fea0003800000 */
.L_x_578:
        /* <DEDUP_REMOVED lines=8> */
[----:B------:R-:W-:Y:S01]  /*b710*/  MOV R38, R71 ;  /* 0x0000004700267202 */ /* 0x000fe20000000f00 */
[----:B------:R-:W-:Y:S06]  /*b720*/  @!P0 BRA `(.L_x_583) ;  /* 0x0000000400648947 */ /* 0x000fec0003800000 */
[----:B------:R-:W-:-:S04]  /*b730*/  IMAD.U32 R38, R35, 0x10000, RZ ;  /* 0x0001000023267824 */ /* 0x000fc800078e00ff */
[----:B------:R-:W-:Y:S01]  /*b740*/  FADD.FTZ R63, R38, R63 ;  /* 0x0000003f263f7221 */ /* 0x000fe20000010000 */
[----:B------:R-:W-:Y:S01]  /*b750*/  IMAD.MOV.U32 R38, RZ, RZ, R71 ;  /* 0x000000ffff267224 */ /* 0x000fe200078e0047 */
[----:B------:R-:W-:Y:S06]  /*b760*/  BRA `(.L_x_583) ;  /* 0x0000000400547947 */ /* 0x000fec0003800000 */
.L_x_582:
        /* <DEDUP_REMOVED lines=12> */
.L_x_585:
[----:B------:R-:W-:-:S07]  /*b830*/  IMAD.MOV.U32 R44, RZ, RZ, R48 ;  /* 0x000000ffff2c7224 */ /* 0x000fce00078e0030 */
.L_x_586:
[----:B------:R-:W-:Y:S05]  /*b840*/  BSYNC B2 ;  /* 0x0000000000027941 */ /* 0x000fea0003800000 */
.L_x_584:
        /* <DEDUP_REMOVED lines=16> */
.L_x_590:
[----:B------:R-:W-:Y:S05]  /*b950*/  BSYNC B3 ;  /* 0x0000000000037941 */ /* 0x000fea0003800000 */
.L_x_589:
[----:B------:R-:W-:Y:S01]  /*b960*/  IMAD.HI.U32 R38, R3, -0x326172a9, RZ ;  /* 0xcd9e8d5703267827 */ /* 0x000fe200078e00ff */
[----:B------:R-:W-:-:S03]  /*b970*/  LOP3.LUT R39, R39, UR7, R14, 0x96, !PT ;  /* 0x0000000727277c12 */ /* 0x000fc6000f8e960e */
[----:B------:R-:W-:Y:S01]  /*b980*/  IMAD R47, R3, -0x326172a9, RZ ;  /* 0xcd9e8d57032f7824 */ /* 0x000fe200078e02ff */
[----:B------:R-:W-:Y:S01]  /*b990*/  LOP3.LUT R38, R38, UR6, R5, 0x96, !PT ;  /* 0x0000000626267c12 */ /* 0x000fe2000f8e9605 */
[----:B------:R-:W-:-:S04]  /*b9a0*/  IMAD.WIDE.U32 R70, R39, -0x326172a9, RZ ;  /* 0xcd9e8d5727467825 */ /* 0x000fc800078e00ff */
[----:B------:R-:W-:Y:S02]  /*b9b0*/  IMAD R39, R4, -0x2daee0ad, RZ ;  /* 0xd2511f5304277824 */ /* 0x000fe400078e02ff */
        /* <DEDUP_REMOVED lines=37> */
.L_x_588:
[----:B------:R-:W-:Y:S05]  /*bc10*/  BSYNC B2 ;  /* 0x0000000000027941 */ /* 0x000fea0003800000 */
.L_x_587:
        /* <DEDUP_REMOVED lines=10> */
.L_x_583:
        /* <DEDUP_REMOVED lines=12> */
.L_x_592:
[----:B------:R-:W-:-:S07]  /*bd80*/  IMAD.MOV.U32 R73, RZ, RZ, R48 ;  /* 0x000000ffff497224 */ /* 0x000fce00078e0030 */
.L_x_593:
[----:B------:R-:W-:Y:S05]  /*bd90*/  BSYNC B2 ;  /* 0x0000000000027941 */ /* 0x000fea0003800000 */
.L_x_591:
        /* <DEDUP_REMOVED lines=16> */
.L_x_597:
[----:B------:R-:W-:Y:S05]  /*bea0*/  BSYNC B3 ;  /* 0x0000000000037941 */ /* 0x000fea0003800000 */
.L_x_596:
[----:B------:R-:W-:Y:S01]  /*beb0*/  LOP3.LUT R39, R39, UR7, R14, 0x96, !PT ;  /* 0x0000000727277c12 */ /* 0x000fe2000f8e960e */
[----:B------:R-:W-:-:S04]  /*bec0*/  IMAD.HI.U32 R38, R3, -0x326172a9, RZ ;  /* 0xcd9e8d5703267827 */ /* 0x000fc800078e00ff */
[----:B------:R-:W-:Y:S01]  /*bed0*/  IMAD R47, R3, -0x326172a9, RZ ;  /* 0xcd9e8d57032f7824 */ /* 0x000fe200078e02ff */
[----:B------:R-:W-:Y:S01]  /*bee0*/  LOP3.LUT R38, R38, UR6, R5, 0x96, !PT ;  /* 0x0000000626267c12 */ /* 0x000fe2000f8e9605 */
[----:B------:R-:W-:-:S04]  /*bef0*/  IMAD.WIDE.U32 R68, R39, -0x326172a9, RZ ;  /* 0xcd9e8d5727447825 */ /* 0x000fc800078e00ff */
[----:B------:R-:W-:Y:S01]  /*bf00*/  IMAD.WIDE.U32 R70, R38, -0x2daee0ad, RZ ;  /* 0xd2511f5326467825 */ /* 0x000fe200078e00ff */
[----:B------:R-:W-:-:S03]  /*bf10*/  LOP3.LUT R39, R69, UR18, R47, 0x96, !PT ;  /* 0x0000001245277c12 */ /* 0x000fc6000f8e962f */
[----:B------:R-:W-:Y:S02]  /*bf20*/  IMAD R47, R4, -0x2daee0ad, RZ ;  /* 0xd2511f53042f7824 */ /* 0x000fe400078e02ff */
[----:B------:R-:W-:-:S03]  /*bf30*/  IMAD.WIDE.U32 R38, R39, -0x2daee0ad, RZ ;  /* 0xd2511f5327267825 */ /* 0x000fc600078e00ff */
[----:B------:R-:W-:Y:S02]  /*bf40*/  LOP3.LUT R47, R71, UR19, R47, 0x96, !PT ;  /* 0x00000013472f7c12 */ /* 0x000fe4000f8e962f */
[----:B------:R-:W-:-:S03]  /*bf50*/  LOP3.LUT R69, R39, UR21, R70, 0x96, !PT ;  /* 0x0000001527457c12 */ /* 0x000fc6000f8e9646 */
        /* <DEDUP_REMOVED lines=29> */
[----:B------:R-:W-:-:S04]  /*c130*/  IMAD.WIDE.U32 R68, R39, -0x2daee0ad, RZ ;  /* 0xd2511f5327447825 */ /* 0x000fc800078e00ff */
[----:B------:R-:W-:Y:S01]  /*c140*/  IMAD.MOV.U32 R39, RZ, RZ, RZ ;  /* 0x000000ffff277224 */ /* 0x000fe200078e00ff */
[----:B------:R-:W-:-:S07]  /*c150*/  LOP3.LUT R69, R69, UR35, R38, 0x96, !PT ;  /* 0x0000002345457c12 */ /* 0x000fce000f8e9626 */
.L_x_595:
[----:B------:R-:W-:Y:S05]  /*c160*/  BSYNC B2 ;  /* 0x0000000000027941 */ /* 0x000fea0003800000 */
.L_x_594:
        /* <DEDUP_REMOVED lines=14> */
.L_x_598:
        /* <DEDUP_REMOVED lines=12> */
.L_x_601:
[----:B------:R-:W-:-:S07]  /*c310*/  IMAD.MOV.U32 R45, RZ, RZ, R48 ;  /* 0x000000ffff2d7224 */ /* 0x000fce00078e0030 */
.L_x_602:
[----:B------:R-:W-:Y:S05]  /*c320*/  BSYNC B2 ;  /* 0x0000000000027941 */ /* 0x000fea0003800000 */
.L_x_600:
        /* <DEDUP_REMOVED lines=16> */
.L_x_606:
[----:B------:R-:W-:Y:S05]  /*c430*/  BSYNC B3 ;  /* 0x0000000000037941 */ /* 0x000fea0003800000 */
.L_x_605:
[----:B------:R-:W-:Y:S01]  /*c440*/  IMAD.HI.U32 R38, R3, -0x326172a9, RZ ;  /* 0xcd9e8d5703267827 */ /* 0x000fe200078e00ff */
[----:B------:R-:W-:-:S03]  /*c450*/  LOP3.LUT R39, R39, UR7, R14, 0x96, !PT ;  /* 0x0000000727277c12 */ /* 0x000fc6000f8e960e */
[----:B------:R-:W-:Y:S01]  /*c460*/  IMAD R47, R3, -0x326172a9, RZ ;  /* 0xcd9e8d57032f7824 */ /* 0x000fe200078e02ff */
[----:B------:R-:W-:Y:S01]  /*c470*/  LOP3.LUT R38, R38, UR6, R5, 0x96, !PT ;  /* 0x0000000626267c12 */ /* 0x000fe2000f8e9605 */
[----:B------:R-:W-:-:S04]  /*c480*/  IMAD.WIDE.U32 R70, R39, -0x326172a9, RZ ;  /* 0xcd9e8d5727467825 */ /* 0x000fc800078e00ff */
[----:B------:R-:W-:Y:S01]  /*c490*/  IMAD R69, R4, -0x2daee0ad, RZ ;  /* 0xd2511f5304457824 */ /* 0x000fe200078e02ff */
        /* <DEDUP_REMOVED lines=34> */
[----:B------:R-:W-:Y:S01]  /*c6c0*/  IMAD.WIDE.U32 R38, R39, -0x2daee0ad, RZ ;  /* 0xd2511f5327267825 */ /* 0x000fe200078e00ff */
[----:B------:R-:W-:-:S04]  /*c6d0*/  HFMA2.MMA R70, -RZ, RZ, 0, 0 ;  /* 0x00000000ff467435 */ /* 0x000fc800000001ff */
[----:B------:R-:W-:Y:S01]  /*c6e0*/  LOP3.LUT R69, R39, UR35, R68, 0x96, !PT ;  /* 0x0000002327457c12 */ /* 0x000fe2000f8e9644 */
[----:B------:R-:W-:-:S07]  /*c6f0*/  IMAD.MOV.U32 R68, RZ, RZ, R38 ;  /* 0x000000ffff447224 */ /* 0x000fce00078e0026 */
.L_x_604:
[----:B------:R-:W-:Y:S05]  /*c700*/  BSYNC B2 ;  /* 0x0000000000027941 */ /* 0x000fea0003800000 */
.L_x_603:
        /* <DEDUP_REMOVED lines=9> */
[----:B------:R-:W-:Y:S02]  /*c7a0*/  FADD.FTZ R72, R39, R72 ;  /* 0x0000004827487221 */ /* 0x000fe40000010000 */
[----:B------:R-:W-:-:S04]  /*c7b0*/  @P0 IMAD.U32 R71, R38, 0x10000, RZ ;  /* 0x0001000026470824 */ /* 0x000fc800078e00ff */
[----:B------:R-:W-:-:S07]  /*c7c0*/  @P0 FADD.FTZ R72, R71, R72 ;  /* 0x0000004847480221 */ /* 0x000fce0000010000 */
.L_x_599:
[----:B------:R-:W-:Y:S02]  /*c7d0*/  ISETP.NE.AND P0, PT, R37, RZ, PT ;  /* 0x000000ff2500720c */ /* 0x000fe40003f05270 */
[----:B------:R-:W-:Y:S02]  /*c7e0*/  ISETP.NE.AND P2, PT, R65, RZ, PT ;  /* 0x000000ff4100720c */ /* 0x000fe40003f45270 */
[----:B------:R-:W-:Y:S02]  /*c7f0*/  SEL R73, RZ, 0x1000000, P5 ;  /* 0x01000000ff497807 */ /* 0x000fe40002800000 */
[----:B------:R-:W-:Y:S02]  /*c800*/  ISETP.NE.AND P5, PT, R66, RZ, PT ;  /* 0x000000ff4200720c */ /* 0x000fe40003fa5270 */
[----:B------:R-:W-:Y:S02]  /*c810*/  SEL R65, RZ, 0x1, P0 ;  /* 0x00000001ff417807 */ /* 0x000fe40000000000 */
[----:B------:R-:W-:-:S02]  /*c820*/  LEA R66, P0, R64, UR12, 0x4 ;  /* 0x0000000c40427c11 */ /* 0x000fc4000f8020ff */
        /* <DEDUP_REMOVED lines=8> */
[----:B------:R-:W-:-:S03]  /*c8b0*/  SEL R71, RZ, 0x100, P3 ;  /* 0x00000100ff477807 */ /* 0x000fc60001800000 */
[----:B------:R0:W-:Y:S01]  /*c8c0*/  STG.E.128 desc[UR4][R66.64], R36 ;  /* 0x0000002442007986 */ /* 0x0001e2000c101d04 */
[----:B------:R-:W-:Y:S02]  /*c8d0*/  LOP3.LUT R71, R71, R73, R74, 0xfe, !PT ;  /* 0x0000004947477212 */ /* 0x000fe400078efe4a */
[----:B------:R-:W-:Y:S01]  /*c8e0*/  SEL R73, RZ, 0x1, P4 ;  /* 0x00000001ff497807 */ /* 0x000fe20002000000 */
[----:B0-----:R-:W-:Y:S01]  /*c8f0*/  IMAD.WIDE.U32 R36, R65, 0x1000000, RZ ;  /* 0x0100000041247825 */ /* 0x001fe200078e00ff */
[----:B------:R-:W-:-:S04]  /*c900*/  SEL R65, RZ, 0x1, P5 ;  /* 0x00000001ff417807 */ /* 0x000fc80002800000 */
[----:B------:R-:W-:Y:S01]  /*c910*/  LOP3.LUT R73, R37, R71, R73, 0xfe, !PT ;  /* 0x0000004725497212 */ /* 0x000fe200078efe49 */
[----:B------:R-:W-:Y:S01]  /*c920*/  IMAD.WIDE.U32 R38, R65, 0x10000, RZ ;  /* 0x0001000041267825 */ /* 0x000fe200078e00ff */
[----:B------:R-:W-:-:S05]  /*c930*/  SEL R71, RZ, 0x1, P6 ;  /* 0x00000001ff477807 */ /* 0x000fca0003000000 */
[----:B------:R-:W-:-:S05]  /*c940*/  IMAD.WIDE.U32 R66, R71, 0x100, RZ ;  /* 0x0000010047427825 */ /* 0x000fca00078e00ff */
[----:B------:R-:W-:Y:S02]  /*c950*/  LOP3.LUT R39, R67, R73, R39, 0xfe, !PT ;  /* 0x0000004943277212 */ /* 0x000fe400078efe27 */
[----:B------:R-:W-:Y:S02]  /*c960*/  SHF.L.U32 R67, R64, 0x3, RZ ;  /* 0x0000000340437819 */ /* 0x000fe400000006ff */
[----:B------:R-:W-:Y:S02]  /*c970*/  LOP3.LUT R65, R66, R36, R38, 0xfe, !PT ;  /* 0x0000002442417212 */ /* 0x000fe400078efe26 */
[----:B------:R-:W-:Y:S02]  /*c980*/  SHF.R.U32.HI R66, RZ, 0x1d, R64 ;  /* 0x0000001dff427819 */ /* 0x000fe40000011640 */
[----:B------:R-:W-:Y:S02]  /*c990*/  SEL R38, RZ, 0x1, P2 ;  /* 0x00000001ff267807 */ /* 0x000fe40001000000 */
[----:B------:R-:W-:-:S02]  /*c9a0*/  IADD3 R36, P0, R67, UR14, RZ ;  /* 0x0000000e43247c10 */ /* 0x000fc4000ff1e0ff */
[----:B------:R-:W-:Y:S02]  /*c9b0*/  LOP3.LUT R38, R65, R38, RZ, 0xfc, !PT ;  /* 0x0000002641267212 */ /* 0x000fe400078efcff */
[----:B------:R-:W-:-:S05]  /*c9c0*/  IADD3.X R37, R66, UR15, RZ, P0, !PT ;  /* 0x0000000f42257c10 */ /* 0x000fca00087fe4ff */
[----:B------:R1:W-:Y:S01]  /*c9d0*/  STG.E.64 desc[UR4][R36.64], R38 ;  /* 0x0000002624007986 */ /* 0x0003e2000c101b04 */
[----:B------:R-:W-:Y:S05]  /*c9e0*/  @!P1 BRA `(.L_x_478) ;  /* 0x0000000000509947 */ /* 0x000fea0003800000 */
[----:B-1----:R-:W-:Y:S01]  /*c9f0*/  IMAD.U32 R37, R44, 0x10000, RZ ;  /* 0x000100002c257824 */ /* 0x002fe200078e00ff */
        /* <DEDUP_REMOVED lines=19> */
.L_x_478:
[----:B------:R-:W-:Y:S05]  /*cb30*/  BSYNC B1 ;  /* 0x0000000000017941 */ /* 0x000fea0003800000 */
.L_x_477:
[----:B012---:R-:W-:Y:S01]  /*cb40*/  FADD.FTZ R37, RZ, R49 ;  /* 0x00000031ff257221 */ /* 0x007fe20000010000 */
[----:B------:R-:W-:Y:S01]  /*cb50*/  ISETP.NE.AND P3, PT, R24, RZ, PT ;  /* 0x000000ff1800720c */ /* 0x000fe20003f65270 */
[----:B------:R-:W-:Y:S01]  /*cb60*/  UMOV UR8, 0xffffffff ;  /* 0xffffffff00087882 */ /* 0x000fe20000000000 */
[----:B------:R-:W-:Y:S01]  /*cb70*/  ISETP.GT.U32.AND P0, PT, R0, 0x3f, PT ;  /* 0x0000003f0000780c */ /* 0x000fe20003f04070 */
[----:B------:R-:W-:Y:S01]  /*cb80*/  FADD.FTZ R36, R50, R37 ;  /* 0x0000002532247221 */ /* 0x000fe20000010000 */
[----:B------:R-:W-:-:S03]  /*cb90*/  ISETP.NE.AND P1, PT, R125, RZ, PT ;  /* 0x000000ff7d00720c */ /* 0x000fc60003f25270 */
        /* <DEDUP_REMOVED lines=70> */
.L_x_624:
[----:B------:R-:W-:Y:S01]  /*d000*/  FMUL.FTZ R36, R65, R65 ;  /* 0x0000004141247220 */ /* 0x000fe20000410000 */
[----:B-1----:R-:W-:Y:S01]  /*d010*/  FADD.FTZ R64, R74, R73 ;  /* 0x000000494a407221 */ /* 0x002fe20000010000 */
[----:B------:R-:W-:Y:S01]  /*d020*/  PLOP3.LUT P0, PT, PT, PT, UP0, 0x40, 0x0 ;  /* 0x000000000000781c */ /* 0x000fe20003f0e808 */
[----:B------:R-:W1:Y:S01]  /*d030*/  @!P1 LDC.64 R38, c[0x0][0x250] ;  /* 0x00009400ff269b82 */ /* 0x000e620000000a00 */
[----:B------:R-:W-:Y:S01]  /*d040*/  BSSY B1, `(.L_x_608) ;  /* 0x000003d000017945 */ /* 0x000fe20003800000 */
[----:B------:R-:W-:Y:S01]  /*d050*/  FFMA.FTZ R64, R64, R37, UR9 ;  /* 0x0000000940407e23 */ /* 0x000fe20008010025 */
[----:B------:R-:W-:Y:S02]  /*d060*/  FSEL R67, R36, RZ, !P0 ;  /* 0x000000ff24437208 */ /* 0x000fe40004000000 */
[----:B------:R-:W-:-:S03]  /*d070*/  PLOP3.LUT P0, PT, PT, PT, UP0, 0x40, 0x0 ;  /* 0x000000000000781c */ /* 0x000fc60003f0e808 */
[----:B------:R-:W2:Y:S01]  /*d080*/  @!P1 LDC.64 R36, c[0x0][0x258] ;  /* 0x00009600ff249b82 */ /* 0x000ea20000000a00 */
[----:B------:R-:W-:Y:S01]  /*d090*/  FADD.FTZ R64, R64, R67 ;  /* 0x0000004340407221 */ /* 0x000fe20000010000 */
[----:B------:R-:W-:-:S03]  /*d0a0*/  FSEL R67, R65, RZ, P0 ;  /* 0x000000ff41437208 */ /* 0x000fc60000000000 */
[----:B------:R-:W3:Y:S01]  /*d0b0*/  MUFU.RSQ R66, R64 ;  /* 0x0000004000427308 */ /* 0x000ee20000001400 */
[----:B-1----:R-:W-:-:S05]  /*d0c0*/  @!P1 IMAD.WIDE R38, R2, 0x4, R38 ;  /* 0x0000000402269825 */ /* 0x002fca00078e0226 */
[----:B------:R1:W-:Y:S01]  /*d0d0*/  @!P1 STG.E desc[UR4][R38.64], R65 ;  /* 0x0000004126009986 */ /* 0x0003e2000c101904 */
[----:B--2---:R-:W-:-:S05]  /*d0e0*/  @!P1 IMAD.WIDE R36, R2, 0x4, R36 ;  /* 0x0000000402249825 */ /* 0x004fca00078e0224 */
[----:B---3--:R1:W-:Y:S01]  /*d0f0*/  @!P1 STG.E desc[UR4][R36.64], R66 ;  /* 0x0000004224009986 */ /* 0x0083e2000c101904 */
[----:B------:R-:W-:Y:S05]  /*d100*/  @!P3 BRA `(.L_x_609) ;  /* 0x0000000000c0b947 */ /* 0x000fea0003800000 */
[----:B------:R-:W2:Y:S01]  /*d110*/  LDL R71, [R1] ;  /* 0x0000000001477983 */ /* 0x000ea20000100800 */
[--C-:B-1----:R-:W-:Y:S01]  /*d120*/  FADD.FTZ R37, R49, -R67.reuse ;  /* 0x8000004331257221 */ /* 0x102fe20000010000 */
[--C-:B------:R-:W-:Y:S01]  /*d130*/  FADD.FTZ R73, R50, -R67.reuse ;  /* 0x8000004332497221 */ /* 0x100fe20000010000 */
[--C-:B------:R-:W-:Y:S01]  /*d140*/  FADD.FTZ R75, R53, -R67.reuse ;  /* 0x80000043354b7221 */ /* 0x100fe20000010000 */
[--C-:B------:R-:W-:Y:S01]  /*d150*/  FADD.FTZ R77, R57, -R67.reuse ;  /* 0x80000043394d7221 */ /* 0x100fe20000010000 */
[C---:B0-----:R-:W-:Y:S01]  /*d160*/  FMUL.FTZ R74, R66.reuse, R37 ;  /* 0x00000025424a7220 */ /* 0x041fe20000410000 */
[C---:B------:R-:W-:Y:S01]  /*d170*/  FMUL.FTZ R73, R66.reuse, R73 ;  /* 0x0000004942497220 */ /* 0x040fe20000410000 */
[----:B------:R-:W-:Y:S01]  /*d180*/  FMUL.FTZ R75, R66, R75 ;  /* 0x0000004b424b7220 */ /* 0x000fe20000410000 */
[----:B------:R-:W-:Y:S01]  /*d190*/  FADD.FTZ R39, R58, -R67 ;  /* 0x800000433a277221 */ /* 0x000fe20000010000 */
[----:B------:R-:W-:Y:S01]  /*d1a0*/  FMUL.FTZ R77, R66, R77 ;  /* 0x0000004d424d7220 */ /* 0x000fe20000410000 */
[----:B------:R-:W-:Y:S01]  /*d1b0*/  FFMA.FTZ R37, R116, R73, R115 ;  /* 0x0000004974257223 */ /* 0x000fe20000010073 */
[--C-:B------:R-:W-:Y:S01]  /*d1c0*/  FADD.FTZ R83, R61, -R67.reuse ;  /* 0x800000433d537221 */ /* 0x100fe20000010000 */
[----:B------:R-:W-:Y:S01]  /*d1d0*/  FMUL.FTZ R78, R66, R39 ;  /* 0x00000027424e7220 */ /* 0x000fe20000410000 */
[----:B------:R-:W-:Y:S01]  /*d1e0*/  FADD.FTZ R125, R62, -R67 ;  /* 0x800000433e7d7221 */ /* 0x000fe20000010000 */
[----:B------:R-:W-:Y:S01]  /*d1f0*/  FFMA.FTZ R73, R114, R73, R113 ;  /* 0x0000004972497223 */ /* 0x000fe20000010071 */
[C---:B------:R-:W-:Y:S01]  /*d200*/  FMUL.FTZ R83, R66.reuse, R83 ;  /* 0x0000005342537220 */ /* 0x040fe20000410000 */
[----:B------:R-:W-:Y:S01]  /*d210*/  FFMA.FTZ R39, R105, R78, R104 ;  /* 0x0000004e69277223 */ /* 0x000fe20000010068 */
[----:B------:R-:W-:-:S04]  /*d220*/  FMUL.FTZ R125, R66, R125 ;  /* 0x0000007d427d7220 */ /* 0x000fc80000410000 */
[-C--:B------:R-:W-:Y:S01]  /*d230*/  FFMA.FTZ R64, R97, R125.reuse, R96 ;  /* 0x0000007d61407223 */ /* 0x080fe20000010060 */
[----:B------:R-:W-:Y:S01]  /*d240*/  FFMA.FTZ R125, R95, R125, R94 ;  /* 0x0000007d5f7d7223 */ /* 0x000fe2000001005e */
[-C--:B--2---:R-:W-:Y:S01]  /*d250*/  FFMA.FTZ R36, R71, R74.reuse, R124 ;  /* 0x0000004a47247223 */ /* 0x084fe2000001007c */
[----:B------:R-:W-:Y:S01]  /*d260*/  FADD.FTZ R71, R54, -R67 ;  /* 0x8000004336477221 */ /* 0x000fe20000010000 */
[----:B------:R-:W-:-:S03]  /*d270*/  FFMA.FTZ R74, R123, R74, R122 ;  /* 0x0000004a7b4a7223 */ /* 0x000fc6000001007a */
[----:B------:R-:W-:Y:S01]  /*d280*/  FMUL.FTZ R71, R66, R71 ;  /* 0x0000004742477220 */ /* 0x000fe20000410000 */
[----:B------:R-:W-:Y:S01]  /*d290*/  F2FP.BF16.F32.PACK_AB R36, R37, R36 ;  /* 0x000000242524723e */ /* 0x000fe200000010ff */
[-C--:B------:R-:W-:Y:S01]  /*d2a0*/  FFMA.FTZ R37, R121, R75.reuse, R120 ;  /* 0x0000004b79257223 */ /* 0x080fe20000010078 */
[----:B------:R-:W-:Y:S01]  /*d2b0*/  FFMA.FTZ R75, R119, R75, R118 ;  /* 0x0000004b774b7223 */ /* 0x000fe20000010076 */
[----:B------:R-:W-:-:S05]  /*d2c0*/  FFMA.FTZ R38, R112, R71, R111 ;  /* 0x0000004770267223 */ /* 0x000fca000001006f */
[----:B------:R-:W-:Y:S01]  /*d2d0*/  F2FP.BF16.F32.PACK_AB R37, R38, R37 ;  /* 0x000000252625723e */ /* 0x000fe200000010ff */
[-C--:B------:R-:W-:Y:S01]  /*d2e0*/  FFMA.FTZ R38, R117, R77.reuse, R108 ;  /* 0x0000004d75267223 */ /* 0x080fe2000001006c */
[----:B------:R-:W-:-:S04]  /*d2f0*/  FFMA.FTZ R77, R107, R77, R106 ;  /* 0x0000004d6b4d7223 */ /* 0x000fc8000001006a */
[----:B------:R-:W-:Y:S01]  /*d300*/  F2FP.BF16.F32.PACK_AB R38, R39, R38 ;  /* 0x000000262726723e */ /* 0x000fe200000010ff */
[-C--:B------:R-:W-:Y:S01]  /*d310*/  FFMA.FTZ R39, R101, R83.reuse, R100 ;  /* 0x0000005365277223 */ /* 0x080fe20000010064 */
[----:B------:R-:W-:-:S04]  /*d320*/  FFMA.FTZ R83, R99, R83, R98 ;  /* 0x0000005363537223 */ /* 0x000fc80000010062 */
[----:B------:R-:W-:Y:S02]  /*d330*/  F2FP.BF16.F32.PACK_AB R39, R64, R39 ;  /* 0x000000274027723e */ /* 0x000fe400000010ff */
[----:B------:R-:W0:Y:S02]  /*d340*/  LDC.64 R64, c[0x0][0x2b8] ;  /* 0x0000ae00ff407b82 */ /* 0x000e240000000a00 */
[----:B0-----:R-:W-:-:S05]  /*d350*/  IMAD.WIDE.U32 R64, R25, 0x10, R64 ;  /* 0x0000001019407825 */ /* 0x001fca00078e0040 */
[----:B------:R0:W-:Y:S02]  /*d360*/  STG.E.128 desc[UR4][R64.64], R36 ;  /* 0x0000002440007986 */ /* 0x0001e4000c101d04 */
[----:B0-----:R-:W0:Y:S01]  /*d370*/  LDC.64 R64, c[0x0][0x2c0] ;  /* 0x0000b000ff407b82 */ /* 0x001e220000000a00 */
[----:B------:R-:W-:Y:S01]  /*d380*/  F2FP.BF16.F32.PACK_AB R39, R125, R83 ;  /* 0x000000537d27723e */ /* 0x000fe200000010ff */
[----:B------:R-:W-:Y:S01]  /*d390*/  FFMA.FTZ R83, R103, R78, R102 ;  /* 0x0000004e67537223 */ /* 0x000fe20000010066 */
[----:B------:R-:W-:Y:S01]  /*d3a0*/  FFMA.FTZ R78, R110, R71, R109 ;  /* 0x000000476e4e7223 */ /* 0x000fe2000001006d */
[----:B------:R-:W-:-:S03]  /*d3b0*/  F2FP.BF16.F32.PACK_AB R36, R73, R74 ;  /* 0x0000004a4924723e */ /* 0x000fc600000010ff */
[----:B------:R-:W-:Y:S02]  /*d3c0*/  F2FP.BF16.F32.PACK_AB R38, R83, R77 ;  /* 0x0000004d5326723e */ /* 0x000fe400000010ff */
[----:B------:R-:W-:Y:S01]  /*d3d0*/  F2FP.BF16.F32.PACK_AB R37, R78, R75 ;  /* 0x0000004b4e25723e */ /* 0x000fe200000010ff */
[C---:B0-----:R-:W-:Y:S01]  /*d3e0*/  IMAD.WIDE.U32 R64, R25.reuse, 0x10, R64 ;  /* 0x0000001019407825 */ /* 0x041fe200078e0040 */
[----:B------:R-:W-:-:S04]  /*d3f0*/  IADD3 R25, R25, 0x20, RZ ;  /* 0x0000002019197810 */ /* 0x000fc80007ffe0ff */
[----:B------:R2:W-:Y:S03]  /*d400*/  STG.E.128 desc[UR4][R64.64], R36 ;  /* 0x0000002440007986 */ /* 0x0005e6000c101d04 */
.L_x_609:
[----:B------:R-:W-:Y:S05]  /*d410*/  BSYNC B1 ;  /* 0x0000000000017941 */ /* 0x000fea0003800000 */
.L_x_608:
[----:B------:R-:W-:Y:S01]  /*d420*/  ISETP.NE.AND P0, PT, R46, RZ, PT ;  /* 0x000000ff2e00720c */ /* 0x000fe20003f05270 */
[----:B------:R-:W-:-:S12]  /*d430*/  BSSY B1, `(.L_x_610) ;  /* 0x0000030000017945 */ /* 0x000fd80003800000 */
[----:B------:R-:W-:Y:S05]  /*d440*/  @!P0 BRA `(.L_x_611) ;  /* 0x0000000000b88947 */ /* 0x000fea0003800000 */
[--C-:B------:R-:W-:Y:S01]  /*d450*/  FADD.FTZ R73, R51, -R67.reuse ;  /* 0x8000004333497221 */ /* 0x100fe20000010000 */
[--C-:B------:R-:W-:Y:S01]  /*d460*/  FADD.FTZ R71, R52, -R67.reuse ;  /* 0x8000004334477221 */ /* 0x100fe20000010000 */
[--C-:B-12---:R-:W-:Y:S01]  /*d470*/  FADD.FTZ R65, R55, -R67.reuse ;  /* 0x8000004337417221 */ /* 0x106fe20000010000 */
[--C-:B------:R-:W-:Y:S01]  /*d480*/  FADD.FTZ R75, R56, -R67.reuse ;  /* 0x80000043384b7221 */ /* 0x100fe20000010000 */
[--C-:B------:R-:W-:Y:S01]  /*d490*/  FADD.FTZ R83, R59, -R67.reuse ;  /* 0x800000433b537221 */ /* 0x100fe20000010000 */
[--C-:B------:R-:W-:Y:S01]  /*d4a0*/  FADD.FTZ R77, R60, -R67.reuse ;  /* 0x800000433c4d7221 */ /* 0x100fe20000010000 */
[--C-:B------:R-:W-:Y:S01]  /*d4b0*/  FADD.FTZ R37, R63, -R67.reuse ;  /* 0x800000433f257221 */ /* 0x100fe20000010000 */
[----:B------:R-:W-:Y:S01]  /*d4c0*/  FADD.FTZ R39, R72, -R67 ;  /* 0x8000004348277221 */ /* 0x000fe20000010000 */
[C---:B------:R-:W-:Y:S01]  /*d4d0*/  FMUL.FTZ R73, R66.reuse, R73 ;  /* 0x0000004942497220 */ /* 0x040fe20000410000 */
[C---:B------:R-:W-:Y:S01]  /*d4e0*/  FMUL.FTZ R71, R66.reuse, R71 ;  /* 0x0000004742477220 */ /* 0x040fe20000410000 */
[C---:B0-----:R-:W-:Y:S01]  /*d4f0*/  FMUL.FTZ R74, R66.reuse, R65 ;  /* 0x00000041424a7220 */ /* 0x041fe20000410000 */
[C---:B------:R-:W-:Y:S01]  /*d500*/  FMUL.FTZ R67, R66.reuse, R75 ;  /* 0x0000004b42437220 */ /* 0x040fe20000410000 */
        /* <DEDUP_REMOVED lines=8> */
[-C--:B------:R-:W-:Y:S01]  /*d590*/  FFMA.FTZ R64, R20, R66.reuse, R21 ;  /* 0x0000004214407223 */ /* 0x080fe20000010015 */
        /* <DEDUP_REMOVED lines=9> */
[----:B------:R-:W-:Y:S01]  /*d630*/  FFMA.FTZ R66, R87, R71, R86 ;  /* 0x0000004757427223 */ /* 0x000fe20000010056 */
        /* <DEDUP_REMOVED lines=10> */
[----:B------:R-:W-:Y:S02]  /*d6e0*/  F2FP.BF16.F32.PACK_AB R37, R67, R74 ;  /* 0x0000004a4325723e */ /* 0x000fe400000010ff */
[----:B------:R-:W-:Y:S02]  /*d6f0*/  F2FP.BF16.F32.PACK_AB R36, R66, R73 ;  /* 0x000000494224723e */ /* 0x000fe400000010ff */
[----:B------:R-:W-:Y:S01]  /*d700*/  F2FP.BF16.F32.PACK_AB R38, R78, R75 ;  /* 0x0000004b4e26723e */ /* 0x000fe200000010ff */
[----:B0-----:R-:W-:-:S05]  /*d710*/  IMAD.WIDE.U32 R64, R25, 0x10, R64 ;  /* 0x0000001019407825 */ /* 0x001fca00078e0040 */
[----:B------:R3:W-:Y:S02]  /*d720*/  STG.E.128 desc[UR4][R64.64], R36 ;  /* 0x0000002440007986 */ /* 0x0007e4000c101d04 */
.L_x_611:
[----:B------:R-:W-:Y:S05]  /*d730*/  BSYNC B1 ;  /* 0x0000000000017941 */ /* 0x000fea0003800000 */
.L_x_610:
[----:B-123--:R-:W1:Y:S02]  /*d740*/  LDC.64 R36, c[0x0][0x210] ;  /* 0x00008400ff247b82 */ /* 0x00ee640000000a00 */
[----:B-1----:R-:W-:-:S05]  /*d750*/  IMAD R2, R36, 0x4, R2 ;  /* 0x0000000424027824 */ /* 0x002fca00078e0202 */
[----:B------:R-:W-:-:S13]  /*d760*/  ISETP.GE.AND P0, PT, R2, R37, PT ;  /* 0x000000250200720c */ /* 0x000fda0003f06270 */
[----:B------:R-:W-:Y:S05]  /*d770*/  @!P0 BRA `(.L_x_612) ;  /* 0xffffff38007c8947 */ /* 0x000fea000383ffff */
[----:B------:R-:W-:Y:S05]  /*d780*/  BSYNC B0 ;  /* 0x0000000000007941 */ /* 0x000fea0003800000 */
.L_x_345:
[----:B------:R-:W-:Y:S05]  /*d790*/  EXIT ;  /* 0x000000000000794d */ /* 0x000fea0003800000 */
.L_x_607:
[----:B------:R-:W-:Y:S01]  /*d7a0*/  HFMA2.MMA R39, -RZ, RZ, 0, 1.847743988037109375e-06 ;  /* 0x0000001fff277435 */ /* 0x000fe200000001ff */
[----:B------:R-:W-:Y:S01]  /*d7b0*/  BSSY B1, `(.L_x_613) ;  /* 0x0000007000017945 */ /* 0x000fe20003800000 */
[----:B------:R-:W-:Y:S01]  /*d7c0*/  MOV R75, R36 ;  /* 0x00000024004b7202 */ /* 0x000fe20000000f00 */
[----:B------:R-:W-:Y:S02]  /*d7d0*/  IMAD.MOV.U32 R64, RZ, RZ, 0x1 ;  /* 0x00000001ff407424 */ /* 0x000fe400078e00ff */
[----:B------:R-:W-:-:S07]  /*d7e0*/  IMAD.MOV.U32 R38, RZ, RZ, -0x1 ;  /* 0xffffffffff267424 */ /* 0x000fce00078e00ff */
[----:B------:R-:W-:Y:S05]  /*d7f0*/  WARPSYNC.COLLECTIVE R38, `(.L_x_614) ;  /* 0x0000000026087348 */ /* 0x000fea0003c00000 */
[----:B------:R0:W1:Y:S02]  /*d800*/  SHFL.BFLY P2, R73, R75, R64, R39 ;  /* 0x0c0000404b497389 */ /* 0x0000640000040027 */
[----:B01----:R-:W-:Y:S01]  /*d810*/  ENDCOLLECTIVE ;  /* 0x000000000000791b */ /* 0x003fe20003800000 */
.L_x_614:
[----:B------:R-:W-:Y:S05]  /*d820*/  BSYNC B1 ;  /* 0x0000000000017941 */ /* 0x000fea0003800000 */
.L_x_613:
        /* <DEDUP_REMOVED lines=9> */
.L_x_615:
[----:B------:R-:W-:Y:S02]  /*d8c0*/  IMAD.MOV.U32 R64, RZ, RZ, 0x4 ;  /* 0x00000004ff407424 */ /* 0x000fe400078e00ff */
[----:B------:R-:W-:-:S04]  /*d8d0*/  IMAD.MOV.U32 R37, RZ, RZ, R73 ;  /* 0x000000ffff257224 */ /* 0x000fc800078e0049 */
[----:B------:R-:W-:-:S05]  /*d8e0*/  FADD.FTZ R67, R66, R37 ;  /* 0x0000002542437221 */ /* 0x000fca0000010000 */
[----:B------:R-:W-:-:S07]  /*d8f0*/  MOV R75, R67 ;  /* 0x00000043004b7202 */ /* 0x000fce0000000f00 */
[----:B------:R-:W-:Y:S05]  /*d900*/  WARPSYNC.COLLECTIVE R38, `(.L_x_616) ;  /* 0x0000000026087348 */ /* 0x000fea0003c00000 */
[----:B------:R0:W1:Y:S02]  /*d910*/  SHFL.BFLY P2, R73, R75, R64, R39 ;  /* 0x0c0000404b497389 */ /* 0x0000640000040027 */
[----:B01----:R-:W-:Y:S01]  /*d920*/  ENDCOLLECTIVE ;  /* 0x000000000000791b */ /* 0x003fe20003800000 */
.L_x_616:
[----:B------:R-:W-:Y:S01]  /*d930*/  HFMA2.MMA R64, -RZ, RZ, 0, 4.76837158203125e-07 ;  /* 0x00000008ff407435 */ /* 0x000fe200000001ff */
[----:B------:R-:W-:-:S05]  /*d940*/  MOV R74, R73 ;  /* 0x00000049004a7202 */ /* 0x000fca0000000f00 */
[----:B------:R-:W-:-:S04]  /*d950*/  FADD.FTZ R74, R67, R74 ;  /* 0x0000004a434a7221 */ /* 0x000fc80000010000 */
[----:B------:R-:W-:-:S07]  /*d960*/  IMAD.MOV.U32 R75, RZ, RZ, R74 ;  /* 0x000000ffff4b7224 */ /* 0x000fce00078e004a */
[----:B------:R-:W-:Y:S05]  /*d970*/  WARPSYNC.COLLECTIVE R38, `(.L_x_617) ;  /* 0x0000000026087348 */ /* 0x000fea0003c00000 */
[----:B------:R0:W1:Y:S02]  /*d980*/  SHFL.BFLY P2, R73, R75, R64, R39 ;  /* 0x0c0000404b497389 */ /* 0x0000640000040027 */
[----:B01----:R-:W-:Y:S01]  /*d990*/  ENDCOLLECTIVE ;  /* 0x000000000000791b */ /* 0x003fe20003800000 */
.L_x_617:
        /* <DEDUP_REMOVED lines=8> */
.L_x_618:
[----:B------:R-:W-:Y:S01]  /*da20*/  HFMA2.MMA R64, -RZ, RZ, 0, 5.9604644775390625e-08 ;  /* 0x00000001ff407435 */ /* 0x000fe200000001ff */
        /* <DEDUP_REMOVED lines=36> */
[----:B------:R-:W-:Y:S01]  /*dc70*/  IMAD.MOV.U32 R39, RZ, RZ, 0x1f ;  /* 0x0000001fff277424 */ /* 0x000fe200078e00ff */
[----:B------:R-:W-:Y:S02]  /*dc80*/  MOV R38, 0xffffffff ;  /* 0xffffffff00267802 */ /* 0x000fe40000000f00 */
[----:B------:R-:W-:-:S07]  /*dc90*/  IMAD.MOV.U32 R75, RZ, RZ, R36 ;  /* 0x000000ffff4b7224 */ /* 0x000fce00078e0024 */
[----:B------:R-:W-:Y:S05]  /*dca0*/  WARPSYNC.COLLECTIVE R38, `(.L_x_619) ;  /* 0x0000000026087348 */ /* 0x000fea0003c00000 */
[----:B------:R0:W1:Y:S02]  /*dcb0*/  SHFL.BFLY P2, R73, R75, R64, R39 ;  /* 0x0c0000404b497389 */ /* 0x0000640000040027 */
[----:B01----:R-:W-:Y:S01]  /*dcc0*/  ENDCOLLECTIVE ;  /* 0x000000000000791b */ /* 0x003fe20003800000 */
.L_x_619:
[----:B------:R-:W-:Y:S02]  /*dcd0*/  IMAD.MOV.U32 R64, RZ, RZ, 0x2 ;  /* 0x00000002ff407424 */ /* 0x000fe400078e00ff */
[----:B------:R-:W-:-:S04]  /*dce0*/  IMAD.MOV.U32 R67, RZ, RZ, R73 ;  /* 0x000000ffff437224 */ /* 0x000fc800078e0049 */
[----:B------:R-:W-:-:S05]  /*dcf0*/  FADD.FTZ R67, R36, R67 ;  /* 0x0000004324437221 */ /* 0x000fca0000010000 */
[----:B------:R-:W-:-:S07]  /*dd00*/  MOV R75, R67 ;  /* 0x00000043004b7202 */ /* 0x000fce0000000f00 */
[----:B------:R-:W-:Y:S05]  /*dd10*/  WARPSYNC.COLLECTIVE R38, `(.L_x_620) ;  /* 0x0000000026087348 */ /* 0x000fea0003c00000 */
[----:B------:R0:W1:Y:S02]  /*dd20*/  SHFL.BFLY P2, R73, R75, R64, R39 ;  /* 0x0c0000404b497389 */ /* 0x0000640000040027 */
[----:B01----:R-:W-:Y:S01]  /*dd30*/  ENDCOLLECTIVE ;  /* 0x000000000000791b */ /* 0x003fe20003800000 */
.L_x_620:
[----:B------:R-:W-:Y:S01]  /*dd40*/  HFMA2.MMA R64, -RZ, RZ, 0, 2.384185791015625e-07 ;  /* 0x00000004ff407435 */ /* 0x000fe200000001ff */
[----:B------:R-:W-:-:S05]  /*dd50*/  MOV R66, R73 ;  /* 0x0000004900427202 */ /* 0x000fca0000000f00 */
[----:B------:R-:W-:-:S04]  /*dd60*/  FADD.FTZ R66, R67, R66 ;  /* 0x0000004243427221 */ /* 0x000fc80000010000 */
[----:B------:R-:W-:-:S07]  /*dd70*/  IMAD.MOV.U32 R75, RZ, RZ, R66 ;  /* 0x000000ffff4b7224 */ /* 0x000fce00078e0042 */
[----:B------:R-:W-:Y:S05]  /*dd80*/  WARPSYNC.COLLECTIVE R38, `(.L_x_621) ;  /* 0x0000000026087348 */ /* 0x000fea0003c00000 */
[----:B------:R0:W1:Y:S02]  /*dd90*/  SHFL.BFLY P2, R73, R75, R64, R39 ;  /* 0x0c0000404b497389 */ /* 0x0000640000040027 */
[----:B01----:R-:W-:Y:S01]  /*dda0*/  ENDCOLLECTIVE ;  /* 0x000000000000791b */ /* 0x003fe20003800000 */
.L_x_621:
[----:B------:R-:W-:Y:S02]  /*ddb0*/  IMAD.MOV.U32 R64, RZ, RZ, 0x8 ;  /* 0x00000008ff407424 */ /* 0x000fe400078e00ff */
[----:B------:R-:W-:-:S04]  /*ddc0*/  IMAD.MOV.U32 R71, RZ, RZ, R73 ;  /* 0x000000ffff477224 */ /* 0x000fc800078e0049 */
[----:B------:R-:W-:-:S05]  /*ddd0*/  FADD.FTZ R71, R66, R71 ;  /* 0x0000004742477221 */ /* 0x000fca0000010000 */
[----:B------:R-:W-:-:S07]  /*dde0*/  MOV R75, R71 ;  /* 0x00000047004b7202 */ /* 0x000fce0000000f00 */
[----:B------:R-:W-:Y:S05]  /*ddf0*/  WARPSYNC.COLLECTIVE R38, `(.L_x_622) ;  /* 0x0000000026087348 */ /* 0x000fea0003c00000 */
[----:B------:R0:W1:Y:S02]  /*de00*/  SHFL.BFLY P2, R73, R75, R64, R39 ;  /* 0x0c0000404b497389 */ /* 0x0000640000040027 */
[----:B01----:R-:W-:Y:S01]  /*de10*/  ENDCOLLECTIVE ;  /* 0x000000000000791b */ /* 0x003fe20003800000 */
.L_x_622:
[----:B------:R-:W-:Y:S01]  /*de20*/  HFMA2.MMA R64, -RZ, RZ, 0, 9.5367431640625e-07 ;  /* 0x00000010ff407435 */ /* 0x000fe200000001ff */
[----:B------:R-:W-:-:S05]  /*de30*/  MOV R74, R73 ;  /* 0x00000049004a7202 */ /* 0x000fca0000000f00 */
[----:B------:R-:W-:-:S04]  /*de40*/  FADD.FTZ R74, R71, R74 ;  /* 0x0000004a474a7221 */ /* 0x000fc80000010000 */
[----:B------:R-:W-:-:S07]  /*de50*/  IMAD.MOV.U32 R75, RZ, RZ, R74 ;  /* 0x000000ffff4b7224 */ /* 0x000fce00078e004a */
[----:B------:R-:W-:Y:S05]  /*de60*/  WARPSYNC.COLLECTIVE R38, `(.L_x_623) ;  /* 0x0000000026087348 */ /* 0x000fea0003c00000 */
[----:B------:R0:W1:Y:S02]  /*de70*/  SHFL.BFLY P2, R73, R75, R64, R39 ;  /* 0x0c0000404b497389 */ /* 0x0000640000040027 */
[----:B01----:R-:W-:Y:S01]  /*de80*/  ENDCOLLECTIVE ;  /* 0x000000000000791b */ /* 0x003fe20003800000 */
.L_x_623:
[----:B------:R-:W-:Y:S05]  /*de90*/  BRA `(.L_x_624) ;  /* 0xfffffff000587947 */ /* 0x000fea000383ffff */
.L_x_625:
        /* <DEDUP_REMOVED lines=14> */
.L_x_14194:


//--------------------- .text._ZN10layer_norm31ln_parallel_residual_fwd_kernelINS_13Kernel_traitsI13__nv_bfloat16S2_S2_S2_fjLj512ELj1ELj4ELj1ELj16ENS_18Kernel_traits_baseILj512ES2_S2_S2_S2_fjLj128EEEEELb1ELb0ELb1EEEvNS_9FwdParamsE --------------------------
	.section	.text._ZN10layer_norm31ln_parallel_residual_fwd_kernelINS_13Kernel_traitsI13__nv_bfloat16S2_S2_S2_fjLj512ELj1ELj4ELj1ELj16ENS_18Kernel_traits_baseILj512ES2_S2_S2_S2_fjLj128EEEEELb1ELb0ELb1EEEvNS_9FwdParamsE,"ax",@progbits
	.align	128
        .global         _ZN10layer_norm31ln_parallel_residual_fwd_kernelINS_13Kernel_traitsI13__nv_bfloat16S2_S2_S2_fjLj512ELj1ELj4ELj1ELj16ENS_18Kernel_traits_baseILj512ES2_S2_S2_S2_fjLj128EEEEELb1ELb0ELb1EEEvNS_9FwdParamsE
        .type           _ZN10layer_norm31ln_parallel_residual_fwd_kernelINS_13Kernel_traitsI13__nv_bfloat16S2_S2_S2_fjLj512ELj1ELj4ELj1ELj16ENS_18Kernel_traits_baseILj512ES2_S2_S2_S2_fjLj128EEEEELb1ELb0ELb1EEEvNS_9FwdParamsE,@function
        .size           _ZN10layer_norm31ln_parallel_residual_fwd_kernelINS_13Kernel_traitsI13__nv_bfloat16S2_S2_S2_fjLj512ELj1ELj4ELj1ELj16ENS_18Kernel_traits_baseILj512ES2_S2_S2_S2_fjLj128EEEEELb1ELb0ELb1EEEvNS_9FwdParamsE,(.L_x_14195 - _ZN10layer_norm31ln_parallel_residual_fwd_kernelINS_13Kernel_traitsI13__nv_bfloat16S2_S2_S2_fjLj512ELj1ELj4ELj1ELj16ENS_18Kernel_traits_baseILj512ES2_S2_S2_S2_fjLj128EEEEELb1ELb0ELb1EEEvNS_9FwdParamsE)
        .other          _ZN10layer_norm31ln_parallel_residual_fwd_kernelINS_13Kernel_traitsI13__nv_bfloat16S2_S2_S2_fjLj512ELj1ELj4ELj1ELj16ENS_18Kernel_traits_baseILj512ES2_S2_S2_S2_fjLj128EEEEELb1ELb0ELb1EEEvNS_9FwdParamsE,@"STO_CUDA_ENTRY STV_DEFAULT"
_ZN10layer_norm31ln_parallel_residual_fwd_kernelINS_13Kernel_traitsI13__nv_bfloat16S2_S2_S2_fjLj512ELj1ELj4ELj1ELj16ENS_18Kernel_traits_baseILj512ES2_S2_S2_S2_fjLj128EEEEELb1ELb0ELb1EEEvNS_9FwdParamsE:
.text._ZN10layer_norm31ln_parallel_residual_fwd_kernelINS_13Kernel_traitsI13__nv_bfloat16S2_S2_S2_fjLj512ELj1ELj4ELj1ELj16ENS_18Kernel_traits_baseILj512ES2_S2_S2_S2_fjLj128EEEEELb1ELb0ELb1EEEvNS_9FwdParamsE:
[----:B------:R-:W-:Y:S01]  /*0000*/  LDC R1, c[0x0][0x28] ;  /* 0x00000a00ff017b82 */ /* 0x000fe20000000800 */
[----:B------:R-:W0:Y:S01]  /*0010*/  S2R R18, SR_TID.X ;  /* 0x0000000000127919 */ /* 0x000e220000002100 */
[----:B------:R-:W-:Y:S01]  /*0020*/  ULDC.64 UR8, c[0x0][0x2c8] ;  /* 0x0000b20000087ab9 */ /* 0x000fe20000000a00 */
[----:B------:R-:W-:Y:S01]  /*0030*/  ULDC.U8 UR4, c[0x0][0x2f4] ;  /* 0x0000bd0000047ab9 */ /* 0x000fe20000000000 */
[----:B------:R-:W-:Y:S01]  /*0040*/  ISETP.NE.U32.AND P0, PT, RZ, UR8, PT ;  /* 0x00000008ff007c0c */ /* 0x000fe2000bf05070 */
[----:B------:R-:W-:Y:S01]  /*0050*/  ULDC.64 UR6, c[0x0][0x2e0] ;  /* 0x0000b80000067ab9 */ /* 0x000fe20000000a00 */
[----:B------:R-:W-:Y:S01]  /*0060*/  ISETP.NE.AND P2, PT, RZ, UR4, PT ;  /* 0x00000004ff007c0c */ /* 0x000fe2000bf45270 */
[----:B------:R-:W-:Y:S01]  /*0070*/  IMAD.U32 R2, RZ, RZ, UR6 ;  /* 0x00000006ff027e24 */ /* 0x000fe2000f8e00ff */
[----:B------:R-:W-:Y:S01]  /*0080*/  ISETP.NE.AND.EX P0, PT, RZ, UR9, PT, P0 ;  /* 0x00000009ff007c0c */ /* 0x000fe2000bf05300 */
[----:B------:R-:W-:Y:S01]  /*0090*/  IMAD.U32 R3, RZ, RZ, UR7 ;  /* 0x00000007ff037e24 */ /* 0x000fe2000f8e00ff */
[----:B------:R-:W-:Y:S01]  /*00a0*/  ULDC.64 UR4, c[0x0][0x208] ;  /* 0x0000820000047ab9 */ /* 0x000fe20000000a00 */
[----:B------:R-:W1:Y:S01]  /*00b0*/  LDC R37, c[0x0][0x2ec] ;  /* 0x0000bb00ff257b82 */ /* 0x000e620000000800 */
[----:B------:R-:W-:-:S07]  /*00c0*/  ULDC.64 UR10, c[0x0][0x268] ;  /* 0x00009a00000a7ab9 */ /* 0x000fce0000000a00 */
[----:B------:R-:W2:Y:S01]  /*00d0*/  @P2 LDG.E.64 R2, desc[UR4][R2.64] ;  /* 0x0000000402022981 */ /* 0x000ea2000c1e1b00 */
[----:B------:R-:W3:Y:S01]  /*00e0*/  LDC R32, c[0x0][0x2e8] ;  /* 0x0000ba00ff207b82 */ /* 0x000ee20000000800 */
[C---:B0-----:R-:W-:Y:S01]  /*00f0*/  IMAD.SHL.U32 R0, R18.reuse, 0x10, RZ ;  /* 0x0000001012007824 */ /* 0x041fe200078e00ff */
[----:B------:R-:W-:Y:S02]  /*0100*/  LOP3.LUT R12, R18, 0x1f, RZ, 0xc0, !PT ;  /* 0x0000001f120c7812 */ /* 0x000fe400078ec0ff */
[----:B-1----:R-:W-:Y:S02]  /*0110*/  @P2 MOV R33, R37 ;  /* 0x0000002500212202 */ /* 0x002fe40000000f00 */
[----:B------:R-:W-:-:S04]  /*0120*/  LOP3.LUT R19, R0, 0x1f0, RZ, 0xc0, !PT ;  /* 0x000001f000137812 */ /* 0x000fc800078ec0ff */
[----:B------:R-:W-:Y:S02]  /*0130*/  IADD3 R6, P1, R19, UR8, RZ ;  /* 0x0000000813067c10 */ /* 0x000fe4000ff3e0ff */
[----:B------:R-:W-:Y:S01]  /*0140*/  SHF.L.U32 R34, R12, 0x4, RZ ;  /* 0x000000040c227819 */ /* 0x000fe200000006ff */
[----:B---3--:R0:W5:Y:S02]  /*0150*/  @P2 LDG.E.64 R4, desc[UR4][R32.64] ;  /* 0x0000000420042981 */ /* 0x008164000c1e1b00 */
[----:B------:R-:W-:Y:S01]  /*0160*/  IMAD.X R7, RZ, RZ, UR9, P1 ;  /* 0x00000009ff077e24 */ /* 0x000fe200088e06ff */
[----:B------:R-:W-:Y:S02]  /*0170*/  ULDC.64 UR8, c[0x0][0x2d0] ;  /* 0x0000b40000087ab9 */ /* 0x000fe40000000a00 */
[----:B------:R-:W-:Y:S02]  /*0180*/  ISETP.NE.U32.AND P1, PT, RZ, UR8, PT ;  /* 0x00000008ff007c0c */ /* 0x000fe4000bf25070 */
[----:B------:R-:W-:Y:S01]  /*0190*/  SHF.R.U32.HI R0, RZ, 0x5, R18 ;  /* 0x00000005ff007819 */ /* 0x000fe20000011612 */
[----:B------:R-:W5:Y:S01]  /*01a0*/  @P0 LDG.E.128 R80, desc[UR4][R6.64] ;  /* 0x0000000406500981 */ /* 0x000f62000c1e1d00 */
[----:B------:R-:W-:-:S02]  /*01b0*/  ISETP.NE.AND.EX P1, PT, RZ, UR9, PT, P1 ;  /* 0x00000009ff007c0c */ /* 0x000fc4000bf25310 */
[C---:B------:R-:W-:Y:S01]  /*01c0*/  IADD3 R16, P3, R34.reuse, UR8, RZ ;  /* 0x0000000822107c10 */ /* 0x040fe2000ff7e0ff */
[----:B0-----:R-:W0:Y:S04]  /*01d0*/  S2R R33, SR_CTAID.X ;  /* 0x0000000000217919 */ /* 0x001e280000002500 */
[----:B------:R-:W-:Y:S01]  /*01e0*/  IMAD.X R17, RZ, RZ, UR9, P3 ;  /* 0x00000009ff117e24 */ /* 0x000fe200098e06ff */
[----:B------:R-:W-:Y:S01]  /*01f0*/  ULDC.64 UR8, c[0x0][0x260] ;  /* 0x0000980000087ab9 */ /* 0x000fe20000000a00 */
[----:B------:R1:W5:Y:S04]  /*0200*/  @P0 LDG.E.128 R8, desc[UR4][R6.64+0x200] ;  /* 0x0002000406080981 */ /* 0x000368000c1e1d00 */
[----:B------:R3:W5:Y:S04]  /*0210*/  @P1 LDG.E.128 R28, desc[UR4][R16.64] ;  /* 0x00000004101c1981 */ /* 0x000768000c1e1d00 */
[----:B------:R3:W5:Y:S01]  /*0220*/  @P1 LDG.E.128 R12, desc[UR4][R16.64+0x200] ;  /* 0x00020004100c1981 */ /* 0x000762000c1e1d00 */
[----:B------:R-:W-:-:S02]  /*0230*/  IADD3 R34, P4, R34, UR10, RZ ;  /* 0x0000000a22227c10 */ /* 0x000fc4000ff9e0ff */
[----:B-1----:R-:W-:Y:S01]  /*0240*/  IADD3 R6, P3, R19, UR8, RZ ;  /* 0x0000000813067c10 */ /* 0x002fe2000ff7e0ff */
[----:B------:R-:W-:Y:S02]  /*0250*/  ULDC UR8, c[0x0][0x214] ;  /* 0x0000850000087ab9 */ /* 0x000fe40000000800 */
[----:B------:R-:W-:Y:S01]  /*0260*/  IMAD.X R35, RZ, RZ, UR11, P4 ;  /* 0x0000000bff237e24 */ /* 0x000fe2000a0e06ff */
[----:B------:R-:W-:Y:S01]  /*0270*/  IADD3.X R7, RZ, UR9, RZ, P3, !PT ;  /* 0x00000009ff077c10 */ /* 0x000fe20009ffe4ff */
[----:B0-----:R-:W-:-:S05]  /*0280*/  IMAD R0, R33, 0x4, R0 ;  /* 0x0000000421007824 */ /* 0x001fca00078e0200 */
[----:B------:R-:W-:Y:S01]  /*0290*/  ISETP.GE.AND P3, PT, R0, UR8, PT ;  /* 0x0000000800007c0c */ /* 0x000fe2000bf66270 */
[----:B------:R-:W-:Y:S02]  /*02a0*/  ULDC UR8, c[0x0][0x0] ;  /* 0x0000000000087ab9 */ /* 0x000fe40000000800 */
[----:B------:R-:W-:Y:S01]  /*02b0*/  IMAD R33, R33, UR8, R18 ;  /* 0x0000000821217c24 */ /* 0x000fe2000f8e0212 */
[----:B--2---:R-:W-:Y:S02]  /*02c0*/  @P2 R2UR UR6, R2 ;  /* 0x00000000020622ca */ /* 0x004fe400000e0000 */
[----:B------:R-:W-:-:S07]  /*02d0*/  @P2 R2UR UR7, R3 ;  /* 0x00000000030722ca */ /* 0x000fce00000e0000 */
[----:B---3--:R-:W-:Y:S08]  /*02e0*/  @P3 EXIT ;  /* 0x000000000000394d */ /* 0x008ff00003800000 */
[----:B------:R-:W2:Y:S01]  /*02f0*/  LDG.E.128 R120, desc[UR4][R6.64] ;  /* 0x0000000406787981 */ /* 0x000ea2000c1e1d00 */
[----:B------:R-:W0:Y:S03]  /*0300*/  @P2 LDC R3, c[0x0][0x2f0] ;  /* 0x0000bc00ff032b82 */ /* 0x000e260000000800 */
[----:B------:R-:W3:Y:S04]  /*0310*/  LDG.E.128 R24, desc[UR4][R34.64] ;  /* 0x0000000422187981 */ /* 0x000ee8000c1e1d00 */
[----:B------:R1:W4:Y:S04]  /*0320*/  LDG.E.128 R20, desc[UR4][R6.64+0x200] ;  /* 0x0002000406147981 */ /* 0x000328000c1e1d00 */
[----:B------:R1:W4:Y:S01]  /*0330*/  LDG.E.128 R16, desc[UR4][R34.64+0x200] ;  /* 0x0002000422107981 */ /* 0x000322000c1e1d00 */
[----:B------:R-:W-:Y:S01]  /*0340*/  IMAD.MOV.U32 R2, RZ, RZ, R33 ;  /* 0x000000ffff027224 */ /* 0x000fe200078e0021 */
[----:B------:R-:W-:Y:S01]  /*0350*/  UIADD3 UR18, UR7, -0x4498517b, URZ ;  /* 0xbb67ae8507127890 */ /* 0x000fe2000fffe03f */
[----:B-----5:R-:W-:Y:S01]  /*0360*/  @!P0 CS2R R8, SRZ ;  /* 0x0000000000088805 */ /* 0x020fe2000001ff00 */
[----:B------:R-:W-:Y:S01]  /*0370*/  UIADD3 UR13, UR6, -0x61c88647, URZ ;  /* 0x9e3779b9060d7890 */ /* 0x000fe2000fffe03f */
[----:B------:R-:W-:Y:S01]  /*0380*/  IMAD.HI.U32 R36, R2, -0x326172a9, RZ ;  /* 0xcd9e8d5702247827 */ /* 0x000fe200078e00ff */
[----:B------:R-:W-:Y:S01]  /*0390*/  UIADD3 UR19, UR6, 0x3c6ef372, URZ ;  /* 0x3c6ef37206137890 */ /* 0x000fe2000fffe03f */
[----:B------:R-:W-:Y:S01]  /*03a0*/  @!P0 CS2R R10, SRZ ;  /* 0x00000000000a8805 */ /* 0x000fe2000001ff00 */
[----:B------:R-:W-:Y:S01]  /*03b0*/  UIADD3 UR20, UR7, 0x76cf5d0a, URZ ;  /* 0x76cf5d0a07147890 */ /* 0x000fe2000fffe03f */
[----:B------:R-:W-:Y:S01]  /*03c0*/  @!P0 CS2R R80, SRZ ;  /* 0x0000000000508805 */ /* 0x000fe2000001ff00 */
[----:B------:R-:W-:Y:S01]  /*03d0*/  UIADD3 UR22, UR7, 0x32370b8f, URZ ;  /* 0x32370b8f07167890 */ /* 0x000fe2000fffe03f */
[----:B------:R-:W-:Y:S01]  /*03e0*/  @!P1 CS2R R28, SRZ ;  /* 0x00000000001c9805 */ /* 0x000fe2000001ff00 */
[----:B------:R-:W-:Y:S01]  /*03f0*/  UIADD3 UR21, UR6, -0x255992d5, URZ ;  /* 0xdaa66d2b06157890 */ /* 0x000fe2000fffe03f */
[----:B0-----:R-:W-:Y:S01]  /*0400*/  @P2 IADD3 R32, P3, R4, R3, RZ ;  /* 0x0000000304202210 */ /* 0x001fe20007f7e0ff */
[----:B------:R-:W-:Y:S01]  /*0410*/  UIADD3 UR23, UR6, 0x78dde6e4, URZ ;  /* 0x78dde6e406177890 */ /* 0x000fe2000fffe03f */
[----:B------:R-:W-:Y:S01]  /*0420*/  @!P0 CS2R R82, SRZ ;  /* 0x0000000000528805 */ /* 0x000fe2000001ff00 */
[----:B------:R-:W-:Y:S01]  /*0430*/  UIADD3 UR24, UR7, -0x126145ec, URZ ;  /* 0xed9eba1407187890 */ /* 0x000fe2000fffe03f */
[----:B------:R-:W-:Y:S01]  /*0440*/  @P2 IADD3.X R37, RZ, R5, RZ, P3, !PT ;  /* 0x00000005ff252210 */ /* 0x000fe20001ffe4ff */
[----:B------:R-:W-:Y:S01]  /*0450*/  UIADD3 UR26, UR7, -0x56f99767, URZ ;  /* 0xa9066899071a7890 */ /* 0x000fe2000fffe03f */
[----:B------:R-:W-:Y:S01]  /*0460*/  IMAD.U32 R85, R80, 0x10000, RZ ;  /* 0x0001000050557824 */ /* 0x000fe200078e00ff */
[----:B------:R-:W-:Y:S01]  /*0470*/  UIADD3 UR25, UR6, 0x1715609d, URZ ;  /* 0x1715609d06197890 */ /* 0x000fe2000fffe03f */
[--C-:B------:R-:W-:Y:S01]  /*0480*/  SHF.R.U32.HI R3, RZ, 0x2, R37.reuse ;  /* 0x00000002ff037819 */ /* 0x100fe20000011625 */
[----:B------:R-:W-:Y:S01]  /*0490*/  UIADD3 UR27, UR6, -0x4ab325aa, URZ ;  /* 0xb54cda56061b7890 */ /* 0x000fe2000fffe03f */
[----:B------:R-:W-:Y:S01]  /*04a0*/  SHF.R.U64 R4, R32, 0x2, R37 ;  /* 0x0000000220047819 */ /* 0x000fe20000001225 */
[----:B------:R-:W-:Y:S01]  /*04b0*/  UIADD3 UR28, UR7, 0x646e171e, URZ ;  /* 0x646e171e071c7890 */ /* 0x000fe2000fffe03f */
[----:B------:R-:W-:Y:S01]  /*04c0*/  LOP3.LUT R36, R36, UR6, R3, 0x96, !PT ;  /* 0x0000000624247c12 */ /* 0x000fe2000f8e9603 */
[----:B------:R-:W-:Y:S01]  /*04d0*/  UIADD3 UR30, UR7, 0x1fd5c5a3, URZ ;  /* 0x1fd5c5a3071e7890 */ /* 0x000fe2000fffe03f */
[----:B------:R-:W-:Y:S01]  /*04e0*/  PRMT R78, R29, 0x7632, R78 ;  /* 0x000076321d4e7816 */ /* 0x000fe2000000004e */
[C---:B------:R-:W-:Y:S01]  /*04f0*/  IMAD.HI.U32 R5, R4.reuse, -0x2daee0ad, RZ ;  /* 0xd2511f5304057827 */ /* 0x040fe200078e00ff */
[----:B------:R-:W-:Y:S01]  /*0500*/  UIADD3 UR29, UR6, 0x5384540f, URZ ;  /* 0x5384540f061d7890 */ /* 0x000fe2000fffe03f */
[----:B------:R-:W-:Y:S01]  /*0510*/  @!P1 CS2R R30, SRZ ;  /* 0x00000000001e9805 */ /* 0x000fe2000001ff00 */
[----:B------:R-:W-:Y:S01]  /*0520*/  UIADD3 UR31, UR6, -0xe443238, URZ ;  /* 0xf1bbcdc8061f7890 */ /* 0x000fe2000fffe03f */
[----:B-1----:R-:W-:Y:S01]  /*0530*/  IMAD R6, R4, -0x2daee0ad, RZ ;  /* 0xd2511f5304067824 */ /* 0x002fe200078e02ff */
[----:B------:R-:W-:Y:S01]  /*0540*/  LOP3.LUT R5, R5, UR7, RZ, 0x3c, !PT ;  /* 0x0000000705057c12 */ /* 0x000fe2000f8e3cff */
[----:B------:R-:W-:Y:S01]  /*0550*/  IMAD.HI.U32 R7, R36, -0x2daee0ad, RZ ;  /* 0xd2511f5324077827 */ /* 0x000fe200078e00ff */
[----:B------:R-:W-:Y:S01]  /*0560*/  UIADD3 UR32, UR7, -0x24c28bd8, URZ ;  /* 0xdb3d742807207890 */ /* 0x000fe2000fffe03f */
[----:B------:R-:W-:-:S02]  /*0570*/  PRMT R73, R82, 0x7632, R73 ;  /* 0x0000763252497816 */ /* 0x000fc40000000049 */
[----:B------:R-:W-:Y:S01]  /*0580*/  @!P1 CS2R R12, SRZ ;  /* 0x00000000000c9805 */ /* 0x000fe2000001ff00 */
[----:B------:R-:W-:Y:S01]  /*0590*/  IMAD R36, R36, -0x2daee0ad, RZ ;  /* 0xd2511f5324247824 */ /* 0x000fe200078e02ff */
[----:B------:R-:W-:Y:S01]  /*05a0*/  LOP3.LUT R33, R7, UR18, R6, 0x96, !PT ;  /* 0x0000001207217c12 */ /* 0x000fe2000f8e9606 */
[----:B------:R-:W-:Y:S01]  /*05b0*/  IMAD R6, R2, -0x326172a9, RZ ;  /* 0xcd9e8d5702067824 */ /* 0x000fe200078e02ff */
[----:B------:R-:W-:Y:S01]  /*05c0*/  SHF.L.U32 R77, R82, 0x10, RZ ;  /* 0x00000010524d7819 */ /* 0x000fe200000006ff */
[C---:B------:R-:W-:Y:S01]  /*05d0*/  IMAD.HI.U32 R7, R5.reuse, -0x326172a9, RZ ;  /* 0xcd9e8d5705077827 */ /* 0x040fe200078e00ff */
[C---:B------:R-:W-:Y:S02]  /*05e0*/  PRMT R82, R28.reuse, 0x7632, R82 ;  /* 0x000076321c527816 */ /* 0x040fe40000000052 */
[----:B------:R-:W-:Y:S02]  /*05f0*/  @!P1 CS2R R14, SRZ ;  /* 0x00000000000e9805 */ /* 0x000fe4000001ff00 */
[----:B------:R-:W-:Y:S01]  /*0600*/  SHF.L.U32 R84, R28, 0x10, RZ ;  /* 0x000000101c547819 */ /* 0x000fe200000006ff */
[----:B------:R-:W-:Y:S01]  /*0610*/  IMAD R5, R5, -0x326172a9, RZ ;  /* 0xcd9e8d5705057824 */ /* 0x000fe200078e02ff */
[----:B------:R-:W-:Y:S01]  /*0620*/  LOP3.LUT R6, R7, UR13, R6, 0x96, !PT ;  /* 0x0000000d07067c12 */ /* 0x000fe2000f8e9606 */
[----:B------:R-:W-:Y:S01]  /*0630*/  IMAD.HI.U32 R34, R33, -0x326172a9, RZ ;  /* 0xcd9e8d5721227827 */ /* 0x000fe200078e00ff */
[----:B------:R-:W-:Y:S01]  /*0640*/  PRMT R38, R8, 0x7632, R38 ;  /* 0x0000763208267816 */ /* 0x000fe20000000026 */
[----:B------:R-:W-:Y:S01]  /*0650*/  UIADD3 UR33, UR6, -0x700cb87f, URZ ;  /* 0x8ff3478106217890 */ /* 0x000fe2000fffe03f */
[----:B------:R-:W-:Y:S01]  /*0660*/  PRMT R65, R30, 0x7632, R65 ;  /* 0x000076321e417816 */ /* 0x000fe20000000041 */
[----:B------:R-:W-:Y:S01]  /*0670*/  IMAD.HI.U32 R7, R6, -0x2daee0ad, RZ ;  /* 0xd2511f5306077827 */ /* 0x000fe200078e00ff */
[----:B------:R-:W-:Y:S01]  /*0680*/  LOP3.LUT R5, R34, UR19, R5, 0x96, !PT ;  /* 0x0000001322057c12 */ /* 0x000fe2000f8e9605 */
[----:B------:R-:W-:Y:S01]  /*0690*/  UIADD3 UR34, UR7, -0x695add53, URZ ;  /* 0x96a522ad07227890 */ /* 0x000fe2000fffe03f */
[----:B------:R-:W-:Y:S01]  /*06a0*/  PRMT R79, R81, 0x7632, R79 ;  /* 0x00007632514f7816 */ /* 0x000fe2000000004f */
[----:B------:R-:W-:Y:S01]  /*06b0*/  IMAD R6, R6, -0x2daee0ad, RZ ;  /* 0xd2511f5306067824 */ /* 0x000fe200078e02ff */
[----:B------:R-:W-:Y:S01]  /*06c0*/  LOP3.LUT R7, R7, UR20, R36, 0x96, !PT ;  /* 0x0000001407077c12 */ /* 0x000fe2000f8e9624 */
[----:B------:R-:W-:Y:S01]  /*06d0*/  IMAD.HI.U32 R35, R5, -0x2daee0ad, RZ ;  /* 0xd2511f5305237827 */ /* 0x000fe200078e00ff */
[----:B------:R-:W-:Y:S01]  /*06e0*/  ULDC.64 UR8, c[0x0][0x228] ;  /* 0x00008a0000087ab9 */ /* 0x000fe20000000a00 */
[----:B------:R-:W-:Y:S01]  /*06f0*/  BSSY B0, `(.L_x_626) ;  /* 0x0000cd1000007945 */ /* 0x000fe20003800000 */
[----:B------:R-:W-:Y:S01]  /*0700*/  ISETP.NE.U32.AND P0, PT, RZ, UR8, PT ;  /* 0x00000008ff007c0c */ /* 0x000fe2000bf05070 */
[----:B------:R-:W-:Y:S01]  /*0710*/  IMAD R33, R33, -0x326172a9, RZ ;  /* 0xcd9e8d5721217824 */ /* 0x000fe200078e02ff */
[----:B------:R-:W-:Y:S01]  /*0720*/  LOP3.LUT R35, R35, UR22, R6, 0x96, !PT ;  /* 0x0000001623237c12 */ /* 0x000fe2000f8e9606 */
[C---:B------:R-:W-:Y:S01]  /*0730*/  IMAD.HI.U32 R6, R7.reuse, -0x326172a9, RZ ;  /* 0xcd9e8d5707067827 */ /* 0x040fe200078e00ff */
[----:B------:R-:W-:Y:S01]  /*0740*/  LOP3.LUT R71, R32, 0x3, RZ, 0xc0, !PT ;  /* 0x0000000320477812 */ /* 0x000fe200078ec0ff */
[----:B------:R-:W-:Y:S01]  /*0750*/  ULDC.U8 UR8, c[0x0][0x2a0] ;  /* 0x0000a80000087ab9 */ /* 0x000fe20000000000 */
[----:B------:R-:W-:Y:S01]  /*0760*/  SHF.L.U32 R82, R82, 0x10, RZ ;  /* 0x0000001052527819 */ /* 0x000fe200000006ff */
[----:B------:R-:W-:Y:S01]  /*0770*/  IMAD R7, R7, -0x326172a9, RZ ;  /* 0xcd9e8d5707077824 */ /* 0x000fe200078e02ff */
[--C-:B------:R-:W-:Y:S01]  /*0780*/  LOP3.LUT R6, R6, UR21, R33.reuse, 0x96, !PT ;  /* 0x0000001506067c12 */ /* 0x100fe2000f8e9621 */
[----:B------:R-:W-:Y:S01]  /*0790*/  IMAD.HI.U32 R34, R35, -0x326172a9, RZ ;  /* 0xcd9e8d5723227827 */ /* 0x000fe200078e00ff */
[----:B------:R-:W-:Y:S01]  /*07a0*/  PRMT R33, R83, 0x7632, R33 ;  /* 0x0000763253217816 */ /* 0x000fe20000000021 */
[----:B------:R-:W-:Y:S01]  /*07b0*/  ULDC UR12, c[0x0][0x2d8] ;  /* 0x0000b600000c7ab9 */ /* 0x000fe20000000800 */
[----:B------:R-:W-:Y:S01]  /*07c0*/  SHF.L.U32 R73, R73, 0x10, RZ ;  /* 0x0000001049497819 */ /* 0x000fe200000006ff */
[----:B------:R-:W-:Y:S01]  /*07d0*/  IMAD R5, R5, -0x2daee0ad, RZ ;  /* 0xd2511f5305057824 */ /* 0x000fe200078e02ff */
[----:B------:R-:W-:Y:S01]  /*07e0*/  LOP3.LUT R37, R34, UR23, R7, 0x96, !PT ;  /* 0x0000001722257c12 */ /* 0x000fe2000f8e9607 */
[C---:B------:R-:W-:Y:S01]  /*07f0*/  IMAD.HI.U32 R34, R6.reuse, -0x2daee0ad, RZ ;  /* 0xd2511f5306227827 */ /* 0x040fe200078e00ff */
[----:B------:R-:W-:Y:S01]  /*0800*/  ISETP.NE.AND.EX P0, PT, RZ, UR9, PT, P0 ;  /* 0x00000009ff007c0c */ /* 0x000fe2000bf05300 */
[----:B------:R-:W-:Y:S01]  /*0810*/  ULDC UR9, c[0x0][0x218] ;  /* 0x0000860000097ab9 */ /* 0x000fe20000000800 */
[----:B------:R-:W-:Y:S01]  /*0820*/  ULDC.64 UR36, c[0x0][0x228] ;  /* 0x00008a0000247ab9 */ /* 0x000fe20000000a00 */
[----:B------:R-:W-:Y:S01]  /*0830*/  IMAD R6, R6, -0x2daee0ad, RZ ;  /* 0xd2511f5306067824 */ /* 0x000fe200078e02ff */
[----:B------:R-:W-:Y:S01]  /*0840*/  LOP3.LUT R5, R34, UR24, R5, 0x96, !PT ;  /* 0x0000001822057c12 */ /* 0x000fe2000f8e9605 */
[----:B------:R-:W-:Y:S01]  /*0850*/  IMAD.HI.U32 R7, R37, -0x2daee0ad, RZ ;  /* 0xd2511f5325077827 */ /* 0x000fe200078e00ff */
[----:B------:R-:W-:Y:S01]  /*0860*/  PRMT R34, R80, 0x7632, R34 ;  /* 0x0000763250227816 */ /* 0x000fe20000000022 */
[----:B------:R-:W-:Y:S01]  /*0870*/  ULDC.64 UR10, c[0x0][0x230] ;  /* 0x00008c00000a7ab9 */ /* 0x000fe20000000a00 */
[----:B------:R-:W-:Y:S01]  /*0880*/  UISETP.NE.AND UP0, UPT, UR8, URZ, UPT ;  /* 0x0000003f0800728c */ /* 0x000fe2000bf05270 */
[----:B------:R-:W-:Y:S01]  /*0890*/  IMAD R35, R35, -0x326172a9, RZ ;  /* 0xcd9e8d5723237824 */ /* 0x000fe200078e02ff */
[----:B------:R-:W-:Y:S01]  /*08a0*/  LOP3.LUT R40, R7, UR26, R6, 0x96, !PT ;  /* 0x0000001a07287c12 */ /* 0x000fe2000f8e9606 */
[----:B------:R-:W-:Y:S01]  /*08b0*/  IMAD.HI.U32 R6, R5, -0x326172a9, RZ ;  /* 0xcd9e8d5705067827 */ /* 0x000fe200078e00ff */
[----:B------:R-:W-:Y:S01]  /*08c0*/  ULDC.64 UR14, c[0x0][0x2b8] ;  /* 0x0000ae00000e7ab9 */ /* 0x000fe20000000a00 */
[----:B------:R-:W-:-:S02]  /*08d0*/  ULDC.64 UR16, c[0x0][0x2c0] ;  /* 0x0000b00000107ab9 */ /* 0x000fc40000000a00 */
[----:B------:R-:W-:Y:S01]  /*08e0*/  IMAD R7, R5, -0x326172a9, RZ ;  /* 0xcd9e8d5705077824 */ /* 0x000fe200078e02ff */
[--C-:B------:R-:W-:Y:S01]  /*08f0*/  LOP3.LUT R39, R6, UR25, R35.reuse, 0x96, !PT ;  /* 0x0000001906277c12 */ /* 0x100fe2000f8e9623 */
[----:B------:R-:W-:Y:S01]  /*0900*/  IMAD.HI.U32 R36, R40, -0x326172a9, RZ ;  /* 0xcd9e8d5728247827 */ /* 0x000fe200078e00ff */
[----:B------:R-:W-:-:S03]  /*0910*/  PRMT R35, R10, 0x7632, R35 ;  /* 0x000076320a237816 */ /* 0x000fc60000000023 */
[----:B------:R-:W-:Y:S01]  /*0920*/  IMAD R42, R37, -0x2daee0ad, RZ ;  /* 0xd2511f53252a7824 */ /* 0x000fe200078e02ff */
[----:B------:R-:W-:Y:S01]  /*0930*/  LOP3.LUT R41, R36, UR27, R7, 0x96, !PT ;  /* 0x0000001b24297c12 */ /* 0x000fe2000f8e9607 */
[----:B------:R-:W-:Y:S01]  /*0940*/  IMAD.HI.U32 R43, R39, -0x2daee0ad, RZ ;  /* 0xd2511f53272b7827 */ /* 0x000fe200078e00ff */
[C---:B------:R-:W-:Y:S02]  /*0950*/  PRMT R36, R9.reuse, 0x7632, R36 ;  /* 0x0000763209247816 */ /* 0x040fe40000000024 */
[----:B------:R-:W-:Y:S01]  /*0960*/  SHF.L.U32 R7, R9, 0x10, RZ ;  /* 0x0000001009077819 */ /* 0x000fe200000006ff */
[----:B------:R-:W-:Y:S01]  /*0970*/  IMAD.U32 R9, R11, 0x10000, RZ ;  /* 0x000100000b097824 */ /* 0x000fe200078e00ff */
[----:B------:R-:W-:Y:S01]  /*0980*/  LOP3.LUT R42, R43, UR28, R42, 0x96, !PT ;  /* 0x0000001c2b2a7c12 */ /* 0x000fe2000f8e962a */
[----:B------:R-:W-:Y:S01]  /*0990*/  IMAD R39, R39, -0x2daee0ad, RZ ;  /* 0xd2511f5327277824 */ /* 0x000fe200078e02ff */
[----:B------:R-:W-:Y:S01]  /*09a0*/  PRMT R37, R11, 0x7632, R37 ;  /* 0x000076320b257816 */ /* 0x000fe20000000025 */
[----:B------:R-:W-:-:S04]  /*09b0*/  IMAD.HI.U32 R44, R41, -0x2daee0ad, RZ ;  /* 0xd2511f53292c7827 */ /* 0x000fc800078e00ff */
[----:B------:R-:W-:Y:S01]  /*09c0*/  IMAD R40, R40, -0x326172a9, RZ ;  /* 0xcd9e8d5728287824 */ /* 0x000fe200078e02ff */
[----:B------:R-:W-:Y:S01]  /*09d0*/  LOP3.LUT R39, R44, UR30, R39, 0x96, !PT ;  /* 0x0000001e2c277c12 */ /* 0x000fe2000f8e9627 */
[----:B------:R-:W-:-:S04]  /*09e0*/  IMAD.HI.U32 R11, R42, -0x326172a9, RZ ;  /* 0xcd9e8d572a0b7827 */ /* 0x000fc800078e00ff */
[----:B------:R-:W-:Y:S01]  /*09f0*/  IMAD.U32 R80, R29, 0x10000, RZ ;  /* 0x000100001d507824 */ /* 0x000fe200078e00ff */
[--C-:B------:R-:W-:Y:S01]  /*0a00*/  LOP3.LUT R11, R11, UR29, R40.reuse, 0x96, !PT ;  /* 0x0000001d0b0b7c12 */ /* 0x100fe2000f8e9628 */
[----:B------:R-:W-:Y:S01]  /*0a10*/  IMAD R74, R42, -0x326172a9, RZ ;  /* 0xcd9e8d572a4a7824 */ /* 0x000fe200078e02ff */
[----:B------:R-:W-:Y:S01]  /*0a20*/  PRMT R40, R13, 0x7632, R40 ;  /* 0x000076320d287816 */ /* 0x000fe20000000028 */
[----:B------:R-:W-:-:S04]  /*0a30*/  IMAD.HI.U32 R29, R39, -0x326172a9, RZ ;  /* 0xcd9e8d57271d7827 */ /* 0x000fc800078e00ff */
[----:B------:R-:W-:Y:S01]  /*0a40*/  IMAD R41, R41, -0x2daee0ad, RZ ;  /* 0xd2511f5329297824 */ /* 0x000fe200078e02ff */
[----:B------:R-:W-:Y:S01]  /*0a50*/  LOP3.LUT R74, R29, UR31, R74, 0x96, !PT ;  /* 0x0000001f1d4a7c12 */ /* 0x000fe2000f8e964a */
[----:B------:R-:W-:-:S04]  /*0a60*/  IMAD.WIDE.U32 R66, R11, -0x2daee0ad, RZ ;  /* 0xd2511f530b427825 */ /* 0x000fc800078e00ff */
[----:B------:R-:W-:Y:S01]  /*0a70*/  IMAD.U32 R6, R8, 0x10000, RZ ;  /* 0x0001000008067824 */ /* 0x000fe200078e00ff */
[----:B------:R-:W-:Y:S01]  /*0a80*/  LOP3.LUT R28, R67, UR32, R41, 0x96, !PT ;  /* 0x00000020431c7c12 */ /* 0x000fe2000f8e9629 */
[----:B------:R-:W-:Y:S01]  /*0a90*/  IMAD.U32 R8, R10, 0x10000, RZ ;  /* 0x000100000a087824 */ /* 0x000fe200078e00ff */
[C---:B------:R-:W-:Y:S01]  /*0aa0*/  SHF.L.U32 R10, R31.reuse, 0x10, RZ ;  /* 0x000000101f0a7819 */ /* 0x040fe200000006ff */
[----:B------:R-:W-:Y:S01]  /*0ab0*/  IMAD.U32 R76, R30, 0x10000, RZ ;  /* 0x000100001e4c7824 */ /* 0x000fe200078e00ff */
[----:B------:R-:W-:Y:S01]  /*0ac0*/  PRMT R30, R31, 0x7632, R30 ;  /* 0x000076321f1e7816 */ /* 0x000fe2000000001e */
[----:B------:R-:W-:Y:S01]  /*0ad0*/  IMAD R45, R39, -0x326172a9, RZ ;  /* 0xcd9e8d57272d7824 */ /* 0x000fe200078e02ff */
[----:B------:R-:W-:Y:S01]  /*0ae0*/  PRMT R31, R12, 0x7632, R31 ;  /* 0x000076320c1f7816 */ /* 0x000fe2000000001f */
[----:B------:R-:W-:Y:S01]  /*0af0*/  IMAD.HI.U32 R43, R74, -0x2daee0ad, RZ ;  /* 0xd2511f534a2b7827 */ /* 0x000fe200078e00ff */
[----:B------:R-:W-:Y:S02]  /*0b00*/  PRMT R39, R15, 0x7632, R39 ;  /* 0x000076320f277816 */ /* 0x000fe40000000027 */
[----:B------:R-:W-:Y:S01]  /*0b10*/  PRMT R41, R14, 0x7632, R41 ;  /* 0x000076320e297816 */ /* 0x000fe20000000029 */
[----:B------:R-:W-:Y:S01]  /*0b20*/  IMAD.WIDE.U32 R28, R28, -0x326172a9, RZ ;  /* 0xcd9e8d571c1c7825 */ /* 0x000fe200078e00ff */
[----:B------:R-:W-:-:S03]  /*0b30*/  LOP3.LUT R66, R43, UR34, R66, 0x96, !PT ;  /* 0x000000222b427c12 */ /* 0x000fc6000f8e9642 */
[----:B------:R-:W-:Y:S01]  /*0b40*/  IMAD.U32 R11, R12, 0x10000, RZ ;  /* 0x000100000c0b7824 */ /* 0x000fe200078e00ff */
[----:B------:R-:W-:Y:S01]  /*0b50*/  LOP3.LUT R70, R29, UR33, R45, 0x96, !PT ;  /* 0x000000211d467c12 */ /* 0x000fe2000f8e962d */
[----:B------:R-:W-:Y:S01]  /*0b60*/  IMAD.U32 R12, R13, 0x10000, RZ ;  /* 0x000100000d0c7824 */ /* 0x000fe200078e00ff */
[----:B------:R-:W-:Y:S01]  /*0b70*/  SHF.L.U32 R13, R14, 0x10, RZ ;  /* 0x000000100e0d7819 */ /* 0x000fe200000006ff */
[----:B------:R-:W-:Y:S02]  /*0b80*/  IMAD.U32 R5, R83, 0x10000, RZ ;  /* 0x0001000053057824 */ /* 0x000fe400078e00ff */
[----:B------:R-:W-:Y:S02]  /*0b90*/  IMAD.U32 R14, R15, 0x10000, RZ ;  /* 0x000100000f0e7824 */ /* 0x000fe400078e00ff */
[----:B------:R-:W-:Y:S02]  /*0ba0*/  IMAD.U32 R81, R81, 0x10000, RZ ;  /* 0x0001000051517824 */ /* 0x000fe400078e00ff */
[----:B------:R-:W-:-:S02]  /*0bb0*/  IMAD.MOV.U32 R67, RZ, RZ, R28 ;  /* 0x000000ffff437224 */ /* 0x000fc400078e001c */
[----:B------:R-:W-:Y:S02]  /*0bc0*/  IMAD.MOV.U32 R15, RZ, RZ, RZ ;  /* 0x000000ffff0f7224 */ /* 0x000fe400078e00ff */
[----:B------:R-:W-:Y:S02]  /*0bd0*/  IMAD.U32 R83, R34, 0x10000, RZ ;  /* 0x0001000022537824 */ /* 0x000fe400078e00ff */
[----:B------:R-:W-:Y:S02]  /*0be0*/  IMAD.U32 R79, R79, 0x10000, RZ ;  /* 0x000100004f4f7824 */ /* 0x000fe400078e00ff */
[----:B------:R-:W-:Y:S02]  /*0bf0*/  IMAD.U32 R78, R78, 0x10000, RZ ;  /* 0x000100004e4e7824 */ /* 0x000fe400078e00ff */
[----:B------:R-:W-:Y:S02]  /*0c00*/  IMAD.U32 R65, R65, 0x10000, RZ ;  /* 0x0001000041417824 */ /* 0x000fe400078e00ff */
[----:B------:R-:W-:Y:S01]  /*0c10*/  IMAD R74, R74, -0x2daee0ad, RZ ;  /* 0xd2511f534a4a7824 */ /* 0x000fe200078e02ff */
        /* <DEDUP_REMOVED lines=8> */
[----:B------:R-:W-:Y:S01]  /*0ca0*/  PRMT R104, R27, 0x7632, R104 ;  /* 0x000076321b687816 */ /* 0x000fe20000000068 */
[C---:B----4-:R-:W-:Y:S01]  /*0cb0*/  IMAD.U32 R112, R20.reuse, 0x10000, RZ ;  /* 0x0001000014707824 */ /* 0x050fe200078e00ff */
[----:B------:R-:W-:Y:S01]  /*0cc0*/  PRMT R102, R20, 0x7632, R102 ;  /* 0x0000763214667816 */ /* 0x000fe20000000066 */
[C---:B------:R-:W-:Y:S01]  /*0cd0*/  IMAD.U32 R96, R22.reuse, 0x10000, RZ ;  /* 0x0001000016607824 */ /* 0x040fe200078e00ff */
[----:B------:R-:W-:Y:S01]  /*0ce0*/  PRMT R94, R22, 0x7632, R94 ;  /* 0x00007632165e7816 */ /* 0x000fe2000000005e */
[C---:B------:R-:W-:Y:S01]  /*0cf0*/  IMAD.U32 R89, R23.reuse, 0x10000, RZ ;  /* 0x0001000017597824 */ /* 0x040fe200078e00ff */
[----:B------:R-:W-:Y:S01]  /*0d00*/  PRMT R87, R23, 0x7632, R87 ;  /* 0x0000763217577816 */ /* 0x000fe20000000057 */
[C---:B------:R-:W-:Y:S01]  /*0d10*/  IMAD.U32 R99, R17.reuse, 0x10000, RZ ;  /* 0x0001000011637824 */ /* 0x040fe200078e00ff */
        /* <DEDUP_REMOVED lines=38> */
[----:B------:R-:W-:-:S02]  /*0f80*/  SHF.L.U32 R106, R106, 0x10, RZ ;  /* 0x000000106a6a7819 */ /* 0x000fc400000006ff */
[----:B------:R-:W-:Y:S02]  /*0f90*/  SHF.L.U32 R98, R98, 0x10, RZ ;  /* 0x0000001062627819 */ /* 0x000fe400000006ff */
[----:B------:R-:W-:Y:S02]  /*0fa0*/  SHF.L.U32 R101, R101, 0x10, RZ ;  /* 0x0000001065657819 */ /* 0x000fe400000006ff */
[----:B------:R-:W-:-:S07]  /*0fb0*/  SHF.L.U32 R86, R86, 0x10, RZ ;  /* 0x0000001056567819 */ /* 0x000fce00000006ff */
.L_x_886:
[----:B------:R-:W-:Y:S01]  /*0fc0*/  ISETP.NE.U32.AND P1, PT, RZ, UR10, PT ;  /* 0x0000000aff007c0c */ /* 0x000fe2000bf25070 */
[----:B------:R-:W0:Y:S01]  /*0fd0*/  S2R R121, SR_TID.X ;  /* 0x0000000000797919 */ /* 0x000e220000002100 */
[----:B-1----:R-:W1:Y:S01]  /*0fe0*/  @P0 LDC.64 R36, c[0x0][0x228] ;  /* 0x00008a00ff240b82 */ /* 0x002e620000000a00 */
[----:B------:R-:W-:Y:S01]  /*0ff0*/  IMAD R40, R0, UR9, RZ ;  /* 0x0000000900287c24 */ /* 0x000fe2000f8e02ff */
[----:B------:R-:W-:-:S04]  /*1000*/  ISETP.NE.AND.EX P1, PT, RZ, UR11, PT, P1 ;  /* 0x0000000bff007c0c */ /* 0x000fc8000bf25310 */
[----:B------:R-:W-:Y:S02]  /*1010*/  SHF.R.S32.HI R41, RZ, 0x1f, R40 ;  /* 0x0000001fff297819 */ /* 0x000fe40000011428 */
[----:B------:R-:W2:Y:S02]  /*1020*/  LDC.64 R68, c[0x0][0x220] ;  /* 0x00008800ff447b82 */ /* 0x000ea40000000a00 */
[----:B------:R-:W-:-:S06]  /*1030*/  LEA.HI R40, R41, R40, RZ, 0x3 ;  /* 0x0000002829287211 */ /* 0x000fcc00078f18ff */
[----:B------:R-:W3:Y:S01]  /*1040*/  @P1 LDC.64 R38, c[0x0][0x230] ;  /* 0x00008c00ff261b82 */ /* 0x000ee20000000a00 */
[----:B0-----:R-:W-:-:S04]  /*1050*/  LOP3.LUT R121, R121, 0x1f, RZ, 0xc0, !PT ;  /* 0x0000001f79797812 */ /* 0x001fc800078ec0ff */
[----:B------:R-:W-:-:S05]  /*1060*/  LEA.HI.SX32 R40, R40, R121, 0x1d ;  /* 0x0000007928287211 */ /* 0x000fca00078feaff */
[----:B-1----:R-:W-:-:S04]  /*1070*/  @P0 IMAD.WIDE.U32 R36, R40, 0x10, R36 ;  /* 0x0000001028240825 */ /* 0x002fc800078e0024 */
[C---:B---3--:R-:W-:Y:S01]  /*1080*/  @P1 IMAD.WIDE.U32 R38, R40.reuse, 0x10, R38 ;  /* 0x0000001028261825 */ /* 0x048fe200078e0026 */
[----:B------:R0:W5:Y:S03]  /*1090*/  @P0 LDG.E.128 R32, desc[UR4][R36.64] ;  /* 0x0000000424200981 */ /* 0x000166000c1e1d00 */
[----:B--2---:R-:W-:Y:S01]  /*10a0*/  IMAD.WIDE.U32 R42, R40, 0x10, R68 ;  /* 0x00000010282a7825 */ /* 0x004fe200078e0044 */
[----:B------:R0:W5:Y:S04]  /*10b0*/  @P1 LDG.E.128 R28, desc[UR4][R38.64] ;  /* 0x00000004261c1981 */ /* 0x000168000c1e1d00 */
[----:B------:R0:W5:Y:S01]  /*10c0*/  LDG.E.128 R36, desc[UR4][R42.64] ;  /* 0x000000042a247981 */ /* 0x000162000c1e1d00 */
[C---:B------:R-:W-:Y:S01]  /*10d0*/  ISETP.NE.AND P2, PT, R71.reuse, 0x1, PT ;  /* 0x000000014700780c */ /* 0x040fe20003f45270 */
[----:B------:R-:W-:Y:S01]  /*10e0*/  BSSY B1, `(.L_x_627) ;  /* 0x000000c000017945 */ /* 0x000fe20003800000 */
[----:B------:R-:W-:-:S11]  /*10f0*/  VIADD R44, R71, 0x1 ;  /* 0x00000001472c7836 */ /* 0x000fd60000000000 */
[----:B0-----:R-:W-:Y:S05]  /*1100*/  @!P2 BRA `(.L_x_628) ;  /* 0x000000000020a947 */ /* 0x001fea0003800000 */
        /* <DEDUP_REMOVED lines=8> */
.L_x_628:
[----:B------:R-:W-:-:S07]  /*1190*/  IMAD.MOV.U32 R41, RZ, RZ, R67 ;  /* 0x000000ffff297224 */ /* 0x000fce00078e0043 */
.L_x_629:
[----:B------:R-:W-:Y:S05]  /*11a0*/  BSYNC B1 ;  /* 0x0000000000017941 */ /* 0x000fea0003800000 */
.L_x_627:
        /* <DEDUP_REMOVED lines=16> */
.L_x_633:
[----:B------:R-:W-:Y:S05]  /*12b0*/  BSYNC B2 ;  /* 0x0000000000027941 */ /* 0x000fea0003800000 */
.L_x_632:
        /* <DEDUP_REMOVED lines=36> */
[----:B------:R-:W-:Y:S01]  /*1500*/  IMAD.MOV.U32 R44, RZ, RZ, RZ ;  /* 0x000000ffff2c7224 */ /* 0x000fe200078e00ff */
[----:B------:R-:W-:Y:S01]  /*1510*/  LOP3.LUT R74, R71, UR31, R42, 0x96, !PT ;  /* 0x0000001f474a7c12 */ /* 0x000fe2000f8e962a */
[----:B------:R-:W-:-:S04]  /*1520*/  IMAD.WIDE.U32 R42, R43, -0x326172a9, RZ ;  /* 0xcd9e8d572b2a7825 */ /* 0x000fc800078e00ff */
[----:B------:R-:W-:Y:S01]  /*1530*/  IMAD.WIDE.U32 R74, R74, -0x2daee0ad, RZ ;  /* 0xd2511f534a4a7825 */ /* 0x000fe200078e00ff */
[----:B------:R-:W-:-:S03]  /*1540*/  LOP3.LUT R70, R43, UR33, R70, 0x96, !PT ;  /* 0x000000212b467c12 */ /* 0x000fc6000f8e9646 */
[----:B------:R-:W-:Y:S01]  /*1550*/  IMAD.MOV.U32 R67, RZ, RZ, R42 ;  /* 0x000000ffff437224 */ /* 0x000fe200078e002a */
[----:B------:R-:W-:-:S07]  /*1560*/  LOP3.LUT R66, R75, UR34, R66, 0x96, !PT ;  /* 0x000000224b427c12 */ /* 0x000fce000f8e9642 */
.L_x_631:
[----:B------:R-:W-:Y:S05]  /*1570*/  BSYNC B1 ;  /* 0x0000000000017941 */ /* 0x000fea0003800000 */
.L_x_630:
[----:B------:R-:W0:Y:S01]  /*1580*/  LDC R91, c[0x0][0x298] ;  /* 0x0000a600ff5b7b82 */ /* 0x000e220000000800 */
[----:B------:R-:W-:Y:S01]  /*1590*/  HFMA2.MMA R93, -RZ, RZ, 0.1171875, 0 ;  /* 0x2f800000ff5d7435 */ /* 0x000fe200000001ff */
[----:B------:R-:W-:Y:S02]  /*15a0*/  ISETP.NE.U32.AND P2, PT, RZ, UR36, PT ;  /* 0x00000024ff007c0c */ /* 0x000fe4000bf45070 */
[----:B------:R-:W-:Y:S02]  /*15b0*/  I2FP.F32.U32 R42, R41 ;  /* 0x00000029002a7245 */ /* 0x000fe40000201000 */
[----:B------:R-:W-:Y:S02]  /*15c0*/  ISETP.NE.AND.EX P2, PT, RZ, UR37, PT, P2 ;  /* 0x00000025ff007c0c */ /* 0x000fe4000bf45320 */
[----:B------:R-:W1:Y:S01]  /*15d0*/  LDC R92, c[0x0][0x294] ;  /* 0x0000a500ff5c7b82 */ /* 0x000e620000000800 */
[----:B-----5:R-:W-:Y:S02]  /*15e0*/  PRMT R56, R36, 0x7632, R56 ;  /* 0x0000763224387816 */ /* 0x020fe40000000038 */
[----:B------:R-:W-:Y:S01]  /*15f0*/  FFMA.FTZ R41, R42, R93, 1.1641532182693481445e-10 ;  /* 0x2f0000002a297423 */ /* 0x000fe2000001005d */
[----:B------:R-:W-:-:S04]  /*1600*/  IMAD.U32 R42, R36, 0x10000, RZ ;  /* 0x00010000242a7824 */ /* 0x000fc800078e00ff */
        /* <DEDUP_REMOVED lines=11> */
.L_x_634:
        /* <DEDUP_REMOVED lines=12> */
.L_x_637:
[----:B------:R-:W-:-:S07]  /*1780*/  MOV R26, R67 ;  /* 0x00000043001a7202 */ /* 0x000fce0000000f00 */
.L_x_638:
[----:B------:R-:W-:Y:S05]  /*1790*/  BSYNC B1 ;  /* 0x0000000000017941 */ /* 0x000fea0003800000 */
.L_x_636:
        /* <DEDUP_REMOVED lines=16> */
.L_x_642:
[----:B------:R-:W-:Y:S05]  /*18a0*/  BSYNC B2 ;  /* 0x0000000000027941 */ /* 0x000fea0003800000 */
.L_x_641:
        /* <DEDUP_REMOVED lines=41> */
[----:B------:R-:W-:Y:S01]  /*1b40*/  HFMA2.MMA R42, -RZ, RZ, 0, 0 ;  /* 0x00000000ff2a7435 */ /* 0x000fe200000001ff */
[----:B------:R-:W-:-:S10]  /*1b50*/  LOP3.LUT R66, R75, UR34, R66, 0x96, !PT ;  /* 0x000000224b427c12 */ /* 0x000fd4000f8e9642 */
.L_x_640:
[----:B------:R-:W-:Y:S05]  /*1b60*/  BSYNC B1 ;  /* 0x0000000000017941 */ /* 0x000fea0003800000 */
.L_x_639:
        /* <DEDUP_REMOVED lines=10> */
.L_x_635:
        /* <DEDUP_REMOVED lines=12> */
.L_x_644:
[----:B------:R-:W-:-:S07]  /*1cd0*/  IMAD.MOV.U32 R57, RZ, RZ, R67 ;  /* 0x000000ffff397224 */ /* 0x000fce00078e0043 */
.L_x_645:
[----:B------:R-:W-:Y:S05]  /*1ce0*/  BSYNC B1 ;  /* 0x0000000000017941 */ /* 0x000fea0003800000 */
.L_x_643:
        /* <DEDUP_REMOVED lines=16> */
.L_x_649:
[----:B------:R-:W-:Y:S05]  /*1df0*/  BSYNC B2 ;  /* 0x0000000000027941 */ /* 0x000fea0003800000 */
.L_x_648:
        /* <DEDUP_REMOVED lines=40> */
[----:B------:R-:W-:Y:S01]  /*2080*/  MOV R67, R42 ;  /* 0x0000002a00437202 */ /* 0x000fe20000000f00 */
[----:B------:R-:W-:Y:S01]  /*2090*/  IMAD.MOV.U32 R43, RZ, RZ, RZ ;  /* 0x000000ffff2b7224 */ /* 0x000fe200078e00ff */
[----:B------:R-:W-:-:S07]  /*20a0*/  LOP3.LUT R66, R75, UR34, R66, 0x96, !PT ;  /* 0x000000224b427c12 */ /* 0x000fce000f8e9642 */
.L_x_647:
[----:B------:R-:W-:Y:S05]  /*20b0*/  BSYNC B1 ;  /* 0x0000000000017941 */ /* 0x000fea0003800000 */
.L_x_646:
        /* <DEDUP_REMOVED lines=15> */
.L_x_650:
        /* <DEDUP_REMOVED lines=12> */
.L_x_653:
[----:B------:R-:W-:-:S07]  /*2270*/  IMAD.MOV.U32 R27, RZ, RZ, R67 ;  /* 0x000000ffff1b7224 */ /* 0x000fce00078e0043 */
.L_x_654:
[----:B------:R-:W-:Y:S05]  /*2280*/  BSYNC B1 ;  /* 0x0000000000017941 */ /* 0x000fea0003800000 */
.L_x_652:
        /* <DEDUP_REMOVED lines=16> */
.L_x_658:
[----:B------:R-:W-:Y:S05]  /*2390*/  BSYNC B2 ;  /* 0x0000000000027941 */ /* 0x000fea0003800000 */
.L_x_657:
        /* <DEDUP_REMOVED lines=11> */
[----:B------:R-:W-:-:S04]  /*2450*/  IMAD.WIDE.U32 R58, R45, -0x326172a9, RZ ;  /* 0xcd9e8d572d3a7825 */ /* 0x000fc800078e00ff */
[----:B------:R-:W-:Y:S01]  /*2460*/  IMAD.MOV.U32 R45, RZ, RZ, RZ ;  /* 0x000000ffff2d7224 */ /* 0x000fe200078e00ff */
        /* <DEDUP_REMOVED lines=30> */
.L_x_656:
[----:B------:R-:W-:Y:S05]  /*2650*/  BSYNC B1 ;  /* 0x0000000000017941 */ /* 0x000fea0003800000 */
.L_x_655:
[----:B------:R-:W-:Y:S02]  /*2660*/  I2FP.F32.U32 R46, R27 ;  /* 0x0000001b002e7245 */ /* 0x000fe40000201000 */
[----:B------:R-:W-:-:S05]  /*2670*/  PRMT R27, R32, 0x7632, R27 ;  /* 0x00007632201b7816 */ /* 0x000fca000000001b */
[----:B------:R-:W-:Y:S02]  /*2680*/  IMAD.U32 R54, R27, 0x10000, RZ ;  /* 0x000100001b367824 */ /* 0x000fe400078e00ff */
[----:B------:R-:W-:Y:S02]  /*2690*/  FFMA.FTZ R27, R46, R93, 1.1641532182693481445e-10 ;  /* 0x2f0000002e1b7423 */ /* 0x000fe4000001005d */
[----:B------:R-:W-:-:S03]  /*26a0*/  FMUL.FTZ R54, R54, R91 ;  /* 0x0000005b36367220 */ /* 0x000fc60000410000 */
[----:B------:R-:W-:Y:S02]  /*26b0*/  FSETP.GTU.FTZ.AND P3, PT, R27, R92, PT ;  /* 0x0000005c1b00720b */ /* 0x000fe40003f7c000 */
[----:B------:R-:W-:Y:S02]  /*26c0*/  @P1 PRMT R27, R28, 0x7632, R27 ;  /* 0x000076321c1b1816 */ /* 0x000fe4000000001b */
[----:B------:R-:W-:Y:S02]  /*26d0*/  FSEL R43, R54, RZ, !P3 ;  /* 0x000000ff362b7208 */ /* 0x000fe40005800000 */
[----:B------:R-:W-:Y:S02]  /*26e0*/  @P1 SHF.L.U32 R47, R27, 0x10, RZ ;  /* 0x000000101b2f1819 */ /* 0x000fe400000006ff */
[----:B------:R-:W-:Y:S01]  /*26f0*/  SEL R27, RZ, 0x1, P3 ;  /* 0x00000001ff1b7807 */ /* 0x000fe20001800000 */
[----:B------:R-:W-:-:S04]  /*2700*/  FADD.FTZ R42, R42, R43 ;  /* 0x0000002b2a2a7221 */ /* 0x000fc80000010000 */
[----:B------:R-:W-:-:S07]  /*2710*/  @P1 FADD.FTZ R42, R42, R47 ;  /* 0x0000002f2a2a1221 */ /* 0x000fce0000010000 */
.L_x_651:
        /* <DEDUP_REMOVED lines=12> */
.L_x_660:
[----:B------:R-:W-:-:S07]  /*27e0*/  IMAD.MOV.U32 R43, RZ, RZ, R67 ;  /* 0x000000ffff2b7224 */ /* 0x000fce00078e0043 */
.L_x_661:
[----:B------:R-:W-:Y:S05]  /*27f0*/  BSYNC B1 ;  /* 0x0000000000017941 */ /* 0x000fea0003800000 */
.L_x_659:
        /* <DEDUP_REMOVED lines=16> */
.L_x_665:
[----:B------:R-:W-:Y:S05]  /*2900*/  BSYNC B2 ;  /* 0x0000000000027941 */ /* 0x000fea0003800000 */
.L_x_664:
        /* <DEDUP_REMOVED lines=43> */
.L_x_663:
[----:B------:R-:W-:Y:S05]  /*2bc0*/  BSYNC B1 ;  /* 0x0000000000017941 */ /* 0x000fea0003800000 */
.L_x_662:
[----:B------:R-:W-:-:S05]  /*2bd0*/  I2FP.F32.U32 R46, R43 ;  /* 0x0000002b002e7245 */ /* 0x000fca0000201000 */
[----:B------:R-:W-:Y:S01]  /*2be0*/  FFMA.FTZ R43, R46, R93, 1.1641532182693481445e-10 ;  /* 0x2f0000002e2b7423 */ /* 0x000fe2000001005d */
[----:B------:R-:W-:-:S04]  /*2bf0*/  SHF.L.U32 R46, R37, 0x10, RZ ;  /* 0x00000010252e7819 */ /* 0x000fc800000006ff */
[----:B------:R-:W-:Y:S01]  /*2c00*/  FSETP.GTU.FTZ.AND P3, PT, R43, R92, PT ;  /* 0x0000005c2b00720b */ /* 0x000fe20003f7c000 */
[----:B------:R-:W-:Y:S01]  /*2c10*/  FMUL.FTZ R46, R46, R91 ;  /* 0x0000005b2e2e7220 */ /* 0x000fe20000410000 */
[----:B------:R-:W-:Y:S02]  /*2c20*/  PRMT R43, R37, 0x7632, R43 ;  /* 0x00007632252b7816 */ /* 0x000fe4000000002b */
        /* <DEDUP_REMOVED lines=9> */
.L_x_666:
        /* <DEDUP_REMOVED lines=12> */
.L_x_669:
[----:B------:R-:W-:-:S07]  /*2d80*/  IMAD.MOV.U32 R45, RZ, RZ, R67 ;  /* 0x000000ffff2d7224 */ /* 0x000fce00078e0043 */
.L_x_670:
[----:B------:R-:W-:Y:S05]  /*2d90*/  BSYNC B1 ;  /* 0x0000000000017941 */ /* 0x000fea0003800000 */
.L_x_668:
        /* <DEDUP_REMOVED lines=11> */
[----:B------:R-:W-:Y:S02]  /*2e50*/  @!P3 IADD3 R47, R15, 0x1, RZ ;  /* 0x000000010f2fb810 */ /* 0x000fe40007ffe0ff */
[----:B------:R-:W-:Y:S02]  /*2e60*/  @!P3 MOV R3, RZ ;  /* 0x000000ff0003b202 */ /* 0x000fe40000000f00 */
[----:B------:R-:W-:-:S13]  /*2e70*/  ISETP.NE.AND P4, PT, R2, RZ, !P3 ;  /* 0x000000ff0200720c */ /* 0x000fda0005f85270 */
[----:B------:R-:W-:-:S04]  /*2e80*/  @P4 IMAD.MOV R47, RZ, RZ, R15 ;  /* 0x000000ffff2f4224 */ /* 0x000fc800078e020f */
[----:B------:R-:W-:-:S07]  /*2e90*/  @!P3 IMAD.MOV.U32 R15, RZ, RZ, R47 ;  /* 0x000000ffff0fb224 */ /* 0x000fce00078e002f */
.L_x_674:
[----:B------:R-:W-:Y:S05]  /*2ea0*/  BSYNC B2 ;  /* 0x0000000000027941 */ /* 0x000fea0003800000 */
.L_x_673:
        /* <DEDUP_REMOVED lines=43> */
.L_x_672:
[----:B------:R-:W-:Y:S05]  /*3160*/  BSYNC B1 ;  /* 0x0000000000017941 */ /* 0x000fea0003800000 */
.L_x_671:
        /* <DEDUP_REMOVED lines=10> */
.L_x_667:
        /* <DEDUP_REMOVED lines=12> */
.L_x_676:
[----:B------:R-:W-:-:S07]  /*32d0*/  MOV R45, R67 ;  /* 0x00000043002d7202 */ /* 0x000fce0000000f00 */
.L_x_677:
[----:B------:R-:W-:Y:S05]  /*32e0*/  BSYNC B1 ;  /* 0x0000000000017941 */ /* 0x000fea0003800000 */
.L_x_675:
        /* <DEDUP_REMOVED lines=16> */
.L_x_681:
[----:B------:R-:W-:Y:S05]  /*33f0*/  BSYNC B2 ;  /* 0x0000000000027941 */ /* 0x000fea0003800000 */
.L_x_680:
        /* <DEDUP_REMOVED lines=40> */
[----:B------:R-:W-:Y:S02]  /*3680*/  HFMA2.MMA R55, -RZ, RZ, 0, 0 ;  /* 0x00000000ff377435 */ /* 0x000fe400000001ff */
[----:B------:R-:W-:Y:S01]  /*3690*/  IMAD.MOV.U32 R67, RZ, RZ, R54 ;  /* 0x000000ffff437224 */ /* 0x000fe200078e0036 */
[----:B------:R-:W-:-:S08]  /*36a0*/  LOP3.LUT R66, R75, UR34, R66, 0x96, !PT ;  /* 0x000000224b427c12 */ /* 0x000fd0000f8e9642 */
.L_x_679:
[----:B------:R-:W-:Y:S05]  /*36b0*/  BSYNC B1 ;  /* 0x0000000000017941 */ /* 0x000fea0003800000 */
.L_x_678:
[----:B------:R-:W-:-:S05]  /*36c0*/  I2FP.F32.U32 R54, R45 ;  /* 0x0000002d00367245 */ /* 0x000fca0000201000 */
[----:B------:R-:W-:Y:S01]  /*36d0*/  FFMA.FTZ R45, R54, R93, 1.1641532182693481445e-10 ;  /* 0x2f000000362d7423 */ /* 0x000fe2000001005d */
[----:B------:R-:W-:-:S04]  /*36e0*/  IMAD.U32 R54, R43, 0x10000, RZ ;  /* 0x000100002b367824 */ /* 0x000fc800078e00ff */
[----:B------:R-:W-:Y:S01]  /*36f0*/  FMUL.FTZ R54, R54, R91 ;  /* 0x0000005b36367220 */ /* 0x000fe20000410000 */
        /* <DEDUP_REMOVED lines=11> */
.L_x_682:
        /* <DEDUP_REMOVED lines=12> */
.L_x_685:
[----:B------:R-:W-:-:S07]  /*3870*/  MOV R43, R67 ;  /* 0x00000043002b7202 */ /* 0x000fce0000000f00 */
.L_x_686:
[----:B------:R-:W-:Y:S05]  /*3880*/  BSYNC B1 ;  /* 0x0000000000017941 */ /* 0x000fea0003800000 */
.L_x_684:
        /* <DEDUP_REMOVED lines=16> */
.L_x_690:
[----:B------:R-:W-:Y:S05]  /*3990*/  BSYNC B2 ;  /* 0x0000000000027941 */ /* 0x000fea0003800000 */
.L_x_689:
        /* <DEDUP_REMOVED lines=43> */
.L_x_688:
[----:B------:R-:W-:Y:S05]  /*3c50*/  BSYNC B1 ;  /* 0x0000000000017941 */ /* 0x000fea0003800000 */
.L_x_687:
        /* <DEDUP_REMOVED lines=8> */
[----:B------:R-:W-:Y:S01]  /*3ce0*/  SEL R49, RZ, 0x1, P3 ;  /* 0x00000001ff317807 */ /* 0x000fe20001800000 */
[----:B------:R-:W-:Y:S02]  /*3cf0*/  @P1 IMAD.U32 R54, R43, 0x10000, RZ ;  /* 0x000100002b361824 */ /* 0x000fe400078e00ff */
[----:B------:R-:W-:-:S04]  /*3d00*/  FADD.FTZ R47, R47, R58 ;  /* 0x0000003a2f2f7221 */ /* 0x000fc80000010000 */
[----:B------:R-:W-:-:S07]  /*3d10*/  @P1 FADD.FTZ R47, R47, R54 ;  /* 0x000000362f2f1221 */ /* 0x000fce0000010000 */
.L_x_683:
        /* <DEDUP_REMOVED lines=12> */
.L_x_692:
[----:B------:R-:W-:-:S07]  /*3de0*/  IMAD.MOV.U32 R43, RZ, RZ, R67 ;  /* 0x000000ffff2b7224 */ /* 0x000fce00078e0043 */
.L_x_693:
[----:B------:R-:W-:Y:S05]  /*3df0*/  BSYNC B1 ;  /* 0x0000000000017941 */ /* 0x000fea0003800000 */
.L_x_691:
        /* <DEDUP_REMOVED lines=16> */
.L_x_697:
[----:B------:R-:W-:Y:S05]  /*3f00*/  BSYNC B2 ;  /* 0x0000000000027941 */ /* 0x000fea0003800000 */
.L_x_696:
        /* <DEDUP_REMOVED lines=43> */
.L_x_695:
[----:B------:R-:W-:Y:S05]  /*41c0*/  BSYNC B1 ;  /* 0x0000000000017941 */ /* 0x000fea0003800000 */
.L_x_694:
        /* <DEDUP_REMOVED lines=15> */
.L_x_698:
        /* <DEDUP_REMOVED lines=12> */
.L_x_701:
[----:B------:R-:W-:-:S07]  /*4380*/  IMAD.MOV.U32 R50, RZ, RZ, R67 ;  /* 0x000000ffff327224 */ /* 0x000fce00078e0043 */
.L_x_702:
[----:B------:R-:W-:Y:S05]  /*4390*/  BSYNC B1 ;  /* 0x0000000000017941 */ /* 0x000fea0003800000 */
.L_x_700:
        /* <DEDUP_REMOVED lines=16> */
.L_x_706:
[----:B------:R-:W-:Y:S05]  /*44a0*/  BSYNC B2 ;  /* 0x0000000000027941 */ /* 0x000fea0003800000 */
.L_x_705:
        /* <DEDUP_REMOVED lines=43> */
.L_x_704:
[----:B------:R-:W-:Y:S05]  /*4760*/  BSYNC B1 ;  /* 0x0000000000017941 */ /* 0x000fea0003800000 */
.L_x_703:
        /* <DEDUP_REMOVED lines=10> */
.L_x_699:
        /* <DEDUP_REMOVED lines=12> */
.L_x_708:
[----:B------:R-:W-:-:S07]  /*48d0*/  IMAD.MOV.U32 R57, RZ, RZ, R67 ;  /* 0x000000ffff397224 */ /* 0x000fce00078e0043 */
.L_x_709:
[----:B------:R-:W-:Y:S05]  /*48e0*/  BSYNC B1 ;  /* 0x0000000000017941 */ /* 0x000fea0003800000 */
.L_x_707:
        /* <DEDUP_REMOVED lines=16> */
.L_x_713:
[----:B------:R-:W-:Y:S05]  /*49f0*/  BSYNC B2 ;  /* 0x0000000000027941 */ /* 0x000fea0003800000 */
.L_x_712:
        /* <DEDUP_REMOVED lines=43> */
.L_x_711:
[----:B------:R-:W-:Y:S05]  /*4cb0*/  BSYNC B1 ;  /* 0x0000000000017941 */ /* 0x000fea0003800000 */
.L_x_710:
        /* <DEDUP_REMOVED lines=9> */
[----:B------:R-:W-:-:S05]  /*4d50*/  PRMT R55, R30, 0x7632, R55 ;  /* 0x000076321e377816 */ /* 0x000fca0000000037 */
[----:B------:R-:W-:Y:S01]  /*4d60*/  IMAD.U32 R58, R55, 0x10000, RZ ;  /* 0x00010000373a7824 */ /* 0x000fe200078e00ff */
[----:B------:R-:W-:-:S03]  /*4d70*/  MOV R55, R54 ;  /* 0x0000003600377202 */ /* 0x000fc60000000f00 */
[----:B------:R-:W-:Y:S01]  /*4d80*/  FADD.FTZ R45, R45, R58 ;  /* 0x0000003a2d2d7221 */ /* 0x000fe20000010000 */
[----:B------:R-:W-:Y:S06]  /*4d90*/  BRA `(.L_x_715) ;  /* 0x00000004005c7947 */ /* 0x000fec0003800000 */
.L_x_714:
        /* <DEDUP_REMOVED lines=12> */
.L_x_717:
[----:B------:R-:W-:-:S07]  /*4e60*/  IMAD.MOV.U32 R51, RZ, RZ, R67 ;  /* 0x000000ffff337224 */ /* 0x000fce00078e0043 */
.L_x_718:
[----:B------:R-:W-:Y:S05]  /*4e70*/  BSYNC B1 ;  /* 0x0000000000017941 */ /* 0x000fea0003800000 */
.L_x_716:
        /* <DEDUP_REMOVED lines=16> */
.L_x_722:
[----:B------:R-:W-:Y:S05]  /*4f80*/  BSYNC B2 ;  /* 0x0000000000027941 */ /* 0x000fea0003800000 */
.L_x_721:
        /* <DEDUP_REMOVED lines=43> */
.L_x_720:
[----:B------:R-:W-:Y:S05]  /*5240*/  BSYNC B1 ;  /* 0x0000000000017941 */ /* 0x000fea0003800000 */
.L_x_719:
[----:B------:R-:W-:Y:S02]  /*5250*/  I2FP.F32.U32 R54, R51 ;  /* 0x0000003300367245 */ /* 0x000fe40000201000 */
[----:B------:R-:W-:-:S04]  /*5260*/  PRMT R51, R34, 0x7632, R51 ;  /* 0x0000763222337816 */ /* 0x000fc80000000033 */
[----:B------:R-:W-:Y:S01]  /*5270*/  SHF.L.U32 R58, R51, 0x10, RZ ;  /* 0x00000010333a7819 */ /* 0x000fe200000006ff */
[----:B------:R-:W-:Y:S01]  /*5280*/  FFMA.FTZ R51, R54, R93, 1.1641532182693481445e-10 ;  /* 0x2f00000036337423 */ /* 0x000fe2000001005d */
[----:B------:R-:W-:-:S03]  /*5290*/  @P1 PRMT R54, R30, 0x7632, R54 ;  /* 0x000076321e361816 */ /* 0x000fc60000000036 */
[----:B------:R-:W-:Y:S01]  /*52a0*/  FMUL.FTZ R58, R58, R91 ;  /* 0x0000005b3a3a7220 */ /* 0x000fe20000410000 */
[----:B------:R-:W-:Y:S01]  /*52b0*/  FSETP.GTU.FTZ.AND P4, PT, R51, R92, PT ;  /* 0x0000005c3300720b */ /* 0x000fe20003f9c000 */
[----:B------:R-:W-:-:S03]  /*52c0*/  @P1 IMAD.U32 R54, R54, 0x10000, RZ ;  /* 0x0001000036361824 */ /* 0x000fc600078e00ff */
[----:B------:R-:W-:Y:S02]  /*52d0*/  FSEL R58, R58, RZ, !P4 ;  /* 0x000000ff3a3a7208 */ /* 0x000fe40006000000 */
[----:B------:R-:W-:-:S03]  /*52e0*/  SEL R51, RZ, 0x1, P4 ;  /* 0x00000001ff337807 */ /* 0x000fc60002000000 */
[----:B------:R-:W-:-:S04]  /*52f0*/  FADD.FTZ R45, R45, R58 ;  /* 0x0000003a2d2d7221 */ /* 0x000fc80000010000 */
[----:B------:R-:W-:-:S07]  /*5300*/  @P1 FADD.FTZ R45, R45, R54 ;  /* 0x000000362d2d1221 */ /* 0x000fce0000010000 */
.L_x_715:
        /* <DEDUP_REMOVED lines=12> */
.L_x_724:
[----:B------:R-:W-:-:S07]  /*53d0*/  MOV R57, R67 ;  /* 0x0000004300397202 */ /* 0x000fce0000000f00 */
.L_x_725:
[----:B------:R-:W-:Y:S05]  /*53e0*/  BSYNC B1 ;  /* 0x0000000000017941 */ /* 0x000fea0003800000 */
.L_x_723:
        /* <DEDUP_REMOVED lines=16> */
.L_x_729:
[----:B------:R-:W-:Y:S05]  /*54f0*/  BSYNC B2 ;  /* 0x0000000000027941 */ /* 0x000fea0003800000 */
.L_x_728:
        /* <DEDUP_REMOVED lines=43> */
.L_x_727:
[----:B------:R-:W-:Y:S05]  /*57b0*/  BSYNC B1 ;  /* 0x0000000000017941 */ /* 0x000fea0003800000 */
.L_x_726:
        /* <DEDUP_REMOVED lines=14> */
.L_x_730:
        /* <DEDUP_REMOVED lines=12> */
.L_x_733:
[----:B------:R-:W-:-:S07]  /*5960*/  MOV R52, R67 ;  /* 0x0000004300347202 */ /* 0x000fce0000000f00 */
.L_x_734:
[----:B------:R-:W-:Y:S05]  /*5970*/  BSYNC B1 ;  /* 0x0000000000017941 */ /* 0x000fea0003800000 */
.L_x_732:
        /* <DEDUP_REMOVED lines=16> */
.L_x_738:
[----:B------:R-:W-:Y:S05]  /*5a80*/  BSYNC B2 ;  /* 0x0000000000027941 */ /* 0x000fea0003800000 */
.L_x_737:
        /* <DEDUP_REMOVED lines=11> */
[----:B------:R-:W-:Y:S01]  /*5b40*/  IMAD.WIDE.U32 R66, R57, -0x326172a9, RZ ;  /* 0xcd9e8d5739427825 */ /* 0x000fe200078e00ff */
[----:B------:R-:W-:-:S04]  /*5b50*/  HFMA2.MMA R57, -RZ, RZ, 0, 0 ;  /* 0x00000000ff397435 */ /* 0x000fc800000001ff */
        /* <DEDUP_REMOVED lines=30> */
.L_x_736:
[----:B------:R-:W-:Y:S05]  /*5d40*/  BSYNC B1 ;  /* 0x0000000000017941 */ /* 0x000fea0003800000 */
.L_x_735:
        /* <DEDUP_REMOVED lines=10> */
.L_x_731:
        /* <DEDUP_REMOVED lines=12> */
.L_x_740:
[----:B------:R-:W-:-:S07]  /*5eb0*/  IMAD.MOV.U32 R55, RZ, RZ, R67 ;  /* 0x000000ffff377224 */ /* 0x000fce00078e0043 */
.L_x_741:
[----:B------:R-:W-:Y:S05]  /*5ec0*/  BSYNC B1 ;  /* 0x0000000000017941 */ /* 0x000fea0003800000 */
.L_x_739:
        /* <DEDUP_REMOVED lines=16> */
.L_x_745:
[----:B------:R-:W-:Y:S05]  /*5fd0*/  BSYNC B2 ;  /* 0x0000000000027941 */ /* 0x000fea0003800000 */
.L_x_744:
        /* <DEDUP_REMOVED lines=43> */
.L_x_743:
[----:B------:R-:W-:Y:S05]  /*6290*/  BSYNC B1 ;  /* 0x0000000000017941 */ /* 0x000fea0003800000 */
.L_x_742:
        /* <DEDUP_REMOVED lines=14> */
.L_x_746:
        /* <DEDUP_REMOVED lines=12> */
.L_x_749:
[----:B------:R-:W-:-:S07]  /*6440*/  IMAD.MOV.U32 R39, RZ, RZ, R67 ;  /* 0x000000ffff277224 */ /* 0x000fce00078e0043 */
.L_x_750:
[----:B------:R-:W-:Y:S05]  /*6450*/  BSYNC B1 ;  /* 0x0000000000017941 */ /* 0x000fea0003800000 */
.L_x_748:
        /* <DEDUP_REMOVED lines=8> */
[----:B------:R-:W-:Y:S02]  /*64e0*/  IADD3 R3, R3, 0x1, RZ ;  /* 0x0000000103037810 */ /* 0x000fe40007ffe0ff */
[----:B------:R-:W-:Y:S02]  /*64f0*/  P2R R53, PR, RZ, 0x1 ;  /* 0x00000001ff357803 */ /* 0x000fe40000000000 */
[----:B------:R-:W-:-:S13]  /*6500*/  ISETP.NE.AND P6, PT, R3, RZ, PT ;  /* 0x000000ff0300720c */ /* 0x000fda0003fc5270 */
[----:B------:R-:W-:Y:S02]  /*6510*/  @!P6 VIADD R2, R2, 0x1 ;  /* 0x000000010202e836 */ /* 0x000fe40000000000 */
[----:B------:R-:W-:Y:S02]  /*6520*/  @!P6 VIADD R57, R15, 0x1 ;  /* 0x000000010f39e836 */ /* 0x000fe40000000000 */
[----:B------:R-:W-:Y:S01]  /*6530*/  @!P6 IMAD.MOV.U32 R3, RZ, RZ, RZ ;  /* 0x000000ffff03e224 */ /* 0x000fe200078e00ff */
[----:B------:R-:W-:-:S13]  /*6540*/  ISETP.NE.AND P0, PT, R2, RZ, !P6 ;  /* 0x000000ff0200720c */ /* 0x000fda0007705270 */
[----:B------:R-:W-:Y:S02]  /*6550*/  @P0 IADD3 R57, R15, RZ, RZ ;  /* 0x000000ff0f390210 */ /* 0x000fe40007ffe0ff */
[----:B------:R-:W-:-:S03]  /*6560*/  ISETP.NE.AND P0, PT, R53, RZ, PT ;  /* 0x000000ff3500720c */ /* 0x000fc60003f05270 */
[----:B------:R-:W-:-:S10]  /*6570*/  @!P6 IMAD.MOV.U32 R15, RZ, RZ, R57 ;  /* 0x000000ffff0fe224 */ /* 0x000fd400078e0039 */
.L_x_754:
[----:B------:R-:W-:Y:S05]  /*6580*/  BSYNC B2 ;  /* 0x0000000000027941 */ /* 0x000fea0003800000 */
.L_x_753:
        /* <DEDUP_REMOVED lines=40> */
[----:B------:R-:W-:Y:S02]  /*6810*/  LOP3.LUT R70, R59, UR33, R70, 0x96, !PT ;  /* 0x000000213b467c12 */ /* 0x000fe4000f8e9646 */
[----:B------:R-:W-:Y:S02]  /*6820*/  MOV R67, R58 ;  /* 0x0000003a00437202 */ /* 0x000fe40000000f00 */
[----:B------:R-:W-:-:S07]  /*6830*/  LOP3.LUT R66, R75, UR34, R66, 0x96, !PT ;  /* 0x000000224b427c12 */ /* 0x000fce000f8e9642 */
.L_x_752:
[----:B------:R-:W-:Y:S05]  /*6840*/  BSYNC B1 ;  /* 0x0000000000017941 */ /* 0x000fea0003800000 */
.L_x_751:
        /* <DEDUP_REMOVED lines=12> */
.L_x_747:
[----:B------:R-:W0:Y:S01]  /*6910*/  LDC.64 R122, c[0x0][0x238] ;  /* 0x00008e00ff7a7b82 */ /* 0x000e220000000a00 */
[----:B------:R-:W-:Y:S02]  /*6920*/  P2R R39, PR, RZ, 0x2 ;  /* 0x00000002ff277803 */ /* 0x000fe40000000000 */
[----:B------:R-:W-:Y:S02]  /*6930*/  ISETP.NE.AND P1, PT, R56, RZ, PT ;  /* 0x000000ff3800720c */ /* 0x000fe40003f25270 */
[----:B------:R-:W-:Y:S02]  /*6940*/  SEL R61, RZ, 0x1000000, P5 ;  /* 0x01000000ff3d7807 */ /* 0x000fe40002800000 */
[----:B------:R-:W-:Y:S01]  /*6950*/  ISETP.NE.AND P5, PT, R44, RZ, PT ;  /* 0x000000ff2c00720c */ /* 0x000fe20003fa5270 */
[----:B------:R-:W1:Y:S01]  /*6960*/  LDC.64 R124, c[0x0][0x240] ;  /* 0x00009000ff7c7b82 */ /* 0x000e620000000a00 */
[----:B------:R-:W-:Y:S02]  /*6970*/  SEL R59, RZ, 0x10000, P4 ;  /* 0x00010000ff3b7807 */ /* 0x000fe40002000000 */
[----:B------:R-:W-:-:S02]  /*6980*/  SEL R58, RZ, 0x100, P3 ;  /* 0x00000100ff3a7807 */ /* 0x000fc40001800000 */
[----:B------:R-:W-:Y:S02]  /*6990*/  SEL R44, RZ, 0x1, P1 ;  /* 0x00000001ff2c7807 */ /* 0x000fe40000800000 */
[----:B------:R-:W-:Y:S02]  /*69a0*/  ISETP.NE.AND P6, PT, R36, RZ, PT ;  /* 0x000000ff2400720c */ /* 0x000fe40003fc5270 */
[----:B------:R-:W-:Y:S02]  /*69b0*/  ISETP.NE.AND P4, PT, R37, RZ, PT ;  /* 0x000000ff2500720c */ /* 0x000fe40003f85270 */
[----:B------:R-:W-:Y:S02]  /*69c0*/  ISETP.NE.AND P3, PT, R38, RZ, PT ;  /* 0x000000ff2600720c */ /* 0x000fe40003f65270 */
[----:B------:R-:W-:Y:S02]  /*69d0*/  ISETP.NE.AND P1, PT, R39, RZ, PT ;  /* 0x000000ff2700720c */ /* 0x000fe40003f25270 */
[----:B------:R-:W-:Y:S01]  /*69e0*/  F2FP.BF16.F32.PACK_AB R39, R55, R54 ;  /* 0x000000363727723e */ /* 0x000fe200000010ff */
[----:B0-----:R-:W-:Y:S01]  /*69f0*/  IMAD.WIDE.U32 R56, R40, 0x10, R122 ;  /* 0x0000001028387825 */ /* 0x001fe200078e007a */
[----:B------:R-:W-:-:S02]  /*6a00*/  F2FP.BF16.F32.PACK_AB R38, R45, R43 ;  /* 0x0000002b2d26723e */ /* 0x000fc400000010ff */
[----:B------:R-:W-:Y:S02]  /*6a10*/  F2FP.BF16.F32.PACK_AB R37, R47, R46 ;  /* 0x0000002e2f25723e */ /* 0x000fe400000010ff */
[----:B------:R-:W-:Y:S02]  /*6a20*/  F2FP.BF16.F32.PACK_AB R36, R42, R41 ;  /* 0x000000292a24723e */ /* 0x000fe400000010ff */
[----:B------:R-:W-:Y:S02]  /*6a30*/  LOP3.LUT R58, R58, R61, R59, 0xfe, !PT ;  /* 0x0000003d3a3a7212 */ /* 0x000fe400078efe3b */
[----:B------:R-:W-:Y:S01]  /*6a40*/  SEL R59, RZ, 0x1, P3 ;  /* 0x00000001ff3b7807 */ /* 0x000fe20001800000 */
[----:B------:R0:W-:Y:S02]  /*6a50*/  STG.E.128 desc[UR4][R56.64], R36 ;  /* 0x0000002438007986 */ /* 0x0001e4000c101d04 */
[----:B0-----:R-:W-:Y:S01]  /*6a60*/  IMAD.WIDE.U32 R36, R44, 0x1000000, RZ ;  /* 0x010000002c247825 */ /* 0x001fe200078e00ff */
[----:B------:R-:W-:-:S04]  /*6a70*/  SEL R44, RZ, 0x1, P4 ;  /* 0x00000001ff2c7807 */ /* 0x000fc80002000000 */
[----:B------:R-:W-:Y:S01]  /*6a80*/  LOP3.LUT R59, R37, R58, R59, 0xfe, !PT ;  /* 0x0000003a253b7212 */ /* 0x000fe200078efe3b */
[----:B------:R-:W-:Y:S01]  /*6a90*/  IMAD.WIDE.U32 R38, R44, 0x10000, RZ ;  /* 0x000100002c267825 */ /* 0x000fe200078e00ff */
[----:B------:R-:W-:-:S05]  /*6aa0*/  SEL R58, RZ, 0x1, P5 ;  /* 0x00000001ff3a7807 */ /* 0x000fca0002800000 */
[----:B------:R-:W-:-:S05]  /*6ab0*/  IMAD.WIDE.U32 R56, R58, 0x100, RZ ;  /* 0x000001003a387825 */ /* 0x000fca00078e00ff */
[----:B------:R-:W-:Y:S02]  /*6ac0*/  LOP3.LUT R39, R57, R59, R39, 0xfe, !PT ;  /* 0x0000003b39277212 */ /* 0x000fe400078efe27 */
[----:B------:R-:W-:Y:S02]  /*6ad0*/  LOP3.LUT R44, R56, R36, R38, 0xfe, !PT ;  /* 0x00000024382c7212 */ /* 0x000fe400078efe26 */
[----:B------:R-:W-:Y:S01]  /*6ae0*/  SEL R57, RZ, 0x1, P6 ;  /* 0x00000001ff397807 */ /* 0x000fe20003000000 */
[----:B------:R-:W0:Y:S03]  /*6af0*/  @P0 LDC.64 R36, c[0x0][0x228] ;  /* 0x00008a00ff240b82 */ /* 0x000e260000000a00 */
[----:B------:R-:W-:Y:S01]  /*6b00*/  LOP3.LUT R38, R44, R57, RZ, 0xfc, !PT ;  /* 0x000000392c267212 */ /* 0x000fe200078efcff */
[----:B-1----:R-:W-:-:S05]  /*6b10*/  IMAD.WIDE.U32 R56, R40, 0x8, R124 ;  /* 0x0000000828387825 */ /* 0x002fca00078e007c */
[----:B------:R1:W-:Y:S01]  /*6b20*/  STG.E.64 desc[UR4][R56.64], R38 ;  /* 0x0000002638007986 */ /* 0x0003e2000c101b04 */
[----:B------:R-:W-:Y:S05]  /*6b30*/  @!P0 BRA `(.L_x_755) ;  /* 0x0000000000508947 */ /* 0x000fea0003800000 */
[----:B-1----:R-:W-:Y:S01]  /*6b40*/  IMAD.U32 R39, R52, 0x10000, RZ ;  /* 0x0001000034277824 */ /* 0x002fe200078e00ff */
[----:B------:R-:W-:Y:S01]  /*6b50*/  LOP3.LUT R38, R53, 0xffff, RZ, 0xc0, !PT ;  /* 0x0000ffff35267812 */ /* 0x000fe200078ec0ff */
[----:B------:R-:W1:Y:S01]  /*6b60*/  LDC.64 R62, c[0x0][0x248] ;  /* 0x00009200ff3e7b82 */ /* 0x000e620000000a00 */
        /* <DEDUP_REMOVED lines=13> */
[----:B------:R-:W-:Y:S02]  /*6c40*/  LOP3.LUT R59, R57, R59, RZ, 0xfc, !PT ;  /* 0x0000003b393b7212 */ /* 0x000fe400078efcff */
[----:B------:R-:W-:Y:S01]  /*6c50*/  LOP3.LUT R58, R39, 0xff, R26, 0xf8, !PT ;  /* 0x000000ff273a7812 */ /* 0x000fe200078ef81a */
[----:B-1----:R-:W-:-:S05]  /*6c60*/  IMAD.WIDE.U32 R38, R40, 0x8, R62 ;  /* 0x0000000828267825 */ /* 0x002fca00078e003e */
[----:B------:R2:W-:Y:S02]  /*6c70*/  STG.E.64 desc[UR4][R38.64], R58 ;  /* 0x0000003a26007986 */ /* 0x0005e4000c101b04 */
.L_x_755:
[----:B-12---:R-:W1:Y:S01]  /*6c80*/  @P1 LDC.64 R38, c[0x0][0x230] ;  /* 0x00008c00ff261b82 */ /* 0x006e620000000a00 */
[----:B------:R-:W-:-:S04]  /*6c90*/  VIADD R44, R40, 0x20 ;  /* 0x00000020282c7836 */ /* 0x000fc80000000000 */
[----:B0-----:R-:W-:-:S04]  /*6ca0*/  @P0 IMAD.WIDE.U32 R36, R44, 0x10, R36 ;  /* 0x000000102c240825 */ /* 0x001fc800078e0024 */
[C---:B------:R-:W-:Y:S01]  /*6cb0*/  IMAD.WIDE.U32 R56, R44.reuse, 0x10, R68 ;  /* 0x000000102c387825 */ /* 0x040fe200078e0044 */
[----:B------:R0:W5:Y:S03]  /*6cc0*/  @P0 LDG.E.128 R32, desc[UR4][R36.64] ;  /* 0x0000000424200981 */ /* 0x000166000c1e1d00 */
[----:B-1----:R-:W-:-:S05]  /*6cd0*/  @P1 IMAD.WIDE.U32 R38, R44, 0x10, R38 ;  /* 0x000000102c261825 */ /* 0x002fca00078e0026 */
[----:B------:R0:W5:Y:S04]  /*6ce0*/  @P1 LDG.E.128 R28, desc[UR4][R38.64] ;  /* 0x00000004261c1981 */ /* 0x000168000c1e1d00 */
[----:B------:R0:W5:Y:S01]  /*6cf0*/  LDG.E.128 R36, desc[UR4][R56.64] ;  /* 0x0000000438247981 */ /* 0x000162000c1e1d00 */
[C---:B------:R-:W-:Y:S01]  /*6d00*/  ISETP.NE.AND P3, PT, R60.reuse, 0x1, PT ;  /* 0x000000013c00780c */ /* 0x040fe20003f65270 */
[----:B------:R-:W-:Y:S01]  /*6d10*/  BSSY B1, `(.L_x_756) ;  /* 0x000000c000017945 */ /* 0x000fe20003800000 */
[----:B------:R-:W-:-:S11]  /*6d20*/  IADD3 R58, R60, 0x1, RZ ;  /* 0x000000013c3a7810 */ /* 0x000fd60007ffe0ff */
[----:B0-----:R-:W-:Y:S05]  /*6d30*/  @!P3 BRA `(.L_x_757) ;  /* 0x000000000020b947 */ /* 0x001fea0003800000 */
        /* <DEDUP_REMOVED lines=8> */
.L_x_757:
[----:B------:R-:W-:-:S07]  /*6dc0*/  IMAD.MOV.U32 R62, RZ, RZ, R67 ;  /* 0x000000ffff3e7224 */ /* 0x000fce00078e0043 */
.L_x_758:
[----:B------:R-:W-:Y:S05]  /*6dd0*/  BSYNC B1 ;  /* 0x0000000000017941 */ /* 0x000fea0003800000 */
.L_x_756:
        /* <DEDUP_REMOVED lines=16> */
.L_x_762:
[----:B------:R-:W-:Y:S05]  /*6ee0*/  BSYNC B2 ;  /* 0x0000000000027941 */ /* 0x000fea0003800000 */
.L_x_761:
        /* <DEDUP_REMOVED lines=40> */
[----:B------:R-:W-:Y:S02]  /*7170*/  LOP3.LUT R70, R57, UR33, R70, 0x96, !PT ;  /* 0x0000002139467c12 */ /* 0x000fe4000f8e9646 */
[----:B------:R-:W-:Y:S02]  /*7180*/  MOV R67, R56 ;  /* 0x0000003800437202 */ /* 0x000fe40000000f00 */
[----:B------:R-:W-:-:S07]  /*7190*/  LOP3.LUT R66, R75, UR34, R66, 0x96, !PT ;  /* 0x000000224b427c12 */ /* 0x000fce000f8e9642 */
.L_x_760:
[----:B------:R-:W-:Y:S05]  /*71a0*/  BSYNC B1 ;  /* 0x0000000000017941 */ /* 0x000fea0003800000 */
.L_x_759:
[----:B------:R-:W-:-:S05]  /*71b0*/  I2FP.F32.U32 R56, R62 ;  /* 0x0000003e00387245 */ /* 0x000fca0000201000 */
[----:B------:R-:W-:Y:S01]  /*71c0*/  FFMA.FTZ R57, R56, R93, 1.1641532182693481445e-10 ;  /* 0x2f00000038397423 */ /* 0x000fe2000001005d */
[C---:B-----5:R-:W-:Y:S01]  /*71d0*/  IMAD.U32 R56, R36.reuse, 0x10000, RZ ;  /* 0x0001000024387824 */ /* 0x060fe200078e00ff */
[----:B------:R-:W-:-:S03]  /*71e0*/  PRMT R36, R36, 0x7632, R36 ;  /* 0x0000763224247816 */ /* 0x000fc60000000024 */
[----:B------:R-:W-:Y:S01]  /*71f0*/  FMUL.FTZ R56, R56, R91 ;  /* 0x0000005b38387220 */ /* 0x000fe20000410000 */
        /* <DEDUP_REMOVED lines=10> */
.L_x_763:
        /* <DEDUP_REMOVED lines=12> */
.L_x_766:
[----:B------:R-:W-:-:S07]  /*7360*/  IMAD.MOV.U32 R26, RZ, RZ, R67 ;  /* 0x000000ffff1a7224 */ /* 0x000fce00078e0043 */
.L_x_767:
[----:B------:R-:W-:Y:S05]  /*7370*/  BSYNC B1 ;  /* 0x0000000000017941 */ /* 0x000fea0003800000 */
.L_x_765:
        /* <DEDUP_REMOVED lines=16> */
.L_x_771:
[----:B------:R-:W-:Y:S05]  /*7480*/  BSYNC B2 ;  /* 0x0000000000027941 */ /* 0x000fea0003800000 */
.L_x_770:
        /* <DEDUP_REMOVED lines=43> */
.L_x_769:
[----:B------:R-:W-:Y:S05]  /*7740*/  BSYNC B1 ;  /* 0x0000000000017941 */ /* 0x000fea0003800000 */
.L_x_768:
[----:B------:R-:W-:-:S05]  /*7750*/  I2FP.F32.U32 R26, R26 ;  /* 0x0000001a001a7245 */ /* 0x000fca0000201000 */
[----:B------:R-:W-:Y:S01]  /*7760*/  FFMA.FTZ R57, R26, R93, 1.1641532182693481445e-10 ;  /* 0x2f0000001a397423 */ /* 0x000fe2000001005d */
[----:B------:R-:W-:-:S04]  /*7770*/  IMAD.U32 R26, R32, 0x10000, RZ ;  /* 0x00010000201a7824 */ /* 0x000fc800078e00ff */
[----:B------:R-:W-:Y:S01]  /*7780*/  FMUL.FTZ R26, R26, R91 ;  /* 0x0000005b1a1a7220 */ /* 0x000fe20000410000 */
[----:B------:R-:W-:-:S04]  /*7790*/  FSETP.GTU.FTZ.AND P3, PT, R57, R92, PT ;  /* 0x0000005c3900720b */ /* 0x000fc80003f7c000 */
[----:B------:R-:W-:Y:S02]  /*77a0*/  FSEL R57, R26, RZ, !P3 ;  /* 0x000000ff1a397208 */ /* 0x000fe40005800000 */
[----:B------:R-:W-:-:S03]  /*77b0*/  SEL R26, RZ, 0x1, P3 ;  /* 0x00000001ff1a7807 */ /* 0x000fc60001800000 */
[----:B------:R-:W-:Y:S01]  /*77c0*/  FADD.FTZ R56, R56, R57 ;  /* 0x0000003938387221 */ /* 0x000fe20000010000 */
[----:B------:R-:W-:-:S05]  /*77d0*/  @P1 SHF.L.U32 R57, R28, 0x10, RZ ;  /* 0x000000101c391819 */ /* 0x000fca00000006ff */
[----:B------:R-:W-:-:S07]  /*77e0*/  @P1 FADD.FTZ R56, R57, R56 ;  /* 0x0000003839381221 */ /* 0x000fce0000010000 */
.L_x_764:
        /* <DEDUP_REMOVED lines=12> */
.L_x_773:
[----:B------:R-:W-:-:S07]  /*78b0*/  IMAD.MOV.U32 R57, RZ, RZ, R67 ;  /* 0x000000ffff397224 */ /* 0x000fce00078e0043 */
.L_x_774:
[----:B------:R-:W-:Y:S05]  /*78c0*/  BSYNC B1 ;  /* 0x0000000000017941 */ /* 0x000fea0003800000 */
.L_x_772:
        /* <DEDUP_REMOVED lines=16> */
.L_x_778:
[----:B------:R-:W-:Y:S05]  /*79d0*/  BSYNC B2 ;  /* 0x0000000000027941 */ /* 0x000fea0003800000 */
.L_x_777:
[----:B------:R-:W-:Y:S01]  /*79e0*/  LOP3.LUT R58, R58, UR7, R15, 0x96, !PT ;  /* 0x000000073a3a7c12 */ /* 0x000fe2000f8e960f */
[----:B------:R-:W-:-:S04]  /*79f0*/  IMAD.HI.U32 R60, R2, -0x326172a9, RZ ;  /* 0xcd9e8d57023c7827 */ /* 0x000fc800078e00ff */
[----:B------:R-:W-:Y:S01]  /*7a00*/  IMAD R61, R2, -0x326172a9, RZ ;  /* 0xcd9e8d57023d7824 */ /* 0x000fe200078e02ff */
[----:B------:R-:W-:Y:S01]  /*7a10*/  LOP3.LUT R60, R60, UR6, R3, 0x96, !PT ;  /* 0x000000063c3c7c12 */ /* 0x000fe2000f8e9603 */
[----:B------:R-:W-:-:S05]  /*7a20*/  IMAD.WIDE.U32 R58, R58, -0x326172a9, RZ ;  /* 0xcd9e8d573a3a7825 */ /* 0x000fca00078e00ff */
[----:B------:R-:W-:Y:S01]  /*7a30*/  LOP3.LUT R66, R59, UR13, R61, 0x96, !PT ;  /* 0x0000000d3b427c12 */ /* 0x000fe2000f8e963d */
[----:B------:R-:W-:Y:S02]  /*7a40*/  IMAD R59, R4, -0x2daee0ad, RZ ;  /* 0xd2511f53043b7824 */ /* 0x000fe400078e02ff */
        /* <DEDUP_REMOVED lines=36> */
.L_x_776:
[----:B------:R-:W-:Y:S05]  /*7c90*/  BSYNC B1 ;  /* 0x0000000000017941 */ /* 0x000fea0003800000 */
.L_x_775:
[----:B------:R-:W-:Y:S02]  /*7ca0*/  I2FP.F32.U32 R60, R57 ;  /* 0x00000039003c7245 */ /* 0x000fe40000201000 */
[----:B------:R-:W-:-:S03]  /*7cb0*/  SHF.L.U32 R36, R36, 0x10, RZ ;  /* 0x0000001024247819 */ /* 0x000fc600000006ff */
[----:B------:R-:W-:-:S05]  /*7cc0*/  FFMA.FTZ R57, R60, R93, 1.1641532182693481445e-10 ;  /* 0x2f0000003c397423 */ /* 0x000fca000001005d */
[----:B------:R-:W-:Y:S01]  /*7cd0*/  FSETP.GTU.FTZ.AND P3, PT, R57, R92, PT ;  /* 0x0000005c3900720b */ /* 0x000fe20003f7c000 */
[----:B------:R-:W-:-:S03]  /*7ce0*/  FMUL.FTZ R57, R36, R91 ;  /* 0x0000005b24397220 */ /* 0x000fc60000410000 */
[----:B------:R-:W-:Y:S02]  /*7cf0*/  P2R R36, PR, RZ, 0x8 ;  /* 0x00000008ff247803 */ /* 0x000fe40000000000 */
[----:B------:R-:W-:Y:S01]  /*7d00*/  FSEL R57, R57, RZ, !P3 ;  /* 0x000000ff39397208 */ /* 0x000fe20005800000 */
[----:B------:R-:W-:Y:S06]  /*7d10*/  @P2 BRA `(.L_x_779) ;  /* 0x00000000001c2947 */ /* 0x000fec0003800000 */
[----:B------:R-:W-:Y:S01]  /*7d20*/  IMAD.MOV.U32 R59, RZ, RZ, R58 ;  /* 0x000000ffff3b7224 */ /* 0x000fe200078e003a */
[----:B------:R-:W-:Y:S06]  /*7d30*/  @!P1 BRA `(.L_x_780) ;  /* 0x0000000400709947 */ /* 0x000fec0003800000 */
[----:B------:R-:W-:-:S05]  /*7d40*/  PRMT R59, R28, 0x7632, R59 ;  /* 0x000076321c3b7816 */ /* 0x000fca000000003b */
[----:B------:R-:W-:Y:S01]  /*7d50*/  IMAD.U32 R60, R59, 0x10000, RZ ;  /* 0x000100003b3c7824 */ /* 0x000fe200078e00ff */
[----:B------:R-:W-:-:S03]  /*7d60*/  MOV R59, R58 ;  /* 0x0000003a003b7202 */ /* 0x000fc60000000f00 */
[----:B------:R-:W-:Y:S01]  /*7d70*/  FADD.FTZ R57, R57, R60 ;  /* 0x0000003c39397221 */ /* 0x000fe20000010000 */
[----:B------:R-:W-:Y:S06]  /*7d80*/  BRA `(.L_x_780) ;  /* 0x00000004005c7947 */ /* 0x000fec0003800000 */
.L_x_779:
        /* <DEDUP_REMOVED lines=12> */
.L_x_782:
[----:B------:R-:W-:-:S07]  /*7e50*/  IMAD.MOV.U32 R27, RZ, RZ, R67 ;  /* 0x000000ffff1b7224 */ /* 0x000fce00078e0043 */
.L_x_783:
[----:B------:R-:W-:Y:S05]  /*7e60*/  BSYNC B1 ;  /* 0x0000000000017941 */ /* 0x000fea0003800000 */
.L_x_781:
        /* <DEDUP_REMOVED lines=16> */
.L_x_787:
[----:B------:R-:W-:Y:S05]  /*7f70*/  BSYNC B2 ;  /* 0x0000000000027941 */ /* 0x000fea0003800000 */
.L_x_786:
        /* <DEDUP_REMOVED lines=43> */
.L_x_785:
[----:B------:R-:W-:Y:S05]  /*8230*/  BSYNC B1 ;  /* 0x0000000000017941 */ /* 0x000fea0003800000 */
.L_x_784:
[----:B------:R-:W-:Y:S02]  /*8240*/  I2FP.F32.U32 R58, R27 ;  /* 0x0000001b003a7245 */ /* 0x000fe40000201000 */
[----:B------:R-:W-:-:S03]  /*8250*/  PRMT R60, R32, 0x7632, R60 ;  /* 0x00007632203c7816 */ /* 0x000fc6000000003c */
[----:B------:R-:W-:Y:S01]  /*8260*/  FFMA.FTZ R27, R58, R93, 1.1641532182693481445e-10 ;  /* 0x2f0000003a1b7423 */ /* 0x000fe2000001005d */
[----:B------:R-:W-:-:S04]  /*8270*/  SHF.L.U32 R60, R60, 0x10, RZ ;  /* 0x000000103c3c7819 */ /* 0x000fc800000006ff */
[----:B------:R-:W-:Y:S01]  /*8280*/  FSETP.GTU.FTZ.AND P3, PT, R27, R92, PT ;  /* 0x0000005c1b00720b */ /* 0x000fe20003f7c000 */
[----:B------:R-:W-:Y:S01]  /*8290*/  FMUL.FTZ R60, R60, R91 ;  /* 0x0000005b3c3c7220 */ /* 0x000fe20000410000 */
[----:B------:R-:W-:-:S04]  /*82a0*/  @P1 PRMT R27, R28, 0x7632, R27 ;  /* 0x000076321c1b1816 */ /* 0x000fc8000000001b */
[----:B------:R-:W-:Y:S01]  /*82b0*/  FSEL R60, R60, RZ, !P3 ;  /* 0x000000ff3c3c7208 */ /* 0x000fe20005800000 */
[----:B------:R-:W-:Y:S01]  /*82c0*/  @P1 IMAD.U32 R58, R27, 0x10000, RZ ;  /* 0x000100001b3a1824 */ /* 0x000fe200078e00ff */
[----:B------:R-:W-:-:S03]  /*82d0*/  SEL R27, RZ, 0x1, P3 ;  /* 0x00000001ff1b7807 */ /* 0x000fc60001800000 */
[----:B------:R-:W-:-:S04]  /*82e0*/  FADD.FTZ R57, R57, R60 ;  /* 0x0000003c39397221 */ /* 0x000fc80000010000 */
[----:B------:R-:W-:-:S07]  /*82f0*/  @P1 FADD.FTZ R57, R57, R58 ;  /* 0x0000003a39391221 */ /* 0x000fce0000010000 */
.L_x_780:
        /* <DEDUP_REMOVED lines=12> */
.L_x_789:
[----:B------:R-:W-:-:S07]  /*83c0*/  MOV R62, R67 ;  /* 0x00000043003e7202 */ /* 0x000fce0000000f00 */
.L_x_790:
[----:B------:R-:W-:Y:S05]  /*83d0*/  BSYNC B1 ;  /* 0x0000000000017941 */ /* 0x000fea0003800000 */
.L_x_788:
        /* <DEDUP_REMOVED lines=16> */
.L_x_794:
[----:B------:R-:W-:Y:S05]  /*84e0*/  BSYNC B2 ;  /* 0x0000000000027941 */ /* 0x000fea0003800000 */
.L_x_793:
        /* <DEDUP_REMOVED lines=43> */
.L_x_792:
[----:B------:R-:W-:Y:S05]  /*87a0*/  BSYNC B1 ;  /* 0x0000000000017941 */ /* 0x000fea0003800000 */
.L_x_791:
[----:B------:R-:W-:-:S05]  /*87b0*/  I2FP.F32.U32 R58, R62 ;  /* 0x0000003e003a7245 */ /* 0x000fca0000201000 */
[----:B------:R-:W-:Y:S01]  /*87c0*/  FFMA.FTZ R59, R58, R93, 1.1641532182693481445e-10 ;  /* 0x2f0000003a3b7423 */ /* 0x000fe2000001005d */
[C---:B------:R-:W-:Y:S01]  /*87d0*/  IMAD.U32 R58, R37.reuse, 0x10000, RZ ;  /* 0x00010000253a7824 */ /* 0x040fe200078e00ff */
[----:B------:R-:W-:-:S03]  /*87e0*/  PRMT R37, R37, 0x7632, R37 ;  /* 0x0000763225257816 */ /* 0x000fc60000000025 */
[----:B------:R-:W-:Y:S01]  /*87f0*/  FMUL.FTZ R58, R58, R91 ;  /* 0x0000005b3a3a7220 */ /* 0x000fe20000410000 */
[----:B------:R-:W-:-:S04]  /*8800*/  FSETP.GTU.FTZ.AND P3, PT, R59, R92, PT ;  /* 0x0000005c3b00720b */ /* 0x000fc80003f7c000 */
        /* <DEDUP_REMOVED lines=9> */
.L_x_795:
        /* <DEDUP_REMOVED lines=12> */
.L_x_798:
[----:B------:R-:W-:-:S07]  /*8960*/  MOV R48, R67 ;  /* 0x0000004300307202 */ /* 0x000fce0000000f00 */
.L_x_799:
[----:B------:R-:W-:Y:S05]  /*8970*/  BSYNC B1 ;  /* 0x0000000000017941 */ /* 0x000fea0003800000 */
.L_x_797:
        /* <DEDUP_REMOVED lines=16> */
.L_x_803:
[----:B------:R-:W-:Y:S05]  /*8a80*/  BSYNC B2 ;  /* 0x0000000000027941 */ /* 0x000fea0003800000 */
.L_x_802:
        /* <DEDUP_REMOVED lines=43> */
.L_x_801:
[----:B------:R-:W-:Y:S05]  /*8d40*/  BSYNC B1 ;  /* 0x0000000000017941 */ /* 0x000fea0003800000 */
.L_x_800:
        /* <DEDUP_REMOVED lines=8> */
[----:B------:R-:W-:-:S04]  /*8dd0*/  @P1 IMAD.U32 R59, R29, 0x10000, RZ ;  /* 0x000100001d3b1824 */ /* 0x000fc800078e00ff */
[----:B------:R-:W-:-:S07]  /*8de0*/  @P1 FADD.FTZ R58, R59, R58 ;  /* 0x0000003a3b3a1221 */ /* 0x000fce0000010000 */
.L_x_796:
        /* <DEDUP_REMOVED lines=12> */
.L_x_805:
[----:B------:R-:W-:-:S07]  /*8eb0*/  IMAD.MOV.U32 R59, RZ, RZ, R67 ;  /* 0x000000ffff3b7224 */ /* 0x000fce00078e0043 */
.L_x_806:
[----:B------:R-:W-:Y:S05]  /*8ec0*/  BSYNC B1 ;  /* 0x0000000000017941 */ /* 0x000fea0003800000 */
.L_x_804:
        /* <DEDUP_REMOVED lines=16> */
.L_x_810:
[----:B------:R-:W-:Y:S05]  /*8fd0*/  BSYNC B2 ;  /* 0x0000000000027941 */ /* 0x000fea0003800000 */
.L_x_809:
        /* <DEDUP_REMOVED lines=43> */
.L_x_808:
[----:B------:R-:W-:Y:S05]  /*9290*/  BSYNC B1 ;  /* 0x0000000000017941 */ /* 0x000fea0003800000 */
.L_x_807:
        /* <DEDUP_REMOVED lines=15> */
.L_x_811:
        /* <DEDUP_REMOVED lines=12> */
.L_x_814:
[----:B------:R-:W-:-:S07]  /*9450*/  IMAD.MOV.U32 R49, RZ, RZ, R67 ;  /* 0x000000ffff317224 */ /* 0x000fce00078e0043 */
.L_x_815:
[----:B------:R-:W-:Y:S05]  /*9460*/  BSYNC B1 ;  /* 0x0000000000017941 */ /* 0x000fea0003800000 */
.L_x_813:
        /* <DEDUP_REMOVED lines=14> */
[----:B------:R-:W-:-:S04]  /*9550*/  @P4 IADD3 R61, R15, RZ, RZ ;  /* 0x000000ff0f3d4210 */ /* 0x000fc80007ffe0ff */
[----:B------:R-:W-:-:S07]  /*9560*/  @!P3 MOV R15, R61 ;  /* 0x0000003d000fb202 */ /* 0x000fce0000000f00 */
.L_x_819:
[----:B------:R-:W-:Y:S05]  /*9570*/  BSYNC B2 ;  /* 0x0000000000027941 */ /* 0x000fea0003800000 */
.L_x_818:
        /* <DEDUP_REMOVED lines=43> */
.L_x_817:
[----:B------:R-:W-:Y:S05]  /*9830*/  BSYNC B1 ;  /* 0x0000000000017941 */ /* 0x000fea0003800000 */
.L_x_816:
[----:B------:R-:W-:Y:S02]  /*9840*/  I2FP.F32.U32 R60, R49 ;  /* 0x00000031003c7245 */ /* 0x000fe40000201000 */
[----:B------:R-:W-:-:S05]  /*9850*/  PRMT R49, R33, 0x7632, R49 ;  /* 0x0000763221317816 */ /* 0x000fca0000000031 */
[----:B------:R-:W-:Y:S02]  /*9860*/  IMAD.U32 R62, R49, 0x10000, RZ ;  /* 0x00010000313e7824 */ /* 0x000fe400078e00ff */
[----:B------:R-:W-:Y:S01]  /*9870*/  FFMA.FTZ R49, R60, R93, 1.1641532182693481445e-10 ;  /* 0x2f0000003c317423 */ /* 0x000fe2000001005d */
[----:B------:R-:W-:Y:S01]  /*9880*/  @P1 PRMT R60, R29, 0x7632, R60 ;  /* 0x000076321d3c1816 */ /* 0x000fe2000000003c */
[----:B------:R-:W-:-:S03]  /*9890*/  FMUL.FTZ R62, R62, R91 ;  /* 0x0000005b3e3e7220 */ /* 0x000fc60000410000 */
[----:B------:R-:W-:Y:S02]  /*98a0*/  FSETP.GTU.FTZ.AND P3, PT, R49, R92, PT ;  /* 0x0000005c3100720b */ /* 0x000fe40003f7c000 */
[----:B------:R-:W-:Y:S02]  /*98b0*/  @P1 SHF.L.U32 R60, R60, 0x10, RZ ;  /* 0x000000103c3c1819 */ /* 0x000fe400000006ff */
[----:B------:R-:W-:Y:S02]  /*98c0*/  FSEL R62, R62, RZ, !P3 ;  /* 0x000000ff3e3e7208 */ /* 0x000fe40005800000 */
[----:B------:R-:W-:-:S03]  /*98d0*/  SEL R49, RZ, 0x1, P3 ;  /* 0x00000001ff317807 */ /* 0x000fc60001800000 */
[----:B------:R-:W-:-:S04]  /*98e0*/  FADD.FTZ R59, R59, R62 ;  /* 0x0000003e3b3b7221 */ /* 0x000fc80000010000 */
[----:B------:R-:W-:-:S07]  /*98f0*/  @P1 FADD.FTZ R59, R59, R60 ;  /* 0x0000003c3b3b1221 */ /* 0x000fce0000010000 */
.L_x_812:
        /* <DEDUP_REMOVED lines=10> */
[----:B------:R-:W-:Y:S01]  /*99a0*/  MOV R62, R74 ;  /* 0x0000004a003e7202 */ /* 0x000fe20000000f00 */
[----:B------:R-:W-:Y:S06]  /*99b0*/  BRA `(.L_x_822) ;  /* 0x0000000000047947 */ /* 0x000fec0003800000 */
.L_x_821:
[----:B------:R-:W-:-:S07]  /*99c0*/  IMAD.MOV.U32 R62, RZ, RZ, R67 ;  /* 0x000000ffff3e7224 */ /* 0x000fce00078e0043 */
.L_x_822:
[----:B------:R-:W-:Y:S05]  /*99d0*/  BSYNC B1 ;  /* 0x0000000000017941 */ /* 0x000fea0003800000 */
.L_x_820:
        /* <DEDUP_REMOVED lines=10> */
[----:B------:R-:W-:Y:S01]  /*9a80*/  @!P3 IADD3 R2, R2, 0x1, RZ ;  /* 0x000000010202b810 */ /* 0x000fe20007ffe0ff */
[----:B------:R-:W-:Y:S02]  /*9a90*/  @!P3 VIADD R61, R15, 0x1 ;  /* 0x000000010f3db836 */ /* 0x000fe40000000000 */
[----:B------:R-:W-:Y:S01]  /*9aa0*/  @!P3 IMAD.MOV.U32 R3, RZ, RZ, RZ ;  /* 0x000000ffff03b224 */ /* 0x000fe200078e00ff */
[----:B------:R-:W-:-:S13]  /*9ab0*/  ISETP.NE.AND P4, PT, R2, RZ, !P3 ;  /* 0x000000ff0200720c */ /* 0x000fda0005f85270 */
[----:B------:R-:W-:-:S04]  /*9ac0*/  @P4 IADD3 R61, R15, RZ, RZ ;  /* 0x000000ff0f3d4210 */ /* 0x000fc80007ffe0ff */
[----:B------:R-:W-:-:S07]  /*9ad0*/  @!P3 MOV R15, R61 ;  /* 0x0000003d000fb202 */ /* 0x000fce0000000f00 */
.L_x_826:
[----:B------:R-:W-:Y:S05]  /*9ae0*/  BSYNC B2 ;  /* 0x0000000000027941 */ /* 0x000fea0003800000 */
.L_x_825:
        /* <DEDUP_REMOVED lines=43> */
.L_x_824:
[----:B------:R-:W-:Y:S05]  /*9da0*/  BSYNC B1 ;  /* 0x0000000000017941 */ /* 0x000fea0003800000 */
.L_x_823:
[----:B------:R-:W-:Y:S02]  /*9db0*/  I2FP.F32.U32 R60, R62 ;  /* 0x0000003e003c7245 */ /* 0x000fe40000201000 */
[----:B------:R-:W-:-:S03]  /*9dc0*/  PRMT R61, R38, 0x7632, R61 ;  /* 0x00007632263d7816 */ /* 0x000fc6000000003d */
        /* <DEDUP_REMOVED lines=9> */
[----:B------:R-:W-:-:S04]  /*9e60*/  IMAD.U32 R69, R30, 0x10000, RZ ;  /* 0x000100001e457824 */ /* 0x000fc800078e00ff */
[----:B------:R-:W-:Y:S01]  /*9e70*/  FADD.FTZ R60, R69, R60 ;  /* 0x0000003c453c7221 */ /* 0x000fe20000010000 */
[----:B------:R-:W-:Y:S01]  /*9e80*/  MOV R69, R68 ;  /* 0x0000004400457202 */ /* 0x000fe20000000f00 */
[----:B------:R-:W-:Y:S06]  /*9e90*/  BRA `(.L_x_828) ;  /* 0x0000000400547947 */ /* 0x000fec0003800000 */
.L_x_827:
        /* <DEDUP_REMOVED lines=12> */
.L_x_830:
[----:B------:R-:W-:-:S07]  /*9f60*/  IMAD.MOV.U32 R50, RZ, RZ, R67 ;  /* 0x000000ffff327224 */ /* 0x000fce00078e0043 */
.L_x_831:
[----:B------:R-:W-:Y:S05]  /*9f70*/  BSYNC B1 ;  /* 0x0000000000017941 */ /* 0x000fea0003800000 */
.L_x_829:
        /* <DEDUP_REMOVED lines=16> */
.L_x_835:
[----:B------:R-:W-:Y:S05]  /*a080*/  BSYNC B2 ;  /* 0x0000000000027941 */ /* 0x000fea0003800000 */
.L_x_834:
        /* <DEDUP_REMOVED lines=40> */
[----:B------:R-:W-:Y:S02]  /*a310*/  HFMA2.MMA R69, -RZ, RZ, 0, 0 ;  /* 0x00000000ff457435 */ /* 0x000fe400000001ff */
[----:B------:R-:W-:Y:S01]  /*a320*/  IMAD.MOV.U32 R67, RZ, RZ, R68 ;  /* 0x000000ffff437224 */ /* 0x000fe200078e0044 */
[----:B------:R-:W-:-:S08]  /*a330*/  LOP3.LUT R66, R75, UR34, R66, 0x96, !PT ;  /* 0x000000224b427c12 */ /* 0x000fd0000f8e9642 */
.L_x_833:
[----:B------:R-:W-:Y:S05]  /*a340*/  BSYNC B1 ;  /* 0x0000000000017941 */ /* 0x000fea0003800000 */
.L_x_832:
        /* <DEDUP_REMOVED lines=10> */
.L_x_828:
        /* <DEDUP_REMOVED lines=12> */
.L_x_837:
[----:B------:R-:W-:-:S07]  /*a4b0*/  IMAD.MOV.U32 R62, RZ, RZ, R67 ;  /* 0x000000ffff3e7224 */ /* 0x000fce00078e0043 */
.L_x_838:
[----:B------:R-:W-:Y:S05]  /*a4c0*/  BSYNC B1 ;  /* 0x0000000000017941 */ /* 0x000fea0003800000 */
.L_x_836:
        /* <DEDUP_REMOVED lines=16> */
.L_x_842:
[----:B------:R-:W-:Y:S05]  /*a5d0*/  BSYNC B2 ;  /* 0x0000000000027941 */ /* 0x000fea0003800000 */
.L_x_841:
        /* <DEDUP_REMOVED lines=40> */
[----:B------:R-:W-:-:S03]  /*a860*/  IMAD.WIDE.U32 R68, R71, -0x2daee0ad, RZ ;  /* 0xd2511f5347447825 */ /* 0x000fc600078e00ff */
[----:B------:R-:W-:Y:S01]  /*a870*/  MOV R74, R68 ;  /* 0x00000044004a7202 */ /* 0x000fe20000000f00 */
[----:B------:R-:W-:Y:S01]  /*a880*/  IMAD.MOV.U32 R68, RZ, RZ, RZ ;  /* 0x000000ffff447224 */ /* 0x000fe200078e00ff */
[----:B------:R-:W-:-:S07]  /*a890*/  LOP3.LUT R66, R69, UR34, R66, 0x96, !PT ;  /* 0x0000002245427c12 */ /* 0x000fce000f8e9642 */
.L_x_840:
[----:B------:R-:W-:Y:S05]  /*a8a0*/  BSYNC B1 ;  /* 0x0000000000017941 */ /* 0x000fea0003800000 */
.L_x_839:
        /* <DEDUP_REMOVED lines=9> */
[----:B------:R-:W-:Y:S01]  /*a940*/  PRMT R62, R30, 0x7632, R62 ;  /* 0x000076321e3e7816 */ /* 0x000fe2000000003e */
[----:B------:R-:W-:-:S03]  /*a950*/  IMAD.MOV.U32 R69, RZ, RZ, R68 ;  /* 0x000000ffff457224 */ /* 0x000fc600078e0044 */
[----:B------:R-:W-:-:S05]  /*a960*/  SHF.L.U32 R62, R62, 0x10, RZ ;  /* 0x000000103e3e7819 */ /* 0x000fca00000006ff */
[----:B------:R-:W-:Y:S01]  /*a970*/  FADD.FTZ R61, R61, R62 ;  /* 0x0000003e3d3d7221 */ /* 0x000fe20000010000 */
[----:B------:R-:W-:Y:S06]  /*a980*/  BRA `(.L_x_844) ;  /* 0x0000000400607947 */ /* 0x000fec0003800000 */
.L_x_843:
[C---:B------:R-:W-:Y:S01]  /*a990*/  ISETP.NE.AND P4, PT, R68.reuse, 0x1, PT ;  /* 0x000000014400780c */ /* 0x040fe20003f85270 */
[----:B------:R-:W-:Y:S01]  /*a9a0*/  BSSY B1, `(.L_x_845) ;  /* 0x000000c000017945 */ /* 0x000fe20003800000 */
[----:B------:R-:W-:-:S11]  /*a9b0*/  IADD3 R69, R68, 0x1, RZ ;  /* 0x0000000144457810 */ /* 0x000fd60007ffe0ff */
        /* <DEDUP_REMOVED lines=9> */
.L_x_846:
[----:B------:R-:W-:-:S07]  /*aa50*/  MOV R51, R67 ;  /* 0x0000004300337202 */ /* 0x000fce0000000f00 */
.L_x_847:
[----:B------:R-:W-:Y:S05]  /*aa60*/  BSYNC B1 ;  /* 0x0000000000017941 */ /* 0x000fea0003800000 */
.L_x_845:
        /* <DEDUP_REMOVED lines=10> */
[----:B------:R-:W-:Y:S01]  /*ab10*/  @!P4 VIADD R2, R2, 0x1 ;  /* 0x000000010202c836 */ /* 0x000fe20000000000 */
[----:B------:R-:W-:Y:S02]  /*ab20*/  @!P4 IADD3 R66, R15, 0x1, RZ ;  /* 0x000000010f42c810 */ /* 0x000fe40007ffe0ff */
[----:B------:R-:W-:Y:S02]  /*ab30*/  @!P4 MOV R3, RZ ;  /* 0x000000ff0003c202 */ /* 0x000fe40000000f00 */
[----:B------:R-:W-:-:S13]  /*ab40*/  ISETP.NE.AND P5, PT, R2, RZ, !P4 ;  /* 0x000000ff0200720c */ /* 0x000fda00067a5270 */
[----:B------:R-:W-:-:S04]  /*ab50*/  @P5 IMAD.MOV R66, RZ, RZ, R15 ;  /* 0x000000ffff425224 */ /* 0x000fc800078e020f */
[----:B------:R-:W-:-:S07]  /*ab60*/  @!P4 IMAD.MOV.U32 R15, RZ, RZ, R66 ;  /* 0x000000ffff0fc224 */ /* 0x000fce00078e0042 */
.L_x_851:
[----:B------:R-:W-:Y:S05]  /*ab70*/  BSYNC B2 ;  /* 0x0000000000027941 */ /* 0x000fea0003800000 */
.L_x_850:
        /* <DEDUP_REMOVED lines=38> */
[----:B------:R-:W-:Y:S02]  /*ade0*/  LOP3.LUT R70, R69, UR33, R70, 0x96, !PT ;  /* 0x0000002145467c12 */ /* 0x000fe4000f8e9646 */
[----:B------:R-:W-:Y:S01]  /*adf0*/  MOV R67, R68 ;  /* 0x0000004400437202 */ /* 0x000fe20000000f00 */
[----:B------:R-:W-:-:S04]  /*ae00*/  IMAD.WIDE.U32 R68, R62, -0x2daee0ad, RZ ;  /* 0xd2511f533e447825 */ /* 0x000fc800078e00ff */
[----:B------:R-:W-:Y:S01]  /*ae10*/  IMAD.MOV.U32 R74, RZ, RZ, R68 ;  /* 0x000000ffff4a7224 */ /* 0x000fe200078e0044 */
[----:B------:R-:W-:Y:S01]  /*ae20*/  LOP3.LUT R66, R69, UR34, R66, 0x96, !PT ;  /* 0x0000002245427c12 */ /* 0x000fe2000f8e9642 */
[----:B------:R-:W-:-:S11]  /*ae30*/  HFMA2.MMA R69, -RZ, RZ, 0, 0 ;  /* 0x00000000ff457435 */ /* 0x000fd600000001ff */
.L_x_849:
[----:B------:R-:W-:Y:S05]  /*ae40*/  BSYNC B1 ;  /* 0x0000000000017941 */ /* 0x000fea0003800000 */
.L_x_848:
        /* <DEDUP_REMOVED lines=12> */
.L_x_844:
        /* <DEDUP_REMOVED lines=12> */
.L_x_853:
[----:B------:R-:W-:-:S07]  /*afd0*/  IMAD.MOV.U32 R62, RZ, RZ, R67 ;  /* 0x000000ffff3e7224 */ /* 0x000fce00078e0043 */
.L_x_854:
[----:B------:R-:W-:Y:S05]  /*afe0*/  BSYNC B1 ;  /* 0x0000000000017941 */ /* 0x000fea0003800000 */
.L_x_852:
        /* <DEDUP_REMOVED lines=16> */
.L_x_858:
[----:B------:R-:W-:Y:S05]  /*b0f0*/  BSYNC B2 ;  /* 0x0000000000027941 */ /* 0x000fea0003800000 */
.L_x_857:
        /* <DEDUP_REMOVED lines=44> */
.L_x_856:
[----:B------:R-:W-:Y:S05]  /*b3c0*/  BSYNC B1 ;  /* 0x0000000000017941 */ /* 0x000fea0003800000 */
.L_x_855:
[----:B------:R-:W-:-:S05]  /*b3d0*/  I2FP.F32.U32 R62, R62 ;  /* 0x0000003e003e7245 */ /* 0x000fca0000201000 */
[----:B------:R-:W-:Y:S01]  /*b3e0*/  FFMA.FTZ R69, R62, R93, 1.1641532182693481445e-10 ;  /* 0x2f0000003e457423 */ /* 0x000fe2000001005d */
[C---:B------:R-:W-:Y:S02]  /*b3f0*/  SHF.L.U32 R62, R39.reuse, 0x10, RZ ;  /* 0x00000010273e7819 */ /* 0x040fe400000006ff */
[----:B------:R-:W-:Y:S02]  /*b400*/  PRMT R39, R39, 0x7632, R39 ;  /* 0x0000763227277816 */ /* 0x000fe40000000027 */
[----:B------:R-:W-:Y:S01]  /*b410*/  FSETP.GTU.FTZ.AND P4, PT, R69, R92, PT ;  /* 0x0000005c4500720b */ /* 0x000fe20003f9c000 */
[----:B------:R-:W-:-:S05]  /*b420*/  FMUL.FTZ R62, R62, R91 ;  /* 0x0000005b3e3e7220 */ /* 0x000fca0000410000 */
[----:B------:R-:W-:Y:S01]  /*b430*/  FSEL R62, R62, RZ, !P4 ;  /* 0x000000ff3e3e7208 */ /* 0x000fe20006000000 */
[----:B------:R-:W-:Y:S06]  /*b440*/  @P2 BRA `(.L_x_859) ;  /* 0x0000000000182947 */ /* 0x000fec0003800000 */
[----:B------:R-:W-:Y:S01]  /*b450*/  IMAD.MOV.U32 R69, RZ, RZ, R68 ;  /* 0x000000ffff457224 */ /* 0x000fe200078e0044 */
[----:B------:R-:W-:Y:S06]  /*b460*/  @!P1 BRA `(.L_x_860) ;  /* 0x0000000400689947 */ /* 0x000fec0003800000 */
[----:B------:R-:W-:-:S05]  /*b470*/  SHF.L.U32 R69, R31, 0x10, RZ ;  /* 0x000000101f457819 */ /* 0x000fca00000006ff */
[----:B------:R-:W-:Y:S01]  /*b480*/  FADD.FTZ R62, R69, R62 ;  /* 0x0000003e453e7221 */ /* 0x000fe20000010000 */
[----:B------:R-:W-:Y:S01]  /*b490*/  IMAD.MOV.U32 R69, RZ, RZ, R68 ;  /* 0x000000ffff457224 */ /* 0x000fe200078e0044 */
[----:B------:R-:W-:Y:S06]  /*b4a0*/  BRA `(.L_x_860) ;  /* 0x0000000400587947 */ /* 0x000fec0003800000 */
.L_x_859:
        /* <DEDUP_REMOVED lines=12> */
.L_x_862:
[----:B------:R-:W-:-:S07]  /*b570*/  MOV R52, R67 ;  /* 0x0000004300347202 */ /* 0x000fce0000000f00 */
.L_x_863:
[----:B------:R-:W-:Y:S05]  /*b580*/  BSYNC B1 ;  /* 0x0000000000017941 */ /* 0x000fea0003800000 */
.L_x_861:
        /* <DEDUP_REMOVED lines=16> */
.L_x_867:
[----:B------:R-:W-:Y:S05]  /*b690*/  BSYNC B2 ;  /* 0x0000000000027941 */ /* 0x000fea0003800000 */
.L_x_866:
        /* <DEDUP_REMOVED lines=44> */
.L_x_865:
[----:B------:R-:W-:Y:S05]  /*b960*/  BSYNC B1 ;  /* 0x0000000000017941 */ /* 0x000fea0003800000 */
.L_x_864:
        /* <DEDUP_REMOVED lines=10> */
.L_x_860:
        /* <DEDUP_REMOVED lines=12> */
.L_x_869:
[----:B------:R-:W-:-:S07]  /*bad0*/  IMAD.MOV.U32 R72, RZ, RZ, R67 ;  /* 0x000000ffff487224 */ /* 0x000fce00078e0043 */
.L_x_870:
[----:B------:R-:W-:Y:S05]  /*bae0*/  BSYNC B1 ;  /* 0x0000000000017941 */ /* 0x000fea0003800000 */
.L_x_868:
        /* <DEDUP_REMOVED lines=11> */
[----:B------:R-:W-:Y:S01]  /*bba0*/  @!P5 VIADD R67, R15, 0x1 ;  /* 0x000000010f43d836 */ /* 0x000fe20000000000 */
[----:B------:R-:W-:Y:S02]  /*bbb0*/  @!P5 MOV R3, RZ ;  /* 0x000000ff0003d202 */ /* 0x000fe40000000f00 */
[----:B------:R-:W-:-:S13]  /*bbc0*/  ISETP.NE.AND P6, PT, R2, RZ, !P5 ;  /* 0x000000ff0200720c */ /* 0x000fda0006fc5270 */
[----:B------:R-:W-:-:S05]  /*bbd0*/  @P6 IADD3 R67, R15, RZ, RZ ;  /* 0x000000ff0f436210 */ /* 0x000fca0007ffe0ff */
[----:B------:R-:W-:-:S07]  /*bbe0*/  @!P5 IMAD.MOV.U32 R15, RZ, RZ, R67 ;  /* 0x000000ffff0fd224 */ /* 0x000fce00078e0043 */
.L_x_874:
[----:B------:R-:W-:Y:S05]  /*bbf0*/  BSYNC B2 ;  /* 0x0000000000027941 */ /* 0x000fea0003800000 */
.L_x_873:
        /* <DEDUP_REMOVED lines=44> */
.L_x_872:
[----:B------:R-:W-:Y:S05]  /*bec0*/  BSYNC B1 ;  /* 0x0000000000017941 */ /* 0x000fea0003800000 */
.L_x_871:
        /* <DEDUP_REMOVED lines=14> */
.L_x_875:
        /* <DEDUP_REMOVED lines=12> */
.L_x_878:
[----:B------:R-:W-:-:S07]  /*c070*/  MOV R39, R67 ;  /* 0x0000004300277202 */ /* 0x000fce0000000f00 */
.L_x_879:
[----:B------:R-:W-:Y:S05]  /*c080*/  BSYNC B1 ;  /* 0x0000000000017941 */ /* 0x000fea0003800000 */
.L_x_877:
        /* <DEDUP_REMOVED lines=16> */
.L_x_883:
[----:B------:R-:W-:Y:S05]  /*c190*/  BSYNC B2 ;  /* 0x0000000000027941 */ /* 0x000fea0003800000 */
.L_x_882:
[----:B------:R-:W-:Y:S01]  /*c1a0*/  LOP3.LUT R68, R66, UR7, R15, 0x96, !PT ;  /* 0x0000000742447c12 */ /* 0x000fe2000f8e960f */
[----:B------:R-:W-:-:S04]  /*c1b0*/  IMAD.HI.U32 R66, R2, -0x326172a9, RZ ;  /* 0xcd9e8d5702427827 */ /* 0x000fc800078e00ff */
        /* <DEDUP_REMOVED lines=36> */
[----:B------:R-:W-:-:S04]  /*c400*/  HFMA2.MMA R71, -RZ, RZ, 0, 0 ;  /* 0x00000000ff477435 */ /* 0x000fc800000001ff */
[----:B------:R-:W-:Y:S02]  /*c410*/  LOP3.LUT R70, R69, UR33, R70, 0x96, !PT ;  /* 0x0000002145467c12 */ /* 0x000fe4000f8e9646 */
[----:B------:R-:W-:Y:S01]  /*c420*/  MOV R67, R68 ;  /* 0x0000004400437202 */ /* 0x000fe20000000f00 */
[----:B------:R-:W-:-:S04]  /*c430*/  IMAD.WIDE.U32 R68, R53, -0x2daee0ad, RZ ;  /* 0xd2511f5335447825 */ /* 0x000fc800078e00ff */
[----:B------:R-:W-:Y:S01]  /*c440*/  IMAD.MOV.U32 R74, RZ, RZ, R68 ;  /* 0x000000ffff4a7224 */ /* 0x000fe200078e0044 */
[----:B------:R-:W-:-:S07]  /*c450*/  LOP3.LUT R66, R69, UR34, R66, 0x96, !PT ;  /* 0x0000002245427c12 */ /* 0x000fce000f8e9642 */
.L_x_881:
[----:B------:R-:W-:Y:S05]  /*c460*/  BSYNC B1 ;  /* 0x0000000000017941 */ /* 0x000fea0003800000 */
.L_x_880:
[----:B------:R-:W-:Y:S02]  /*c470*/  I2FP.F32.U32 R68, R39 ;  /* 0x0000002700447245 */ /* 0x000fe40000201000 */
[----:B------:R-:W-:-:S03]  /*c480*/  PRMT R39, R35, 0x7632, R39 ;  /* 0x0000763223277816 */ /* 0x000fc60000000027 */
[----:B------:R-:W-:Y:S02]  /*c490*/  FFMA.FTZ R93, R68, R93, 1.1641532182693481445e-10 ;  /* 0x2f000000445d7423 */ /* 0x000fe4000001005d */
[----:B------:R-:W-:-:S03]  /*c4a0*/  IMAD.U32 R68, R39, 0x10000, RZ ;  /* 0x0001000027447824 */ /* 0x000fc600078e00ff */
[----:B------:R-:W-:Y:S01]  /*c4b0*/  FSETP.GTU.FTZ.AND P2, PT, R93, R92, PT ;  /* 0x0000005c5d00720b */ /* 0x000fe20003f5c000 */
[----:B------:R-:W-:-:S03]  /*c4c0*/  FMUL.FTZ R68, R68, R91 ;  /* 0x0000005b44447220 */ /* 0x000fc60000410000 */
[----:B------:R-:W-:Y:S02]  /*c4d0*/  SEL R53, RZ, 0x1, P2 ;  /* 0x00000001ff357807 */ /* 0x000fe40001000000 */
[----:B------:R-:W-:-:S05]  /*c4e0*/  FSEL R39, R68, RZ, !P2 ;  /* 0x000000ff44277208 */ /* 0x000fca0005000000 */
[--C-:B------:R-:W-:Y:S01]  /*c4f0*/  FADD.FTZ R72, R72, R39.reuse ;  /* 0x0000002748487221 */ /* 0x100fe20000010000 */
[----:B------:R-:W-:-:S04]  /*c500*/  @P1 PRMT R39, R31, 0x7632, R39 ;  /* 0x000076321f271816 */ /* 0x000fc80000000027 */
[----:B------:R-:W-:-:S05]  /*c510*/  @P1 SHF.L.U32 R39, R39, 0x10, RZ ;  /* 0x0000001027271819 */ /* 0x000fca00000006ff */
[----:B------:R-:W-:-:S07]  /*c520*/  @P1 FADD.FTZ R72, R72, R39 ;  /* 0x0000002748481221 */ /* 0x000fce0000010000 */
.L_x_876:
[----:B------:R-:W-:Y:S01]  /*c530*/  SEL R75, RZ, 0x10000, P4 ;  /* 0x00010000ff4b7807 */ /* 0x000fe20002000000 */
[----:B------:R-:W-:Y:S01]  /*c540*/  IMAD.WIDE.U32 R68, R44, 0x10, R122 ;  /* 0x000000102c447825 */ /* 0x000fe200078e007a */
[----:B------:R-:W-:Y:S02]  /*c550*/  ISETP.NE.AND P4, PT, R37, RZ, PT ;  /* 0x000000ff2500720c */ /* 0x000fe40003f85270 */
[----:B------:R-:W-:Y:S02]  /*c560*/  SEL R91, RZ, 0x1000000, P5 ;  /* 0x01000000ff5b7807 */ /* 0x000fe40002800000 */
[----:B------:R-:W-:Y:S02]  /*c570*/  ISETP.NE.AND P2, PT, R36, RZ, PT ;  /* 0x000000ff2400720c */ /* 0x000fe40003f45270 */
[----:B------:R-:W-:Y:S02]  /*c580*/  ISETP.NE.AND P5, PT, R38, RZ, PT ;  /* 0x000000ff2600720c */ /* 0x000fe40003fa5270 */
[----:B------:R-:W-:-:S02]  /*c590*/  ISETP.NE.AND P1, PT, R63, RZ, PT ;  /* 0x000000ff3f00720c */ /* 0x000fc40003f25270 */
[----:B------:R-:W-:Y:S02]  /*c5a0*/  F2FP.BF16.F32.PACK_AB R39, R72, R62 ;  /* 0x0000003e4827723e */ /* 0x000fe400000010ff */
[----:B------:R-:W-:Y:S02]  /*c5b0*/  F2FP.BF16.F32.PACK_AB R38, R61, R60 ;  /* 0x0000003c3d26723e */ /* 0x000fe400000010ff */
[----:B------:R-:W-:Y:S02]  /*c5c0*/  F2FP.BF16.F32.PACK_AB R37, R59, R58 ;  /* 0x0000003a3b25723e */ /* 0x000fe400000010ff */
[----:B------:R-:W-:Y:S02]  /*c5d0*/  F2FP.BF16.F32.PACK_AB R36, R57, R56 ;  /* 0x000000383924723e */ /* 0x000fe400000010ff */
[----:B------:R-:W-:Y:S02]  /*c5e0*/  ISETP.NE.AND P6, PT, R64, RZ, PT ;  /* 0x000000ff4000720c */ /* 0x000fe40003fc5270 */
[----:B------:R-:W-:Y:S01]  /*c5f0*/  SEL R63, RZ, 0x1, P4 ;  /* 0x00000001ff3f7807 */ /* 0x000fe20002000000 */
[----:B------:R0:W-:Y:S01]  /*c600*/  STG.E.128 desc[UR4][R68.64], R36 ;  /* 0x0000002444007986 */ /* 0x0001e2000c101d04 */
[----:B------:R-:W-:-:S04]  /*c610*/  SEL R64, RZ, 0x100, P3 ;  /* 0x00000100ff407807 */ /* 0x000fc80001800000 */
[----:B------:R-:W-:Y:S02]  /*c620*/  LOP3.LUT R64, R64, R91, R75, 0xfe, !PT ;  /* 0x0000005b40407212 */ /* 0x000fe400078efe4b */
[----:B------:R-:W-:Y:S01]  /*c630*/  SEL R75, RZ, 0x1, P5 ;  /* 0x00000001ff4b7807 */ /* 0x000fe20002800000 */
[----:B0-----:R-:W-:Y:S01]  /*c640*/  IMAD.WIDE.U32 R36, R63, 0x1000000, RZ ;  /* 0x010000003f247825 */ /* 0x001fe200078e00ff */
[----:B------:R-:W-:-:S04]  /*c650*/  SEL R63, RZ, 0x1, P6 ;  /* 0x00000001ff3f7807 */ /* 0x000fc80003000000 */
[----:B------:R-:W-:Y:S01]  /*c660*/  LOP3.LUT R75, R37, R64, R75, 0xfe, !PT ;  /* 0x00000040254b7212 */ /* 0x000fe200078efe4b */
[----:B------:R-:W-:Y:S01]  /*c670*/  FADD.FTZ R37, RZ, R41 ;  /* 0x00000029ff257221 */ /* 0x000fe20000010000 */
[----:B------:R-:W-:Y:S01]  /*c680*/  SEL R64, RZ, 0x1, P2 ;  /* 0x00000001ff407807 */ /* 0x000fe20001000000 */
[----:B------:R-:W-:Y:S01]  /*c690*/  IMAD.WIDE.U32 R38, R63, 0x10000, RZ ;  /* 0x000100003f267825 */ /* 0x000fe200078e00ff */
[----:B------:R-:W-:-:S03]  /*c6a0*/  SEL R63, RZ, 0x1, P1 ;  /* 0x00000001ff3f7807 */ /* 0x000fc60000800000 */
[----:B------:R-:W-:Y:S01]  /*c6b0*/  FADD.FTZ R37, R37, R42 ;  /* 0x0000002a25257221 */ /* 0x000fe20000010000 */
[----:B------:R-:W-:Y:S01]  /*c6c0*/  ISETP.NE.AND P1, PT, R121, RZ, PT ;  /* 0x000000ff7900720c */ /* 0x000fe20003f25270 */
[----:B------:R-:W-:-:S03]  /*c6d0*/  IMAD.WIDE.U32 R68, R64, 0x100, RZ ;  /* 0x0000010040447825 */ /* 0x000fc600078e00ff */
[----:B------:R-:W-:Y:S01]  /*c6e0*/  LOP3.LUT R36, R68, R36, R38, 0xfe, !PT ;  /* 0x0000002444247212 */ /* 0x000fe200078efe26 */
[----:B------:R-:W-:Y:S01]  /*c6f0*/  FADD.FTZ R38, R37, R46 ;  /* 0x0000002e25267221 */ /* 0x000fe20000010000 */
[----:B------:R-:W-:-:S03]  /*c700*/  LOP3.LUT R39, R69, R75, R39, 0xfe, !PT ;  /* 0x0000004b45277212 */ /* 0x000fc600078efe27 */
[----:B------:R-:W-:-:S04]  /*c710*/  FADD.FTZ R38, R38, R47 ;  /* 0x0000002f26267221 */ /* 0x000fc80000010000 */
[----:B------:R-:W-:-:S04]  /*c720*/  FADD.FTZ R38, R38, R43 ;  /* 0x0000002b26267221 */ /* 0x000fc80000010000 */
[----:B------:R-:W-:-:S04]  /*c730*/  FADD.FTZ R37, R38, R45 ;  /* 0x0000002d26257221 */ /* 0x000fc80000010000 */
[----:B------:R-:W-:-:S04]  /*c740*/  FADD.FTZ R38, R37, R54 ;  /* 0x0000003625267221 */ /* 0x000fc80000010000 */
[----:B------:R-:W-:-:S04]  /*c750*/  FADD.FTZ R37, R38, R55 ;  /* 0x0000003726257221 */ /* 0x000fc80000010000 */
[----:B------:R-:W-:-:S04]  /*c760*/  FADD.FTZ R38, R37, R56 ;  /* 0x0000003825267221 */ /* 0x000fc80000010000 */
[----:B------:R-:W-:Y:S01]  /*c770*/  FADD.FTZ R37, R38, R57 ;  /* 0x0000003926257221 */ /* 0x000fe20000010000 */
[----:B------:R-:W-:-:S03]  /*c780*/  LOP3.LUT R38, R36, R63, RZ, 0xfc, !PT ;  /* 0x0000003f24267212 */ /* 0x000fc600078efcff */
[----:B------:R-:W-:Y:S01]  /*c790*/  FADD.FTZ R64, R37, R58 ;  /* 0x0000003a25407221 */ /* 0x000fe20000010000 */
[----:B------:R-:W-:-:S04]  /*c7a0*/  IMAD.WIDE.U32 R36, R44, 0x8, R124 ;  /* 0x000000082c247825 */ /* 0x000fc800078e007c */
[----:B------:R-:W-:Y:S01]  /*c7b0*/  FADD.FTZ R63, R64, R59 ;  /* 0x0000003b403f7221 */ /* 0x000fe20000010000 */
[----:B------:R0:W-:Y:S03]  /*c7c0*/  STG.E.64 desc[UR4][R36.64], R38 ;  /* 0x0000002624007986 */ /* 0x0001e6000c101b04 */
[----:B------:R-:W-:-:S04]  /*c7d0*/  FADD.FTZ R64, R63, R60 ;  /* 0x0000003c3f407221 */ /* 0x000fc80000010000 */
[----:B------:R-:W-:-:S04]  /*c7e0*/  FADD.FTZ R63, R64, R61 ;  /* 0x0000003d403f7221 */ /* 0x000fc80000010000 */
[----:B------:R-:W-:Y:S01]  /*c7f0*/  FADD.FTZ R63, R63, R62 ;  /* 0x0000003e3f3f7221 */ /* 0x000fe20000010000 */
[----:B------:R-:W-:Y:S06]  /*c800*/  @!P0 BRA `(.L_x_884) ;  /* 0x0000000000508947 */ /* 0x000fec0003800000 */
[----:B0-----:R-:W-:Y:S01]  /*c810*/  IMAD.U32 R37, R52, 0x10000, RZ ;  /* 0x0001000034257824 */ /* 0x001fe200078e00ff */
[----:B------:R-:W-:Y:S01]  /*c820*/  LOP3.LUT R36, R53, 0xffff, RZ, 0xc0, !PT ;  /* 0x0000ffff35247812 */ /* 0x000fe200078ec0ff */
[----:B------:R-:W0:Y:S01]  /*c830*/  LDC.64 R92, c[0x0][0x248] ;  /* 0x00009200ff5c7b82 */ /* 0x000e220000000a00 */
        /* <DEDUP_REMOVED lines=15> */
[----:B0-----:R-:W-:-:S05]  /*c930*/  IMAD.WIDE.U32 R36, R44, 0x8, R92 ;  /* 0x000000082c247825 */ /* 0x001fca00078e005c */
[----:B------:R1:W-:Y:S02]  /*c940*/  STG.E.64 desc[UR4][R36.64], R68 ;  /* 0x0000004424007986 */ /* 0x0003e4000c101b04 */
.L_x_884:
[----:B------:R-:W-:Y:S01]  /*c950*/  UMOV UR8, 0xffffffff ;  /* 0xffffffff00087882 */ /* 0x000fe20000000000 */
[----:B------:R-:W-:Y:S02]  /*c960*/  FADD.FTZ R63, R63, R72 ;  /* 0x000000483f3f7221 */ /* 0x000fe40000010000 */
[----:B------:R-:W-:Y:S05]  /*c970*/  BRA.DIV UR8, `(.L_x_885) ;  /* 0x0000000a08a87947 */ /* 0x000fea000b800000 */
[----:B01----:R-:W0:Y:S02]  /*c980*/  SHFL.BFLY PT, R36, R63, 0x1, 0x1f ;  /* 0x0c201f003f247f89 */ /* 0x003e2400000e0000 */
        /* <DEDUP_REMOVED lines=11> */
[C---:B------:R-:W-:Y:S01]  /*ca40*/  FADD.FTZ R36, -R75.reuse, R41 ;  /* 0x000000294b247221 */ /* 0x040fe20000010100 */
[C---:B------:R-:W-:Y:S01]  /*ca50*/  FADD.FTZ R63, -R75.reuse, R42 ;  /* 0x0000002a4b3f7221 */ /* 0x040fe20000010100 */
[----:B------:R-:W-:Y:S02]  /*ca60*/  FADD.FTZ R39, -R75, R46 ;  /* 0x0000002e4b277221 */ /* 0x000fe40000010100 */
[----:B------:R-:W-:-:S04]  /*ca70*/  FFMA.FTZ R36, R36, R36, RZ ;  /* 0x0000002424247223 */ /* 0x000fc800000100ff */
[----:B------:R-:W-:-:S04]  /*ca80*/  FFMA.FTZ R36, R63, R63, R36 ;  /* 0x0000003f3f247223 */ /* 0x000fc80000010024 */
        /* <DEDUP_REMOVED lines=36> */
.L_x_898:
[----:B01----:R-:W-:Y:S01]  /*ccd0*/  FADD.FTZ R64, R64, R69 ;  /* 0x0000004540407221 */ /* 0x003fe20000010000 */
[----:B------:R-:W-:Y:S01]  /*cce0*/  FMUL.FTZ R36, R75, R75 ;  /* 0x0000004b4b247220 */ /* 0x000fe20000410000 */
[----:B------:R-:W-:Y:S01]  /*ccf0*/  PLOP3.LUT P2, PT, PT, PT, UP0, 0x40, 0x0 ;  /* 0x000000000000781c */ /* 0x000fe20003f4e808 */
[----:B------:R-:W0:Y:S01]  /*cd00*/  @!P1 LDC.64 R38, c[0x0][0x250] ;  /* 0x00009400ff269b82 */ /* 0x000e220000000a00 */
[----:B------:R-:W-:Y:S02]  /*cd10*/  FFMA.FTZ R63, R64, R37, UR12 ;  /* 0x0000000c403f7e23 */ /* 0x000fe40008010025 */
[----:B------:R-:W-:Y:S02]  /*cd20*/  FSEL R64, R36, RZ, !P2 ;  /* 0x000000ff24407208 */ /* 0x000fe40005000000 */
[----:B------:R-:W-:-:S03]  /*cd30*/  PLOP3.LUT P2, PT, PT, PT, UP0, 0x40, 0x0 ;  /* 0x000000000000781c */ /* 0x000fc60003f4e808 */
[----:B------:R-:W-:Y:S01]  /*cd40*/  FADD.FTZ R63, R63, R64 ;  /* 0x000000403f3f7221 */ /* 0x000fe20000010000 */
[----:B------:R-:W1:Y:S01]  /*cd50*/  @!P1 LDC.64 R36, c[0x0][0x258] ;  /* 0x00009600ff249b82 */ /* 0x000e620000000a00 */
[----:B------:R-:W-:-:S04]  /*cd60*/  FSEL R64, R75, RZ, P2 ;  /* 0x000000ff4b407208 */ /* 0x000fc80001000000 */
        /* <DEDUP_REMOVED lines=10> */
[----:B0-----:R-:W-:-:S05]  /*ce10*/  @!P1 IMAD.WIDE R38, R0, 0x4, R38 ;  /* 0x0000000400269825 */ /* 0x001fca00078e0226 */
[----:B------:R0:W-:Y:S01]  /*ce20*/  @!P1 STG.E desc[UR4][R38.64], R75 ;  /* 0x0000004b26009986 */ /* 0x0001e2000c101904 */
[C---:B--2---:R-:W-:Y:S01]  /*ce30*/  FMUL.FTZ R69, R63.reuse, R42 ;  /* 0x0000002a3f457220 */ /* 0x044fe20000410000 */
[C---:B------:R-:W-:Y:S01]  /*ce40*/  FMUL.FTZ R46, R63.reuse, R68 ;  /* 0x000000443f2e7220 */ /* 0x040fe20000410000 */
[C---:B------:R-:W-:Y:S01]  /*ce50*/  FMUL.FTZ R47, R63.reuse, R92 ;  /* 0x0000005c3f2f7220 */ /* 0x040fe20000410000 */
[----:B------:R-:W-:Y:S01]  /*ce60*/  FMUL.FTZ R42, R63, R122 ;  /* 0x0000007a3f2a7220 */ /* 0x000fe20000410000 */
[----:B-1----:R-:W-:-:S04]  /*ce70*/  @!P1 IMAD.WIDE R36, R0, 0x4, R36 ;  /* 0x0000000400249825 */ /* 0x002fc800078e0224 */
[----:B------:R-:W-:Y:S01]  /*ce80*/  FADD.FTZ R92, -R64, R54 ;  /* 0x00000036405c7221 */ /* 0x000fe20000010100 */
[----:B------:R-:W-:Y:S01]  /*ce90*/  FFMA.FTZ R41, R47, R119, R81 ;  /* 0x000000772f297223 */ /* 0x000fe20000010051 */
[----:B------:R-:W-:Y:S01]  /*cea0*/  FFMA.FTZ R68, R42, R109, R79 ;  /* 0x0000006d2a447223 */ /* 0x000fe2000001004f */
[----:B------:R-:W-:Y:S01]  /*ceb0*/  FADD.FTZ R122, -R64, R55 ;  /* 0x00000037407a7221 */ /* 0x000fe20000010100 */
[----:B------:R1:W-:Y:S01]  /*cec0*/  @!P1 STG.E desc[UR4][R36.64], R63 ;  /* 0x0000003f24009986 */ /* 0x0003e2000c101904 */
[----:B0-----:R-:W-:Y:S01]  /*ced0*/  FFMA.FTZ R38, R46, R120, R85 ;  /* 0x000000782e267223 */ /* 0x001fe20000010055 */
[----:B------:R-:W-:Y:S01]  /*cee0*/  FFMA.FTZ R39, R69, R111, R83 ;  /* 0x0000006f45277223 */ /* 0x000fe20000010053 */
[C---:B------:R-:W-:Y:S01]  /*cef0*/  FMUL.FTZ R55, R63.reuse, R122 ;  /* 0x0000007a3f377220 */ /* 0x040fe20000410000 */
[----:B------:R-:W-:Y:S01]  /*cf00*/  FADD.FTZ R122, -R64, R59 ;  /* 0x0000003b407a7221 */ /* 0x000fe20000010100 */
[C---:B------:R-:W-:Y:S01]  /*cf10*/  FMUL.FTZ R60, R63.reuse, R56 ;  /* 0x000000383f3c7220 */ /* 0x040fe20000410000 */
[----:B------:R-:W-:Y:S01]  /*cf20*/  FFMA.FTZ R42, R42, R108, R78 ;  /* 0x0000006c2a2a7223 */ /* 0x000fe2000001004e */
[C---:B------:R-:W-:Y:S01]  /*cf30*/  FMUL.FTZ R61, R63.reuse, R58 ;  /* 0x0000003a3f3d7220 */ /* 0x040fe20000410000 */
[C---:B------:R-:W-:Y:S01]  /*cf40*/  FMUL.FTZ R91, R63.reuse, R91 ;  /* 0x0000005b3f5b7220 */ /* 0x040fe20000410000 */
[----:B------:R-:W-:Y:S01]  /*cf50*/  FMUL.FTZ R56, R63, R62 ;  /* 0x0000003e3f387220 */ /* 0x000fe20000410000 */
[----:B------:R-:W-:Y:S01]  /*cf60*/  FFMA.FTZ R69, R69, R110, R82 ;  /* 0x0000006e45457223 */ /* 0x000fe20000010052 */
[----:B------:R-:W-:Y:S01]  /*cf70*/  FFMA.FTZ R62, R61, R99, R12 ;  /* 0x000000633d3e7223 */ /* 0x000fe2000001000c */
[----:B-1----:R-:W-:Y:S01]  /*cf80*/  F2FP.BF16.F32.PACK_AB R36, R39, R38 ;  /* 0x000000262724723e */ /* 0x002fe200000010ff */
[----:B------:R-:W-:Y:S01]  /*cf90*/  FADD.FTZ R38, -R64, R43 ;  /* 0x0000002b40267221 */ /* 0x000fe20000010100 */
[----:B------:R-:W-:Y:S01]  /*cfa0*/  F2FP.BF16.F32.PACK_AB R37, R68, R41 ;  /* 0x000000294425723e */ /* 0x000fe200000010ff */
[----:B------:R-:W-:Y:S01]  /*cfb0*/  FADD.FTZ R68, -R64, R45 ;  /* 0x0000002d40447221 */ /* 0x000fe20000010100 */
[C---:B------:R-:W-:Y:S01]  /*cfc0*/  FMUL.FTZ R43, R63.reuse, R92 ;  /* 0x0000005c3f2b7220 */ /* 0x040fe20000410000 */
[C---:B------:R-:W-:Y:S01]  /*cfd0*/  FMUL.FTZ R75, R63.reuse, R38 ;  /* 0x000000263f4b7220 */ /* 0x040fe20000410000 */
[----:B------:R-:W-:Y:S01]  /*cfe0*/  SHF.R.U32.HI R45, RZ, 0x1c, R40 ;  /* 0x0000001cff2d7819 */ /* 0x000fe20000011628 */
[----:B------:R-:W-:Y:S01]  /*cff0*/  FMUL.FTZ R54, R63, R68 ;  /* 0x000000443f367220 */ /* 0x000fe20000410000 */
[----:B------:R-:W-:Y:S01]  /*d000*/  FFMA.FTZ R41, R43, R114, R5 ;  /* 0x000000722b297223 */ /* 0x000fe20000010005 */
[----:B------:R-:W-:Y:S01]  /*d010*/  FFMA.FTZ R38, R75, R118, R77 ;  /* 0x000000764b267223 */ /* 0x000fe2000001004d */
[----:B------:R-:W-:Y:S01]  /*d020*/  FFMA.FTZ R68, R55, R105, R16 ;  /* 0x0000006937447223 */ /* 0x000fe20000010010 */
[----:B------:R-:W-:Y:S01]  /*d030*/  FFMA.FTZ R39, R54, R107, R73 ;  /* 0x0000006b36277223 */ /* 0x000fe20000010049 */
[C---:B------:R-:W-:Y:S01]  /*d040*/  FADD.FTZ R92, -R64.reuse, R57 ;  /* 0x00000039405c7221 */ /* 0x040fe20000010100 */
[----:B------:R-:W-:Y:S01]  /*d050*/  FMUL.FTZ R57, R63, R122 ;  /* 0x0000007a3f397220 */ /* 0x000fe20000410000 */
[----:B------:R-:W-:-:S02]  /*d060*/  FADD.FTZ R64, -R64, R72 ;  /* 0x0000004840407221 */ /* 0x000fc40000010100 */
[----:B------:R-:W-:Y:S01]  /*d070*/  F2FP.BF16.F32.PACK_AB R38, R39, R38 ;  /* 0x000000262726723e */ /* 0x000fe200000010ff */
[----:B------:R-:W-:Y:S01]  /*d080*/  FMUL.FTZ R59, R63, R92 ;  /* 0x0000005c3f3b7220 */ /* 0x000fe20000410000 */
[----:B------:R-:W-:Y:S02]  /*d090*/  F2FP.BF16.F32.PACK_AB R39, R68, R41 ;  /* 0x000000294427723e */ /* 0x000fe400000010ff */
[----:B------:R-:W-:-:S04]  /*d0a0*/  SHF.L.U32 R68, R40, 0x4, RZ ;  /* 0x0000000428447819 */ /* 0x000fc800000006ff */
[----:B------:R-:W-:-:S04]  /*d0b0*/  IADD3 R40, P1, R68, UR14, RZ ;  /* 0x0000000e44287c10 */ /* 0x000fc8000ff3e0ff */
[----:B------:R-:W-:-:S05]  /*d0c0*/  IADD3.X R41, R45, UR15, RZ, P1, !PT ;  /* 0x0000000f2d297c10 */ /* 0x000fca0008ffe4ff */
[----:B------:R0:W-:Y:S02]  /*d0d0*/  STG.E.128 desc[UR4][R40.64], R36 ;  /* 0x0000002428007986 */ /* 0x0001e4000c101d04 */
[----:B0-----:R-:W-:Y:S01]  /*d0e0*/  FFMA.FTZ R36, R46, R117, R84 ;  /* 0x000000752e247223 */ /* 0x001fe20000010054 */
[----:B------:R-:W-:Y:S01]  /*d0f0*/  FFMA.FTZ R37, R47, R116, R80 ;  /* 0x000000742f257223 */ /* 0x000fe20000010050 */
        /* <DEDUP_REMOVED lines=8> */
[----:B------:R-:W-:Y:S01]  /*d180*/  FFMA.FTZ R54, R91, R94, R22 ;  /* 0x0000005e5b367223 */ /* 0x000fe20000010016 */
[----:B------:R-:W-:Y:S01]  /*d190*/  F2FP.BF16.F32.PACK_AB R38, R43, R38 ;  /* 0x000000262b26723e */ /* 0x000fe200000010ff */
[----:B------:R-:W-:Y:S01]  /*d1a0*/  FFMA.FTZ R43, R41, R96, R8 ;  /* 0x00000060292b7223 */ /* 0x000fe20000010008 */
[----:B------:R-:W-:Y:S01]  /*d1b0*/  F2FP.BF16.F32.PACK_AB R40, R47, R46 ;  /* 0x0000002e2f28723e */ /* 0x000fe200000010ff */
[----:B------:R-:W-:Y:S01]  /*d1c0*/  FFMA.FTZ R46, R41, R95, R13 ;  /* 0x0000005f292e7223 */ /* 0x000fe2000001000d */
[----:B------:R-:W-:Y:S01]  /*d1d0*/  F2FP.BF16.F32.PACK_AB R37, R42, R37 ;  /* 0x000000252a25723e */ /* 0x000fe200000010ff */
[----:B------:R-:W-:Y:S01]  /*d1e0*/  FFMA.FTZ R41, R61, R100, R7 ;  /* 0x000000643d297223 */ /* 0x000fe20000010007 */
[----:B------:R-:W-:Y:S01]  /*d1f0*/  FFMA.FTZ R42, R57, R98, R20 ;  /* 0x00000062392a7223 */ /* 0x000fe20000010014 */
[----:B------:R-:W-:Y:S01]  /*d200*/  FMUL.FTZ R63, R63, R64 ;  /* 0x000000403f3f7220 */ /* 0x000fe20000410000 */
[C---:B------:R-:W-:Y:S01]  /*d210*/  FFMA.FTZ R47, R56.reuse, R89, R9 ;  /* 0x00000059382f7223 */ /* 0x040fe20000010009 */
[----:B------:R-:W-:Y:S01]  /*d220*/  FFMA.FTZ R56, R56, R88, R14 ;  /* 0x0000005838387223 */ /* 0x000fe2000001000e */
[----:B------:R-:W-:Y:S01]  /*d230*/  IMAD.SHL.U32 R64, R44, 0x10, RZ ;  /* 0x000000102c407824 */ /* 0x000fe200078e00ff */
[----:B------:R-:W-:Y:S01]  /*d240*/  F2FP.BF16.F32.PACK_AB R41, R42, R41 ;  /* 0x000000292a29723e */ /* 0x000fe200000010ff */
[C---:B------:R-:W-:Y:S01]  /*d250*/  FFMA.FTZ R58, R63.reuse, R87, R24 ;  /* 0x000000573f3a7223 */ /* 0x040fe20000010018 */
[----:B------:R-:W-:Y:S01]  /*d260*/  F2FP.BF16.F32.PACK_AB R42, R54, R43 ;  /* 0x0000002b362a723e */ /* 0x000fe200000010ff */
[----:B------:R-:W-:Y:S01]  /*d270*/  FFMA.FTZ R63, R63, R86, R25 ;  /* 0x000000563f3f7223 */ /* 0x000fe20000010019 */
[----:B------:R-:W0:Y:S01]  /*d280*/  LDC.64 R54, c[0x0][0x210] ;  /* 0x00008400ff367b82 */ /* 0x000e220000000a00 */
[----:B------:R-:W-:Y:S01]  /*d290*/  F2FP.BF16.F32.PACK_AB R36, R69, R36 ;  /* 0x000000244524723e */ /* 0x000fe200000010ff */
[----:B------:R-:W-:Y:S01]  /*d2a0*/  FFMA.FTZ R61, R59, R101, R19 ;  /* 0x000000653b3d7223 */ /* 0x000fe20000010013 */
[----:B------:R-:W-:Y:S01]  /*d2b0*/  F2FP.BF16.F32.PACK_AB R43, R58, R47 ;  /* 0x0000002f3a2b723e */ /* 0x000fe200000010ff */
[----:B------:R-:W-:Y:S01]  /*d2c0*/  FFMA.FTZ R91, R91, R90, R23 ;  /* 0x0000005a5b5b7223 */ /* 0x000fe20000010017 */
[----:B------:R-:W-:Y:S01]  /*d2d0*/  F2FP.BF16.F32.PACK_AB R47, R63, R56 ;  /* 0x000000383f2f723e */ /* 0x000fe200000010ff */
[----:B------:R-:W-:Y:S01]  /*d2e0*/  FFMA.FTZ R63, R57, R97, R21 ;  /* 0x00000061393f7223 */ /* 0x000fe20000010015 */
[----:B------:R-:W-:Y:S01]  /*d2f0*/  SHF.R.U32.HI R69, RZ, 0x1c, R44 ;  /* 0x0000001cff457819 */ /* 0x000fe2000001162c */
[----:B------:R-:W-:Y:S01]  /*d300*/  FFMA.FTZ R44, R60, R103, R11 ;  /* 0x000000673c2c7223 */ /* 0x000fe2000001000b */
[----:B------:R-:W-:-:S02]  /*d310*/  IADD3 R56, P1, R68, UR16, RZ ;  /* 0x0000001044387c10 */ /* 0x000fc4000ff3e0ff */
[C---:B------:R-:W-:Y:S02]  /*d320*/  IADD3 R58, P2, R64.reuse, UR14, RZ ;  /* 0x0000000e403a7c10 */ /* 0x040fe4000ff5e0ff */
[----:B------:R-:W-:Y:S02]  /*d330*/  IADD3 R60, P3, R64, UR16, RZ ;  /* 0x00000010403c7c10 */ /* 0x000fe4000ff7e0ff */
[----:B------:R-:W-:Y:S02]  /*d340*/  IADD3.X R57, R45, UR17, RZ, P1, !PT ;  /* 0x000000112d397c10 */ /* 0x000fe40008ffe4ff */
[----:B------:R-:W-:Y:S02]  /*d350*/  IADD3.X R59, R69, UR15, RZ, P2, !PT ;  /* 0x0000000f453b7c10 */ /* 0x000fe400097fe4ff */
[----:B------:R-:W-:Y:S01]  /*d360*/  F2FP.BF16.F32.PACK_AB R44, R61, R44 ;  /* 0x0000002c3d2c723e */ /* 0x000fe200000010ff */
[----:B------:R1:W-:Y:S01]  /*d370*/  STG.E.128 desc[UR4][R56.64], R36 ;  /* 0x0000002438007986 */ /* 0x0003e2000c101d04 */
[----:B------:R-:W-:-:S02]  /*d380*/  F2FP.BF16.F32.PACK_AB R46, R91, R46 ;  /* 0x0000002e5b2e723e */ /* 0x000fc400000010ff */
        /* <DEDUP_REMOVED lines=8> */
.L_x_626:
[----:B------:R-:W-:Y:S05]  /*d410*/  EXIT ;  /* 0x000000000000794d */ /* 0x000fea0003800000 */
.L_x_885:
[----:B------:R-:W-:Y:S01]  /*d420*/  HFMA2.MMA R93, -RZ, RZ, 0, 5.9604644775390625e-08 ;  /* 0x00000001ff5d7435 */ /* 0x000fe200000001ff */
[----:B------:R-:W-:Y:S01]  /*d430*/  BSSY B1, `(.L_x_887) ;  /* 0x0000007000017945 */ /* 0x000fe20003800000 */
[----:B------:R-:W-:Y:S01]  /*d440*/  IMAD.MOV.U32 R92, RZ, RZ, R63 ;  /* 0x000000ffff5c7224 */ /* 0x000fe200078e003f */
[----:B------:R-:W-:Y:S01]  /*d450*/  MOV R91, 0xffffffff ;  /* 0xffffffff005b7802 */ /* 0x000fe20000000f00 */
[----:B------:R-:W-:-:S07]  /*d460*/  IMAD.MOV.U32 R122, RZ, RZ, 0x1f ;  /* 0x0000001fff7a7424 */ /* 0x000fce00078e00ff */
[----:B01----:R-:W-:Y:S05]  /*d470*/  WARPSYNC.COLLECTIVE R91, `(.L_x_888) ;  /* 0x000000005b087348 */ /* 0x003fea0003c00000 */
[----:B-1----:R1:W2:Y:S02]  /*d480*/  SHFL.BFLY P2, R69, R92, R93, R122 ;  /* 0x0c00005d5c457389 */ /* 0x0022a4000004007a */
[----:B012---:R-:W-:Y:S01]  /*d490*/  ENDCOLLECTIVE ;  /* 0x000000000000791b */ /* 0x007fe20003800000 */
.L_x_888:
[----:B------:R-:W-:Y:S05]  /*d4a0*/  BSYNC B1 ;  /* 0x0000000000017941 */ /* 0x000fea0003800000 */
.L_x_887:
[----:B------:R-:W-:Y:S01]  /*d4b0*/  IMAD.MOV.U32 R36, RZ, RZ, R69 ;  /* 0x000000ffff247224 */ /* 0x000fe200078e0045 */
[----:B------:R-:W-:Y:S01]  /*d4c0*/  HFMA2.MMA R122, -RZ, RZ, 0, 1.847743988037109375e-06 ;  /* 0x0000001fff7a7435 */ /* 0x000fe200000001ff */
[----:B------:R-:W-:Y:S02]  /*d4d0*/  IMAD.MOV.U32 R93, RZ, RZ, 0x2 ;  /* 0x00000002ff5d7424 */ /* 0x000fe400078e00ff */
[----:B------:R-:W-:Y:S01]  /*d4e0*/  FADD.FTZ R38, R63, R36 ;  /* 0x000000243f267221 */ /* 0x000fe20000010000 */
[----:B------:R-:W-:-:S04]  /*d4f0*/  IMAD.MOV.U32 R91, RZ, RZ, -0x1 ;  /* 0xffffffffff5b7424 */ /* 0x000fc800078e00ff */
[----:B------:R-:W-:-:S07]  /*d500*/  MOV R92, R38 ;  /* 0x00000026005c7202 */ /* 0x000fce0000000f00 */
[----:B------:R-:W-:Y:S05]  /*d510*/  WARPSYNC.COLLECTIVE R91, `(.L_x_889) ;  /* 0x000000005b087348 */ /* 0x000fea0003c00000 */
[----:B------:R0:W1:Y:S02]  /*d520*/  SHFL.BFLY P2, R69, R92, R93, R122 ;  /* 0x0c00005d5c457389 */ /* 0x000064000004007a */
[----:B01----:R-:W-:Y:S01]  /*d530*/  ENDCOLLECTIVE ;  /* 0x000000000000791b */ /* 0x003fe20003800000 */
.L_x_889:
[----:B------:R-:W-:Y:S01]  /*d540*/  HFMA2.MMA R93, -RZ, RZ, 0, 2.384185791015625e-07 ;  /* 0x00000004ff5d7435 */ /* 0x000fe200000001ff */
[----:B------:R-:W-:-:S05]  /*d550*/  MOV R37, R69 ;  /* 0x0000004500257202 */ /* 0x000fca0000000f00 */
[----:B------:R-:W-:-:S04]  /*d560*/  FADD.FTZ R39, R38, R37 ;  /* 0x0000002526277221 */ /* 0x000fc80000010000 */
[----:B------:R-:W-:-:S07]  /*d570*/  IMAD.MOV.U32 R92, RZ, RZ, R39 ;  /* 0x000000ffff5c7224 */ /* 0x000fce00078e0027 */
[----:B------:R-:W-:Y:S05]  /*d580*/  WARPSYNC.COLLECTIVE R91, `(.L_x_890) ;  /* 0x000000005b087348 */ /* 0x000fea0003c00000 */
[----:B------:R0:W1:Y:S02]  /*d590*/  SHFL.BFLY P2, R69, R92, R93, R122 ;  /* 0x0c00005d5c457389 */ /* 0x000064000004007a */
[----:B01----:R-:W-:Y:S01]  /*d5a0*/  ENDCOLLECTIVE ;  /* 0x000000000000791b */ /* 0x003fe20003800000 */
.L_x_890:
[----:B------:R-:W-:Y:S02]  /*d5b0*/  IMAD.MOV.U32 R93, RZ, RZ, 0x8 ;  /* 0x00000008ff5d7424 */ /* 0x000fe400078e00ff */
[----:B------:R-:W-:-:S04]  /*d5c0*/  IMAD.MOV.U32 R36, RZ, RZ, R69 ;  /* 0x000000ffff247224 */ /* 0x000fc800078e0045 */
[----:B------:R-:W-:-:S05]  /*d5d0*/  FADD.FTZ R64, R39, R36 ;  /* 0x0000002427407221 */ /* 0x000fca0000010000 */
[----:B------:R-:W-:-:S07]  /*d5e0*/  MOV R92, R64 ;  /* 0x00000040005c7202 */ /* 0x000fce0000000f00 */
[----:B------:R-:W-:Y:S05]  /*d5f0*/  WARPSYNC.COLLECTIVE R91, `(.L_x_891) ;  /* 0x000000005b087348 */ /* 0x000fea0003c00000 */
[----:B------:R0:W1:Y:S02]  /*d600*/  SHFL.BFLY P2, R69, R92, R93, R122 ;  /* 0x0c00005d5c457389 */ /* 0x000064000004007a */
[----:B01----:R-:W-:Y:S01]  /*d610*/  ENDCOLLECTIVE ;  /* 0x000000000000791b */ /* 0x003fe20003800000 */
.L_x_891:
[----:B------:R-:W-:Y:S01]  /*d620*/  HFMA2.MMA R93, -RZ, RZ, 0, 9.5367431640625e-07 ;  /* 0x00000010ff5d7435 */ /* 0x000fe200000001ff */
[----:B------:R-:W-:-:S05]  /*d630*/  MOV R37, R69 ;  /* 0x0000004500257202 */ /* 0x000fca0000000f00 */
[----:B------:R-:W-:Y:S02]  /*d640*/  FADD.FTZ R68, R64, R37 ;  /* 0x0000002540447221 */ /* 0x000fe40000010000 */
[----:B------:R-:W0:Y:S02]  /*d650*/  LDC R37, c[0x0][0x290] ;  /* 0x0000a400ff257b82 */ /* 0x000e240000000800 */
[----:B------:R-:W-:-:S07]  /*d660*/  IMAD.MOV.U32 R92, RZ, RZ, R68 ;  /* 0x000000ffff5c7224 */ /* 0x000fce00078e0044 */
[----:B0-----:R-:W-:Y:S05]  /*d670*/  WARPSYNC.COLLECTIVE R91, `(.L_x_892) ;  /* 0x000000005b087348 */ /* 0x001fea0003c00000 */
[----:B------:R1:W2:Y:S02]  /*d680*/  SHFL.BFLY P2, R69, R92, R93, R122 ;  /* 0x0c00005d5c457389 */ /* 0x0002a4000004007a */
[----:B012---:R-:W-:Y:S01]  /*d690*/  ENDCOLLECTIVE ;  /* 0x000000000000791b */ /* 0x007fe20003800000 */
.L_x_892:
[----:B------:R-:W-:Y:S01]  /*d6a0*/  MOV R93, 0x1 ;  /* 0x00000001005d7802 */ /* 0x000fe20000000f00 */
        /* <DEDUP_REMOVED lines=38> */
.L_x_893:
[----:B------:R-:W-:Y:S02]  /*d910*/  IMAD.MOV.U32 R93, RZ, RZ, 0x2 ;  /* 0x00000002ff5d7424 */ /* 0x000fe400078e00ff */
[----:B------:R-:W-:-:S04]  /*d920*/  IMAD.MOV.U32 R39, RZ, RZ, R69 ;  /* 0x000000ffff277224 */ /* 0x000fc800078e0045 */
[----:B------:R-:W-:-:S05]  /*d930*/  FADD.FTZ R39, R36, R39 ;  /* 0x0000002724277221 */ /* 0x000fca0000010000 */
[----:B------:R-:W-:-:S07]  /*d940*/  MOV R92, R39 ;  /* 0x00000027005c7202 */ /* 0x000fce0000000f00 */
[----:B------:R-:W-:Y:S05]  /*d950*/  WARPSYNC.COLLECTIVE R91, `(.L_x_894) ;  /* 0x000000005b087348 */ /* 0x000fea0003c00000 */
[----:B------:R0:W1:Y:S02]  /*d960*/  SHFL.BFLY P2, R69, R92, R93, R122 ;  /* 0x0c00005d5c457389 */ /* 0x000064000004007a */
[----:B01----:R-:W-:Y:S01]  /*d970*/  ENDCOLLECTIVE ;  /* 0x000000000000791b */ /* 0x003fe20003800000 */
.L_x_894:
[----:B------:R-:W-:Y:S01]  /*d980*/  HFMA2.MMA R93, -RZ, RZ, 0, 2.384185791015625e-07 ;  /* 0x00000004ff5d7435 */ /* 0x000fe200000001ff */
[----:B------:R-:W-:-:S05]  /*d990*/  MOV R38, R69 ;  /* 0x0000004500267202 */ /* 0x000fca0000000f00 */
[----:B------:R-:W-:-:S04]  /*d9a0*/  FADD.FTZ R38, R39, R38 ;  /* 0x0000002627267221 */ /* 0x000fc80000010000 */
[----:B------:R-:W-:-:S07]  /*d9b0*/  IMAD.MOV.U32 R92, RZ, RZ, R38 ;  /* 0x000000ffff5c7224 */ /* 0x000fce00078e0026 */
[----:B------:R-:W-:Y:S05]  /*d9c0*/  WARPSYNC.COLLECTIVE R91, `(.L_x_895) ;  /* 0x000000005b087348 */ /* 0x000fea0003c00000 */
[----:B------:R0:W1:Y:S02]  /*d9d0*/  SHFL.BFLY P2, R69, R92, R93, R122 ;  /* 0x0c00005d5c457389 */ /* 0x000064000004007a */
[----:B01----:R-:W-:Y:S01]  /*d9e0*/  ENDCOLLECTIVE ;  /* 0x000000000000791b */ /* 0x003fe20003800000 */
.L_x_895:
[----:B------:R-:W-:Y:S02]  /*d9f0*/  IMAD.MOV.U32 R93, RZ, RZ, 0x8 ;  /* 0x00000008ff5d7424 */ /* 0x000fe400078e00ff */
[----:B------:R-:W-:-:S04]  /*da00*/  IMAD.MOV.U32 R63, RZ, RZ, R69 ;  /* 0x000000ffff3f7224 */ /* 0x000fc800078e0045 */
[----:B------:R-:W-:-:S05]  /*da10*/  FADD.FTZ R63, R38, R63 ;  /* 0x0000003f263f7221 */ /* 0x000fca0000010000 */
[----:B------:R-:W-:-:S07]  /*da20*/  MOV R92, R63 ;  /* 0x0000003f005c7202 */ /* 0x000fce0000000f00 */
[----:B------:R-:W-:Y:S05]  /*da30*/  WARPSYNC.COLLECTIVE R91, `(.L_x_896) ;  /* 0x000000005b087348 */ /* 0x000fea0003c00000 */
[----:B------:R0:W1:Y:S02]  /*da40*/  SHFL.BFLY P2, R69, R92, R93, R122 ;  /* 0x0c00005d5c457389 */ /* 0x000064000004007a */
[----:B01----:R-:W-:Y:S01]  /*da50*/  ENDCOLLECTIVE ;  /* 0x000000000000791b */ /* 0x003fe20003800000 */
.L_x_896:
[----:B------:R-:W-:Y:S01]  /*da60*/  HFMA2.MMA R93, -RZ, RZ, 0, 9.5367431640625e-07 ;  /* 0x00000010ff5d7435 */ /* 0x000fe200000001ff */
[----:B------:R-:W-:-:S05]  /*da70*/  MOV R64, R69 ;  /* 0x0000004500407202 */ /* 0x000fca0000000f00 */
[----:B------:R-:W-:-:S04]  /*da80*/  FADD.FTZ R64, R63, R64 ;  /* 0x000000403f407221 */ /* 0x000fc80000010000 */
[----:B------:R-:W-:-:S07]  /*da90*/  IMAD.MOV.U32 R92, RZ, RZ, R64 ;  /* 0x000000ffff5c7224 */ /* 0x000fce00078e0040 */
[----:B------:R-:W-:Y:S05]  /*daa0*/  WARPSYNC.COLLECTIVE R91, `(.L_x_897) ;  /* 0x000000005b087348 */ /* 0x000fea0003c00000 */
[----:B------:R0:W1:Y:S02]  /*dab0*/  SHFL.BFLY P2, R69, R92, R93, R122 ;  /* 0x0c00005d5c457389 */ /* 0x000064000004007a */
[----:B01----:R-:W-:Y:S01]  /*dac0*/  ENDCOLLECTIVE ;  /* 0x000000000000791b */ /* 0x003fe20003800000 */
.L_x_897:
[----:B------:R-:W-:Y:S05]  /*dad0*/  BRA `(.L_x_898) ;  /* 0xfffffff0007c7947 */ /* 0x000fea000383ffff */
.L_x_899:
        /* <DEDUP_REMOVED lines=10> */
.L_x_14195:


//--------------------- .text._ZN10layer_norm31ln_parallel_residual_fwd_kernelINS_13Kernel_traitsI13__nv_bfloat16S2_S2_S2_fjLj512ELj1ELj4ELj1ELj16ENS_18Kernel_traits_baseILj512ES2_S2_S2_S2_fjLj128EEEEELb1ELb1ELb0EEEvNS_9FwdParamsE --------------------------
	.section	.text._ZN10layer_norm31ln_parallel_residual_fwd_kernelINS_13Kernel_traitsI13__nv_bfloat16S2_S2_S2_fjLj512ELj1ELj4ELj1ELj16ENS_18Kernel_traits_baseILj512ES2_S2_S2_S2_fjLj128EEEEELb1ELb1ELb0EEEvNS_9FwdParamsE,"ax",@progbits
	.align	128
        .global         _ZN10layer_norm31ln_parallel_residual_fwd_kernelINS_13Kernel_traitsI13__nv_bfloat16S2_S2_S2_fjLj512ELj1ELj4ELj1ELj16ENS_18Kernel_traits_baseILj512ES2_S2_S2_S2_fjLj128EEEEELb1ELb1ELb0EEEvNS_9FwdParamsE
        .type           _ZN10layer_norm31ln_parallel_residual_fwd_kernelINS_13Kernel_traitsI13__nv_bfloat16S2_S2_S2_fjLj512ELj1ELj4ELj1ELj16ENS_18Kernel_traits_baseILj512ES2_S2_S2_S2_fjLj128EEEEELb1ELb1ELb0EEEvNS_9FwdParamsE,@function
        .size           _ZN10layer_norm31ln_parallel_residual_fwd_kernelINS_13Kernel_traitsI13__nv_bfloat16S2_S2_S2_fjLj512ELj1ELj4ELj1ELj16ENS_18Kernel_traits_baseILj512ES2_S2_S2_S2_fjLj128EEEEELb1ELb1ELb0EEEvNS_9FwdParamsE,(.L_x_14196 - _ZN10layer_norm31ln_parallel_residual_fwd_kernelINS_13Kernel_traitsI13__nv_bfloat16S2_S2_S2_fjLj512ELj1ELj4ELj1ELj16ENS_18Kernel_traits_baseILj512ES2_S2_S2_S2_fjLj128EEEEELb1ELb1ELb0EEEvNS_9FwdParamsE)
        .other          _ZN10layer_norm31ln_parallel_residual_fwd_kernelINS_13Kernel_traitsI13__nv_bfloat16S2_S2_S2_fjLj512ELj1ELj4ELj1ELj16ENS_18Kernel_traits_baseILj512ES2_S2_S2_S2_fjLj128EEEEELb1ELb1ELb0EEEvNS_9FwdParamsE,@"STO_CUDA_ENTRY STV_DEFAULT"
_ZN10layer_norm31ln_parallel_residual_fwd_kernelINS_13Kernel_traitsI13__nv_bfloat16S2_S2_S2_fjLj512ELj1ELj4ELj1ELj16ENS_18Kernel_traits_baseILj512ES2_S2_S2_S2_fjLj128EEEEELb1ELb1ELb0EEEvNS_9FwdParamsE:
.text._ZN10layer_norm31ln_parallel_residual_fwd_kernelINS_13Kernel_traitsI13__nv_bfloat16S2_S2_S2_fjLj512ELj1ELj4ELj1ELj16ENS_18Kernel_traits_baseILj512ES2_S2_S2_S2_fjLj128EEEEELb1ELb1ELb0EEEvNS_9FwdParamsE:
        /* <DEDUP_REMOVED lines=20> */
[----:B0-----:R-:W-:-:S05]  /*0140*/  LOP3.LUT R8, R6, 0x1f, RZ, 0xc0, !PT ;  /* 0x0000001f06087812 */ /* 0x001fca00078ec0ff */
[----:B------:R-:W-:Y:S01]  /*0150*/  IMAD.MOV.U32 R17, RZ, RZ, R8 ;  /* 0x000000ffff117224 */ /* 0x000fe200078e0008 */
[----:B--2---:R-:W-:-:S04]  /*0160*/  @P0 R2UR UR7, R3 ;  /* 0x00000000030702ca */ /* 0x004fc800000e0000 */
[----:B------:R-:W-:Y:S02]  /*0170*/  LOP3.LUT R3, R17, 0x1f, RZ, 0x3c, !PT ;  /* 0x0000001f11037812 */ /* 0x000fe400078e3cff */
[----:B------:R-:W-:Y:S02]  /*0180*/  @P0 R2UR UR6, R2 ;  /* 0x00000000020602ca */ /* 0x000fe400000e0000 */
[----:B------:R-:W-:Y:S01]  /*0190*/  LEA.HI.SX32 R0, R0, R3, 0x1d ;  /* 0x0000000300007211 */ /* 0x000fe200078feaff */
[C-C-:B----4-:R-:W-:Y:S01]  /*01a0*/  IMAD R3, R9.reuse, UR8, R6.reuse ;  /* 0x0000000809037c24 */ /* 0x150fe2000f8e0206 */
[----:B------:R-:W-:Y:S02]  /*01b0*/  SHF.R.U32.HI R2, RZ, 0x5, R6 ;  /* 0x00000005ff027819 */ /* 0x000fe40000011606 */
[C---:B------:R-:W-:Y:S02]  /*01c0*/  LOP3.LUT P3, RZ, R0.reuse, 0xffffffe0, RZ, 0xc0, !PT ;  /* 0xffffffe000ff7812 */ /* 0x040fe4000786c0ff */
[----:B------:R-:W-:Y:S01]  /*01d0*/  ISETP.GE.U32.AND P2, PT, R0, 0x40, PT ;  /* 0x000000400000780c */ /* 0x000fe20003f46070 */
[----:B------:R-:W-:Y:S01]  /*01e0*/  UIADD3 UR19, UR7, -0x4498517b, URZ ;  /* 0xbb67ae8507137890 */ /* 0x000fe2000fffe03f */
[----:B------:R-:W-:Y:S01]  /*01f0*/  LEA R2, R9, R2, 0x2 ;  /* 0x0000000209027211 */ /* 0x000fe200078e10ff */
[----:B------:R-:W-:Y:S01]  /*0200*/  UIADD3 UR21, UR7, 0x76cf5d0a, URZ ;  /* 0x76cf5d0a07157890 */ /* 0x000fe2000fffe03f */
[----:B------:R-:W-:Y:S01]  /*0210*/  P2R R16, PR, RZ, 0x4 ;  /* 0x00000004ff107803 */ /* 0x000fe20000000000 */
[----:B------:R-:W-:-:S02]  /*0220*/  UIADD3 UR18, UR6, -0x61c88647, URZ ;  /* 0x9e3779b906127890 */ /* 0x000fc4000fffe03f */
[----:B------:R-:W-:Y:S02]  /*0230*/  UIADD3 UR20, UR6, 0x3c6ef372, URZ ;  /* 0x3c6ef37206147890 */ /* 0x000fe4000fffe03f */
[----:B------:R-:W-:Y:S01]  /*0240*/  UIADD3 UR22, UR6, -0x255992d5, URZ ;  /* 0xdaa66d2b06167890 */ /* 0x000fe2000fffe03f */
[----:B-----5:R-:W-:Y:S01]  /*0250*/  @P0 IADD3 R50, P1, R4, R7, RZ ;  /* 0x0000000704320210 */ /* 0x020fe20007f3e0ff */
[----:B------:R-:W-:Y:S01]  /*0260*/  UIADD3 UR23, UR7, 0x32370b8f, URZ ;  /* 0x32370b8f07177890 */ /* 0x000fe2000fffe03f */
[----:B------:R-:W-:Y:S01]  /*0270*/  P2R R7, PR, RZ, 0x8 ;  /* 0x00000008ff077803 */ /* 0x000fe20000000000 */
[----:B------:R-:W-:Y:S02]  /*0280*/  UIADD3 UR24, UR6, 0x78dde6e4, URZ ;  /* 0x78dde6e406187890 */ /* 0x000fe4000fffe03f */
[----:B------:R-:W-:Y:S01]  /*0290*/  UIADD3 UR25, UR7, -0x126145ec, URZ ;  /* 0xed9eba1407197890 */ /* 0x000fe2000fffe03f */
[----:B------:R-:W-:Y:S01]  /*02a0*/  @P0 IMAD.X R51, RZ, RZ, R5, P1 ;  /* 0x000000ffff330224 */ /* 0x000fe200008e0605 */
[----:B------:R-:W-:-:S02]  /*02b0*/  UIADD3 UR26, UR6, 0x1715609d, URZ ;  /* 0x1715609d061a7890 */ /* 0x000fc4000fffe03f */
[----:B------:R-:W-:Y:S02]  /*02c0*/  UIADD3 UR27, UR7, -0x56f99767, URZ ;  /* 0xa9066899071b7890 */ /* 0x000fe4000fffe03f */
[----:B------:R-:W-:Y:S02]  /*02d0*/  UIADD3 UR28, UR6, -0x4ab325aa, URZ ;  /* 0xb54cda56061c7890 */ /* 0x000fe4000fffe03f */
[----:B------:R-:W-:Y:S02]  /*02e0*/  UIADD3 UR29, UR7, 0x646e171e, URZ ;  /* 0x646e171e071d7890 */ /* 0x000fe4000fffe03f */
[----:B------:R-:W-:Y:S02]  /*02f0*/  UIADD3 UR30, UR6, 0x5384540f, URZ ;  /* 0x5384540f061e7890 */ /* 0x000fe4000fffe03f */
[----:B------:R-:W-:Y:S02]  /*0300*/  UIADD3 UR31, UR7, 0x1fd5c5a3, URZ ;  /* 0x1fd5c5a3071f7890 */ /* 0x000fe4000fffe03f */
[----:B------:R-:W-:-:S02]  /*0310*/  UIADD3 UR32, UR6, -0xe443238, URZ ;  /* 0xf1bbcdc806207890 */ /* 0x000fc4000fffe03f */
[----:B------:R-:W-:Y:S02]  /*0320*/  UIADD3 UR34, UR6, -0x700cb87f, URZ ;  /* 0x8ff3478106227890 */ /* 0x000fe4000fffe03f */
[----:B------:R-:W-:Y:S01]  /*0330*/  UIADD3 UR35, UR7, -0x695add53, URZ ;  /* 0x96a522ad07237890 */ /* 0x000fe2000fffe03f */
[----:B------:R-:W-:Y:S11]  /*0340*/  @!P3 BRA `(.L_x_901) ;  /* 0x000000000040b947 */ /* 0x000ff60003800000 */
        /* <DEDUP_REMOVED lines=16> */
.L_x_901:
[----:B------:R-:W-:Y:S05]  /*0450*/  BSYNC B0 ;  /* 0x0000000000007941 */ /* 0x000fea0003800000 */
.L_x_900:
        /* <DEDUP_REMOVED lines=13> */
.L_x_903:
[----:B------:R-:W-:Y:S05]  /*0530*/  BSYNC B0 ;  /* 0x0000000000007941 */ /* 0x000fea0003800000 */
.L_x_902:
        /* <DEDUP_REMOVED lines=8> */
[----:B-----5:R-:W-:Y:S01]  /*05c0*/  SHF.L.U32 R89, R13, 0x10, RZ ;  /* 0x000000100d597819 */ /* 0x020fe200000006ff */
[----:B------:R-:W-:Y:S01]  /*05d0*/  IMAD.HI.U32 R17, R4, -0x2daee0ad, RZ ;  /* 0xd2511f5304117827 */ /* 0x000fe200078e00ff */
[----:B------:R-:W-:Y:S01]  /*05e0*/  LOP3.LUT R18, R18, UR6, R5, 0x96, !PT ;  /* 0x0000000612127c12 */ /* 0x000fe2000f8e9605 */
[----:B------:R-:W-:Y:S01]  /*05f0*/  ULDC.U8 UR8, c[0x0][0x2a0] ;  /* 0x0000a80000087ab9 */ /* 0x000fe20000000000 */
[----:B------:R-:W-:Y:S01]  /*0600*/  PRMT R91, R12, 0x7632, R91 ;  /* 0x000076320c5b7816 */ /* 0x000fe2000000005b */
[----:B------:R-:W-:Y:S01]  /*0610*/  IMAD R19, R3, -0x326172a9, RZ ;  /* 0xcd9e8d5703137824 */ /* 0x000fe200078e02ff */
[----:B------:R-:W-:Y:S01]  /*0620*/  LOP3.LUT R17, R17, UR7, RZ, 0x3c, !PT ;  /* 0x0000000711117c12 */ /* 0x000fe2000f8e3cff */
[----:B------:R-:W-:Y:S01]  /*0630*/  IMAD R21, R4, -0x2daee0ad, RZ ;  /* 0xd2511f5304157824 */ /* 0x000fe200078e02ff */
[----:B------:R-:W-:Y:S01]  /*0640*/  PRMT R83, R14, 0x7632, R83 ;  /* 0x000076320e537816 */ /* 0x000fe20000000053 */
[----:B------:R-:W-:Y:S01]  /*0650*/  IMAD.HI.U32 R22, R18, -0x2daee0ad, RZ ;  /* 0xd2511f5312167827 */ /* 0x000fe200078e00ff */
[C---:B------:R-:W-:Y:S01]  /*0660*/  PRMT R76, R60.reuse, 0x7632, R76 ;  /* 0x000076323c4c7816 */ /* 0x040fe2000000004c */
[----:B------:R-:W-:Y:S01]  /*0670*/  ULDC UR36, c[0x0][0x218] ;  /* 0x0000860000247ab9 */ /* 0x000fe20000000800 */
[----:B------:R-:W-:Y:S01]  /*0680*/  SHF.L.U32 R78, R60, 0x10, RZ ;  /* 0x000000103c4e7819 */ /* 0x000fe200000006ff */
[----:B------:R-:W-:Y:S01]  /*0690*/  IMAD.HI.U32 R20, R17, -0x326172a9, RZ ;  /* 0xcd9e8d5711147827 */ /* 0x000fe200078e00ff */
[----:B------:R-:W-:Y:S01]  /*06a0*/  LOP3.LUT R21, R22, UR19, R21, 0x96, !PT ;  /* 0x0000001316157c12 */ /* 0x000fe2000f8e9615 */
[----:B------:R-:W-:Y:S01]  /*06b0*/  ULDC UR9, c[0x0][0x2d8] ;  /* 0x0000b60000097ab9 */ /* 0x000fe20000000800 */
[----:B------:R-:W-:Y:S01]  /*06c0*/  PRMT R69, R61, 0x7632, R69 ;  /* 0x000076323d457816 */ /* 0x000fe20000000045 */
[----:B------:R-:W-:Y:S01]  /*06d0*/  IMAD R17, R17, -0x326172a9, RZ ;  /* 0xcd9e8d5711117824 */ /* 0x000fe200078e02ff */
[----:B------:R-:W-:Y:S01]  /*06e0*/  LOP3.LUT R19, R20, UR18, R19, 0x96, !PT ;  /* 0x0000001214137c12 */ /* 0x000fe2000f8e9613 */
[----:B------:R-:W-:Y:S01]  /*06f0*/  IMAD R20, R18, -0x2daee0ad, RZ ;  /* 0xd2511f5312147824 */ /* 0x000fe200078e02ff */
[----:B------:R-:W-:Y:S01]  /*0700*/  PRMT R68, R9, 0x7632, R68 ;  /* 0x0000763209447816 */ /* 0x000fe20000000044 */
[----:B------:R-:W-:Y:S01]  /*0710*/  IMAD.HI.U32 R18, R21, -0x326172a9, RZ ;  /* 0xcd9e8d5715127827 */ /* 0x000fe200078e00ff */
[----:B------:R-:W-:Y:S01]  /*0720*/  PRMT R79, R15, 0x7632, R79 ;  /* 0x000076320f4f7816 */ /* 0x000fe2000000004f */
[----:B------:R-:W-:Y:S01]  /*0730*/  ULDC.64 UR10, c[0x0][0x230] ;  /* 0x00008c00000a7ab9 */ /* 0x000fe20000000a00 */
[----:B------:R-:W-:Y:S01]  /*0740*/  PRMT R59, R63, 0x7632, R59 ;  /* 0x000076323f3b7816 */ /* 0x000fe2000000003b */
[----:B------:R-:W-:Y:S01]  /*0750*/  IMAD.HI.U32 R23, R19, -0x2daee0ad, RZ ;  /* 0xd2511f5313177827 */ /* 0x000fe200078e00ff */
[----:B------:R-:W-:Y:S01]  /*0760*/  LOP3.LUT R17, R18, UR20, R17, 0x96, !PT ;  /* 0x0000001412117c12 */ /* 0x000fe2000f8e9611 */
[----:B------:R-:W-:Y:S01]  /*0770*/  ULDC.64 UR12, c[0x0][0x238] ;  /* 0x00008e00000c7ab9 */ /* 0x000fe20000000a00 */
[----:B------:R-:W-:Y:S01]  /*0780*/  PRMT R64, R10, 0x7632, R64 ;  /* 0x000076320a407816 */ /* 0x000fe20000000040 */
[----:B------:R-:W-:Y:S01]  /*0790*/  IMAD R21, R21, -0x326172a9, RZ ;  /* 0xcd9e8d5715157824 */ /* 0x000fe200078e02ff */
[----:B------:R-:W-:Y:S01]  /*07a0*/  LOP3.LUT R20, R23, UR21, R20, 0x96, !PT ;  /* 0x0000001517147c12 */ /* 0x000fe2000f8e9614 */
[----:B------:R-:W-:Y:S01]  /*07b0*/  IMAD R19, R19, -0x2daee0ad, RZ ;  /* 0xd2511f5313137824 */ /* 0x000fe200078e02ff */
[----:B------:R-:W-:Y:S01]  /*07c0*/  PRMT R65, R62, 0x7632, R65 ;  /* 0x000076323e417816 */ /* 0x000fe20000000041 */
[----:B------:R-:W-:Y:S01]  /*07d0*/  IMAD.HI.U32 R22, R17, -0x2daee0ad, RZ ;  /* 0xd2511f5311167827 */ /* 0x000fe200078e00ff */
[----:B------:R-:W-:Y:S01]  /*07e0*/  PRMT R75, R8, 0x7632, R75 ;  /* 0x00007632084b7816 */ /* 0x000fe2000000004b */
[----:B------:R-:W-:Y:S01]  /*07f0*/  UISETP.NE.AND UP0, UPT, UR8, URZ, UPT ;  /* 0x0000003f0800728c */ /* 0x000fe2000bf05270 */
[----:B------:R-:W-:Y:S01]  /*0800*/  PRMT R58, R11, 0x7632, R58 ;  /* 0x000076320b3a7816 */ /* 0x000fe2000000003a */
[----:B------:R-:W-:Y:S01]  /*0810*/  IMAD.HI.U32 R18, R20, -0x326172a9, RZ ;  /* 0xcd9e8d5714127827 */ /* 0x000fe200078e00ff */
[----:B------:R-:W-:Y:S01]  /*0820*/  LOP3.LUT R19, R22, UR23, R19, 0x96, !PT ;  /* 0x0000001716137c12 */ /* 0x000fe2000f8e9613 */
[----:B------:R-:W-:Y:S01]  /*0830*/  ULDC.64 UR14, c[0x0][0x240] ;  /* 0x00009000000e7ab9 */ /* 0x000fe20000000a00 */
[----:B------:R-:W-:Y:S01]  /*0840*/  SHF.L.U32 R86, R86, 0x10, RZ ;  /* 0x0000001056567819 */ /* 0x000fe200000006ff */
[----:B------:R-:W-:Y:S01]  /*0850*/  IMAD R20, R20, -0x326172a9, RZ ;  /* 0xcd9e8d5714147824 */ /* 0x000fe200078e02ff */
[----:B------:R-:W-:Y:S01]  /*0860*/  LOP3.LUT R18, R18, UR22, R21, 0x96, !PT ;  /* 0x0000001612127c12 */ /* 0x000fe2000f8e9615 */
[----:B------:R-:W-:Y:S01]  /*0870*/  IMAD R21, R17, -0x2daee0ad, RZ ;  /* 0xd2511f5311157824 */ /* 0x000fe200078e02ff */
[----:B------:R-:W-:Y:S01]  /*0880*/  SHF.L.U32 R63, R63, 0x10, RZ ;  /* 0x000000103f3f7819 */ /* 0x000fe200000006ff */
[----:B------:R-:W-:Y:S01]  /*0890*/  IMAD.HI.U32 R17, R19, -0x326172a9, RZ ;  /* 0xcd9e8d5713117827 */ /* 0x000fe200078e00ff */
[----:B------:R-:W-:Y:S01]  /*08a0*/  SHF.L.U32 R66, R10, 0x10, RZ ;  /* 0x000000100a427819 */ /* 0x000fe200000006ff */
[----:B------:R-:W-:Y:S01]  /*08b0*/  ULDC.64 UR16, c[0x0][0x248] ;  /* 0x0000920000107ab9 */ /* 0x000fe20000000a00 */
[----:B------:R-:W-:Y:S01]  /*08c0*/  LOP3.LUT R50, R50, 0x3, RZ, 0xc0, !PT ;  /* 0x0000000332327812 */ /* 0x000fe200078ec0ff */
[----:B------:R-:W-:Y:S01]  /*08d0*/  IMAD.HI.U32 R22, R18, -0x2daee0ad, RZ ;  /* 0xd2511f5312167827 */ /* 0x000fe200078e00ff */
[----:B------:R-:W-:-:S02]  /*08e0*/  LOP3.LUT R17, R17, UR24, R20, 0x96, !PT ;  /* 0x0000001811117c12 */ /* 0x000fc4000f8e9614 */
[----:B------:R-:W-:Y:S01]  /*08f0*/  SHF.L.U32 R88, R88, 0x10, RZ ;  /* 0x0000001058587819 */ /* 0x000fe200000006ff */
[----:B------:R-:W-:Y:S01]  /*0900*/  IMAD R20, R18, -0x2daee0ad, RZ ;  /* 0xd2511f5312147824 */ /* 0x000fe200078e02ff */
[----:B------:R-:W-:Y:S01]  /*0910*/  LOP3.LUT R21, R22, UR25, R21, 0x96, !PT ;  /* 0x0000001916157c12 */ /* 0x000fe2000f8e9615 */
[----:B------:R-:W-:Y:S01]  /*0920*/  IMAD R19, R19, -0x326172a9, RZ ;  /* 0xcd9e8d5713137824 */ /* 0x000fe200078e02ff */
[----:B------:R-:W-:Y:S01]  /*0930*/  SHF.L.U32 R83, R83, 0x10, RZ ;  /* 0x0000001053537819 */ /* 0x000fe200000006ff */
[----:B------:R-:W-:Y:S01]  /*0940*/  IMAD.HI.U32 R23, R17, -0x2daee0ad, RZ ;  /* 0xd2511f5311177827 */ /* 0x000fe200078e00ff */
[----:B------:R-:W-:Y:S02]  /*0950*/  SHF.L.U32 R75, R75, 0x10, RZ ;  /* 0x000000104b4b7819 */ /* 0x000fe400000006ff */
[----:B------:R-:W-:Y:S01]  /*0960*/  SHF.L.U32 R65, R65, 0x10, RZ ;  /* 0x0000001041417819 */ /* 0x000fe200000006ff */
[----:B------:R-:W-:Y:S01]  /*0970*/  IMAD.HI.U32 R18, R21, -0x326172a9, RZ ;  /* 0xcd9e8d5715127827 */ /* 0x000fe200078e00ff */
[----:B------:R-:W-:-:S02]  /*0980*/  LOP3.LUT R20, R23, UR27, R20, 0x96, !PT ;  /* 0x0000001b17147c12 */ /* 0x000fc4000f8e9614 */
[----:B------:R-:W-:Y:S01]  /*0990*/  SHF.L.U32 R58, R58, 0x10, RZ ;  /* 0x000000103a3a7819 */ /* 0x000fe200000006ff */
[----:B------:R-:W-:Y:S01]  /*09a0*/  IMAD R21, R21, -0x326172a9, RZ ;  /* 0xcd9e8d5715157824 */ /* 0x000fe200078e02ff */
[----:B------:R-:W-:Y:S01]  /*09b0*/  LOP3.LUT R18, R18, UR26, R19, 0x96, !PT ;  /* 0x0000001a12127c12 */ /* 0x000fe2000f8e9613 */
[----:B------:R-:W-:Y:S02]  /*09c0*/  IMAD R17, R17, -0x2daee0ad, RZ ;  /* 0xd2511f5311117824 */ /* 0x000fe400078e02ff */
[----:B------:R-:W-:-:S04]  /*09d0*/  IMAD.HI.U32 R22, R20, -0x326172a9, RZ ;  /* 0xcd9e8d5714167827 */ /* 0x000fc800078e00ff */
[----:B------:R-:W-:Y:S01]  /*09e0*/  IMAD.HI.U32 R24, R18, -0x2daee0ad, RZ ;  /* 0xd2511f5312187827 */ /* 0x000fe200078e00ff */
[----:B------:R-:W-:-:S03]  /*09f0*/  LOP3.LUT R21, R22, UR28, R21, 0x96, !PT ;  /* 0x0000001c16157c12 */ /* 0x000fc6000f8e9615 */
[----:B------:R-:W-:Y:S01]  /*0a00*/  IMAD.U32 R19, R84, 0x10000, RZ ;  /* 0x0001000054137824 */ /* 0x000fe200078e00ff */
[----:B------:R-:W-:Y:S01]  /*0a10*/  LOP3.LUT R17, R24, UR29, R17, 0x96, !PT ;  /* 0x0000001d18117c12 */ /* 0x000fe2000f8e9611 */
[----:B------:R-:W-:Y:S01]  /*0a20*/  IMAD.U32 R82, R87, 0x10000, RZ ;  /* 0x0001000057527824 */ /* 0x000fe200078e00ff */
[----:B------:R-:W-:Y:S01]  /*0a30*/  PRMT R87, R13, 0x7632, R87 ;  /* 0x000076320d577816 */ /* 0x000fe20000000057 */
[----:B------:R-:W-:Y:S01]  /*0a40*/  IMAD R20, R20, -0x326172a9, RZ ;  /* 0xcd9e8d5714147824 */ /* 0x000fe200078e02ff */
[----:B------:R0:W-:Y:S01]  /*0a50*/  STL [R1], R19 ;  /* 0x0000001301007387 */ /* 0x0001e20000100800 */
[----:B------:R-:W-:Y:S02]  /*0a60*/  IMAD R18, R18, -0x2daee0ad, RZ ;  /* 0xd2511f5312127824 */ /* 0x000fe400078e02ff */
[----:B------:R-:W-:-:S04]  /*0a70*/  IMAD.HI.U32 R13, R17, -0x326172a9, RZ ;  /* 0xcd9e8d57110d7827 */ /* 0x000fc800078e00ff */
[----:B------:R-:W-:Y:S01]  /*0a80*/  IMAD.U32 R90, R85, 0x10000, RZ ;  /* 0x00010000555a7824 */ /* 0x000fe200078e00ff */
[----:B------:R-:W-:Y:S01]  /*0a90*/  LOP3.LUT R13, R13, UR30, R20, 0x96, !PT ;  /* 0x0000001e0d0d7c12 */ /* 0x000fe2000f8e9614 */
[----:B------:R-:W-:Y:S02]  /*0aa0*/  IMAD.U32 R93, R12, 0x10000, RZ ;  /* 0x000100000c5d7824 */ /* 0x000fe400078e00ff */
[----:B0-----:R-:W-:-:S04]  /*0ab0*/  IMAD.HI.U32 R19, R21, -0x2daee0ad, RZ ;  /* 0xd2511f5315137827 */ /* 0x001fc800078e00ff */
[----:B------:R-:W-:Y:S01]  /*0ac0*/  IMAD.U32 R85, R14, 0x10000, RZ ;  /* 0x000100000e557824 */ /* 0x000fe200078e00ff */
[----:B------:R-:W-:Y:S01]  /*0ad0*/  LOP3.LUT R18, R19, UR31, R18, 0x96, !PT ;  /* 0x0000001f13127c12 */ /* 0x000fe2000f8e9612 */
[----:B------:R-:W-:Y:S02]  /*0ae0*/  IMAD R17, R17, -0x326172a9, RZ ;  /* 0xcd9e8d5711117824 */ /* 0x000fe400078e02ff */
[----:B------:R-:W-:Y:S02]  /*0af0*/  IMAD R21, R21, -0x2daee0ad, RZ ;  /* 0xd2511f5315157824 */ /* 0x000fe400078e02ff */
[----:B------:R-:W-:-:S04]  /*0b00*/  IMAD.HI.U32 R14, R18, -0x326172a9, RZ ;  /* 0xcd9e8d57120e7827 */ /* 0x000fc800078e00ff */
[----:B------:R-:W-:Y:S01]  /*0b10*/  IMAD.WIDE.U32 R12, R13, -0x2daee0ad, RZ ;  /* 0xd2511f530d0c7825 */ /* 0x000fe200078e00ff */
[----:B------:R-:W-:-:S03]  /*0b20*/  LOP3.LUT R14, R14, UR32, R17, 0x96, !PT ;  /* 0x000000200e0e7c12 */ /* 0x000fc6000f8e9611 */
[----:B------:R-:W-:Y:S01]  /*0b30*/  IMAD.U32 R74, R61, 0x10000, RZ ;  /* 0x000100003d4a7824 */ /* 0x000fe200078e00ff */
[----:B------:R-:W-:Y:S01]  /*0b40*/  LOP3.LUT R21, R13, UR33, R21, 0x96, !PT ;  /* 0x000000210d157c12 */ /* 0x000fe2000f8e9615 */
[----:B------:R-:W-:Y:S02]  /*0b50*/  IMAD.U32 R73, R9, 0x10000, RZ ;  /* 0x0001000009497824 */ /* 0x000fe400078e00ff */
[----:B------:R-:W-:Y:S02]  /*0b60*/  IMAD R9, R18, -0x326172a9, RZ ;  /* 0xcd9e8d5712097824 */ /* 0x000fe400078e02ff */
[----:B------:R-:W-:-:S04]  /*0b70*/  IMAD.HI.U32 R49, R14, -0x2daee0ad, RZ ;  /* 0xd2511f530e317827 */ /* 0x000fc800078e00ff */
[----:B------:R-:W-:Y:S01]  /*0b80*/  IMAD.WIDE.U32 R60, R21, -0x326172a9, RZ ;  /* 0xcd9e8d57153c7825 */ /* 0x000fe200078e00ff */
[----:B------:R-:W-:-:S03]  /*0b90*/  LOP3.LUT R49, R49, UR35, R12, 0x96, !PT ;  /* 0x0000002331317c12 */ /* 0x000fc6000f8e960c */
[----:B------:R-:W-:Y:S01]  /*0ba0*/  IMAD.U32 R84, R6, 0x10000, RZ ;  /* 0x0001000006547824 */ /* 0x000fe200078e00ff */
[----:B------:R-:W-:Y:S01]  /*0bb0*/  HFMA2.MMA R6, -RZ, RZ, 0, 0 ;  /* 0x00000000ff067435 */ /* 0x000fe200000001ff */
[----:B------:R-:W-:Y:S01]  /*0bc0*/  IMAD.U32 R67, R62, 0x10000, RZ ;  /* 0x000100003e437824 */ /* 0x000fe200078e00ff */
[----:B------:R-:W-:Y:S01]  /*0bd0*/  LOP3.LUT R52, R61, UR34, R9, 0x96, !PT ;  /* 0x000000223d347c12 */ /* 0x000fe2000f8e9609 */
        /* <DEDUP_REMOVED lines=13> */
[----:B------:R-:W-:-:S07]  /*0cb0*/  IMAD R54, R14, -0x2daee0ad, RZ ;  /* 0xd2511f530e367824 */ /* 0x000fce00078e02ff */
.L_x_1171:
[----:B------:R-:W0:Y:S01]  /*0cc0*/  S2R R29, SR_TID.X ;  /* 0x00000000001d7919 */ /* 0x000e220000002100 */
        /* <DEDUP_REMOVED lines=35> */
.L_x_908:
[----:B------:R-:W-:-:S07]  /*0f00*/  MOV R45, R60 ;  /* 0x0000003c002d7202 */ /* 0x000fce0000000f00 */
.L_x_909:
[----:B------:R-:W-:Y:S05]  /*0f10*/  BSYNC B2 ;  /* 0x0000000000027941 */ /* 0x000fea0003800000 */
.L_x_907:
        /* <DEDUP_REMOVED lines=16> */
.L_x_913:
[----:B------:R-:W-:Y:S05]  /*1020*/  BSYNC B3 ;  /* 0x0000000000037941 */ /* 0x000fea0003800000 */
.L_x_912:
        /* <DEDUP_REMOVED lines=40> */
[----:B------:R-:W-:-:S04]  /*12b0*/  LOP3.LUT R52, R61, UR34, R52, 0x96, !PT ;  /* 0x000000223d347c12 */ /* 0x000fc8000f8e9634 */
[----:B------:R-:W-:-:S07]  /*12c0*/  LOP3.LUT R49, R55, UR35, R34, 0x96, !PT ;  /* 0x0000002337317c12 */ /* 0x000fce000f8e9622 */
.L_x_911:
[----:B------:R-:W-:Y:S05]  /*12d0*/  BSYNC B2 ;  /* 0x0000000000027941 */ /* 0x000fea0003800000 */
.L_x_910:
[----:B------:R-:W0:Y:S01]  /*12e0*/  LDC R70, c[0x0][0x298] ;  /* 0x0000a600ff467b82 */ /* 0x000e220000000800 */
[----:B------:R-:W-:Y:S01]  /*12f0*/  HFMA2.MMA R72, -RZ, RZ, 0.1171875, 0 ;  /* 0x2f800000ff487435 */ /* 0x000fe200000001ff */
[----:B------:R-:W-:Y:S02]  /*1300*/  ISETP.NE.U32.AND P2, PT, R18, RZ, PT ;  /* 0x000000ff1200720c */ /* 0x000fe40003f45070 */
[----:B------:R-:W-:Y:S02]  /*1310*/  I2FP.F32.U32 R35, R45 ;  /* 0x0000002d00237245 */ /* 0x000fe40000201000 */
[----:B------:R-:W-:Y:S02]  /*1320*/  ISETP.NE.AND.EX P2, PT, R19, RZ, PT, P2 ;  /* 0x000000ff1300720c */ /* 0x000fe40003f45320 */
[----:B------:R-:W1:Y:S01]  /*1330*/  LDC R71, c[0x0][0x294] ;  /* 0x0000a500ff477b82 */ /* 0x000e620000000800 */
[C---:B-----5:R-:W-:Y:S02]  /*1340*/  PRMT R19, R28.reuse, 0x7632, R19 ;  /* 0x000076321c137816 */ /* 0x060fe40000000013 */
        /* <DEDUP_REMOVED lines=13> */
.L_x_914:
        /* <DEDUP_REMOVED lines=12> */
.L_x_917:
[----:B------:R-:W-:-:S07]  /*14e0*/  MOV R8, R60 ;  /* 0x0000003c00087202 */ /* 0x000fce0000000f00 */
.L_x_918:
[----:B------:R-:W-:Y:S05]  /*14f0*/  BSYNC B2 ;  /* 0x0000000000027941 */ /* 0x000fea0003800000 */
.L_x_916:
        /* <DEDUP_REMOVED lines=16> */
.L_x_922:
[----:B------:R-:W-:Y:S05]  /*1600*/  BSYNC B3 ;  /* 0x0000000000037941 */ /* 0x000fea0003800000 */
.L_x_921:
        /* <DEDUP_REMOVED lines=41> */
[----:B------:R-:W-:-:S07]  /*18a0*/  IMAD.MOV.U32 R34, RZ, RZ, RZ ;  /* 0x000000ffff227224 */ /* 0x000fce00078e00ff */
.L_x_920:
[----:B------:R-:W-:Y:S05]  /*18b0*/  BSYNC B2 ;  /* 0x0000000000027941 */ /* 0x000fea0003800000 */
.L_x_919:
[----:B------:R-:W-:Y:S02]  /*18c0*/  I2FP.F32.U32 R35, R8 ;  /* 0x0000000800237245 */ /* 0x000fe40000201000 */
[----:B------:R-:W-:-:S03]  /*18d0*/  SHF.L.U32 R39, R24, 0x10, RZ ;  /* 0x0000001018277819 */ /* 0x000fc600000006ff */
        /* <DEDUP_REMOVED lines=8> */
.L_x_915:
        /* <DEDUP_REMOVED lines=12> */
.L_x_924:
[----:B------:R-:W-:-:S07]  /*1a20*/  MOV R45, R60 ;  /* 0x0000003c002d7202 */ /* 0x000fce0000000f00 */
.L_x_925:
[----:B------:R-:W-:Y:S05]  /*1a30*/  BSYNC B2 ;  /* 0x0000000000027941 */ /* 0x000fea0003800000 */
.L_x_923:
        /* <DEDUP_REMOVED lines=16> */
.L_x_929:
[----:B------:R-:W-:Y:S05]  /*1b40*/  BSYNC B3 ;  /* 0x0000000000037941 */ /* 0x000fea0003800000 */
.L_x_928:
        /* <DEDUP_REMOVED lines=42> */
.L_x_927:
[----:B------:R-:W-:Y:S05]  /*1df0*/  BSYNC B2 ;  /* 0x0000000000027941 */ /* 0x000fea0003800000 */
.L_x_926:
[----:B------:R-:W-:Y:S02]  /*1e00*/  I2FP.F32.U32 R39, R45 ;  /* 0x0000002d00277245 */ /* 0x000fe40000201000 */
[----:B------:R-:W-:-:S03]  /*1e10*/  SHF.L.U32 R19, R19, 0x10, RZ ;  /* 0x0000001013137819 */ /* 0x000fc600000006ff */
        /* <DEDUP_REMOVED lines=13> */
.L_x_930:
        /* <DEDUP_REMOVED lines=12> */
.L_x_933:
[----:B------:R-:W-:-:S07]  /*1fb0*/  IMAD.MOV.U32 R9, RZ, RZ, R60 ;  /* 0x000000ffff097224 */ /* 0x000fce00078e003c */
.L_x_934:
[----:B------:R-:W-:Y:S05]  /*1fc0*/  BSYNC B2 ;  /* 0x0000000000027941 */ /* 0x000fea0003800000 */
.L_x_932:
        /* <DEDUP_REMOVED lines=16> */
.L_x_938:
[----:B------:R-:W-:Y:S05]  /*20d0*/  BSYNC B3 ;  /* 0x0000000000037941 */ /* 0x000fea0003800000 */
.L_x_937:
        /* <DEDUP_REMOVED lines=42> */
.L_x_936:
[----:B------:R-:W-:Y:S05]  /*2380*/  BSYNC B2 ;  /* 0x0000000000027941 */ /* 0x000fea0003800000 */
.L_x_935:
        /* <DEDUP_REMOVED lines=12> */
.L_x_931:
        /* <DEDUP_REMOVED lines=12> */
.L_x_940:
[----:B------:R-:W-:-:S07]  /*2510*/  IMAD.MOV.U32 R50, RZ, RZ, R60 ;  /* 0x000000ffff327224 */ /* 0x000fce00078e003c */
.L_x_941:
[----:B------:R-:W-:Y:S05]  /*2520*/  BSYNC B2 ;  /* 0x0000000000027941 */ /* 0x000fea0003800000 */
.L_x_939:
        /* <DEDUP_REMOVED lines=16> */
.L_x_945:
[----:B------:R-:W-:Y:S05]  /*2630*/  BSYNC B3 ;  /* 0x0000000000037941 */ /* 0x000fea0003800000 */
.L_x_944:
        /* <DEDUP_REMOVED lines=42> */
.L_x_943:
[----:B------:R-:W-:Y:S05]  /*28e0*/  BSYNC B2 ;  /* 0x0000000000027941 */ /* 0x000fea0003800000 */
.L_x_942:
        /* <DEDUP_REMOVED lines=15> */
.L_x_946:
        /* <DEDUP_REMOVED lines=12> */
.L_x_949:
[----:B------:R-:W-:-:S07]  /*2aa0*/  IMAD.MOV.U32 R10, RZ, RZ, R60 ;  /* 0x000000ffff0a7224 */ /* 0x000fce00078e003c */
.L_x_950:
[----:B------:R-:W-:Y:S05]  /*2ab0*/  BSYNC B2 ;  /* 0x0000000000027941 */ /* 0x000fea0003800000 */
.L_x_948:
        /* <DEDUP_REMOVED lines=16> */
.L_x_954:
[----:B------:R-:W-:Y:S05]  /*2bc0*/  BSYNC B3 ;  /* 0x0000000000037941 */ /* 0x000fea0003800000 */
.L_x_953:
        /* <DEDUP_REMOVED lines=41> */
[----:B------:R-:W-:-:S11]  /*2e60*/  HFMA2.MMA R38, -RZ, RZ, 0, 0 ;  /* 0x00000000ff267435 */ /* 0x000fd600000001ff */
.L_x_952:
[----:B------:R-:W-:Y:S05]  /*2e70*/  BSYNC B2 ;  /* 0x0000000000027941 */ /* 0x000fea0003800000 */
.L_x_951:
[----:B------:R-:W-:Y:S01]  /*2e80*/  I2FP.F32.U32 R35, R10 ;  /* 0x0000000a00237245 */ /* 0x000fe20000201000 */
[----:B------:R-:W-:-:S04]  /*2e90*/  IMAD.U32 R39, R25, 0x10000, RZ ;  /* 0x0001000019277824 */ /* 0x000fc800078e00ff */
[----:B------:R-:W-:Y:S01]  /*2ea0*/  FFMA.FTZ R10, R35, R72, 1.1641532182693481445e-10 ;  /* 0x2f000000230a7423 */ /* 0x000fe20000010048 */
[----:B------:R-:W-:Y:S01]  /*2eb0*/  FMUL.FTZ R39, R39, R70 ;  /* 0x0000004627277220 */ /* 0x000fe20000410000 */
[----:B------:R-:W-:-:S03]  /*2ec0*/  @P0 IMAD.U32 R35, R21, 0x10000, RZ ;  /* 0x0001000015230824 */ /* 0x000fc600078e00ff */
[----:B------:R-:W-:-:S04]  /*2ed0*/  FSETP.GTU.FTZ.AND P3, PT, R10, R71, PT ;  /* 0x000000470a00720b */ /* 0x000fc80003f7c000 */
[----:B------:R-:W-:Y:S02]  /*2ee0*/  FSEL R39, R39, RZ, !P3 ;  /* 0x000000ff27277208 */ /* 0x000fe40005800000 */
[----:B------:R-:W-:-:S03]  /*2ef0*/  SEL R10, RZ, 0x1, P3 ;  /* 0x00000001ff0a7807 */ /* 0x000fc60001800000 */
[----:B------:R-:W-:-:S04]  /*2f00*/  FADD.FTZ R34, R39, R34 ;  /* 0x0000002227227221 */ /* 0x000fc80000010000 */
[----:B------:R-:W-:-:S07]  /*2f10*/  @P0 FADD.FTZ R34, R35, R34 ;  /* 0x0000002223220221 */ /* 0x000fce0000010000 */
.L_x_947:
        /* <DEDUP_REMOVED lines=12> */
.L_x_956:
[----:B------:R-:W-:-:S07]  /*2fe0*/  IMAD.MOV.U32 R35, RZ, RZ, R60 ;  /* 0x000000ffff237224 */ /* 0x000fce00078e003c */
.L_x_957:
[----:B------:R-:W-:Y:S05]  /*2ff0*/  BSYNC B2 ;  /* 0x0000000000027941 */ /* 0x000fea0003800000 */
.L_x_955:
        /* <DEDUP_REMOVED lines=16> */
.L_x_961:
[----:B------:R-:W-:Y:S05]  /*3100*/  BSYNC B3 ;  /* 0x0000000000037941 */ /* 0x000fea0003800000 */
.L_x_960:
        /* <DEDUP_REMOVED lines=40> */
[----:B------:R-:W-:-:S04]  /*3390*/  LOP3.LUT R52, R61, UR34, R52, 0x96, !PT ;  /* 0x000000223d347c12 */ /* 0x000fc8000f8e9634 */
[----:B------:R-:W-:-:S07]  /*33a0*/  LOP3.LUT R49, R55, UR35, R38, 0x96, !PT ;  /* 0x0000002337317c12 */ /* 0x000fce000f8e9626 */
.L_x_959:
[----:B------:R-:W-:Y:S05]  /*33b0*/  BSYNC B2 ;  /* 0x0000000000027941 */ /* 0x000fea0003800000 */
.L_x_958:
        /* <DEDUP_REMOVED lines=15> */
.L_x_962:
        /* <DEDUP_REMOVED lines=12> */
.L_x_965:
[----:B------:R-:W-:-:S07]  /*3570*/  MOV R11, R60 ;  /* 0x0000003c000b7202 */ /* 0x000fce0000000f00 */
.L_x_966:
[----:B------:R-:W-:Y:S05]  /*3580*/  BSYNC B2 ;  /* 0x0000000000027941 */ /* 0x000fea0003800000 */
.L_x_964:
        /* <DEDUP_REMOVED lines=16> */
.L_x_970:
[----:B------:R-:W-:Y:S05]  /*3690*/  BSYNC B3 ;  /* 0x0000000000037941 */ /* 0x000fea0003800000 */
.L_x_969:
        /* <DEDUP_REMOVED lines=42> */
.L_x_968:
[----:B------:R-:W-:Y:S05]  /*3940*/  BSYNC B2 ;  /* 0x0000000000027941 */ /* 0x000fea0003800000 */
.L_x_967:
[----:B------:R-:W-:Y:S02]  /*3950*/  I2FP.F32.U32 R11, R11 ;  /* 0x0000000b000b7245 */ /* 0x000fe40000201000 */
[----:B------:R-:W-:-:S03]  /*3960*/  PRMT R39, R25, 0x7632, R39 ;  /* 0x0000763219277816 */ /* 0x000fc60000000027 */
[----:B------:R-:W-:Y:S01]  /*3970*/  FFMA.FTZ R42, R11, R72, 1.1641532182693481445e-10 ;  /* 0x2f0000000b2a7423 */ /* 0x000fe20000010048 */
[----:B------:R-:W-:-:S04]  /*3980*/  SHF.L.U32 R39, R39, 0x10, RZ ;  /* 0x0000001027277819 */ /* 0x000fc800000006ff */
        /* <DEDUP_REMOVED lines=8> */
.L_x_963:
        /* <DEDUP_REMOVED lines=12> */
.L_x_972:
[----:B------:R-:W-:-:S07]  /*3ad0*/  MOV R47, R60 ;  /* 0x0000003c002f7202 */ /* 0x000fce0000000f00 */
.L_x_973:
[----:B------:R-:W-:Y:S05]  /*3ae0*/  BSYNC B2 ;  /* 0x0000000000027941 */ /* 0x000fea0003800000 */
.L_x_971:
        /* <DEDUP_REMOVED lines=16> */
.L_x_977:
[----:B------:R-:W-:Y:S05]  /*3bf0*/  BSYNC B3 ;  /* 0x0000000000037941 */ /* 0x000fea0003800000 */
.L_x_976:
        /* <DEDUP_REMOVED lines=41> */
[----:B------:R-:W-:-:S07]  /*3e90*/  LOP3.LUT R49, R55, UR35, R38, 0x96, !PT ;  /* 0x0000002337317c12 */ /* 0x000fce000f8e9626 */
.L_x_975:
[----:B------:R-:W-:Y:S05]  /*3ea0*/  BSYNC B2 ;  /* 0x0000000000027941 */ /* 0x000fea0003800000 */
.L_x_974:
[----:B------:R-:W-:Y:S02]  /*3eb0*/  I2FP.F32.U32 R39, R47 ;  /* 0x0000002f00277245 */ /* 0x000fe40000201000 */
[----:B------:R-:W-:-:S03]  /*3ec0*/  SHF.L.U32 R43, R30, 0x10, RZ ;  /* 0x000000101e2b7819 */ /* 0x000fc600000006ff */
[----:B------:R-:W-:Y:S01]  /*3ed0*/  FFMA.FTZ R38, R39, R72, 1.1641532182693481445e-10 ;  /* 0x2f00000027267423 */ /* 0x000fe20000010048 */
[----:B------:R-:W-:Y:S01]  /*3ee0*/  PRMT R39, R30, 0x7632, R39 ;  /* 0x000076321e277816 */ /* 0x000fe20000000027 */
        /* <DEDUP_REMOVED lines=11> */
.L_x_978:
        /* <DEDUP_REMOVED lines=12> */
.L_x_981:
[----:B------:R-:W-:-:S07]  /*4060*/  IMAD.MOV.U32 R12, RZ, RZ, R60 ;  /* 0x000000ffff0c7224 */ /* 0x000fce00078e003c */
.L_x_982:
[----:B------:R-:W-:Y:S05]  /*4070*/  BSYNC B2 ;  /* 0x0000000000027941 */ /* 0x000fea0003800000 */
.L_x_980:
        /* <DEDUP_REMOVED lines=16> */
.L_x_986:
[----:B------:R-:W-:Y:S05]  /*4180*/  BSYNC B3 ;  /* 0x0000000000037941 */ /* 0x000fea0003800000 */
.L_x_985:
        /* <DEDUP_REMOVED lines=42> */
.L_x_984:
[----:B------:R-:W-:Y:S05]  /*4430*/  BSYNC B2 ;  /* 0x0000000000027941 */ /* 0x000fea0003800000 */
.L_x_983:
[----:B------:R-:W-:Y:S01]  /*4440*/  I2FP.F32.U32 R47, R12 ;  /* 0x0000000c002f7245 */ /* 0x000fe20000201000 */
[----:B------:R-:W-:-:S04]  /*4450*/  IMAD.U32 R51, R26, 0x10000, RZ ;  /* 0x000100001a337824 */ /* 0x000fc800078e00ff */
[----:B------:R-:W-:Y:S01]  /*4460*/  FFMA.FTZ R12, R47, R72, 1.1641532182693481445e-10 ;  /* 0x2f0000002f0c7423 */ /* 0x000fe20000010048 */
[----:B------:R-:W-:Y:S01]  /*4470*/  FMUL.FTZ R51, R51, R70 ;  /* 0x0000004633337220 */ /* 0x000fe20000410000 */
[----:B------:R-:W-:-:S03]  /*4480*/  @P0 SHF.L.U32 R47, R22, 0x10, RZ ;  /* 0x00000010162f0819 */ /* 0x000fc600000006ff */
[----:B------:R-:W-:-:S04]  /*4490*/  FSETP.GTU.FTZ.AND P3, PT, R12, R71, PT ;  /* 0x000000470c00720b */ /* 0x000fc80003f7c000 */
[----:B------:R-:W-:Y:S02]  /*44a0*/  FSEL R51, R51, RZ, !P3 ;  /* 0x000000ff33337208 */ /* 0x000fe40005800000 */
[----:B------:R-:W-:-:S03]  /*44b0*/  SEL R12, RZ, 0x1, P3 ;  /* 0x00000001ff0c7807 */ /* 0x000fc60001800000 */
[----:B------:R-:W-:-:S04]  /*44c0*/  FADD.FTZ R38, R51, R38 ;  /* 0x0000002633267221 */ /* 0x000fc80000010000 */
[----:B------:R-:W-:-:S07]  /*44d0*/  @P0 FADD.FTZ R38, R47, R38 ;  /* 0x000000262f260221 */ /* 0x000fce0000010000 */
.L_x_979:
        /* <DEDUP_REMOVED lines=12> */
.L_x_988:
[----:B------:R-:W-:-:S07]  /*45a0*/  IMAD.MOV.U32 R47, RZ, RZ, R60 ;  /* 0x000000ffff2f7224 */ /* 0x000fce00078e003c */
.L_x_989:
[----:B------:R-:W-:Y:S05]  /*45b0*/  BSYNC B2 ;  /* 0x0000000000027941 */ /* 0x000fea0003800000 */
.L_x_987:
        /* <DEDUP_REMOVED lines=16> */
.L_x_993:
[----:B------:R-:W-:Y:S05]  /*46c0*/  BSYNC B3 ;  /* 0x0000000000037941 */ /* 0x000fea0003800000 */
.L_x_992:
        /* <DEDUP_REMOVED lines=42> */
.L_x_991:
[----:B------:R-:W-:Y:S05]  /*4970*/  BSYNC B2 ;  /* 0x0000000000027941 */ /* 0x000fea0003800000 */
.L_x_990:
        /* <DEDUP_REMOVED lines=9> */
[----:B------:R-:W-:-:S05]  /*4a10*/  PRMT R43, R22, 0x7632, R43 ;  /* 0x00007632162b7816 */ /* 0x000fca000000002b */
[----:B------:R-:W-:Y:S02]  /*4a20*/  IMAD.U32 R50, R43, 0x10000, RZ ;  /* 0x000100002b327824 */ /* 0x000fe400078e00ff */
[----:B------:R-:W-:Y:S02]  /*4a30*/  IMAD.MOV.U32 R43, RZ, RZ, R42 ;  /* 0x000000ffff2b7224 */ /* 0x000fe400078e002a */
[----:B------:R-:W-:Y:S01]  /*4a40*/  FADD.FTZ R39, R50, R39 ;  /* 0x0000002732277221 */ /* 0x000fe20000010000 */
[----:B------:R-:W-:Y:S06]  /*4a50*/  BRA `(.L_x_995) ;  /* 0x0000000400587947 */ /* 0x000fec0003800000 */
.L_x_994:
        /* <DEDUP_REMOVED lines=12> */
.L_x_997:
[----:B------:R-:W-:-:S07]  /*4b20*/  IMAD.MOV.U32 R13, RZ, RZ, R60 ;  /* 0x000000ffff0d7224 */ /* 0x000fce00078e003c */
.L_x_998:
[----:B------:R-:W-:Y:S05]  /*4b30*/  BSYNC B2 ;  /* 0x0000000000027941 */ /* 0x000fea0003800000 */
.L_x_996:
        /* <DEDUP_REMOVED lines=16> */
.L_x_1002:
[----:B------:R-:W-:Y:S05]  /*4c40*/  BSYNC B3 ;  /* 0x0000000000037941 */ /* 0x000fea0003800000 */
.L_x_1001:
        /* <DEDUP_REMOVED lines=42> */
.L_x_1000:
[----:B------:R-:W-:Y:S05]  /*4ef0*/  BSYNC B2 ;  /* 0x0000000000027941 */ /* 0x000fea0003800000 */
.L_x_999:
[----:B------:R-:W-:Y:S02]  /*4f00*/  PRMT R42, R26, 0x7632, R42 ;  /* 0x000076321a2a7816 */ /* 0x000fe4000000002a */
[----:B------:R-:W-:-:S03]  /*4f10*/  I2FP.F32.U32 R13, R13 ;  /* 0x0000000d000d7245 */ /* 0x000fc60000201000 */
[----:B------:R-:W-:Y:S02]  /*4f20*/  IMAD.U32 R47, R42, 0x10000, RZ ;  /* 0x000100002a2f7824 */ /* 0x000fe400078e00ff */
[----:B------:R-:W-:Y:S02]  /*4f30*/  FFMA.FTZ R42, R13, R72, 1.1641532182693481445e-10 ;  /* 0x2f0000000d2a7423 */ /* 0x000fe40000010048 */
[----:B------:R-:W-:-:S03]  /*4f40*/  FMUL.FTZ R47, R47, R70 ;  /* 0x000000462f2f7220 */ /* 0x000fc60000410000 */
[----:B------:R-:W-:-:S04]  /*4f50*/  FSETP.GTU.FTZ.AND P4, PT, R42, R71, PT ;  /* 0x000000472a00720b */ /* 0x000fc80003f9c000 */
[----:B------:R-:W-:Y:S02]  /*4f60*/  FSEL R42, R47, RZ, !P4 ;  /* 0x000000ff2f2a7208 */ /* 0x000fe40006000000 */
[----:B------:R-:W-:Y:S02]  /*4f70*/  @P0 PRMT R47, R22, 0x7632, R47 ;  /* 0x00007632162f0816 */ /* 0x000fe4000000002f */
[----:B------:R-:W-:Y:S01]  /*4f80*/  SEL R13, RZ, 0x1, P4 ;  /* 0x00000001ff0d7807 */ /* 0x000fe20002000000 */
[----:B------:R-:W-:Y:S02]  /*4f90*/  FADD.FTZ R39, R42, R39 ;  /* 0x000000272a277221 */ /* 0x000fe40000010000 */
[----:B------:R-:W-:-:S04]  /*4fa0*/  @P0 IMAD.U32 R50, R47, 0x10000, RZ ;  /* 0x000100002f320824 */ /* 0x000fc800078e00ff */
[----:B------:R-:W-:-:S07]  /*4fb0*/  @P0 FADD.FTZ R39, R50, R39 ;  /* 0x0000002732270221 */ /* 0x000fce0000010000 */
.L_x_995:
        /* <DEDUP_REMOVED lines=12> */
.L_x_1004:
[----:B------:R-:W-:-:S07]  /*5080*/  IMAD.MOV.U32 R47, RZ, RZ, R60 ;  /* 0x000000ffff2f7224 */ /* 0x000fce00078e003c */
.L_x_1005:
[----:B------:R-:W-:Y:S05]  /*5090*/  BSYNC B2 ;  /* 0x0000000000027941 */ /* 0x000fea0003800000 */
.L_x_1003:
        /* <DEDUP_REMOVED lines=16> */
.L_x_1009:
[----:B------:R-:W-:Y:S05]  /*51a0*/  BSYNC B3 ;  /* 0x0000000000037941 */ /* 0x000fea0003800000 */
.L_x_1008:
        /* <DEDUP_REMOVED lines=37> */
[----:B------:R-:W-:Y:S01]  /*5400*/  IMAD.WIDE.U32 R60, R60, -0x326172a9, RZ ;  /* 0xcd9e8d573c3c7825 */ /* 0x000fe200078e00ff */
[----:B------:R-:W-:-:S03]  /*5410*/  HFMA2.MMA R50, -RZ, RZ, 0, 0 ;  /* 0x00000000ff327435 */ /* 0x000fc600000001ff */
[----:B------:R-:W-:Y:S01]  /*5420*/  IMAD.WIDE.U32 R54, R54, -0x2daee0ad, RZ ;  /* 0xd2511f5336367825 */ /* 0x000fe200078e00ff */
[----:B------:R-:W-:-:S04]  /*5430*/  LOP3.LUT R52, R61, UR34, R52, 0x96, !PT ;  /* 0x000000223d347c12 */ /* 0x000fc8000f8e9634 */
[----:B------:R-:W-:-:S07]  /*5440*/  LOP3.LUT R49, R55, UR35, R42, 0x96, !PT ;  /* 0x0000002337317c12 */ /* 0x000fce000f8e962a */
.L_x_1007:
[----:B------:R-:W-:Y:S05]  /*5450*/  BSYNC B2 ;  /* 0x0000000000027941 */ /* 0x000fea0003800000 */
.L_x_1006:
        /* <DEDUP_REMOVED lines=14> */
.L_x_1010:
        /* <DEDUP_REMOVED lines=12> */
.L_x_1013:
[----:B------:R-:W-:-:S07]  /*5600*/  MOV R14, R60 ;  /* 0x0000003c000e7202 */ /* 0x000fce0000000f00 */
.L_x_1014:
[----:B------:R-:W-:Y:S05]  /*5610*/  BSYNC B2 ;  /* 0x0000000000027941 */ /* 0x000fea0003800000 */
.L_x_1012:
        /* <DEDUP_REMOVED lines=16> */
.L_x_1018:
[----:B------:R-:W-:Y:S05]  /*5720*/  BSYNC B3 ;  /* 0x0000000000037941 */ /* 0x000fea0003800000 */
.L_x_1017:
        /* <DEDUP_REMOVED lines=42> */
.L_x_1016:
[----:B------:R-:W-:Y:S05]  /*59d0*/  BSYNC B2 ;  /* 0x0000000000027941 */ /* 0x000fea0003800000 */
.L_x_1015:
        /* <DEDUP_REMOVED lines=10> */
.L_x_1011:
        /* <DEDUP_REMOVED lines=12> */
.L_x_1020:
[----:B------:R-:W-:-:S07]  /*5b40*/  MOV R43, R60 ;  /* 0x0000003c002b7202 */ /* 0x000fce0000000f00 */
.L_x_1021:
[----:B------:R-:W-:Y:S05]  /*5b50*/  BSYNC B2 ;  /* 0x0000000000027941 */ /* 0x000fea0003800000 */
.L_x_1019:
        /* <DEDUP_REMOVED lines=16> */
.L_x_1025:
[----:B------:R-:W-:Y:S05]  /*5c60*/  BSYNC B3 ;  /* 0x0000000000037941 */ /* 0x000fea0003800000 */
.L_x_1024:
        /* <DEDUP_REMOVED lines=42> */
.L_x_1023:
[----:B------:R-:W-:Y:S05]  /*5f10*/  BSYNC B2 ;  /* 0x0000000000027941 */ /* 0x000fea0003800000 */
.L_x_1022:
        /* <DEDUP_REMOVED lines=14> */
.L_x_1026:
        /* <DEDUP_REMOVED lines=12> */
.L_x_1029:
[----:B------:R-:W-:-:S07]  /*60c0*/  IMAD.MOV.U32 R15, RZ, RZ, R60 ;  /* 0x000000ffff0f7224 */ /* 0x000fce00078e003c */
.L_x_1030:
[----:B------:R-:W-:Y:S05]  /*60d0*/  BSYNC B2 ;  /* 0x0000000000027941 */ /* 0x000fea0003800000 */
.L_x_1028:
        /* <DEDUP_REMOVED lines=16> */
.L_x_1034:
[----:B------:R-:W-:Y:S05]  /*61e0*/  BSYNC B3 ;  /* 0x0000000000037941 */ /* 0x000fea0003800000 */
.L_x_1033:
        /* <DEDUP_REMOVED lines=42> */
.L_x_1032:
[----:B------:R-:W-:Y:S05]  /*6490*/  BSYNC B2 ;  /* 0x0000000000027941 */ /* 0x000fea0003800000 */
.L_x_1031:
        /* <DEDUP_REMOVED lines=12> */
.L_x_1027:
[----:B------:R-:W-:Y:S02]  /*6560*/  ISETP.NE.AND P0, PT, R29, RZ, PT ;  /* 0x000000ff1d00720c */ /* 0x000fe40003f05270 */
[----:B------:R-:W-:Y:S02]  /*6570*/  SEL R57, RZ, 0x1000000, P5 ;  /* 0x01000000ff397807 */ /* 0x000fe40002800000 */
[----:B------:R-:W-:Y:S02]  /*6580*/  ISETP.NE.AND P5, PT, R45, RZ, PT ;  /* 0x000000ff2d00720c */ /* 0x000fe40003fa5270 */
[----:B------:R-:W-:Y:S02]  /*6590*/  SEL R55, RZ, 0x10000, P4 ;  /* 0x00010000ff377807 */ /* 0x000fe40002000000 */
[----:B------:R-:W-:Y:S02]  /*65a0*/  ISETP.NE.AND P4, PT, R46, RZ, PT ;  /* 0x000000ff2e00720c */ /* 0x000fe40003f85270 */
[----:B------:R-:W-:-:S02]  /*65b0*/  SEL R45, RZ, 0x1, P0 ;  /* 0x00000001ff2d7807 */ /* 0x000fc40000000000 */
[C---:B------:R-:W-:Y:S02]  /*65c0*/  LEA R46, P0, R17.reuse, UR12, 0x4 ;  /* 0x0000000c112e7c11 */ /* 0x040fe4000f8020ff */
        /* <DEDUP_REMOVED lines=9> */
[----:B------:R0:W-:Y:S01]  /*6660*/  STG.E.128 desc[UR4][R46.64], R28 ;  /* 0x0000001c2e007986 */ /* 0x0001e2000c101d04 */
[----:B------:R-:W-:Y:S02]  /*6670*/  SEL R53, RZ, 0x1, P5 ;  /* 0x00000001ff357807 */ /* 0x000fe40002800000 */
[----:B------:R-:W-:-:S02]  /*6680*/  LOP3.LUT R56, R56, R57, R55, 0xfe, !PT ;  /* 0x0000003938387212 */ /* 0x000fc400078efe37 */
[----:B------:R-:W-:Y:S01]  /*6690*/  SEL R55, RZ, 0x1, P6 ;  /* 0x00000001ff377807 */ /* 0x000fe20003000000 */
[----:B0-----:R-:W-:-:S04]  /*66a0*/  IMAD.WIDE.U32 R28, R45, 0x1000000, RZ ;  /* 0x010000002d1c7825 */ /* 0x001fc800078e00ff */
[----:B------:R-:W-:Y:S01]  /*66b0*/  IMAD.WIDE.U32 R30, R51, 0x10000, RZ ;  /* 0x00010000331e7825 */ /* 0x000fe200078e00ff */
[----:B------:R-:W-:-:S03]  /*66c0*/  LOP3.LUT R51, R29, R56, R55, 0xfe, !PT ;  /* 0x000000381d337212 */ /* 0x000fc600078efe37 */
[----:B------:R-:W-:-:S04]  /*66d0*/  IMAD.WIDE.U32 R46, R53, 0x100, RZ ;  /* 0x00000100352e7825 */ /* 0x000fc800078e00ff */
[----:B------:R-:W-:Y:S01]  /*66e0*/  IMAD.SHL.U32 R45, R17, 0x8, RZ ;  /* 0x00000008112d7824 */ /* 0x000fe200078e00ff */
[----:B------:R-:W-:Y:S02]  /*66f0*/  LOP3.LUT R53, R46, R28, R30, 0xfe, !PT ;  /* 0x0000001c2e357212 */ /* 0x000fe400078efe1e */
[----:B------:R-:W-:Y:S02]  /*6700*/  LOP3.LUT R31, R47, R51, R31, 0xfe, !PT ;  /* 0x000000332f1f7212 */ /* 0x000fe400078efe1f */
[----:B------:R-:W-:Y:S02]  /*6710*/  SHF.L.U64.HI R51, R17, 0x3, RZ ;  /* 0x0000000311337819 */ /* 0x000fe400000102ff */
[----:B------:R-:W-:Y:S02]  /*6720*/  IADD3 R28, P0, R45, UR14, RZ ;  /* 0x0000000e2d1c7c10 */ /* 0x000fe4000ff1e0ff */
[----:B------:R-:W-:Y:S02]  /*6730*/  SEL R30, RZ, 0x1, P2 ;  /* 0x00000001ff1e7807 */ /* 0x000fe40001000000 */
[----:B------:R-:W-:-:S02]  /*6740*/  IADD3.X R29, R51, UR15, RZ, P0, !PT ;  /* 0x0000000f331d7c10 */ /* 0x000fc400087fe4ff */
[----:B------:R-:W-:-:S05]  /*6750*/  LOP3.LUT R30, R53, R30, RZ, 0xfc, !PT ;  /* 0x0000001e351e7212 */ /* 0x000fca00078efcff */
[----:B------:R0:W-:Y:S01]  /*6760*/  STG.E.64 desc[UR4][R28.64], R30 ;  /* 0x0000001e1c007986 */ /* 0x0001e2000c101b04 */
[----:B------:R-:W-:Y:S05]  /*6770*/  @!P1 BRA `(.L_x_1035) ;  /* 0x0000000000509947 */ /* 0x000fea0003800000 */
[----:B0-----:R-:W-:Y:S01]  /*6780*/  IMAD.U32 R29, R14, 0x10000, RZ ;  /* 0x000100000e1d7824 */ /* 0x001fe200078e00ff */
[----:B------:R-:W-:Y:S02]  /*6790*/  LOP3.LUT R28, R15, 0xffff, RZ, 0xc0, !PT ;  /* 0x0000ffff0f1c7812 */ /* 0x000fe400078ec0ff */
[----:B------:R-:W-:Y:S02]  /*67a0*/  LOP3.LUT R46, R9, 0xff, RZ, 0xc0, !PT ;  /* 0x000000ff092e7812 */ /* 0x000fe400078ec0ff */
[----:B------:R-:W-:Y:S02]  /*67b0*/  LOP3.LUT R31, R29, 0xff0000, RZ, 0xc0, !PT ;  /* 0x00ff00001d1f7812 */ /* 0x000fe400078ec0ff */
[----:B------:R-:W-:Y:S01]  /*67c0*/  PRMT R29, R13, 0x7104, RZ ;  /* 0x000071040d1d7816 */ /* 0x000fe200000000ff */
[----:B------:R-:W-:Y:S01]  /*67d0*/  IMAD.WIDE.U32 R46, R46, 0x100, RZ ;  /* 0x000001002e2e7825 */ /* 0x000fe200078e00ff */
[----:B------:R-:W-:Y:S02]  /*67e0*/  PRMT R30, R31, 0x4210, R28 ;  /* 0x000042101f1e7816 */ /* 0x000fe4000000001c */
[----:B------:R-:W-:-:S02]  /*67f0*/  LOP3.LUT R28, R11, 0xff, RZ, 0xc0, !PT ;  /* 0x000000ff0b1c7812 */ /* 0x000fc400078ec0ff */
[----:B------:R-:W-:Y:S02]  /*6800*/  LOP3.LUT R29, R30, 0xff00, R29, 0xf8, !PT ;  /* 0x0000ff001e1d7812 */ /* 0x000fe400078ef81d */
[----:B------:R-:W-:Y:S02]  /*6810*/  LOP3.LUT R30, R10, 0xff, RZ, 0xc0, !PT ;  /* 0x000000ff0a1e7812 */ /* 0x000fe400078ec0ff */
[----:B------:R-:W-:Y:S01]  /*6820*/  LOP3.LUT R53, R29, 0xff, R12, 0xf8, !PT ;  /* 0x000000ff1d357812 */ /* 0x000fe200078ef80c */
[----:B------:R-:W-:-:S04]  /*6830*/  IMAD.WIDE.U32 R28, R28, 0x1000000, RZ ;  /* 0x010000001c1c7825 */ /* 0x000fc800078e00ff */
[----:B------:R-:W-:-:S05]  /*6840*/  IMAD.WIDE.U32 R30, R30, 0x10000, RZ ;  /* 0x000100001e1e7825 */ /* 0x000fca00078e00ff */
[----:B------:R-:W-:Y:S02]  /*6850*/  LOP3.LUT R53, R31, R53, R29, 0xfe, !PT ;  /* 0x000000351f357212 */ /* 0x000fe400078efe1d */
[----:B------:R-:W-:Y:S02]  /*6860*/  LOP3.LUT R31, R46, R28, R30, 0xfe, !PT ;  /* 0x0000001c2e1f7212 */ /* 0x000fe400078efe1e */
[----:B------:R-:W-:Y:S02]  /*6870*/  IADD3 R28, P0, R45, UR16, RZ ;  /* 0x000000102d1c7c10 */ /* 0x000fe4000ff1e0ff */
[----:B------:R-:W-:Y:S02]  /*6880*/  LOP3.LUT R30, R31, 0xff, R8, 0xf8, !PT ;  /* 0x000000ff1f1e7812 */ /* 0x000fe400078ef808 */
[----:B------:R-:W-:Y:S02]  /*6890*/  IADD3.X R29, R51, UR17, RZ, P0, !PT ;  /* 0x00000011331d7c10 */ /* 0x000fe400087fe4ff */
[----:B------:R-:W-:-:S05]  /*68a0*/  LOP3.LUT R31, R53, R47, RZ, 0xfc, !PT ;  /* 0x0000002f351f7212 */ /* 0x000fca00078efcff */
[----:B------:R1:W-:Y:S02]  /*68b0*/  STG.E.64 desc[UR4][R28.64], R30 ;  /* 0x0000001e1c007986 */ /* 0x0003e4000c101b04 */
.L_x_1035:
[----:B------:R-:W-:-:S07]  /*68c0*/  IADD3 R45, R17, 0x20, RZ ;  /* 0x00000020112d7810 */ /* 0x000fce0007ffe0ff */
.L_x_906:
[----:B------:R-:W-:Y:S05]  /*68d0*/  BSYNC B1 ;  /* 0x0000000000017941 */ /* 0x000fea0003800000 */
.L_x_905:
[----:B------:R-:W-:Y:S01]  /*68e0*/  ISETP.NE.AND P0, PT, R16, RZ, PT ;  /* 0x000000ff1000720c */ /* 0x000fe20003f05270 */
[----:B------:R-:W-:-:S12]  /*68f0*/  BSSY B1, `(.L_x_1036) ;  /* 0x00005be000017945 */ /* 0x000fd80003800000 */
[----:B------:R-:W-:Y:S05]  /*6900*/  @!P0 BRA `(.L_x_1037) ;  /* 0x0000005800f08947 */ /* 0x000fea0003800000 */
[----:B------:R-:W2:Y:S01]  /*6910*/  LDC.64 R32, c[0x0][0x228] ;  /* 0x00008a00ff207b82 */ /* 0x000ea20000000a00 */
[----:B------:R-:W-:-:S04]  /*6920*/  ISETP.NE.U32.AND P0, PT, RZ, UR10, PT ;  /* 0x0000000aff007c0c */ /* 0x000fc8000bf05070 */
[----:B------:R-:W-:-:S03]  /*6930*/  ISETP.NE.AND.EX P0, PT, RZ, UR11, PT, P0 ;  /* 0x0000000bff007c0c */ /* 0x000fc6000bf05300 */
[----:B01----:R-:W0:Y:S10]  /*6940*/  LDC.64 R28, c[0x0][0x220] ;  /* 0x00008800ff1c7b82 */ /* 0x003e340000000a00 */
[----:B------:R-:W-:-:S04]  /*6950*/  @P0 LEA R36, P3, R45, UR10, 0x4 ;  /* 0x0000000a2d240c11 */ /* 0x000fc8000f8620ff */
[----:B------:R-:W-:Y:S02]  /*6960*/  @P0 LEA.HI.X R37, R45, UR11, RZ, 0x4, P3 ;  /* 0x0000000b2d250c11 */ /* 0x000fe400098f24ff */
[----:B--2---:R-:W-:-:S03]  /*6970*/  ISETP.NE.U32.AND P1, PT, R32, RZ, PT ;  /* 0x000000ff2000720c */ /* 0x004fc60003f25070 */
        /* <DEDUP_REMOVED lines=19> */
.L_x_1039:
[----:B------:R-:W-:-:S07]  /*6ab0*/  IMAD.MOV.U32 R44, RZ, RZ, R60 ;  /* 0x000000ffff2c7224 */ /* 0x000fce00078e003c */
.L_x_1040:
[----:B------:R-:W-:Y:S05]  /*6ac0*/  BSYNC B2 ;  /* 0x0000000000027941 */ /* 0x000fea0003800000 */
.L_x_1038:
        /* <DEDUP_REMOVED lines=16> */
.L_x_1044:
[----:B------:R-:W-:Y:S05]  /*6bd0*/  BSYNC B3 ;  /* 0x0000000000037941 */ /* 0x000fea0003800000 */
.L_x_1043:
        /* <DEDUP_REMOVED lines=42> */
.L_x_1042:
[----:B------:R-:W-:Y:S05]  /*6e80*/  BSYNC B2 ;  /* 0x0000000000027941 */ /* 0x000fea0003800000 */
.L_x_1041:
[----:B------:R-:W0:Y:S01]  /*6e90*/  LDC R70, c[0x0][0x298] ;  /* 0x0000a600ff467b82 */ /* 0x000e220000000800 */
[----:B------:R-:W-:Y:S01]  /*6ea0*/  ISETP.NE.U32.AND P2, PT, R32, RZ, PT ;  /* 0x000000ff2000720c */ /* 0x000fe20003f45070 */
[----:B------:R-:W-:Y:S01]  /*6eb0*/  IMAD.MOV.U32 R71, RZ, RZ, 0x2f800000 ;  /* 0x2f800000ff477424 */ /* 0x000fe200078e00ff */
[----:B------:R-:W-:Y:S02]  /*6ec0*/  I2FP.F32.U32 R36, R44 ;  /* 0x0000002c00247245 */ /* 0x000fe40000201000 */
[----:B------:R-:W-:Y:S02]  /*6ed0*/  ISETP.NE.AND.EX P2, PT, R33, RZ, PT, P2 ;  /* 0x000000ff2100720c */ /* 0x000fe40003f45320 */
[----:B-----5:R-:W-:Y:S01]  /*6ee0*/  SHF.L.U32 R41, R28, 0x10, RZ ;  /* 0x000000101c297819 */ /* 0x020fe200000006ff */
[----:B------:R-:W1:Y:S01]  /*6ef0*/  LDC R72, c[0x0][0x294] ;  /* 0x0000a500ff487b82 */ /* 0x000e620000000800 */
[----:B------:R-:W-:Y:S01]  /*6f00*/  FFMA.FTZ R37, R36, R71, 1.1641532182693481445e-10 ;  /* 0x2f00000024257423 */ /* 0x000fe20000010047 */
[----:B------:R-:W-:-:S02]  /*6f10*/  PRMT R28, R28, 0x7632, R28 ;  /* 0x000076321c1c7816 */ /* 0x000fc4000000001c */
[----:B0-----:R-:W-:Y:S02]  /*6f20*/  FMUL.FTZ R41, R41, R70 ;  /* 0x0000004629297220 */ /* 0x001fe40000410000 */
[----:B-1----:R-:W-:-:S04]  /*6f30*/  FSETP.GTU.FTZ.AND P3, PT, R37, R72, PT ;  /* 0x000000482500720b */ /* 0x002fc80003f7c000 */
        /* <DEDUP_REMOVED lines=9> */
.L_x_1045:
        /* <DEDUP_REMOVED lines=12> */
.L_x_1048:
[----:B------:R-:W-:-:S07]  /*7090*/  IMAD.MOV.U32 R8, RZ, RZ, R60 ;  /* 0x000000ffff087224 */ /* 0x000fce00078e003c */
.L_x_1049:
[----:B------:R-:W-:Y:S05]  /*70a0*/  BSYNC B2 ;  /* 0x0000000000027941 */ /* 0x000fea0003800000 */
.L_x_1047:
        /* <DEDUP_REMOVED lines=16> */
.L_x_1053:
[----:B------:R-:W-:Y:S05]  /*71b0*/  BSYNC B3 ;  /* 0x0000000000037941 */ /* 0x000fea0003800000 */
.L_x_1052:
        /* <DEDUP_REMOVED lines=42> */
.L_x_1051:
[----:B------:R-:W-:Y:S05]  /*7460*/  BSYNC B2 ;  /* 0x0000000000027941 */ /* 0x000fea0003800000 */
.L_x_1050:
[----:B------:R-:W-:Y:S01]  /*7470*/  I2FP.F32.U32 R8, R8 ;  /* 0x0000000800087245 */ /* 0x000fe20000201000 */
[----:B------:R-:W-:-:S04]  /*7480*/  IMAD.U32 R37, R24, 0x10000, RZ ;  /* 0x0001000018257824 */ /* 0x000fc800078e00ff */
[----:B------:R-:W-:Y:S01]  /*7490*/  FFMA.FTZ R33, R8, R71, 1.1641532182693481445e-10 ;  /* 0x2f00000008217423 */ /* 0x000fe20000010047 */
[----:B------:R-:W-:-:S04]  /*74a0*/  FMUL.FTZ R37, R37, R70 ;  /* 0x0000004625257220 */ /* 0x000fc80000410000 */
[----:B------:R-:W-:-:S04]  /*74b0*/  FSETP.GTU.FTZ.AND P3, PT, R33, R72, PT ;  /* 0x000000482100720b */ /* 0x000fc80003f7c000 */
[----:B------:R-:W-:Y:S02]  /*74c0*/  FSEL R33, R37, RZ, !P3 ;  /* 0x000000ff25217208 */ /* 0x000fe40005800000 */
[----:B------:R-:W-:Y:S02]  /*74d0*/  @P0 SHF.L.U32 R37, R20, 0x10, RZ ;  /* 0x0000001014250819 */ /* 0x000fe400000006ff */
[----:B------:R-:W-:Y:S01]  /*74e0*/  SEL R8, RZ, 0x1, P3 ;  /* 0x00000001ff087807 */ /* 0x000fe20001800000 */
[----:B------:R-:W-:-:S04]  /*74f0*/  FADD.FTZ R32, R33, R32 ;  /* 0x0000002021207221 */ /* 0x000fc80000010000 */
[----:B------:R-:W-:-:S07]  /*7500*/  @P0 FADD.FTZ R32, R37, R32 ;  /* 0x0000002025200221 */ /* 0x000fce0000010000 */
.L_x_1046:
        /* <DEDUP_REMOVED lines=12> */
.L_x_1055:
[----:B------:R-:W-:-:S07]  /*75d0*/  IMAD.MOV.U32 R33, RZ, RZ, R60 ;  /* 0x000000ffff217224 */ /* 0x000fce00078e003c */
.L_x_1056:
[----:B------:R-:W-:Y:S05]  /*75e0*/  BSYNC B2 ;  /* 0x0000000000027941 */ /* 0x000fea0003800000 */
.L_x_1054:
        /* <DEDUP_REMOVED lines=16> */
.L_x_1060:
[----:B------:R-:W-:Y:S05]  /*76f0*/  BSYNC B3 ;  /* 0x0000000000037941 */ /* 0x000fea0003800000 */
.L_x_1059:
        /* <DEDUP_REMOVED lines=42> */
.L_x_1058:
[----:B------:R-:W-:Y:S05]  /*79a0*/  BSYNC B2 ;  /* 0x0000000000027941 */ /* 0x000fea0003800000 */
.L_x_1057:
        /* <DEDUP_REMOVED lines=15> */
.L_x_1061:
        /* <DEDUP_REMOVED lines=12> */
.L_x_1064:
[----:B------:R-:W-:-:S07]  /*7b60*/  IMAD.MOV.U32 R9, RZ, RZ, R60 ;  /* 0x000000ffff097224 */ /* 0x000fce00078e003c */
.L_x_1065:
[----:B------:R-:W-:Y:S05]  /*7b70*/  BSYNC B2 ;  /* 0x0000000000027941 */ /* 0x000fea0003800000 */
.L_x_1063:
        /* <DEDUP_REMOVED lines=16> */
.L_x_1069:
[----:B------:R-:W-:Y:S05]  /*7c80*/  BSYNC B3 ;  /* 0x0000000000037941 */ /* 0x000fea0003800000 */
.L_x_1068:
        /* <DEDUP_REMOVED lines=42> */
.L_x_1067:
[----:B------:R-:W-:Y:S05]  /*7f30*/  BSYNC B2 ;  /* 0x0000000000027941 */ /* 0x000fea0003800000 */
.L_x_1066:
[----:B------:R-:W-:Y:S02]  /*7f40*/  I2FP.F32.U32 R40, R9 ;  /* 0x0000000900287245 */ /* 0x000fe40000201000 */
[----:B------:R-:W-:-:S05]  /*7f50*/  PRMT R9, R24, 0x7632, R9 ;  /* 0x0000763218097816 */ /* 0x000fca0000000009 */
        /* <DEDUP_REMOVED lines=10> */
.L_x_1062:
        /* <DEDUP_REMOVED lines=12> */
.L_x_1071:
[----:B------:R-:W-:-:S07]  /*80c0*/  IMAD.MOV.U32 R44, RZ, RZ, R60 ;  /* 0x000000ffff2c7224 */ /* 0x000fce00078e003c */
.L_x_1072:
[----:B------:R-:W-:Y:S05]  /*80d0*/  BSYNC B2 ;  /* 0x0000000000027941 */ /* 0x000fea0003800000 */
.L_x_1070:
        /* <DEDUP_REMOVED lines=16> */
.L_x_1076:
[----:B------:R-:W-:Y:S05]  /*81e0*/  BSYNC B3 ;  /* 0x0000000000037941 */ /* 0x000fea0003800000 */
.L_x_1075:
        /* <DEDUP_REMOVED lines=42> */
.L_x_1074:
[----:B------:R-:W-:Y:S05]  /*8490*/  BSYNC B2 ;  /* 0x0000000000027941 */ /* 0x000fea0003800000 */
.L_x_1073:
        /* <DEDUP_REMOVED lines=15> */
.L_x_1077:
        /* <DEDUP_REMOVED lines=12> */
.L_x_1080:
[----:B------:R-:W-:-:S07]  /*8650*/  MOV R10, R60 ;  /* 0x0000003c000a7202 */ /* 0x000fce0000000f00 */
.L_x_1081:
[----:B------:R-:W-:Y:S05]  /*8660*/  BSYNC B2 ;  /* 0x0000000000027941 */ /* 0x000fea0003800000 */
.L_x_1079:
        /* <DEDUP_REMOVED lines=16> */
.L_x_1085:
[----:B------:R-:W-:Y:S05]  /*8770*/  BSYNC B3 ;  /* 0x0000000000037941 */ /* 0x000fea0003800000 */
.L_x_1084:
        /* <DEDUP_REMOVED lines=42> */
.L_x_1083:
[----:B------:R-:W-:Y:S05]  /*8a20*/  BSYNC B2 ;  /* 0x0000000000027941 */ /* 0x000fea0003800000 */
.L_x_1082:
[----:B------:R-:W-:Y:S02]  /*8a30*/  I2FP.F32.U32 R10, R10 ;  /* 0x0000000a000a7245 */ /* 0x000fe40000201000 */
[----:B------:R-:W-:-:S03]  /*8a40*/  SHF.L.U32 R51, R25, 0x10, RZ ;  /* 0x0000001019337819 */ /* 0x000fc600000006ff */
[----:B------:R-:W-:Y:S02]  /*8a50*/  FFMA.FTZ R47, R10, R71, 1.1641532182693481445e-10 ;  /* 0x2f0000000a2f7423 */ /* 0x000fe40000010047 */
[----:B------:R-:W-:-:S03]  /*8a60*/  FMUL.FTZ R51, R51, R70 ;  /* 0x0000004633337220 */ /* 0x000fc60000410000 */
[----:B------:R-:W-:-:S04]  /*8a70*/  FSETP.GTU.FTZ.AND P3, PT, R47, R72, PT ;  /* 0x000000482f00720b */ /* 0x000fc80003f7c000 */
[----:B------:R-:W-:Y:S01]  /*8a80*/  FSEL R47, R51, RZ, !P3 ;  /* 0x000000ff332f7208 */ /* 0x000fe20005800000 */
[----:B------:R-:W-:Y:S01]  /*8a90*/  @P0 IMAD.U32 R51, R21, 0x10000, RZ ;  /* 0x0001000015330824 */ /* 0x000fe200078e00ff */
[----:B------:R-:W-:-:S03]  /*8aa0*/  SEL R10, RZ, 0x1, P3 ;  /* 0x00000001ff0a7807 */ /* 0x000fc60001800000 */
[----:B------:R-:W-:-:S04]  /*8ab0*/  FADD.FTZ R36, R47, R36 ;  /* 0x000000242f247221 */ /* 0x000fc80000010000 */
[----:B------:R-:W-:-:S07]  /*8ac0*/  @P0 FADD.FTZ R36, R51, R36 ;  /* 0x0000002433240221 */ /* 0x000fce0000010000 */
.L_x_1078:
        /* <DEDUP_REMOVED lines=12> */
.L_x_1087:
[----:B------:R-:W-:-:S07]  /*8b90*/  MOV R44, R60 ;  /* 0x0000003c002c7202 */ /* 0x000fce0000000f00 */
.L_x_1088:
[----:B------:R-:W-:Y:S05]  /*8ba0*/  BSYNC B2 ;  /* 0x0000000000027941 */ /* 0x000fea0003800000 */
.L_x_1086:
        /* <DEDUP_REMOVED lines=16> */
.L_x_1092:
[----:B------:R-:W-:Y:S05]  /*8cb0*/  BSYNC B3 ;  /* 0x0000000000037941 */ /* 0x000fea0003800000 */
.L_x_1091:
        /* <DEDUP_REMOVED lines=42> */
.L_x_1090:
[----:B------:R-:W-:Y:S05]  /*8f60*/  BSYNC B2 ;  /* 0x0000000000027941 */ /* 0x000fea0003800000 */
.L_x_1089:
        /* <DEDUP_REMOVED lines=15> */
.L_x_1093:
        /* <DEDUP_REMOVED lines=12> */
.L_x_1096:
[----:B------:R-:W-:-:S07]  /*9120*/  IMAD.MOV.U32 R11, RZ, RZ, R60 ;  /* 0x000000ffff0b7224 */ /* 0x000fce00078e003c */
.L_x_1097:
[----:B------:R-:W-:Y:S05]  /*9130*/  BSYNC B2 ;  /* 0x0000000000027941 */ /* 0x000fea0003800000 */
.L_x_1095:
        /* <DEDUP_REMOVED lines=16> */
.L_x_1101:
[----:B------:R-:W-:Y:S05]  /*9240*/  BSYNC B3 ;  /* 0x0000000000037941 */ /* 0x000fea0003800000 */
.L_x_1100:
        /* <DEDUP_REMOVED lines=42> */
.L_x_1099:
[----:B------:R-:W-:Y:S05]  /*94f0*/  BSYNC B2 ;  /* 0x0000000000027941 */ /* 0x000fea0003800000 */
.L_x_1098:
        /* <DEDUP_REMOVED lines=12> */
.L_x_1094:
        /* <DEDUP_REMOVED lines=12> */
.L_x_1103:
[----:B------:R-:W-:-:S07]  /*9680*/  IMAD.MOV.U32 R44, RZ, RZ, R60 ;  /* 0x000000ffff2c7224 */ /* 0x000fce00078e003c */
.L_x_1104:
[----:B------:R-:W-:Y:S05]  /*9690*/  BSYNC B2 ;  /* 0x0000000000027941 */ /* 0x000fea0003800000 */
.L_x_1102:
        /* <DEDUP_REMOVED lines=16> */
.L_x_1108:
[----:B------:R-:W-:Y:S05]  /*97a0*/  BSYNC B3 ;  /* 0x0000000000037941 */ /* 0x000fea0003800000 */
.L_x_1107:
        /* <DEDUP_REMOVED lines=42> */
.L_x_1106:
[----:B------:R-:W-:Y:S05]  /*9a50*/  BSYNC B2 ;  /* 0x0000000000027941 */ /* 0x000fea0003800000 */
.L_x_1105:
        /* <DEDUP_REMOVED lines=15> */
.L_x_1109:
        /* <DEDUP_REMOVED lines=12> */
.L_x_1112:
[----:B------:R-:W-:-:S07]  /*9c10*/  IMAD.MOV.U32 R12, RZ, RZ, R60 ;  /* 0x000000ffff0c7224 */ /* 0x000fce00078e003c */
.L_x_1113:
[----:B------:R-:W-:Y:S05]  /*9c20*/  BSYNC B2 ;  /* 0x0000000000027941 */ /* 0x000fea0003800000 */
.L_x_1111:
        /* <DEDUP_REMOVED lines=16> */
.L_x_1117:
[----:B------:R-:W-:Y:S05]  /*9d30*/  BSYNC B3 ;  /* 0x0000000000037941 */ /* 0x000fea0003800000 */
.L_x_1116:
        /* <DEDUP_REMOVED lines=42> */
.L_x_1115:
[----:B------:R-:W-:Y:S05]  /*9fe0*/  BSYNC B2 ;  /* 0x0000000000027941 */ /* 0x000fea0003800000 */
.L_x_1114:
[----:B------:R-:W-:Y:S01]  /*9ff0*/  I2FP.F32.U32 R12, R12 ;  /* 0x0000000c000c7245 */ /* 0x000fe20000201000 */
[----:B------:R-:W-:-:S04]  /*a000*/  IMAD.U32 R53, R26, 0x10000, RZ ;  /* 0x000100001a357824 */ /* 0x000fc800078e00ff */
[----:B------:R-:W-:Y:S01]  /*a010*/  FFMA.FTZ R51, R12, R71, 1.1641532182693481445e-10 ;  /* 0x2f0000000c337423 */ /* 0x000fe20000010047 */
[----:B------:R-:W-:-:S04]  /*a020*/  FMUL.FTZ R53, R53, R70 ;  /* 0x0000004635357220 */ /* 0x000fc80000410000 */
[----:B------:R-:W-:-:S04]  /*a030*/  FSETP.GTU.FTZ.AND P3, PT, R51, R72, PT ;  /* 0x000000483300720b */ /* 0x000fc80003f7c000 */
[----:B------:R-:W-:Y:S01]  /*a040*/  FSEL R51, R53, RZ, !P3 ;  /* 0x000000ff35337208 */ /* 0x000fe20005800000 */
[----:B------:R-:W-:Y:S01]  /*a050*/  @P0 IMAD.U32 R53, R22, 0x10000, RZ ;  /* 0x0001000016350824 */ /* 0x000fe200078e00ff */
[----:B------:R-:W-:-:S03]  /*a060*/  SEL R12, RZ, 0x1, P3 ;  /* 0x00000001ff0c7807 */ /* 0x000fc60001800000 */
[----:B------:R-:W-:-:S04]  /*a070*/  FADD.FTZ R40, R51, R40 ;  /* 0x0000002833287221 */ /* 0x000fc80000010000 */
[----:B------:R-:W-:-:S07]  /*a080*/  @P0 FADD.FTZ R40, R53, R40 ;  /* 0x0000002835280221 */ /* 0x000fce0000010000 */
.L_x_1110:
        /* <DEDUP_REMOVED lines=12> */
.L_x_1119:
[----:B------:R-:W-:-:S07]  /*a150*/  IMAD.MOV.U32 R44, RZ, RZ, R60 ;  /* 0x000000ffff2c7224 */ /* 0x000fce00078e003c */
.L_x_1120:
[----:B------:R-:W-:Y:S05]  /*a160*/  BSYNC B2 ;  /* 0x0000000000027941 */ /* 0x000fea0003800000 */
.L_x_1118:
        /* <DEDUP_REMOVED lines=16> */
.L_x_1124:
[----:B------:R-:W-:Y:S05]  /*a270*/  BSYNC B3 ;  /* 0x0000000000037941 */ /* 0x000fea0003800000 */
.L_x_1123:
        /* <DEDUP_REMOVED lines=42> */
.L_x_1122:
[----:B------:R-:W-:Y:S05]  /*a520*/  BSYNC B2 ;  /* 0x0000000000027941 */ /* 0x000fea0003800000 */
.L_x_1121:
[----:B------:R-:W-:Y:S01]  /*a530*/  I2FP.F32.U32 R44, R44 ;  /* 0x0000002c002c7245 */ /* 0x000fe20000201000 */
[----:B------:R-:W-:-:S04]  /*a540*/  IMAD.U32 R51, R41, 0x10000, RZ ;  /* 0x0001000029337824 */ /* 0x000fc800078e00ff */
[----:B------:R-:W-:Y:S01]  /*a550*/  FFMA.FTZ R41, R44, R71, 1.1641532182693481445e-10 ;  /* 0x2f0000002c297423 */ /* 0x000fe20000010047 */
[----:B------:R-:W-:-:S04]  /*a560*/  FMUL.FTZ R51, R51, R70 ;  /* 0x0000004633337220 */ /* 0x000fc80000410000 */
        /* <DEDUP_REMOVED lines=10> */
.L_x_1125:
        /* <DEDUP_REMOVED lines=12> */
.L_x_1128:
[----:B------:R-:W-:-:S07]  /*a6d0*/  MOV R13, R60 ;  /* 0x0000003c000d7202 */ /* 0x000fce0000000f00 */
.L_x_1129:
[----:B------:R-:W-:Y:S05]  /*a6e0*/  BSYNC B2 ;  /* 0x0000000000027941 */ /* 0x000fea0003800000 */
.L_x_1127:
        /* <DEDUP_REMOVED lines=16> */
.L_x_1133:
[----:B------:R-:W-:Y:S05]  /*a7f0*/  BSYNC B3 ;  /* 0x0000000000037941 */ /* 0x000fea0003800000 */
.L_x_1132:
        /* <DEDUP_REMOVED lines=42> */
.L_x_1131:
[----:B------:R-:W-:Y:S05]  /*aaa0*/  BSYNC B2 ;  /* 0x0000000000027941 */ /* 0x000fea0003800000 */
.L_x_1130:
[----:B------:R-:W-:Y:S02]  /*aab0*/  I2FP.F32.U32 R44, R13 ;  /* 0x0000000d002c7245 */ /* 0x000fe40000201000 */
[----:B------:R-:W-:Y:S02]  /*aac0*/  PRMT R13, R26, 0x7632, R13 ;  /* 0x000076321a0d7816 */ /* 0x000fe4000000000d */
[----:B------:R-:W-:Y:S02]  /*aad0*/  @P0 PRMT R48, R22, 0x7632, R48 ;  /* 0x0000763216300816 */ /* 0x000fe40000000030 */
[----:B------:R-:W-:Y:S01]  /*aae0*/  SHF.L.U32 R51, R13, 0x10, RZ ;  /* 0x000000100d337819 */ /* 0x000fe200000006ff */
[----:B------:R-:W-:Y:S02]  /*aaf0*/  FFMA.FTZ R13, R44, R71, 1.1641532182693481445e-10 ;  /* 0x2f0000002c0d7423 */ /* 0x000fe40000010047 */
[----:B------:R-:W-:Y:S02]  /*ab00*/  @P0 IMAD.U32 R48, R48, 0x10000, RZ ;  /* 0x0001000030300824 */ /* 0x000fe400078e00ff */
[----:B------:R-:W-:Y:S01]  /*ab10*/  FMUL.FTZ R51, R51, R70 ;  /* 0x0000004633337220 */ /* 0x000fe20000410000 */
[----:B------:R-:W-:-:S04]  /*ab20*/  FSETP.GTU.FTZ.AND P4, PT, R13, R72, PT ;  /* 0x000000480d00720b */ /* 0x000fc80003f9c000 */
[----:B------:R-:W-:Y:S02]  /*ab30*/  FSEL R44, R51, RZ, !P4 ;  /* 0x000000ff332c7208 */ /* 0x000fe40006000000 */
[----:B------:R-:W-:-:S03]  /*ab40*/  SEL R13, RZ, 0x1, P4 ;  /* 0x00000001ff0d7807 */ /* 0x000fc60002000000 */
[----:B------:R-:W-:-:S04]  /*ab50*/  FADD.FTZ R41, R44, R41 ;  /* 0x000000292c297221 */ /* 0x000fc80000010000 */
[----:B------:R-:W-:-:S07]  /*ab60*/  @P0 FADD.FTZ R41, R48, R41 ;  /* 0x0000002930290221 */ /* 0x000fce0000010000 */
.L_x_1126:
        /* <DEDUP_REMOVED lines=12> */
.L_x_1135:
[----:B------:R-:W-:-:S07]  /*ac30*/  MOV R44, R60 ;  /* 0x0000003c002c7202 */ /* 0x000fce0000000f00 */
.L_x_1136:
[----:B------:R-:W-:Y:S05]  /*ac40*/  BSYNC B2 ;  /* 0x0000000000027941 */ /* 0x000fea0003800000 */
.L_x_1134:
        /* <DEDUP_REMOVED lines=16> */
.L_x_1140:
[----:B------:R-:W-:Y:S05]  /*ad50*/  BSYNC B3 ;  /* 0x0000000000037941 */ /* 0x000fea0003800000 */
.L_x_1139:
        /* <DEDUP_REMOVED lines=43> */
.L_x_1138:
[----:B------:R-:W-:Y:S05]  /*b010*/  BSYNC B2 ;  /* 0x0000000000027941 */ /* 0x000fea0003800000 */
.L_x_1137:
        /* <DEDUP_REMOVED lines=14> */
.L_x_1141:
        /* <DEDUP_REMOVED lines=12> */
.L_x_1144:
[----:B------:R-:W-:-:S07]  /*b1c0*/  MOV R14, R60 ;  /* 0x0000003c000e7202 */ /* 0x000fce0000000f00 */
.L_x_1145:
[----:B------:R-:W-:Y:S05]  /*b1d0*/  BSYNC B2 ;  /* 0x0000000000027941 */ /* 0x000fea0003800000 */
.L_x_1143:
        /* <DEDUP_REMOVED lines=16> */
.L_x_1149:
[----:B------:R-:W-:Y:S05]  /*b2e0*/  BSYNC B3 ;  /* 0x0000000000037941 */ /* 0x000fea0003800000 */
.L_x_1148:
        /* <DEDUP_REMOVED lines=43> */
.L_x_1147:
[----:B------:R-:W-:Y:S05]  /*b5a0*/  BSYNC B2 ;  /* 0x0000000000027941 */ /* 0x000fea0003800000 */
.L_x_1146:
        /* <DEDUP_REMOVED lines=10> */
.L_x_1142:
        /* <DEDUP_REMOVED lines=12> */
.L_x_1151:
[----:B------:R-:W-:-:S07]  /*b710*/  IMAD.MOV.U32 R56, RZ, RZ, R60 ;  /* 0x000000ffff387224 */ /* 0x000fce00078e003c */
.L_x_1152:
[----:B------:R-:W-:Y:S05]  /*b720*/  BSYNC B2 ;  /* 0x0000000000027941 */ /* 0x000fea0003800000 */
.L_x_1150:
        /* <DEDUP_REMOVED lines=16> */
.L_x_1156:
[----:B------:R-:W-:Y:S05]  /*b830*/  BSYNC B3 ;  /* 0x0000000000037941 */ /* 0x000fea0003800000 */
.L_x_1155:
        /* <DEDUP_REMOVED lines=42> */
[----:B------:R-:W-:Y:S02]  /*bae0*/  IMAD.MOV.U32 R54, RZ, RZ, R50 ;  /* 0x000000ffff367224 */ /* 0x000fe400078e0032 */
[----:B------:R-:W-:-:S07]  /*baf0*/  IMAD.MOV.U32 R51, RZ, RZ, RZ ;  /* 0x000000ffff337224 */ /* 0x000fce00078e00ff */
.L_x_1154:
[----:B------:R-:W-:Y:S05]  /*bb00*/  BSYNC B2 ;  /* 0x0000000000027941 */ /* 0x000fea0003800000 */
.L_x_1153:
        /* <DEDUP_REMOVED lines=14> */
.L_x_1157:
        /* <DEDUP_REMOVED lines=12> */
.L_x_1160:
[----:B------:R-:W-:-:S07]  /*bcb0*/  IMAD.MOV.U32 R15, RZ, RZ, R60 ;  /* 0x000000ffff0f7224 */ /* 0x000fce00078e003c */
.L_x_1161:
[----:B------:R-:W-:Y:S05]  /*bcc0*/  BSYNC B2 ;  /* 0x0000000000027941 */ /* 0x000fea0003800000 */
.L_x_1159:
        /* <DEDUP_REMOVED lines=16> */
.L_x_1165:
[----:B------:R-:W-:Y:S05]  /*bdd0*/  BSYNC B3 ;  /* 0x0000000000037941 */ /* 0x000fea0003800000 */
.L_x_1164:
        /* <DEDUP_REMOVED lines=41> */
[----:B------:R-:W-:Y:S01]  /*c070*/  IMAD.MOV.U32 R54, RZ, RZ, R56 ;  /* 0x000000ffff367224 */ /* 0x000fe200078e0038 */
[----:B------:R-:W-:Y:S01]  /*c080*/  LOP3.LUT R49, R57, UR35, R50, 0x96, !PT ;  /* 0x0000002339317c12 */ /* 0x000fe2000f8e9632 */
[----:B------:R-:W-:-:S11]  /*c090*/  HFMA2.MMA R50, -RZ, RZ, 0, 0 ;  /* 0x00000000ff327435 */ /* 0x000fd600000001ff */
.L_x_1163:
[----:B------:R-:W-:Y:S05]  /*c0a0*/  BSYNC B2 ;  /* 0x0000000000027941 */ /* 0x000fea0003800000 */
.L_x_1162:
[----:B------:R-:W-:Y:S02]  /*c0b0*/  I2FP.F32.U32 R56, R15 ;  /* 0x0000000f00387245 */ /* 0x000fe40000201000 */
[----:B------:R-:W-:Y:S02]  /*c0c0*/  PRMT R15, R27, 0x7632, R15 ;  /* 0x000076321b0f7816 */ /* 0x000fe4000000000f */
[----:B------:R-:W-:Y:S01]  /*c0d0*/  @P0 PRMT R51, R23, 0x7632, R51 ;  /* 0x0000763217330816 */ /* 0x000fe20000000033 */
[----:B------:R-:W-:Y:S02]  /*c0e0*/  FFMA.FTZ R71, R56, R71, 1.1641532182693481445e-10 ;  /* 0x2f00000038477423 */ /* 0x000fe40000010047 */
[----:B------:R-:W-:Y:S01]  /*c0f0*/  IMAD.U32 R15, R15, 0x10000, RZ ;  /* 0x000100000f0f7824 */ /* 0x000fe200078e00ff */
[----:B------:R-:W-:Y:S02]  /*c100*/  @P0 SHF.L.U32 R51, R51, 0x10, RZ ;  /* 0x0000001033330819 */ /* 0x000fe400000006ff */
[----:B------:R-:W-:Y:S01]  /*c110*/  FSETP.GTU.FTZ.AND P2, PT, R71, R72, PT ;  /* 0x000000484700720b */ /* 0x000fe20003f5c000 */
[----:B------:R-:W-:-:S05]  /*c120*/  FMUL.FTZ R15, R15, R70 ;  /* 0x000000460f0f7220 */ /* 0x000fca0000410000 */
[----:B------:R-:W-:Y:S02]  /*c130*/  FSEL R31, R15, RZ, !P2 ;  /* 0x000000ff0f1f7208 */ /* 0x000fe40005000000 */
[----:B------:R-:W-:-:S03]  /*c140*/  SEL R15, RZ, 0x1, P2 ;  /* 0x00000001ff0f7807 */ /* 0x000fc60001000000 */
[----:B------:R-:W-:-:S04]  /*c150*/  FADD.FTZ R48, R31, R48 ;  /* 0x000000301f307221 */ /* 0x000fc80000010000 */
[----:B------:R-:W-:-:S07]  /*c160*/  @P0 FADD.FTZ R48, R51, R48 ;  /* 0x0000003033300221 */ /* 0x000fce0000010000 */
.L_x_1158:
        /* <DEDUP_REMOVED lines=23> */
[----:B------:R-:W-:-:S05]  /*c2e0*/  IMAD.WIDE.U32 R30, R53, 0x10000, RZ ;  /* 0x00010000351e7825 */ /* 0x000fca00078e00ff */
[----:B------:R-:W-:Y:S01]  /*c2f0*/  LOP3.LUT R31, R47, R51, R31, 0xfe, !PT ;  /* 0x000000332f1f7212 */ /* 0x000fe200078efe1f */
[----:B------:R-:W-:Y:S01]  /*c300*/  IMAD.SHL.U32 R51, R45, 0x8, RZ ;  /* 0x000000082d337824 */ /* 0x000fe200078e00ff */
[----:B------:R-:W-:Y:S02]  /*c310*/  LOP3.LUT R53, R46, R28, R30, 0xfe, !PT ;  /* 0x0000001c2e357212 */ /* 0x000fe400078efe1e */
[----:B------:R-:W-:Y:S02]  /*c320*/  SHF.R.U32.HI R45, RZ, 0x1d, R45 ;  /* 0x0000001dff2d7819 */ /* 0x000fe4000001162d */
[----:B------:R-:W-:Y:S02]  /*c330*/  IADD3 R28, P0, R51, UR14, RZ ;  /* 0x0000000e331c7c10 */ /* 0x000fe4000ff1e0ff */
[----:B------:R-:W-:Y:S02]  /*c340*/  SEL R30, RZ, 0x1, P2 ;  /* 0x00000001ff1e7807 */ /* 0x000fe40001000000 */
[----:B------:R-:W-:-:S02]  /*c350*/  IADD3.X R29, R45, UR15, RZ, P0, !PT ;  /* 0x0000000f2d1d7c10 */ /* 0x000fc400087fe4ff */
[----:B------:R-:W-:-:S05]  /*c360*/  LOP3.LUT R30, R53, R30, RZ, 0xfc, !PT ;  /* 0x0000001e351e7212 */ /* 0x000fca00078efcff */
[----:B------:R2:W-:Y:S01]  /*c370*/  STG.E.64 desc[UR4][R28.64], R30 ;  /* 0x0000001e1c007986 */ /* 0x0005e2000c101b04 */
[----:B------:R-:W-:Y:S05]  /*c380*/  @!P1 BRA `(.L_x_1037) ;  /* 0x0000000000509947 */ /* 0x000fea0003800000 */
[----:B--2---:R-:W-:Y:S02]  /*c390*/  SHF.L.U32 R29, R14, 0x10, RZ ;  /* 0x000000100e1d7819 */ /* 0x004fe400000006ff */
[----:B------:R-:W-:Y:S02]  /*c3a0*/  LOP3.LUT R28, R15, 0xffff, RZ, 0xc0, !PT ;  /* 0x0000ffff0f1c7812 */ /* 0x000fe400078ec0ff */
[----:B------:R-:W-:Y:S02]  /*c3b0*/  LOP3.LUT R29, R29, 0xff0000, RZ, 0xc0, !PT ;  /* 0x00ff00001d1d7812 */ /* 0x000fe400078ec0ff */
[----:B------:R-:W-:Y:S02]  /*c3c0*/  PRMT R31, R13, 0x7104, RZ ;  /* 0x000071040d1f7816 */ /* 0x000fe400000000ff */
[----:B------:R-:W-:Y:S02]  /*c3d0*/  PRMT R28, R29, 0x4210, R28 ;  /* 0x000042101d1c7816 */ /* 0x000fe4000000001c */
[----:B------:R-:W-:-:S02]  /*c3e0*/  LOP3.LUT R29, R11, 0xff, RZ, 0xc0, !PT ;  /* 0x000000ff0b1d7812 */ /* 0x000fc400078ec0ff */
[----:B------:R-:W-:Y:S02]  /*c3f0*/  LOP3.LUT R31, R28, 0xff00, R31, 0xf8, !PT ;  /* 0x0000ff001c1f7812 */ /* 0x000fe400078ef81f */
[----:B------:R-:W-:Y:S01]  /*c400*/  LOP3.LUT R30, R10, 0xff, RZ, 0xc0, !PT ;  /* 0x000000ff0a1e7812 */ /* 0x000fe200078ec0ff */
[----:B------:R-:W-:Y:S01]  /*c410*/  IMAD.WIDE.U32 R28, R29, 0x1000000, RZ ;  /* 0x010000001d1c7825 */ /* 0x000fe200078e00ff */
[----:B------:R-:W-:Y:S02]  /*c420*/  LOP3.LUT R46, R9, 0xff, RZ, 0xc0, !PT ;  /* 0x000000ff092e7812 */ /* 0x000fe400078ec0ff */
[----:B------:R-:W-:Y:S01]  /*c430*/  LOP3.LUT R53, R31, 0xff, R12, 0xf8, !PT ;  /* 0x000000ff1f357812 */ /* 0x000fe200078ef80c */
[----:B------:R-:W-:-:S04]  /*c440*/  IMAD.WIDE.U32 R30, R30, 0x10000, RZ ;  /* 0x000100001e1e7825 */ /* 0x000fc800078e00ff */
[----:B------:R-:W-:Y:S01]  /*c450*/  IMAD.WIDE.U32 R46, R46, 0x100, RZ ;  /* 0x000001002e2e7825 */ /* 0x000fe200078e00ff */
[----:B------:R-:W-:Y:S02]  /*c460*/  LOP3.LUT R53, R31, R53, R29, 0xfe, !PT ;  /* 0x000000351f357212 */ /* 0x000fe400078efe1d */
[----:B------:R-:W-:Y:S02]  /*c470*/  LOP3.LUT R31, R46, R28, R30, 0xfe, !PT ;  /* 0x0000001c2e1f7212 */ /* 0x000fe400078efe1e */
[----:B------:R-:W-:Y:S02]  /*c480*/  IADD3 R28, P0, R51, UR16, RZ ;  /* 0x00000010331c7c10 */ /* 0x000fe4000ff1e0ff */
[----:B------:R-:W-:Y:S02]  /*c490*/  LOP3.LUT R30, R31, 0xff, R8, 0xf8, !PT ;  /* 0x000000ff1f1e7812 */ /* 0x000fe400078ef808 */
[----:B------:R-:W-:Y:S02]  /*c4a0*/  IADD3.X R29, R45, UR17, RZ, P0, !PT ;  /* 0x000000112d1d7c10 */ /* 0x000fe400087fe4ff */
[----:B------:R-:W-:-:S05]  /*c4b0*/  LOP3.LUT R31, R53, R47, RZ, 0xfc, !PT ;  /* 0x0000002f351f7212 */ /* 0x000fca00078efcff */
[----:B------:R3:W-:Y:S02]  /*c4c0*/  STG.E.64 desc[UR4][R28.64], R30 ;  /* 0x0000001e1c007986 */ /* 0x0007e4000c101b04 */
.L_x_1037:
[----:B------:R-:W-:Y:S05]  /*c4d0*/  BSYNC B1 ;  /* 0x0000000000017941 */ /* 0x000fea0003800000 */
.L_x_1036:
[----:B0123--:R-:W-:Y:S01]  /*c4e0*/  FADD.FTZ R28, RZ, R18 ;  /* 0x00000012ff1c7221 */ /* 0x00ffe20000010000 */
[----:B------:R-:W-:Y:S01]  /*c4f0*/  ISETP.NE.AND P3, PT, R7, RZ, PT ;  /* 0x000000ff0700720c */ /* 0x000fe20003f65270 */
[----:B------:R-:W0:Y:S01]  /*c500*/  S2R R30, SR_TID.X ;  /* 0x00000000001e7919 */ /* 0x000e220000002100 */
[----:B------:R-:W-:Y:S01]  /*c510*/  ISETP.GT.U32.AND P0, PT, R0, 0x3f, PT ;  /* 0x0000003f0000780c */ /* 0x000fe20003f04070 */
[----:B------:R-:W-:Y:S01]  /*c520*/  FADD.FTZ R29, R19, R28 ;  /* 0x0000001c131d7221 */ /* 0x000fe20000010000 */
[----:B------:R-:W-:-:S03]  /*c530*/  UMOV UR8, 0xffffffff ;  /* 0xffffffff00087882 */ /* 0x000fc60000000000 */
[----:B------:R-:W-:-:S04]  /*c540*/  FADD.FTZ R28, R34, R29 ;  /* 0x0000001d221c7221 */ /* 0x000fc80000010000 */
[----:B------:R-:W-:-:S04]  /*c550*/  FADD.FTZ R29, R35, R28 ;  /* 0x0000001c231d7221 */ /* 0x000fc80000010000 */
[----:B------:R-:W-:-:S04]  /*c560*/  FADD.FTZ R28, R38, R29 ;  /* 0x0000001d261c7221 */ /* 0x000fc80000010000 */
[----:B------:R-:W-:-:S04]  /*c570*/  FADD.FTZ R29, R39, R28 ;  /* 0x0000001c271d7221 */ /* 0x000fc80000010000 */
[----:B------:R-:W-:-:S04]  /*c580*/  FADD.FTZ R28, R42, R29 ;  /* 0x0000001d2a1c7221 */ /* 0x000fc80000010000 */
[----:B------:R-:W-:-:S05]  /*c590*/  FADD.FTZ R28, R43, R28 ;  /* 0x0000001c2b1c7221 */ /* 0x000fca0000010000 */
[----:B------:R-:W-:Y:S02]  /*c5a0*/  FSEL R47, R28, RZ, P3 ;  /* 0x000000ff1c2f7208 */ /* 0x000fe40001800000 */
[----:B0-----:R-:W-:-:S03]  /*c5b0*/  LOP3.LUT R30, R30, 0x1f, RZ, 0xc0, !PT ;  /* 0x0000001f1e1e7812 */ /* 0x001fc600078ec0ff */
[----:B------:R-:W-:Y:S01]  /*c5c0*/  FADD.FTZ R28, R32, R47 ;  /* 0x0000002f201c7221 */ /* 0x000fe20000010000 */
[----:B------:R-:W-:-:S03]  /*c5d0*/  ISETP.NE.AND P1, PT, R30, RZ, PT ;  /* 0x000000ff1e00720c */ /* 0x000fc60003f25270 */
        /* <DEDUP_REMOVED lines=16> */
[----:B-1----:R-:W-:-:S05]  /*c6e0*/  FADD.FTZ R55, R53, R28 ;  /* 0x0000001c35377221 */ /* 0x002fca0000010000 */
        /* <DEDUP_REMOVED lines=45> */
.L_x_1183:
[----:B01----:R-:W-:Y:S01]  /*c9c0*/  FADD.FTZ R56, R56, R55 ;  /* 0x0000003738387221 */ /* 0x003fe20000010000 */
[----:B------:R-:W-:Y:S01]  /*c9d0*/  FMUL.FTZ R46, R47, R47 ;  /* 0x0000002f2f2e7220 */ /* 0x000fe20000410000 */
[----:B------:R-:W-:Y:S01]  /*c9e0*/  PLOP3.LUT P0, PT, PT, PT, UP0, 0x40, 0x0 ;  /* 0x000000000000781c */ /* 0x000fe20003f0e808 */
[----:B------:R-:W0:Y:S01]  /*c9f0*/  @!P1 LDC.64 R30, c[0x0][0x250] ;  /* 0x00009400ff1e9b82 */ /* 0x000e220000000a00 */
[----:B------:R-:W-:Y:S01]  /*ca00*/  FFMA.FTZ R45, R56, R29, UR9 ;  /* 0x00000009382d7e23 */ /* 0x000fe2000801001d */
[----:B------:R-:W-:Y:S01]  /*ca10*/  BSSY B1, `(.L_x_1167) ;  /* 0x000002d000017945 */ /* 0x000fe20003800000 */
[----:B------:R-:W-:Y:S02]  /*ca20*/  FSEL R46, R46, RZ, !P0 ;  /* 0x000000ff2e2e7208 */ /* 0x000fe40004000000 */
[----:B------:R-:W-:-:S03]  /*ca30*/  PLOP3.LUT P0, PT, PT, PT, UP0, 0x40, 0x0 ;  /* 0x000000000000781c */ /* 0x000fc60003f0e808 */
[----:B------:R-:W1:Y:S01]  /*ca40*/  @!P1 LDC.64 R28, c[0x0][0x258] ;  /* 0x00009600ff1c9b82 */ /* 0x000e620000000a00 */
[----:B------:R-:W-:Y:S01]  /*ca50*/  FADD.FTZ R45, R45, R46 ;  /* 0x0000002e2d2d7221 */ /* 0x000fe20000010000 */
[----:B------:R-:W-:-:S05]  /*ca60*/  FSEL R51, R47, RZ, P0 ;  /* 0x000000ff2f337208 */ /* 0x000fca0000000000 */
[----:B------:R-:W2:Y:S01]  /*ca70*/  MUFU.RSQ R45, R45 ;  /* 0x0000002d002d7308 */ /* 0x000ea20000001400 */
[----:B0-----:R-:W-:-:S05]  /*ca80*/  @!P1 IMAD.WIDE R30, R2, 0x4, R30 ;  /* 0x00000004021e9825 */ /* 0x001fca00078e021e */
[----:B------:R0:W-:Y:S01]  /*ca90*/  @!P1 STG.E desc[UR4][R30.64], R47 ;  /* 0x0000002f1e009986 */ /* 0x0001e2000c101904 */
[----:B-1----:R-:W-:-:S05]  /*caa0*/  @!P1 IMAD.WIDE R28, R2, 0x4, R28 ;  /* 0x00000004021c9825 */ /* 0x002fca00078e021c */
[----:B--2---:R0:W-:Y:S01]  /*cab0*/  @!P1 STG.E desc[UR4][R28.64], R45 ;  /* 0x0000002d1c009986 */ /* 0x0041e2000c101904 */
[----:B------:R-:W-:Y:S05]  /*cac0*/  @!P3 BRA `(.L_x_1168) ;  /* 0x000000000084b947 */ /* 0x000fea0003800000 */
[----:B------:R-:W2:Y:S01]  /*cad0*/  LDL R53, [R1] ;  /* 0x0000000001357983 */ /* 0x000ea20000100800 */
[--C-:B0-----:R-:W-:Y:S01]  /*cae0*/  FADD.FTZ R30, R19, -R51.reuse ;  /* 0x80000033131e7221 */ /* 0x101fe20000010000 */
[----:B------:R-:W0:Y:S01]  /*caf0*/  LDC.64 R46, c[0x0][0x2b8] ;  /* 0x0000ae00ff2e7b82 */ /* 0x000e220000000a00 */
[--C-:B------:R-:W-:Y:S01]  /*cb00*/  FADD.FTZ R28, R18, -R51.reuse ;  /* 0x80000033121c7221 */ /* 0x100fe20000010000 */
[--C-:B------:R-:W-:Y:S01]  /*cb10*/  FADD.FTZ R56, R35, -R51.reuse ;  /* 0x8000003323387221 */ /* 0x100fe20000010000 */
[C---:B------:R-:W-:Y:S01]  /*cb20*/  FMUL.FTZ R30, R45.reuse, R30 ;  /* 0x0000001e2d1e7220 */ /* 0x040fe20000410000 */
[----:B------:R-:W-:Y:S01]  /*cb30*/  FADD.FTZ R70, R38, -R51 ;  /* 0x8000003326467221 */ /* 0x000fe20000010000 */
[C---:B------:R-:W-:Y:S01]  /*cb40*/  FMUL.FTZ R28, R45.reuse, R28 ;  /* 0x0000001c2d1c7220 */ /* 0x040fe20000410000 */
[C---:B------:R-:W-:Y:S01]  /*cb50*/  FMUL.FTZ R55, R45.reuse, R56 ;  /* 0x000000382d377220 */ /* 0x040fe20000410000 */
[----:B------:R-:W-:Y:S01]  /*cb60*/  FFMA.FTZ R29, R92, R30, R91 ;  /* 0x0000001e5c1d7223 */ /* 0x000fe2000001005b */
[--C-:B------:R-:W-:Y:S01]  /*cb70*/  FADD.FTZ R30, R34, -R51.reuse ;  /* 0x80000033221e7221 */ /* 0x100fe20000010000 */
[----:B------:R-:W-:Y:S01]  /*cb80*/  FMUL.FTZ R31, R45, R70 ;  /* 0x000000462d1f7220 */ /* 0x000fe20000410000 */
[--C-:B------:R-:W-:Y:S01]  /*cb90*/  FADD.FTZ R56, R39, -R51.reuse ;  /* 0x8000003327387221 */ /* 0x100fe20000010000 */
[----:B------:R-:W-:-:S02]  /*cba0*/  FADD.FTZ R70, R43, -R51 ;  /* 0x800000332b467221 */ /* 0x000fc40000010000 */
[----:B------:R-:W-:Y:S01]  /*cbb0*/  FFMA.FTZ R31, R86, R31, R85 ;  /* 0x0000001f561f7223 */ /* 0x000fe20000010055 */
[----:B------:R-:W-:-:S04]  /*cbc0*/  FMUL.FTZ R56, R45, R56 ;  /* 0x000000382d387220 */ /* 0x000fc80000410000 */
[----:B------:R-:W-:Y:S01]  /*cbd0*/  FFMA.FTZ R56, R84, R56, R83 ;  /* 0x0000003854387223 */ /* 0x000fe20000010053 */
[----:B0-----:R-:W-:-:S04]  /*cbe0*/  IMAD.WIDE.U32 R46, R17, 0x10, R46 ;  /* 0x00000010112e7825 */ /* 0x001fc800078e002e */
[----:B------:R-:W-:Y:S02]  /*cbf0*/  VIADD R17, R17, 0x20 ;  /* 0x0000002011117836 */ /* 0x000fe40000000000 */
[----:B--2---:R-:W-:Y:S01]  /*cc00*/  FFMA.FTZ R28, R53, R28, R93 ;  /* 0x0000001c351c7223 */ /* 0x004fe2000001005d */
[----:B------:R-:W-:Y:S01]  /*cc10*/  FMUL.FTZ R53, R45, R30 ;  /* 0x0000001e2d357220 */ /* 0x000fe20000410000 */
[----:B------:R-:W-:-:S03]  /*cc20*/  FADD.FTZ R30, R42, -R51 ;  /* 0x800000332a1e7221 */ /* 0x000fc60000010000 */
[----:B------:R-:W-:Y:S01]  /*cc30*/  F2FP.BF16.F32.PACK_AB R28, R29, R28 ;  /* 0x0000001c1d1c723e */ /* 0x000fe200000010ff */
[C---:B------:R-:W-:Y:S01]  /*cc40*/  FMUL.FTZ R30, R45.reuse, R30 ;  /* 0x0000001e2d1e7220 */ /* 0x040fe20000410000 */
[----:B------:R-:W-:Y:S01]  /*cc50*/  FMUL.FTZ R29, R45, R70 ;  /* 0x000000462d1d7220 */ /* 0x000fe20000410000 */
[----:B------:R-:W-:Y:S01]  /*cc60*/  FFMA.FTZ R70, R88, R55, R87 ;  /* 0x0000003758467223 */ /* 0x000fe20000010057 */
[----:B------:R-:W-:Y:S01]  /*cc70*/  FFMA.FTZ R53, R90, R53, R89 ;  /* 0x000000355a357223 */ /* 0x000fe20000010059 */
[----:B------:R-:W-:Y:S01]  /*cc80*/  FFMA.FTZ R55, R82, R30, R81 ;  /* 0x0000001e52377223 */ /* 0x000fe20000010051 */
[----:B------:R-:W-:Y:S01]  /*cc90*/  FFMA.FTZ R72, R80, R29, R79 ;  /* 0x0000001d50487223 */ /* 0x000fe2000001004f */
[----:B------:R-:W-:Y:S02]  /*cca0*/  F2FP.BF16.F32.PACK_AB R30, R56, R31 ;  /* 0x0000001f381e723e */ /* 0x000fe400000010ff */
[----:B------:R-:W-:Y:S02]  /*ccb0*/  F2FP.BF16.F32.PACK_AB R29, R70, R53 ;  /* 0x00000035461d723e */ /* 0x000fe400000010ff */
[----:B------:R-:W-:-:S05]  /*ccc0*/  F2FP.BF16.F32.PACK_AB R31, R72, R55 ;  /* 0x00000037481f723e */ /* 0x000fca00000010ff */
[----:B------:R1:W-:Y:S02]  /*ccd0*/  STG.E.128 desc[UR4][R46.64], R28 ;  /* 0x0000001c2e007986 */ /* 0x0003e4000c101d04 */
.L_x_1168:
[----:B------:R-:W-:Y:S05]  /*cce0*/  BSYNC B1 ;  /* 0x0000000000017941 */ /* 0x000fea0003800000 */
.L_x_1167:
[----:B------:R-:W-:Y:S01]  /*ccf0*/  ISETP.NE.AND P0, PT, R16, RZ, PT ;  /* 0x000000ff1000720c */ /* 0x000fe20003f05270 */
[----:B------:R-:W-:-:S12]  /*cd00*/  BSSY B1, `(.L_x_1169) ;  /* 0x0000021000017945 */ /* 0x000fd80003800000 */
[----:B------:R-:W-:Y:S05]  /*cd10*/  @!P0 BRA `(.L_x_1170) ;  /* 0x00000000007c8947 */ /* 0x000fea0003800000 */
[----:B01----:R-:W0:Y:S01]  /*cd20*/  LDC.64 R46, c[0x0][0x2b8] ;  /* 0x0000ae00ff2e7b82 */ /* 0x003e220000000a00 */
[--C-:B------:R-:W-:Y:S01]  /*cd30*/  FADD.FTZ R29, R40, -R51.reuse ;  /* 0x80000033281d7221 */ /* 0x100fe20000010000 */
[--C-:B------:R-:W-:Y:S01]  /*cd40*/  FADD.FTZ R28, R32, -R51.reuse ;  /* 0x80000033201c7221 */ /* 0x100fe20000010000 */
[--C-:B------:R-:W-:Y:S01]  /*cd50*/  FADD.FTZ R72, R33, -R51.reuse ;  /* 0x8000003321487221 */ /* 0x100fe20000010000 */
[--C-:B------:R-:W-:Y:S01]  /*cd60*/  FADD.FTZ R30, R36, -R51.reuse ;  /* 0x80000033241e7221 */ /* 0x100fe20000010000 */
[--C-:B------:R-:W-:Y:S01]  /*cd70*/  FADD.FTZ R56, R37, -R51.reuse ;  /* 0x8000003325387221 */ /* 0x100fe20000010000 */
[--C-:B------:R-:W-:Y:S01]  /*cd80*/  FADD.FTZ R70, R41, -R51.reuse ;  /* 0x8000003329467221 */ /* 0x100fe20000010000 */
[--C-:B------:R-:W-:Y:S01]  /*cd90*/  FADD.FTZ R31, R44, -R51.reuse ;  /* 0x800000332c1f7221 */ /* 0x100fe20000010000 */
[----:B------:R-:W-:Y:S01]  /*cda0*/  FADD.FTZ R51, R48, -R51 ;  /* 0x8000003330337221 */ /* 0x000fe20000010000 */
[C---:B------:R-:W-:Y:S01]  /*cdb0*/  FMUL.FTZ R29, R45.reuse, R29 ;  /* 0x0000001d2d1d7220 */ /* 0x040fe20000410000 */
[C---:B------:R-:W-:Y:S01]  /*cdc0*/  FMUL.FTZ R28, R45.reuse, R28 ;  /* 0x0000001c2d1c7220 */ /* 0x040fe20000410000 */
[C---:B------:R-:W-:Y:S01]  /*cdd0*/  FMUL.FTZ R31, R45.reuse, R31 ;  /* 0x0000001f2d1f7220 */ /* 0x040fe20000410000 */
[C---:B------:R-:W-:Y:S01]  /*cde0*/  FMUL.FTZ R53, R45.reuse, R51 ;  /* 0x000000332d357220 */ /* 0x040fe20000410000 */
[----:B------:R-:W-:Y:S01]  /*cdf0*/  FMUL.FTZ R51, R45, R70 ;  /* 0x000000462d337220 */ /* 0x000fe20000410000 */
[----:B------:R-:W-:Y:S01]  /*ce00*/  FFMA.FTZ R70, R67, R29, R66 ;  /* 0x0000001d43467223 */ /* 0x000fe20000010042 */
        /* <DEDUP_REMOVED lines=9> */
[----:B------:R-:W-:Y:S01]  /*cea0*/  FFMA.FTZ R45, R76, R29, R75 ;  /* 0x0000001d4c2d7223 */ /* 0x000fe2000001004b */
[----:B------:R-:W-:Y:S01]  /*ceb0*/  F2FP.BF16.F32.PACK_AB R31, R53, R31 ;  /* 0x0000001f351f723e */ /* 0x000fe200000010ff */
[----:B0-----:R-:W-:Y:S01]  /*cec0*/  IMAD.WIDE.U32 R46, R17, 0x10, R46 ;  /* 0x00000010112e7825 */ /* 0x001fe200078e002e */
[----:B------:R-:W-:-:S02]  /*ced0*/  F2FP.BF16.F32.PACK_AB R30, R51, R70 ;  /* 0x00000046331e723e */ /* 0x000fc400000010ff */
[----:B------:R-:W-:Y:S02]  /*cee0*/  F2FP.BF16.F32.PACK_AB R29, R56, R55 ;  /* 0x00000037381d723e */ /* 0x000fe400000010ff */
[----:B------:R-:W-:-:S05]  /*cef0*/  F2FP.BF16.F32.PACK_AB R28, R45, R28 ;  /* 0x0000001c2d1c723e */ /* 0x000fca00000010ff */
[----:B------:R2:W-:Y:S02]  /*cf00*/  STG.E.128 desc[UR4][R46.64], R28 ;  /* 0x0000001c2e007986 */ /* 0x0005e4000c101d04 */
.L_x_1170:
[----:B------:R-:W-:Y:S05]  /*cf10*/  BSYNC B1 ;  /* 0x0000000000017941 */ /* 0x000fea0003800000 */
.L_x_1169:
[----:B012---:R-:W0:Y:S02]  /*cf20*/  LDC.64 R28, c[0x0][0x210] ;  /* 0x00008400ff1c7b82 */ /* 0x007e240000000a00 */
[----:B0-----:R-:W-:-:S04]  /*cf30*/  LEA R2, R28, R2, 0x2 ;  /* 0x000000021c027211 */ /* 0x001fc800078e10ff */
[----:B------:R-:W-:-:S13]  /*cf40*/  ISETP.GE.AND P0, PT, R2, R29, PT ;  /* 0x0000001d0200720c */ /* 0x000fda0003f06270 */
[----:B------:R-:W-:Y:S05]  /*cf50*/  @!P0 BRA `(.L_x_1171) ;  /* 0xffffff3c00588947 */ /* 0x000fea000383ffff */
[----:B------:R-:W-:Y:S05]  /*cf60*/  BSYNC B0 ;  /* 0x0000000000007941 */ /* 0x000fea0003800000 */
.L_x_904:
[----:B------:R-:W-:Y:S05]  /*cf70*/  EXIT ;  /* 0x000000000000794d */ /* 0x000fea0003800000 */
.L_x_1166:
[----:B------:R-:W-:Y:S01]  /*cf80*/  HFMA2.MMA R45, -RZ, RZ, 0, 5.9604644775390625e-08 ;  /* 0x00000001ff2d7435 */ /* 0x000fe200000001ff */
[----:B------:R-:W-:Y:S01]  /*cf90*/  BSSY B1, `(.L_x_1172) ;  /* 0x0000007000017945 */ /* 0x000fe20003800000 */
[----:B------:R-:W-:Y:S01]  /*cfa0*/  IMAD.MOV.U32 R70, RZ, RZ, R47 ;  /* 0x000000ffff467224 */ /* 0x000fe200078e002f */
[----:B------:R-:W-:Y:S01]  /*cfb0*/  MOV R30, 0xffffffff ;  /* 0xffffffff001e7802 */ /* 0x000fe20000000f00 */
[----:B------:R-:W-:-:S07]  /*cfc0*/  IMAD.MOV.U32 R31, RZ, RZ, 0x1f ;  /* 0x0000001fff1f7424 */ /* 0x000fce00078e00ff */
[----:B------:R-:W-:Y:S05]  /*cfd0*/  WARPSYNC.COLLECTIVE R30, `(.L_x_1173) ;  /* 0x000000001e087348 */ /* 0x000fea0003c00000 */
[----:B------:R0:W1:Y:S02]  /*cfe0*/  SHFL.BFLY P2, R57, R70, R45, R31 ;  /* 0x0c00002d46397389 */ /* 0x000064000004001f */
[----:B01----:R-:W-:Y:S01]  /*cff0*/  ENDCOLLECTIVE ;  /* 0x000000000000791b */ /* 0x003fe20003800000 */
.L_x_1173:
[----:B------:R-:W-:Y:S05]  /*d000*/  BSYNC B1 ;  /* 0x0000000000017941 */ /* 0x000fea0003800000 */
.L_x_1172:
        /* <DEDUP_REMOVED lines=9> */
.L_x_1174:
[----:B------:R-:W-:Y:S01]  /*d0a0*/  HFMA2.MMA R45, -RZ, RZ, 0, 2.384185791015625e-07 ;  /* 0x00000004ff2d7435 */ /* 0x000fe200000001ff */
[----:B------:R-:W-:-:S05]  /*d0b0*/  MOV R29, R57 ;  /* 0x00000039001d7202 */ /* 0x000fca0000000f00 */
[----:B------:R-:W-:Y:S02]  /*d0c0*/  FADD.FTZ R51, R46, R29 ;  /* 0x0000001d2e337221 */ /* 0x000fe40000010000 */
[----:B------:R-:W0:Y:S02]  /*d0d0*/  LDC R29, c[0x0][0x290] ;  /* 0x0000a400ff1d7b82 */ /* 0x000e240000000800 */
[----:B------:R-:W-:-:S07]  /*d0e0*/  IMAD.MOV.U32 R70, RZ, RZ, R51 ;  /* 0x000000ffff467224 */ /* 0x000fce00078e0033 */
[----:B0-----:R-:W-:Y:S05]  /*d0f0*/  WARPSYNC.COLLECTIVE R30, `(.L_x_1175) ;  /* 0x000000001e087348 */ /* 0x001fea0003c00000 */
[----:B------:R1:W2:Y:S02]  /*d100*/  SHFL.BFLY P2, R57, R70, R45, R31 ;  /* 0x0c00002d46397389 */ /* 0x0002a4000004001f */
[----:B012---:R-:W-:Y:S01]  /*d110*/  ENDCOLLECTIVE ;  /* 0x000000000000791b */ /* 0x007fe20003800000 */
.L_x_1175:
[----:B------:R-:W-:Y:S02]  /*d120*/  IMAD.MOV.U32 R45, RZ, RZ, 0x8 ;  /* 0x00000008ff2d7424 */ /* 0x000fe400078e00ff */
[----:B------:R-:W-:-:S04]  /*d130*/  IMAD.MOV.U32 R28, RZ, RZ, R57 ;  /* 0x000000ffff1c7224 */ /* 0x000fc800078e0039 */
[----:B------:R-:W-:-:S05]  /*d140*/  FADD.FTZ R53, R51, R28 ;  /* 0x0000001c33357221 */ /* 0x000fca0000010000 */
[----:B------:R-:W-:-:S07]  /*d150*/  MOV R70, R53 ;  /* 0x0000003500467202 */ /* 0x000fce0000000f00 */
[----:B------:R-:W-:Y:S05]  /*d160*/  WARPSYNC.COLLECTIVE R30, `(.L_x_1176) ;  /* 0x000000001e087348 */ /* 0x000fea0003c00000 */
[----:B------:R0:W1:Y:S02]  /*d170*/  SHFL.BFLY P2, R57, R70, R45, R31 ;  /* 0x0c00002d46397389 */ /* 0x000064000004001f */
[----:B01----:R-:W-:Y:S01]  /*d180*/  ENDCOLLECTIVE ;  /* 0x000000000000791b */ /* 0x003fe20003800000 */
.L_x_1176:
[----:B------:R-:W-:Y:S01]  /*d190*/  HFMA2.MMA R45, -RZ, RZ, 0, 9.5367431640625e-07 ;  /* 0x00000010ff2d7435 */ /* 0x000fe200000001ff */
[----:B------:R-:W-:-:S05]  /*d1a0*/  MOV R28, R57 ;  /* 0x00000039001c7202 */ /* 0x000fca0000000f00 */
[----:B------:R-:W-:-:S04]  /*d1b0*/  FADD.FTZ R55, R53, R28 ;  /* 0x0000001c35377221 */ /* 0x000fc80000010000 */
[----:B------:R-:W-:-:S07]  /*d1c0*/  IMAD.MOV.U32 R70, RZ, RZ, R55 ;  /* 0x000000ffff467224 */ /* 0x000fce00078e0037 */
[----:B------:R-:W-:Y:S05]  /*d1d0*/  WARPSYNC.COLLECTIVE R30, `(.L_x_1177) ;  /* 0x000000001e087348 */ /* 0x000fea0003c00000 */
[----:B------:R0:W1:Y:S02]  /*d1e0*/  SHFL.BFLY P2, R57, R70, R45, R31 ;  /* 0x0c00002d46397389 */ /* 0x000064000004001f */
[----:B01----:R-:W-:Y:S01]  /*d1f0*/  ENDCOLLECTIVE ;  /* 0x000000000000791b */ /* 0x003fe20003800000 */
.L_x_1177:
[----:B------:R-:W-:Y:S02]  /*d200*/  IMAD.MOV.U32 R45, RZ, RZ, 0x1 ;  /* 0x00000001ff2d7424 */ /* 0x000fe400078e00ff */
[----:B------:R-:W-:-:S04]  /*d210*/  IMAD.MOV.U32 R28, RZ, RZ, R57 ;  /* 0x000000ffff1c7224 */ /* 0x000fc800078e0039 */
        /* <DEDUP_REMOVED lines=36> */
[----:B------:R-:W-:-:S03]  /*d460*/  IMAD.MOV.U32 R30, RZ, RZ, -0x1 ;  /* 0xffffffffff1e7424 */ /* 0x000fc600078e00ff */
[----:B------:R-:W-:-:S07]  /*d470*/  MOV R70, R28 ;  /* 0x0000001c00467202 */ /* 0x000fce0000000f00 */
[----:B------:R-:W-:Y:S05]  /*d480*/  WARPSYNC.COLLECTIVE R30, `(.L_x_1178) ;  /* 0x000000001e087348 */ /* 0x000fea0003c00000 */
[----:B------:R0:W1:Y:S02]  /*d490*/  SHFL.BFLY P2, R57, R70, R45, R31 ;  /* 0x0c00002d46397389 */ /* 0x000064000004001f */
[----:B01----:R-:W-:Y:S01]  /*d4a0*/  ENDCOLLECTIVE ;  /* 0x000000000000791b */ /* 0x003fe20003800000 */
.L_x_1178:
[----:B------:R-:W-:Y:S01]  /*d4b0*/  HFMA2.MMA R45, -RZ, RZ, 0, 1.1920928955078125e-07 ;  /* 0x00000002ff2d7435 */ /* 0x000fe200000001ff */
[----:B------:R-:W-:-:S05]  /*d4c0*/  MOV R51, R57 ;  /* 0x0000003900337202 */ /* 0x000fca0000000f00 */
[----:B------:R-:W-:-:S04]  /*d4d0*/  FADD.FTZ R51, R28, R51 ;  /* 0x000000331c337221 */ /* 0x000fc80000010000 */
[----:B------:R-:W-:-:S07]  /*d4e0*/  IMAD.MOV.U32 R70, RZ, RZ, R51 ;  /* 0x000000ffff467224 */ /* 0x000fce00078e0033 */
[----:B------:R-:W-:Y:S05]  /*d4f0*/  WARPSYNC.COLLECTIVE R30, `(.L_x_1179) ;  /* 0x000000001e087348 */ /* 0x000fea0003c00000 */
[----:B------:R0:W1:Y:S02]  /*d500*/  SHFL.BFLY P2, R57, R70, R45, R31 ;  /* 0x0c00002d46397389 */ /* 0x000064000004001f */
[----:B01----:R-:W-:Y:S01]  /*d510*/  ENDCOLLECTIVE ;  /* 0x000000000000791b */ /* 0x003fe20003800000 */
.L_x_1179:
[----:B------:R-:W-:Y:S02]  /*d520*/  IMAD.MOV.U32 R45, RZ, RZ, 0x4 ;  /* 0x00000004ff2d7424 */ /* 0x000fe400078e00ff */
[----:B------:R-:W-:-:S04]  /*d530*/  IMAD.MOV.U32 R46, RZ, RZ, R57 ;  /* 0x000000ffff2e7224 */ /* 0x000fc800078e0039 */
[----:B------:R-:W-:-:S05]  /*d540*/  FADD.FTZ R46, R51, R46 ;  /* 0x0000002e332e7221 */ /* 0x000fca0000010000 */
[----:B------:R-:W-:-:S07]  /*d550*/  MOV R70, R46 ;  /* 0x0000002e00467202 */ /* 0x000fce0000000f00 */
[----:B------:R-:W-:Y:S05]  /*d560*/  WARPSYNC.COLLECTIVE R30, `(.L_x_1180) ;  /* 0x000000001e087348 */ /* 0x000fea0003c00000 */
[----:B------:R0:W1:Y:S02]  /*d570*/  SHFL.BFLY P2, R57, R70, R45, R31 ;  /* 0x0c00002d46397389 */ /* 0x000064000004001f */
[----:B01----:R-:W-:Y:S01]  /*d580*/  ENDCOLLECTIVE ;  /* 0x000000000000791b */ /* 0x003fe20003800000 */
.L_x_1180:
[----:B------:R-:W-:Y:S01]  /*d590*/  HFMA2.MMA R45, -RZ, RZ, 0, 4.76837158203125e-07 ;  /* 0x00000008ff2d7435 */ /* 0x000fe200000001ff */
[----:B------:R-:W-:-:S05]  /*d5a0*/  MOV R53, R57 ;  /* 0x0000003900357202 */ /* 0x000fca0000000f00 */
[----:B------:R-:W-:-:S04]  /*d5b0*/  FADD.FTZ R53, R46, R53 ;  /* 0x000000352e357221 */ /* 0x000fc80000010000 */
[----:B------:R-:W-:-:S07]  /*d5c0*/  IMAD.MOV.U32 R70, RZ, RZ, R53 ;  /* 0x000000ffff467224 */ /* 0x000fce00078e0035 */
[----:B------:R-:W-:Y:S05]  /*d5d0*/  WARPSYNC.COLLECTIVE R30, `(.L_x_1181) ;  /* 0x000000001e087348 */ /* 0x000fea0003c00000 */
[----:B------:R0:W1:Y:S02]  /*d5e0*/  SHFL.BFLY P2, R57, R70, R45, R31 ;  /* 0x0c00002d46397389 */ /* 0x000064000004001f */
[----:B01----:R-:W-:Y:S01]  /*d5f0*/  ENDCOLLECTIVE ;  /* 0x000000000000791b */ /* 0x003fe20003800000 */
.L_x_1181:
[----:B------:R-:W-:Y:S02]  /*d600*/  IMAD.MOV.U32 R45, RZ, RZ, 0x10 ;  /* 0x00000010ff2d7424 */ /* 0x000fe400078e00ff */
[----:B------:R-:W-:-:S04]  /*d610*/  IMAD.MOV.U32 R56, RZ, RZ, R57 ;  /* 0x000000ffff387224 */ /* 0x000fc800078e0039 */
[----:B------:R-:W-:-:S05]  /*d620*/  FADD.FTZ R56, R53, R56 ;  /* 0x0000003835387221 */ /* 0x000fca0000010000 */
[----:B------:R-:W-:-:S07]  /*d630*/  MOV R70, R56 ;  /* 0x0000003800467202 */ /* 0x000fce0000000f00 */
[----:B------:R-:W-:Y:S05]  /*d640*/  WARPSYNC.COLLECTIVE R30, `(.L_x_1182) ;  /* 0x000000001e087348 */ /* 0x000fea0003c00000 */
[----:B------:R0:W1:Y:S02]  /*d650*/  SHFL.BFLY P2, R57, R70, R45, R31 ;  /* 0x0c00002d46397389 */ /* 0x000064000004001f */
[----:B01----:R-:W-:Y:S01]  /*d660*/  ENDCOLLECTIVE ;  /* 0x000000000000791b */ /* 0x003fe20003800000 */
.L_x_1182:
[----:B------:R-:W-:Y:S01]  /*d670*/  MOV R55, R57 ;  /* 0x0000003900377202 */ /* 0x000fe20000000f00 */
[----:B------:R-:W-:Y:S06]  /*d680*/  BRA `(.L_x_1183) ;  /* 0xfffffff000cc7947 */ /* 0x000fec000383ffff */
.L_x_1184:
        /* <DEDUP_REMOVED lines=15> */
.L_x_14196:


//--------------------- .text._ZN10layer_norm31ln_parallel_residual_fwd_kernelINS_13Kernel_traitsI13__nv_bfloat16S2_S2_S2_fjLj512ELj1ELj4ELj1ELj16ENS_18Kernel_traits_baseILj512ES2_S2_S2_S2_fjLj128EEEEELb1ELb1ELb1EEEvNS_9FwdParamsE --------------------------
	.section	.text._ZN10layer_norm31ln_parallel_residual_fwd_kernelINS_13Kernel_traitsI13__nv_bfloat16S2_S2_S2_fjLj512ELj1ELj4ELj1ELj16ENS_18Kernel_traits_baseILj512ES2_S2_S2_S2_fjLj128EEEEELb1ELb1ELb1EEEvNS_9FwdParamsE,"ax",@progbits
	.align	128
        .global         _ZN10layer_norm31ln_parallel_residual_fwd_kernelINS_13Kernel_traitsI13__nv_bfloat16S2_S2_S2_fjLj512ELj1ELj4ELj1ELj16ENS_18Kernel_traits_baseILj512ES2_S2_S2_S2_fjLj128EEEEELb1ELb1ELb1EEEvNS_9FwdParamsE
        .type           _ZN10layer_norm31ln_parallel_residual_fwd_kernelINS_13Kernel_traitsI13__nv_bfloat16S2_S2_S2_fjLj512ELj1ELj4ELj1ELj16ENS_18Kernel_traits_baseILj512ES2_S2_S2_S2_fjLj128EEEEELb1ELb1ELb1EEEvNS_9FwdParamsE,@function
        .size           _ZN10layer_norm31ln_parallel_residual_fwd_kernelINS_13Kernel_traitsI13__nv_bfloat16S2_S2_S2_fjLj512ELj1ELj4ELj1ELj16ENS_18Kernel_traits_baseILj512ES2_S2_S2_S2_fjLj128EEEEELb1ELb1ELb1EEEvNS_9FwdParamsE,(.L_x_14197 - _ZN10layer_norm31ln_parallel_residual_fwd_kernelINS_13Kernel_traitsI13__nv_bfloat16S2_S2_S2_fjLj512ELj1ELj4ELj1ELj16ENS_18Kernel_traits_baseILj512ES2_S2_S2_S2_fjLj128EEEEELb1ELb1ELb1EEEvNS_9FwdParamsE)
        .other          _ZN10layer_norm31ln_parallel_residual_fwd_kernelINS_13Kernel_traitsI13__nv_bfloat16S2_S2_S2_fjLj512ELj1ELj4ELj1ELj16ENS_18Kernel_traits_baseILj512ES2_S2_S2_S2_fjLj128EEEEELb1ELb1ELb1EEEvNS_9FwdParamsE,@"STO_CUDA_ENTRY STV_DEFAULT"
_ZN10layer_norm31ln_parallel_residual_fwd_kernelINS_13Kernel_traitsI13__nv_bfloat16S2_S2_S2_fjLj512ELj1ELj4ELj1ELj16ENS_18Kernel_traits_baseILj512ES2_S2_S2_S2_fjLj128EEEEELb1ELb1ELb1EEEvNS_9FwdParamsE:
.text._ZN10layer_norm31ln_parallel_residual_fwd_kernelINS_13Kernel_traitsI13__nv_bfloat16S2_S2_S2_fjLj512ELj1ELj4ELj1ELj16ENS_18Kernel_traits_baseILj512ES2_S2_S2_S2_fjLj128EEEEELb1ELb1ELb1EEEvNS_9FwdParamsE:
[----:B------:R-:W-:Y:S01]  /*0000*/  LDC R1, c[0x0][0x28] ;  /* 0x00000a00ff017b82 */ /* 0x000fe20000000800 */
[----:B------:R-:W0:Y:S07]  /*0010*/  S2R R91, SR_TID.X ;  /* 0x00000000005b7919 */ /* 0x000e2e0000002100 */
[----:B------:R-:W1:Y:S01]  /*0020*/  LDC R16, c[0x0][0x2e8] ;  /* 0x0000ba00ff107b82 */ /* 0x000e620000000800 */
[----:B------:R-:W-:Y:S01]  /*0030*/  ULDC.U8 UR4, c[0x0][0x2f4] ;  /* 0x0000bd0000047ab9 */ /* 0x000fe20000000000 */
[----:B------:R-:W-:Y:S01]  /*0040*/  ULDC.64 UR8, c[0x0][0x2c8] ;  /* 0x0000b20000087ab9 */ /* 0x000fe20000000a00 */
[----:B------:R-:W-:Y:S01]  /*0050*/  ISETP.NE.AND P1, PT, RZ, UR4, PT ;  /* 0x00000004ff007c0c */ /* 0x000fe2000bf25270 */
[----:B------:R-:W-:-:S04]  /*0060*/  ULDC.64 UR6, c[0x0][0x2e0] ;  /* 0x0000b80000067ab9 */ /* 0x000fc80000000a00 */
[----:B------:R-:W1:Y:S01]  /*0070*/  LDC R17, c[0x0][0x2ec] ;  /* 0x0000bb00ff117b82 */ /* 0x000e620000000800 */
[----:B------:R-:W-:Y:S01]  /*0080*/  ISETP.NE.U32.AND P0, PT, RZ, UR8, PT ;  /* 0x00000008ff007c0c */ /* 0x000fe2000bf05070 */
[----:B------:R-:W-:Y:S01]  /*0090*/  IMAD.U32 R2, RZ, RZ, UR6 ;  /* 0x00000006ff027e24 */ /* 0x000fe2000f8e00ff */
[----:B------:R-:W-:Y:S01]  /*00a0*/  ULDC.64 UR4, c[0x0][0x208] ;  /* 0x0000820000047ab9 */ /* 0x000fe20000000a00 */
[----:B------:R-:W-:Y:S01]  /*00b0*/  IMAD.U32 R3, RZ, RZ, UR7 ;  /* 0x00000007ff037e24 */ /* 0x000fe2000f8e00ff */
[----:B------:R-:W-:Y:S01]  /*00c0*/  ISETP.NE.AND.EX P0, PT, RZ, UR9, PT, P0 ;  /* 0x00000009ff007c0c */ /* 0x000fe2000bf05300 */
[----:B------:R-:W2:Y:S01]  /*00d0*/  S2R R20, SR_CTAID.X ;  /* 0x0000000000147919 */ /* 0x000ea20000002500 */
[----:B------:R-:W-:-:S03]  /*00e0*/  ULDC UR10, c[0x0][0x214] ;  /* 0x00008500000a7ab9 */ /* 0x000fc60000000800 */
[----:B------:R-:W3:Y:S01]  /*00f0*/  @P1 LDG.E.64 R2, desc[UR4][R2.64] ;  /* 0x0000000402021981 */ /* 0x000ee2000c1e1b00 */
[----:B0-----:R-:W-:-:S03]  /*0100*/  SHF.L.U32 R0, R91, 0x4, RZ ;  /* 0x000000045b007819 */ /* 0x001fc600000006ff */
[----:B-1----:R0:W5:Y:S01]  /*0110*/  @P1 LDG.E.64 R4, desc[UR4][R16.64] ;  /* 0x0000000410041981 */ /* 0x002162000c1e1b00 */
[----:B------:R-:W-:-:S04]  /*0120*/  LOP3.LUT R6, R0, 0x1f0, RZ, 0xc0, !PT ;  /* 0x000001f000067812 */ /* 0x000fc800078ec0ff */
[----:B------:R-:W-:-:S05]  /*0130*/  IADD3 R18, P2, R6, UR8, RZ ;  /* 0x0000000806127c10 */ /* 0x000fca000ff5e0ff */
[----:B------:R-:W-:Y:S01]  /*0140*/  IMAD.X R19, RZ, RZ, UR9, P2 ;  /* 0x00000009ff137e24 */ /* 0x000fe200090e06ff */
[----:B------:R-:W-:Y:S01]  /*0150*/  SHF.R.U32.HI R0, RZ, 0x5, R91 ;  /* 0x00000005ff007819 */ /* 0x000fe2000001165b */
[----:B------:R-:W-:-:S03]  /*0160*/  ULDC.64 UR8, c[0x0][0x260] ;  /* 0x0000980000087ab9 */ /* 0x000fc60000000a00 */
[----:B------:R0:W5:Y:S04]  /*0170*/  @P0 LDG.E.128 R12, desc[UR4][R18.64] ;  /* 0x00000004120c0981 */ /* 0x000168000c1e1d00 */
[----:B------:R0:W5:Y:S01]  /*0180*/  @P0 LDG.E.128 R8, desc[UR4][R18.64+0x200] ;  /* 0x0002000412080981 */ /* 0x000162000c1e1d00 */
[----:B--2---:R-:W-:Y:S01]  /*0190*/  IMAD R0, R20, 0x4, R0 ;  /* 0x0000000414007824 */ /* 0x004fe200078e0200 */
[----:B------:R-:W-:Y:S01]  /*01a0*/  IADD3 R6, P3, R6, UR8, RZ ;  /* 0x0000000806067c10 */ /* 0x000fe2000ff7e0ff */
[----:B------:R-:W-:-:S03]  /*01b0*/  ULDC UR8, c[0x0][0x0] ;  /* 0x0000000000087ab9 */ /* 0x000fc60000000800 */
[----:B------:R-:W-:Y:S02]  /*01c0*/  ISETP.GE.AND P2, PT, R0, UR10, PT ;  /* 0x0000000a00007c0c */ /* 0x000fe4000bf46270 */
[----:B------:R-:W-:Y:S02]  /*01d0*/  IADD3.X R7, RZ, UR9, RZ, P3, !PT ;  /* 0x00000009ff077c10 */ /* 0x000fe40009ffe4ff */
[----:B---3--:R-:W-:Y:S01]  /*01e0*/  @P1 R2UR UR6, R2 ;  /* 0x00000000020612ca */ /* 0x008fe200000e0000 */
[----:B------:R-:W-:Y:S01]  /*01f0*/  IMAD R2, R20, UR8, R91 ;  /* 0x0000000814027c24 */ /* 0x000fe2000f8e025b */
[----:B------:R-:W-:-:S07]  /*0200*/  @P1 R2UR UR7, R3 ;  /* 0x00000000030712ca */ /* 0x000fce00000e0000 */
[----:B0-----:R-:W-:Y:S08]  /*0210*/  @P2 EXIT ;  /* 0x000000000000294d */ /* 0x001ff00003800000 */
[----:B------:R-:W2:Y:S01]  /*0220*/  LDG.E.128 R84, desc[UR4][R6.64] ;  /* 0x0000000406547981 */ /* 0x000ea2000c1e1d00 */
[----:B------:R-:W0:Y:S03]  /*0230*/  @P1 LDC R3, c[0x0][0x2f0] ;  /* 0x0000bc00ff031b82 */ /* 0x000e260000000800 */
[----:B------:R1:W3:Y:S01]  /*0240*/  LDG.E.128 R76, desc[UR4][R6.64+0x200] ;  /* 0x00020004064c7981 */ /* 0x0002e2000c1e1d00 */
[----:B------:R-:W-:Y:S01]  /*0250*/  IMAD.HI.U32 R18, R2, -0x326172a9, RZ ;  /* 0xcd9e8d5702127827 */ /* 0x000fe200078e00ff */
[----:B------:R-:W-:Y:S01]  /*0260*/  UIADD3 UR16, UR7, -0x4498517b, URZ ;  /* 0xbb67ae8507107890 */ /* 0x000fe2000fffe03f */
[----:B-----5:R-:W-:Y:S01]  /*0270*/  @!P0 CS2R R12, SRZ ;  /* 0x00000000000c8805 */ /* 0x020fe2000001ff00 */
[----:B------:R-:W-:Y:S01]  /*0280*/  UIADD3 UR13, UR6, -0x61c88647, URZ ;  /* 0x9e3779b9060d7890 */ /* 0x000fe2000fffe03f */
[----:B------:R-:W-:Y:S01]  /*0290*/  @!P0 CS2R R8, SRZ ;  /* 0x0000000000088805 */ /* 0x000fe2000001ff00 */
[----:B------:R-:W-:Y:S01]  /*02a0*/  UIADD3 UR17, UR6, 0x3c6ef372, URZ ;  /* 0x3c6ef37206117890 */ /* 0x000fe2000fffe03f */
[----:B------:R-:W-:Y:S01]  /*02b0*/  @!P0 CS2R R10, SRZ ;  /* 0x00000000000a8805 */ /* 0x000fe2000001ff00 */
[----:B------:R-:W-:Y:S01]  /*02c0*/  UIADD3 UR18, UR7, 0x76cf5d0a, URZ ;  /* 0x76cf5d0a07127890 */ /* 0x000fe2000fffe03f */
[C---:B------:R-:W-:Y:S01]  /*02d0*/  PRMT R70, R12.reuse, 0x7632, R70 ;  /* 0x000076320c467816 */ /* 0x040fe20000000046 */
[----:B------:R-:W-:Y:S01]  /*02e0*/  UIADD3 UR20, UR7, 0x32370b8f, URZ ;  /* 0x32370b8f07147890 */ /* 0x000fe2000fffe03f */
[----:B------:R-:W-:Y:S01]  /*02f0*/  IMAD.U32 R71, R12, 0x10000, RZ ;  /* 0x000100000c477824 */ /* 0x000fe200078e00ff */
[----:B------:R-:W-:Y:S01]  /*0300*/  UIADD3 UR19, UR6, -0x255992d5, URZ ;  /* 0xdaa66d2b06137890 */ /* 0x000fe2000fffe03f */
[----:B------:R-:W-:Y:S01]  /*0310*/  @!P0 CS2R R14, SRZ ;  /* 0x00000000000e8805 */ /* 0x000fe2000001ff00 */
[----:B------:R-:W-:Y:S01]  /*0320*/  UIADD3 UR21, UR6, 0x78dde6e4, URZ ;  /* 0x78dde6e406157890 */ /* 0x000fe2000fffe03f */
[C---:B------:R-:W-:Y:S01]  /*0330*/  PRMT R62, R8.reuse, 0x7632, R62 ;  /* 0x00007632083e7816 */ /* 0x040fe2000000003e */
[----:B------:R-:W-:Y:S01]  /*0340*/  UIADD3 UR22, UR7, -0x126145ec, URZ ;  /* 0xed9eba1407167890 */ /* 0x000fe2000fffe03f */
[----:B------:R-:W-:Y:S01]  /*0350*/  SHF.L.U32 R63, R8, 0x10, RZ ;  /* 0x00000010083f7819 */ /* 0x000fe200000006ff */
[----:B------:R-:W-:Y:S01]  /*0360*/  UIADD3 UR24, UR7, -0x56f99767, URZ ;  /* 0xa906689907187890 */ /* 0x000fe2000fffe03f */
[C---:B------:R-:W-:Y:S01]  /*0370*/  PRMT R58, R9.reuse, 0x7632, R58 ;  /* 0x00007632093a7816 */ /* 0x040fe2000000003a */
[----:B------:R-:W-:Y:S01]  /*0380*/  UIADD3 UR23, UR6, 0x1715609d, URZ ;  /* 0x1715609d06177890 */ /* 0x000fe2000fffe03f */
[----:B0-----:R-:W-:Y:S01]  /*0390*/  @P1 IADD3 R16, P2, R4, R3, RZ ;  /* 0x0000000304101210 */ /* 0x001fe20007f5e0ff */
[----:B------:R-:W-:Y:S01]  /*03a0*/  UIADD3 UR25, UR6, -0x4ab325aa, URZ ;  /* 0xb54cda5606197890 */ /* 0x000fe2000fffe03f */
[----:B------:R-:W-:Y:S01]  /*03b0*/  IMAD.U32 R59, R9, 0x10000, RZ ;  /* 0x00010000093b7824 */ /* 0x000fe200078e00ff */
[----:B------:R-:W-:Y:S01]  /*03c0*/  UIADD3 UR26, UR7, 0x646e171e, URZ ;  /* 0x646e171e071a7890 */ /* 0x000fe2000fffe03f */
[C---:B------:R-:W-:Y:S01]  /*03d0*/  PRMT R68, R13.reuse, 0x7632, R68 ;  /* 0x000076320d447816 */ /* 0x040fe20000000044 */
[----:B------:R-:W-:Y:S01]  /*03e0*/  @P1 IMAD.X R17, RZ, RZ, R5, P2 ;  /* 0x000000ffff111224 */ /* 0x000fe200010e0605 */
[----:B------:R-:W-:Y:S01]  /*03f0*/  UIADD3 UR28, UR7, 0x1fd5c5a3, URZ ;  /* 0x1fd5c5a3071c7890 */ /* 0x000fe2000fffe03f */
[----:B------:R-:W-:Y:S01]  /*0400*/  SHF.L.U32 R69, R13, 0x10, RZ ;  /* 0x000000100d457819 */ /* 0x000fe200000006ff */
[----:B------:R-:W-:Y:S01]  /*0410*/  UIADD3 UR27, UR6, 0x5384540f, URZ ;  /* 0x5384540f061b7890 */ /* 0x000fe2000fffe03f */
[----:B------:R-:W-:Y:S01]  /*0420*/  PRMT R13, R10, 0x7632, R13 ;  /* 0x000076320a0d7816 */ /* 0x000fe2000000000d */
[----:B------:R-:W-:Y:S01]  /*0430*/  UIADD3 UR30, UR7, -0x24c28bd8, URZ ;  /* 0xdb3d7428071e7890 */ /* 0x000fe2000fffe03f */
[--C-:B------:R-:W-:Y:S01]  /*0440*/  SHF.R.U32.HI R3, RZ, 0x2, R17.reuse ;  /* 0x00000002ff037819 */ /* 0x100fe20000011611 */
[----:B------:R-:W-:Y:S01]  /*0450*/  UIADD3 UR29, UR6, -0xe443238, URZ ;  /* 0xf1bbcdc8061d7890 */ /* 0x000fe2000fffe03f */
[----:B------:R-:W-:Y:S01]  /*0460*/  SHF.R.U64 R4, R16, 0x2, R17 ;  /* 0x0000000210047819 */ /* 0x000fe20000001211 */
[----:B------:R-:W-:-:S02]  /*0470*/  UIADD3 UR31, UR6, -0x700cb87f, URZ ;  /* 0x8ff34781061f7890 */ /* 0x000fc4000fffe03f */
[----:B------:R-:W-:Y:S01]  /*0480*/  LOP3.LUT R18, R18, UR6, R3, 0x96, !PT ;  /* 0x0000000612127c12 */ /* 0x000fe2000f8e9603 */
[----:B------:R-:W-:Y:S01]  /*0490*/  UIADD3 UR32, UR7, -0x695add53, URZ ;  /* 0x96a522ad07207890 */ /* 0x000fe2000fffe03f */
[----:B------:R-:W-:Y:S01]  /*04a0*/  PRMT R66, R14, 0x7632, R66 ;  /* 0x000076320e427816 */ /* 0x000fe20000000042 */
[C---:B------:R-:W-:Y:S01]  /*04b0*/  IMAD.HI.U32 R5, R4.reuse, -0x2daee0ad, RZ ;  /* 0xd2511f5304057827 */ /* 0x040fe200078e00ff */
[----:B------:R-:W-:Y:S01]  /*04c0*/  PRMT R64, R15, 0x7632, R64 ;  /* 0x000076320f407816 */ /* 0x000fe20000000040 */
[----:B------:R-:W-:Y:S01]  /*04d0*/  ULDC.64 UR8, c[0x0][0x228] ;  /* 0x00008a0000087ab9 */ /* 0x000fe20000000a00 */
[----:B------:R-:W-:Y:S01]  /*04e0*/  BSSY B0, `(.L_x_1185) ;  /* 0x0000c8c000007945 */ /* 0x000fe20003800000 */
[----:B-1----:R-:W-:Y:S01]  /*04f0*/  IMAD R6, R4, -0x2daee0ad, RZ ;  /* 0xd2511f5304067824 */ /* 0x002fe200078e02ff */
[----:B------:R-:W-:Y:S01]  /*0500*/  LOP3.LUT R5, R5, UR7, RZ, 0x3c, !PT ;  /* 0x0000000705057c12 */ /* 0x000fe2000f8e3cff */
[C---:B------:R-:W-:Y:S01]  /*0510*/  IMAD.HI.U32 R7, R18.reuse, -0x2daee0ad, RZ ;  /* 0xd2511f5312077827 */ /* 0x040fe200078e00ff */
[----:B------:R-:W-:Y:S01]  /*0520*/  ISETP.NE.U32.AND P0, PT, RZ, UR8, PT ;  /* 0x00000008ff007c0c */ /* 0x000fe2000bf05070 */
[----:B------:R-:W-:Y:S01]  /*0530*/  ULDC.U8 UR8, c[0x0][0x2a0] ;  /* 0x0000a80000087ab9 */ /* 0x000fe20000000000 */
[----:B------:R-:W-:Y:S01]  /*0540*/  LOP3.LUT R91, R91, 0x1f, RZ, 0xc0, !PT ;  /* 0x0000001f5b5b7812 */ /* 0x000fe200078ec0ff */
[----:B------:R-:W-:Y:S01]  /*0550*/  IMAD R18, R18, -0x2daee0ad, RZ ;  /* 0xd2511f5312127824 */ /* 0x000fe200078e02ff */
[----:B------:R-:W-:Y:S01]  /*0560*/  LOP3.LUT R17, R7, UR16, R6, 0x96, !PT ;  /* 0x0000001007117c12 */ /* 0x000fe2000f8e9606 */
[----:B------:R-:W-:Y:S01]  /*0570*/  IMAD R6, R2, -0x326172a9, RZ ;  /* 0xcd9e8d5702067824 */ /* 0x000fe200078e02ff */
[----:B------:R-:W-:Y:S01]  /*0580*/  SHF.L.U32 R68, R68, 0x10, RZ ;  /* 0x0000001044447819 */ /* 0x000fe200000006ff */
[C---:B------:R-:W-:Y:S01]  /*0590*/  IMAD.HI.U32 R7, R5.reuse, -0x326172a9, RZ ;  /* 0xcd9e8d5705077827 */ /* 0x040fe200078e00ff */
[----:B------:R-:W-:Y:S01]  /*05a0*/  SHF.L.U32 R62, R62, 0x10, RZ ;  /* 0x000000103e3e7819 */ /* 0x000fe200000006ff */
[----:B------:R-:W-:Y:S01]  /*05b0*/  ULDC UR12, c[0x0][0x2d8] ;  /* 0x0000b600000c7ab9 */ /* 0x000fe20000000800 */
[----:B------:R-:W-:Y:S01]  /*05c0*/  ISETP.NE.AND.EX P0, PT, RZ, UR9, PT, P0 ;  /* 0x00000009ff007c0c */ /* 0x000fe2000bf05300 */
[----:B------:R-:W-:Y:S01]  /*05d0*/  IMAD R5, R5, -0x326172a9, RZ ;  /* 0xcd9e8d5705057824 */ /* 0x000fe200078e02ff */
[----:B------:R-:W-:Y:S01]  /*05e0*/  LOP3.LUT R6, R7, UR13, R6, 0x96, !PT ;  /* 0x0000000d07067c12 */ /* 0x000fe2000f8e9606 */
[----:B------:R-:W-:Y:S01]  /*05f0*/  IMAD.HI.U32 R20, R17, -0x326172a9, RZ ;  /* 0xcd9e8d5711147827 */ /* 0x000fe200078e00ff */
[----:B------:R-:W-:Y:S01]  /*0600*/  ULDC UR9, c[0x0][0x218] ;  /* 0x0000860000097ab9 */ /* 0x000fe20000000800 */
[----:B------:R-:W-:Y:S01]  /*0610*/  ULDC.64 UR34, c[0x0][0x228] ;  /* 0x00008a0000227ab9 */ /* 0x000fe20000000a00 */
[----:B------:R-:W-:Y:S01]  /*0620*/  UISETP.NE.AND UP0, UPT, UR8, URZ, UPT ;  /* 0x0000003f0800728c */ /* 0x000fe2000bf05270 */
[----:B------:R-:W-:Y:S01]  /*0630*/  IMAD.HI.U32 R7, R6, -0x2daee0ad, RZ ;  /* 0xd2511f5306077827 */ /* 0x000fe200078e00ff */
[----:B------:R-:W-:Y:S01]  /*0640*/  LOP3.LUT R5, R20, UR17, R5, 0x96, !PT ;  /* 0x0000001114057c12 */ /* 0x000fe2000f8e9605 */
[----:B------:R-:W-:Y:S01]  /*0650*/  ULDC.64 UR10, c[0x0][0x230] ;  /* 0x00008c00000a7ab9 */ /* 0x000fe20000000a00 */
[----:B------:R-:W-:Y:S01]  /*0660*/  ULDC.64 UR14, c[0x0][0x2b8] ;  /* 0x0000ae00000e7ab9 */ /* 0x000fe20000000a00 */
[----:B------:R-:W-:Y:S01]  /*0670*/  IMAD R6, R6, -0x2daee0ad, RZ ;  /* 0xd2511f5306067824 */ /* 0x000fe200078e02ff */
[----:B------:R-:W-:Y:S01]  /*0680*/  LOP3.LUT R7, R7, UR18, R18, 0x96, !PT ;  /* 0x0000001207077c12 */ /* 0x000fe2000f8e9612 */
[----:B------:R-:W-:-:S04]  /*0690*/  IMAD.HI.U32 R19, R5, -0x2daee0ad, RZ ;  /* 0xd2511f5305137827 */ /* 0x000fc800078e00ff */
        /* <DEDUP_REMOVED lines=29> */
[----:B------:R-:W-:Y:S02]  /*0870*/  IMAD R7, R7, -0x326172a9, RZ ;  /* 0xcd9e8d5707077824 */ /* 0x000fe400078e02ff */
[----:B------:R-:W-:-:S04]  /*0880*/  IMAD.HI.U32 R12, R19, -0x326172a9, RZ ;  /* 0xcd9e8d57130c7827 */ /* 0x000fc800078e00ff */
[----:B------:R-:W-:Y:S01]  /*0890*/  IMAD.WIDE.U32 R50, R6, -0x2daee0ad, RZ ;  /* 0xd2511f5306327825 */ /* 0x000fe200078e00ff */
[----:B------:R-:W-:Y:S02]  /*08a0*/  LOP3.LUT R12, R12, UR29, R7, 0x96, !PT ;  /* 0x0000001d0c0c7c12 */ /* 0x000fe4000f8e9607 */
[----:B------:R-:W-:Y:S01]  /*08b0*/  SHF.L.U32 R6, R11, 0x10, RZ ;  /* 0x000000100b067819 */ /* 0x000fe200000006ff */
[----:B------:R-:W-:Y:S01]  /*08c0*/  IMAD R19, R19, -0x326172a9, RZ ;  /* 0xcd9e8d5713137824 */ /* 0x000fe200078e02ff */
[----:B------:R-:W-:Y:S01]  /*08d0*/  LOP3.LUT R5, R51, UR30, R5, 0x96, !PT ;  /* 0x0000001e33057c12 */ /* 0x000fe2000f8e9605 */
[----:B------:R-:W-:Y:S01]  /*08e0*/  IMAD.HI.U32 R7, R12, -0x2daee0ad, RZ ;  /* 0xd2511f530c077827 */ /* 0x000fe200078e00ff */
[----:B------:R-:W-:-:S03]  /*08f0*/  LOP3.LUT R51, R16, 0x3, RZ, 0xc0, !PT ;  /* 0x0000000310337812 */ /* 0x000fc600078ec0ff */
[----:B------:R-:W-:Y:S01]  /*0900*/  IMAD.WIDE.U32 R8, R5, -0x326172a9, RZ ;  /* 0xcd9e8d5705087825 */ /* 0x000fe200078e00ff */
[----:B------:R-:W-:-:S03]  /*0910*/  LOP3.LUT R50, R7, UR32, R50, 0x96, !PT ;  /* 0x0000002007327c12 */ /* 0x000fc6000f8e9632 */
[----:B------:R-:W-:Y:S01]  /*0920*/  IMAD.U32 R5, R10, 0x10000, RZ ;  /* 0x000100000a057824 */ /* 0x000fe200078e00ff */
[----:B------:R-:W-:Y:S01]  /*0930*/  PRMT R10, R11, 0x7632, R10 ;  /* 0x000076320b0a7816 */ /* 0x000fe2000000000a */
[----:B------:R-:W-:Y:S01]  /*0940*/  IMAD.MOV.U32 R49, RZ, RZ, R8 ;  /* 0x000000ffff317224 */ /* 0x000fe200078e0008 */
[----:B------:R-:W-:Y:S01]  /*0950*/  LOP3.LUT R54, R9, UR31, R19, 0x96, !PT ;  /* 0x0000001f09367c12 */ /* 0x000fe2000f8e9613 */
[----:B------:R-:W-:Y:S01]  /*0960*/  IMAD.U32 R67, R14, 0x10000, RZ ;  /* 0x000100000e437824 */ /* 0x000fe200078e00ff */
[----:B------:R-:W-:Y:S01]  /*0970*/  SHF.L.U32 R9, R10, 0x10, RZ ;  /* 0x000000100a097819 */ /* 0x000fe200000006ff */
[----:B------:R-:W-:Y:S02]  /*0980*/  IMAD.U32 R65, R15, 0x10000, RZ ;  /* 0x000100000f417824 */ /* 0x000fe400078e00ff */
[----:B------:R-:W-:Y:S02]  /*0990*/  IMAD.MOV.U32 R7, RZ, RZ, RZ ;  /* 0x000000ffff077224 */ /* 0x000fe400078e00ff */
[----:B------:R-:W-:-:S02]  /*09a0*/  IMAD.U32 R70, R70, 0x10000, RZ ;  /* 0x0001000046467824 */ /* 0x000fc400078e00ff */
[----:B------:R-:W-:Y:S02]  /*09b0*/  IMAD.U32 R66, R66, 0x10000, RZ ;  /* 0x0001000042427824 */ /* 0x000fe400078e00ff */
[----:B------:R-:W-:Y:S02]  /*09c0*/  IMAD.U32 R64, R64, 0x10000, RZ ;  /* 0x0001000040407824 */ /* 0x000fe400078e00ff */
[----:B------:R-:W-:Y:S02]  /*09d0*/  IMAD.U32 R58, R58, 0x10000, RZ ;  /* 0x000100003a3a7824 */ /* 0x000fe400078e00ff */
[----:B------:R-:W-:Y:S02]  /*09e0*/  IMAD.U32 R8, R13, 0x10000, RZ ;  /* 0x000100000d087824 */ /* 0x000fe400078e00ff */
[----:B------:R-:W-:Y:S01]  /*09f0*/  IMAD R60, R12, -0x2daee0ad, RZ ;  /* 0xd2511f530c3c7824 */ /* 0x000fe200078e02ff */
[C---:B--2---:R-:W-:Y:S01]  /*0a00*/  PRMT R89, R84.reuse, 0x7632, R89 ;  /* 0x0000763254597816 */ /* 0x044fe20000000059 */
[----:B------:R-:W-:Y:S01]  /*0a10*/  IMAD.U32 R90, R84, 0x10000, RZ ;  /* 0x00010000545a7824 */ /* 0x000fe200078e00ff */
[----:B------:R-:W-:Y:S01]  /*0a20*/  PRMT R11, R85, 0x7632, R11 ;  /* 0x00007632550b7816 */ /* 0x000fe2000000000b */
[----:B------:R-:W-:Y:S01]  /*0a30*/  IMAD.U32 R84, R87, 0x10000, RZ ;  /* 0x0001000057547824 */ /* 0x000fe200078e00ff */
[----:B------:R-:W-:Y:S01]  /*0a40*/  SHF.L.U32 R88, R85, 0x10, RZ ;  /* 0x0000001055587819 */ /* 0x000fe200000006ff */
[----:B---3--:R-:W-:Y:S01]  /*0a50*/  IMAD.U32 R75, R78, 0x10000, RZ ;  /* 0x000100004e4b7824 */ /* 0x008fe200078e00ff */
[----:B------:R-:W-:Y:S01]  /*0a60*/  PRMT R83, R87, 0x7632, R83 ;  /* 0x0000763257537816 */ /* 0x000fe20000000053 */
[----:B------:R-:W-:Y:S01]  /*0a70*/  IMAD.U32 R89, R89, 0x10000, RZ ;  /* 0x0001000059597824 */ /* 0x000fe200078e00ff */
[C---:B------:R-:W-:Y:S01]  /*0a80*/  PRMT R81, R76.reuse, 0x7632, R81 ;  /* 0x000076324c517816 */ /* 0x040fe20000000051 */
[----:B------:R-:W-:Y:S01]  /*0a90*/  IMAD.U32 R87, R11, 0x10000, RZ ;  /* 0x000100000b577824 */ /* 0x000fe200078e00ff */
[----:B------:R-:W-:Y:S01]  /*0aa0*/  SHF.L.U32 R82, R76, 0x10, RZ ;  /* 0x000000104c527819 */ /* 0x000fe200000006ff */
[----:B------:R-:W-:Y:S01]  /*0ab0*/  IMAD.U32 R83, R83, 0x10000, RZ ;  /* 0x0001000053537824 */ /* 0x000fe200078e00ff */
[----:B------:R-:W-:Y:S01]  /*0ac0*/  PRMT R74, R78, 0x7632, R74 ;  /* 0x000076324e4a7816 */ /* 0x000fe2000000004a */
[----:B------:R-:W-:Y:S01]  /*0ad0*/  IMAD.U32 R81, R81, 0x10000, RZ ;  /* 0x0001000051517824 */ /* 0x000fe200078e00ff */
[----:B------:R-:W-:-:S02]  /*0ae0*/  PRMT R72, R79, 0x7632, R72 ;  /* 0x000076324f487816 */ /* 0x000fc40000000048 */
[C---:B------:R-:W-:Y:S01]  /*0af0*/  PRMT R85, R86.reuse, 0x7632, R85 ;  /* 0x0000763256557816 */ /* 0x040fe20000000055 */
[----:B------:R-:W-:Y:S01]  /*0b00*/  IMAD.U32 R86, R86, 0x10000, RZ ;  /* 0x0001000056567824 */ /* 0x000fe200078e00ff */
[C---:B------:R-:W-:Y:S01]  /*0b10*/  PRMT R76, R77.reuse, 0x7632, R76 ;  /* 0x000076324d4c7816 */ /* 0x040fe2000000004c */
[----:B------:R-:W-:Y:S01]  /*0b20*/  IMAD.U32 R77, R77, 0x10000, RZ ;  /* 0x000100004d4d7824 */ /* 0x000fe200078e00ff */
[----:B------:R-:W-:Y:S01]  /*0b30*/  SHF.L.U32 R73, R79, 0x10, RZ ;  /* 0x000000104f497819 */ /* 0x000fe200000006ff */
[----:B------:R-:W-:Y:S01]  /*0b40*/  IMAD.U32 R74, R74, 0x10000, RZ ;  /* 0x000100004a4a7824 */ /* 0x000fe200078e00ff */
[----:B------:R-:W-:Y:S01]  /*0b50*/  SHF.L.U32 R85, R85, 0x10, RZ ;  /* 0x0000001055557819 */ /* 0x000fe200000006ff */
[----:B------:R-:W-:Y:S01]  /*0b60*/  IMAD.U32 R72, R72, 0x10000, RZ ;  /* 0x0001000048487824 */ /* 0x000fe200078e00ff */
[----:B------:R-:W-:-:S07]  /*0b70*/  SHF.L.U32 R76, R76, 0x10, RZ ;  /* 0x000000104c4c7819 */ /* 0x000fce00000006ff */
.L_x_1445:
[----:B------:R-:W-:Y:S01]  /*0b80*/  ISETP.NE.U32.AND P1, PT, RZ, UR10, PT ;  /* 0x0000000aff007c0c */ /* 0x000fe2000bf25070 */
[----:B-1----:R-:W0:Y:S01]  /*0b90*/  @P0 LDC.64 R28, c[0x0][0x228] ;  /* 0x00008a00ff1c0b82 */ /* 0x002e220000000a00 */
[----:B------:R-:W-:Y:S02]  /*0ba0*/  IMAD R18, R0, UR9, RZ ;  /* 0x0000000900127c24 */ /* 0x000fe4000f8e02ff */
[----:B------:R-:W-:-:S03]  /*0bb0*/  ISETP.NE.AND.EX P1, PT, RZ, UR11, PT, P1 ;  /* 0x0000000bff007c0c */ /* 0x000fc6000bf25310 */
[----:B------:R-:W-:Y:S02]  /*0bc0*/  SHF.R.S32.HI R19, RZ, 0x1f, R18 ;  /* 0x0000001fff137819 */ /* 0x000fe40000011412 */
[----:B------:R-:W1:Y:S02]  /*0bd0*/  LDC.64 R52, c[0x0][0x220] ;  /* 0x00008800ff347b82 */ /* 0x000e640000000a00 */
[----:B------:R-:W-:-:S04]  /*0be0*/  LEA.HI R18, R19, R18, RZ, 0x3 ;  /* 0x0000001213127211 */ /* 0x000fc800078f18ff */
[----:B------:R-:W-:Y:S02]  /*0bf0*/  LEA.HI.SX32 R18, R18, R91, 0x1d ;  /* 0x0000005b12127211 */ /* 0x000fe400078feaff */
[----:B------:R-:W2:Y:S03]  /*0c00*/  @P1 LDC.64 R30, c[0x0][0x230] ;  /* 0x00008c00ff1e1b82 */ /* 0x000ea60000000a00 */
[----:B0-----:R-:W-:-:S05]  /*0c10*/  @P0 IMAD.WIDE.U32 R28, R18, 0x10, R28 ;  /* 0x00000010121c0825 */ /* 0x001fca00078e001c */
[----:B------:R0:W5:Y:S01]  /*0c20*/  @P0 LDG.E.128 R24, desc[UR4][R28.64] ;  /* 0x000000041c180981 */ /* 0x000162000c1e1d00 */
[----:B-1----:R-:W-:-:S04]  /*0c30*/  IMAD.WIDE.U32 R32, R18, 0x10, R52 ;  /* 0x0000001012207825 */ /* 0x002fc800078e0034 */
[----:B--2---:R-:W-:-:S05]  /*0c40*/  @P1 IMAD.WIDE.U32 R30, R18, 0x10, R30 ;  /* 0x00000010121e1825 */ /* 0x004fca00078e001e */
        /* <DEDUP_REMOVED lines=14> */
.L_x_1187:
[----:B------:R-:W-:-:S07]  /*0d30*/  IMAD.MOV.U32 R19, RZ, RZ, R49 ;  /* 0x000000ffff137224 */ /* 0x000fce00078e0031 */
.L_x_1188:
[----:B------:R-:W-:Y:S05]  /*0d40*/  BSYNC B1 ;  /* 0x0000000000017941 */ /* 0x000fea0003800000 */
.L_x_1186:
        /* <DEDUP_REMOVED lines=16> */
.L_x_1192:
[----:B------:R-:W-:Y:S05]  /*0e50*/  BSYNC B2 ;  /* 0x0000000000027941 */ /* 0x000fea0003800000 */
.L_x_1191:
        /* <DEDUP_REMOVED lines=43> */
.L_x_1190:
[----:B------:R-:W-:Y:S05]  /*1110*/  BSYNC B1 ;  /* 0x0000000000017941 */ /* 0x000fea0003800000 */
.L_x_1189:
[----:B------:R-:W0:Y:S01]  /*1120*/  LDC R78, c[0x0][0x298] ;  /* 0x0000a600ff4e7b82 */ /* 0x000e220000000800 */
[----:B------:R-:W-:Y:S01]  /*1130*/  ISETP.NE.U32.AND P2, PT, RZ, UR34, PT ;  /* 0x00000022ff007c0c */ /* 0x000fe2000bf45070 */
[----:B------:R-:W-:Y:S01]  /*1140*/  IMAD.MOV.U32 R80, RZ, RZ, 0x2f800000 ;  /* 0x2f800000ff507424 */ /* 0x000fe200078e00ff */
[----:B------:R-:W-:Y:S02]  /*1150*/  I2FP.F32.U32 R19, R19 ;  /* 0x0000001300137245 */ /* 0x000fe40000201000 */
[----:B------:R-:W-:Y:S02]  /*1160*/  ISETP.NE.AND.EX P2, PT, RZ, UR35, PT, P2 ;  /* 0x00000023ff007c0c */ /* 0x000fe4000bf45320 */
[C---:B-----5:R-:W-:Y:S01]  /*1170*/  PRMT R40, R28.reuse, 0x7632, R40 ;  /* 0x000076321c287816 */ /* 0x060fe20000000028 */
[----:B------:R-:W1:Y:S01]  /*1180*/  LDC R79, c[0x0][0x294] ;  /* 0x0000a500ff4f7b82 */ /* 0x000e620000000800 */
[----:B------:R-:W-:Y:S01]  /*1190*/  FFMA.FTZ R32, R19, R80, 1.1641532182693481445e-10 ;  /* 0x2f00000013207423 */ /* 0x000fe20000010050 */
[----:B------:R-:W-:-:S05]  /*11a0*/  SHF.L.U32 R19, R28, 0x10, RZ ;  /* 0x000000101c137819 */ /* 0x000fca00000006ff */
[----:B0-----:R-:W-:Y:S01]  /*11b0*/  FMUL.FTZ R19, R19, R78 ;  /* 0x0000004e13137220 */ /* 0x001fe20000410000 */
        /* <DEDUP_REMOVED lines=10> */
.L_x_1193:
        /* <DEDUP_REMOVED lines=12> */
.L_x_1196:
[----:B------:R-:W-:-:S07]  /*1320*/  IMAD.MOV.U32 R10, RZ, RZ, R49 ;  /* 0x000000ffff0a7224 */ /* 0x000fce00078e0031 */
.L_x_1197:
[----:B------:R-:W-:Y:S05]  /*1330*/  BSYNC B1 ;  /* 0x0000000000017941 */ /* 0x000fea0003800000 */
.L_x_1195:
        /* <DEDUP_REMOVED lines=16> */
.L_x_1201:
[----:B------:R-:W-:Y:S05]  /*1440*/  BSYNC B2 ;  /* 0x0000000000027941 */ /* 0x000fea0003800000 */
.L_x_1200:
        /* <DEDUP_REMOVED lines=43> */
.L_x_1199:
[----:B------:R-:W-:Y:S05]  /*1700*/  BSYNC B1 ;  /* 0x0000000000017941 */ /* 0x000fea0003800000 */
.L_x_1198:
        /* <DEDUP_REMOVED lines=10> */
.L_x_1194:
        /* <DEDUP_REMOVED lines=12> */
.L_x_1203:
[----:B------:R-:W-:-:S07]  /*1870*/  MOV R41, R49 ;  /* 0x0000003100297202 */ /* 0x000fce0000000f00 */
.L_x_1204:
[----:B------:R-:W-:Y:S05]  /*1880*/  BSYNC B1 ;  /* 0x0000000000017941 */ /* 0x000fea0003800000 */
.L_x_1202:
        /* <DEDUP_REMOVED lines=16> */
.L_x_1208:
[----:B------:R-:W-:Y:S05]  /*1990*/  BSYNC B2 ;  /* 0x0000000000027941 */ /* 0x000fea0003800000 */
.L_x_1207:
        /* <DEDUP_REMOVED lines=43> */
.L_x_1206:
[----:B------:R-:W-:Y:S05]  /*1c50*/  BSYNC B1 ;  /* 0x0000000000017941 */ /* 0x000fea0003800000 */
.L_x_1205:
        /* <DEDUP_REMOVED lines=15> */
.L_x_1209:
        /* <DEDUP_REMOVED lines=12> */
.L_x_1212:
[----:B------:R-:W-:-:S07]  /*1e10*/  MOV R11, R49 ;  /* 0x00000031000b7202 */ /* 0x000fce0000000f00 */
.L_x_1213:
[----:B------:R-:W-:Y:S05]  /*1e20*/  BSYNC B1 ;  /* 0x0000000000017941 */ /* 0x000fea0003800000 */
.L_x_1211:
        /* <DEDUP_REMOVED lines=16> */
.L_x_1217:
[----:B------:R-:W-:Y:S05]  /*1f30*/  BSYNC B2 ;  /* 0x0000000000027941 */ /* 0x000fea0003800000 */
.L_x_1216:
        /* <DEDUP_REMOVED lines=43> */
.L_x_1215:
[----:B------:R-:W-:Y:S05]  /*21f0*/  BSYNC B1 ;  /* 0x0000000000017941 */ /* 0x000fea0003800000 */
.L_x_1214:
[----:B------:R-:W-:Y:S02]  /*2200*/  I2FP.F32.U32 R11, R11 ;  /* 0x0000000b000b7245 */ /* 0x000fe40000201000 */
[----:B------:R-:W-:-:S03]  /*2210*/  PRMT R33, R24, 0x7632, R33 ;  /* 0x0000763218217816 */ /* 0x000fc60000000021 */
[----:B------:R-:W-:Y:S01]  /*2220*/  FFMA.FTZ R38, R11, R80, 1.1641532182693481445e-10 ;  /* 0x2f0000000b267423 */ /* 0x000fe20000010050 */
[----:B------:R-:W-:Y:S01]  /*2230*/  @P1 PRMT R11, R20, 0x7632, R11 ;  /* 0x00007632140b1816 */ /* 0x000fe2000000000b */
[----:B------:R-:W-:-:S03]  /*2240*/  IMAD.U32 R33, R33, 0x10000, RZ ;  /* 0x0001000021217824 */ /* 0x000fc600078e00ff */
[----:B------:R-:W-:Y:S01]  /*2250*/  FSETP.GTU.FTZ.AND P3, PT, R38, R79, PT ;  /* 0x0000004f2600720b */ /* 0x000fe20003f7c000 */
[----:B------:R-:W-:Y:S01]  /*2260*/  FMUL.FTZ R33, R33, R78 ;  /* 0x0000004e21217220 */ /* 0x000fe20000410000 */
[----:B------:R-:W-:Y:S02]  /*2270*/  @P1 IMAD.U32 R35, R11, 0x10000, RZ ;  /* 0x000100000b231824 */ /* 0x000fe400078e00ff */
[----:B------:R-:W-:Y:S02]  /*2280*/  SEL R11, RZ, 0x1, P3 ;  /* 0x00000001ff0b7807 */ /* 0x000fe40001800000 */
[----:B------:R-:W-:-:S05]  /*2290*/  FSEL R33, R33, RZ, !P3 ;  /* 0x000000ff21217208 */ /* 0x000fca0005800000 */
[----:B------:R-:W-:-:S04]  /*22a0*/  FADD.FTZ R32, R32, R33 ;  /* 0x0000002120207221 */ /* 0x000fc80000010000 */
[----:B------:R-:W-:-:S07]  /*22b0*/  @P1 FADD.FTZ R32, R32, R35 ;  /* 0x0000002320201221 */ /* 0x000fce0000010000 */
.L_x_1210:
        /* <DEDUP_REMOVED lines=12> */
.L_x_1219:
[----:B------:R-:W-:-:S07]  /*2380*/  IMAD.MOV.U32 R33, RZ, RZ, R49 ;  /* 0x000000ffff217224 */ /* 0x000fce00078e0031 */
.L_x_1220:
[----:B------:R-:W-:Y:S05]  /*2390*/  BSYNC B1 ;  /* 0x0000000000017941 */ /* 0x000fea0003800000 */
.L_x_1218:
        /* <DEDUP_REMOVED lines=16> */
.L_x_1224:
[----:B------:R-:W-:Y:S05]  /*24a0*/  BSYNC B2 ;  /* 0x0000000000027941 */ /* 0x000fea0003800000 */
.L_x_1223:
        /* <DEDUP_REMOVED lines=43> */
.L_x_1222:
[----:B------:R-:W-:Y:S05]  /*2760*/  BSYNC B1 ;  /* 0x0000000000017941 */ /* 0x000fea0003800000 */
.L_x_1221:
        /* <DEDUP_REMOVED lines=15> */
.L_x_1225:
        /* <DEDUP_REMOVED lines=12> */
.L_x_1228:
[----:B------:R-:W-:-:S07]  /*2920*/  IMAD.MOV.U32 R12, RZ, RZ, R49 ;  /* 0x000000ffff0c7224 */ /* 0x000fce00078e0031 */
.L_x_1229:
[----:B------:R-:W-:Y:S05]  /*2930*/  BSYNC B1 ;  /* 0x0000000000017941 */ /* 0x000fea0003800000 */
.L_x_1227:
        /* <DEDUP_REMOVED lines=16> */
.L_x_1233:
[----:B------:R-:W-:Y:S05]  /*2a40*/  BSYNC B2 ;  /* 0x0000000000027941 */ /* 0x000fea0003800000 */
.L_x_1232:
        /* <DEDUP_REMOVED lines=43> */
.L_x_1231:
[----:B------:R-:W-:Y:S05]  /*2d00*/  BSYNC B1 ;  /* 0x0000000000017941 */ /* 0x000fea0003800000 */
.L_x_1230:
        /* <DEDUP_REMOVED lines=10> */
.L_x_1226:
        /* <DEDUP_REMOVED lines=12> */
.L_x_1235:
[----:B------:R-:W-:-:S07]  /*2e70*/  IMAD.MOV.U32 R44, RZ, RZ, R49 ;  /* 0x000000ffff2c7224 */ /* 0x000fce00078e0031 */
.L_x_1236:
[----:B------:R-:W-:Y:S05]  /*2e80*/  BSYNC B1 ;  /* 0x0000000000017941 */ /* 0x000fea0003800000 */
.L_x_1234:
        /* <DEDUP_REMOVED lines=16> */
.L_x_1240:
[----:B------:R-:W-:Y:S05]  /*2f90*/  BSYNC B2 ;  /* 0x0000000000027941 */ /* 0x000fea0003800000 */
.L_x_1239:
        /* <DEDUP_REMOVED lines=43> */
.L_x_1238:
[----:B------:R-:W-:Y:S05]  /*3250*/  BSYNC B1 ;  /* 0x0000000000017941 */ /* 0x000fea0003800000 */
.L_x_1237:
        /* <DEDUP_REMOVED lines=15> */
.L_x_1241:
        /* <DEDUP_REMOVED lines=12> */
.L_x_1244:
[----:B------:R-:W-:-:S07]  /*3410*/  IMAD.MOV.U32 R13, RZ, RZ, R49 ;  /* 0x000000ffff0d7224 */ /* 0x000fce00078e0031 */
.L_x_1245:
[----:B------:R-:W-:Y:S05]  /*3420*/  BSYNC B1 ;  /* 0x0000000000017941 */ /* 0x000fea0003800000 */
.L_x_1243:
        /* <DEDUP_REMOVED lines=16> */
.L_x_1249:
[----:B------:R-:W-:Y:S05]  /*3530*/  BSYNC B2 ;  /* 0x0000000000027941 */ /* 0x000fea0003800000 */
.L_x_1248:
        /* <DEDUP_REMOVED lines=43> */
.L_x_1247:
[----:B------:R-:W-:Y:S05]  /*37f0*/  BSYNC B1 ;  /* 0x0000000000017941 */ /* 0x000fea0003800000 */
.L_x_1246:
        /* <DEDUP_REMOVED lines=12> */
.L_x_1242:
        /* <DEDUP_REMOVED lines=12> */
.L_x_1251:
[----:B------:R-:W-:-:S07]  /*3980*/  MOV R35, R49 ;  /* 0x0000003100237202 */ /* 0x000fce0000000f00 */
.L_x_1252:
[----:B------:R-:W-:Y:S05]  /*3990*/  BSYNC B1 ;  /* 0x0000000000017941 */ /* 0x000fea0003800000 */
.L_x_1250:
        /* <DEDUP_REMOVED lines=16> */
.L_x_1256:
[----:B------:R-:W-:Y:S05]  /*3aa0*/  BSYNC B2 ;  /* 0x0000000000027941 */ /* 0x000fea0003800000 */
.L_x_1255:
        /* <DEDUP_REMOVED lines=43> */
.L_x_1254:
[----:B------:R-:W-:Y:S05]  /*3d60*/  BSYNC B1 ;  /* 0x0000000000017941 */ /* 0x000fea0003800000 */
.L_x_1253:
        /* <DEDUP_REMOVED lines=15> */
.L_x_1257:
        /* <DEDUP_REMOVED lines=12> */
.L_x_1260:
[----:B------:R-:W-:-:S07]  /*3f20*/  MOV R14, R49 ;  /* 0x00000031000e7202 */ /* 0x000fce0000000f00 */
.L_x_1261:
[----:B------:R-:W-:Y:S05]  /*3f30*/  BSYNC B1 ;  /* 0x0000000000017941 */ /* 0x000fea0003800000 */
.L_x_1259:
        /* <DEDUP_REMOVED lines=16> */
.L_x_1265:
[----:B------:R-:W-:Y:S05]  /*4040*/  BSYNC B2 ;  /* 0x0000000000027941 */ /* 0x000fea0003800000 */
.L_x_1264:
        /* <DEDUP_REMOVED lines=43> */
.L_x_1263:
[----:B------:R-:W-:Y:S05]  /*4300*/  BSYNC B1 ;  /* 0x0000000000017941 */ /* 0x000fea0003800000 */
.L_x_1262:
        /* <DEDUP_REMOVED lines=10> */
.L_x_1258:
        /* <DEDUP_REMOVED lines=12> */
.L_x_1267:
[----:B------:R-:W-:-:S07]  /*4470*/  IMAD.MOV.U32 R41, RZ, RZ, R49 ;  /* 0x000000ffff297224 */ /* 0x000fce00078e0031 */
.L_x_1268:
[----:B------:R-:W-:Y:S05]  /*4480*/  BSYNC B1 ;  /* 0x0000000000017941 */ /* 0x000fea0003800000 */
.L_x_1266:
        /* <DEDUP_REMOVED lines=16> */
.L_x_1272:
[----:B------:R-:W-:Y:S05]  /*4590*/  BSYNC B2 ;  /* 0x0000000000027941 */ /* 0x000fea0003800000 */
.L_x_1271:
        /* <DEDUP_REMOVED lines=43> */
.L_x_1270:
[----:B------:R-:W-:Y:S05]  /*4850*/  BSYNC B1 ;  /* 0x0000000000017941 */ /* 0x000fea0003800000 */
.L_x_1269:
        /* <DEDUP_REMOVED lines=14> */
.L_x_1273:
        /* <DEDUP_REMOVED lines=12> */
.L_x_1276:
[----:B------:R-:W-:-:S07]  /*4a00*/  IMAD.MOV.U32 R15, RZ, RZ, R49 ;  /* 0x000000ffff0f7224 */ /* 0x000fce00078e0031 */
.L_x_1277:
[----:B------:R-:W-:Y:S05]  /*4a10*/  BSYNC B1 ;  /* 0x0000000000017941 */ /* 0x000fea0003800000 */
.L_x_1275:
        /* <DEDUP_REMOVED lines=16> */
.L_x_1281:
[----:B------:R-:W-:Y:S05]  /*4b20*/  BSYNC B2 ;  /* 0x0000000000027941 */ /* 0x000fea0003800000 */
.L_x_1280:
        /* <DEDUP_REMOVED lines=43> */
.L_x_1279:
[----:B------:R-:W-:Y:S05]  /*4de0*/  BSYNC B1 ;  /* 0x0000000000017941 */ /* 0x000fea0003800000 */
.L_x_1278:
        /* <DEDUP_REMOVED lines=9> */
[----:B------:R-:W-:Y:S01]  /*4e80*/  FADD.FTZ R37, R37, R38 ;  /* 0x0000002625257221 */ /* 0x000fe20000010000 */
[----:B------:R-:W-:-:S05]  /*4e90*/  @P1 SHF.L.U32 R42, R41, 0x10, RZ ;  /* 0x00000010292a1819 */ /* 0x000fca00000006ff */
[----:B------:R-:W-:-:S07]  /*4ea0*/  @P1 FADD.FTZ R37, R37, R42 ;  /* 0x0000002a25251221 */ /* 0x000fce0000010000 */
.L_x_1274:
        /* <DEDUP_REMOVED lines=12> */
.L_x_1283:
[----:B------:R-:W-:-:S07]  /*4f70*/  IMAD.MOV.U32 R41, RZ, RZ, R49 ;  /* 0x000000ffff297224 */ /* 0x000fce00078e0031 */
.L_x_1284:
[----:B------:R-:W-:Y:S05]  /*4f80*/  BSYNC B1 ;  /* 0x0000000000017941 */ /* 0x000fea0003800000 */
.L_x_1282:
        /* <DEDUP_REMOVED lines=16> */
.L_x_1288:
[----:B------:R-:W-:Y:S05]  /*5090*/  BSYNC B2 ;  /* 0x0000000000027941 */ /* 0x000fea0003800000 */
.L_x_1287:
        /* <DEDUP_REMOVED lines=43> */
.L_x_1286:
[----:B------:R-:W-:Y:S05]  /*5350*/  BSYNC B1 ;  /* 0x0000000000017941 */ /* 0x000fea0003800000 */
.L_x_1285:
[----:B------:R-:W-:Y:S02]  /*5360*/  I2FP.F32.U32 R39, R41 ;  /* 0x0000002900277245 */ /* 0x000fe40000201000 */
[C---:B------:R-:W-:Y:S02]  /*5370*/  SHF.L.U32 R41, R31.reuse, 0x10, RZ ;  /* 0x000000101f297819 */ /* 0x040fe400000006ff */
[----:B------:R-:W-:Y:S01]  /*5380*/  PRMT R31, R31, 0x7632, R31 ;  /* 0x000076321f1f7816 */ /* 0x000fe2000000001f */
[----:B------:R-:W-:Y:S02]  /*5390*/  FFMA.FTZ R38, R39, R80, 1.1641532182693481445e-10 ;  /* 0x2f00000027267423 */ /* 0x000fe40000010050 */
[----:B------:R-:W-:-:S03]  /*53a0*/  FMUL.FTZ R41, R41, R78 ;  /* 0x0000004e29297220 */ /* 0x000fc60000410000 */
[----:B------:R-:W-:-:S04]  /*53b0*/  FSETP.GTU.FTZ.AND P4, PT, R38, R79, PT ;  /* 0x0000004f2600720b */ /* 0x000fc80003f9c000 */
[----:B------:R-:W-:Y:S01]  /*53c0*/  FSEL R38, R41, RZ, !P4 ;  /* 0x000000ff29267208 */ /* 0x000fe20006000000 */
[----:B------:R-:W-:Y:S08]  /*53d0*/  @P2 BRA `(.L_x_1289) ;  /* 0x0000000000182947 */ /* 0x000ff00003800000 */
[----:B------:R-:W-:Y:S01]  /*53e0*/  IMAD.MOV.U32 R41, RZ, RZ, R42 ;  /* 0x000000ffff297224 */ /* 0x000fe200078e002a */
[----:B------:R-:W-:Y:S06]  /*53f0*/  @!P1 BRA `(.L_x_1290) ;  /* 0x0000000400649947 */ /* 0x000fec0003800000 */
[----:B------:R-:W-:Y:S01]  /*5400*/  IMAD.U32 R39, R23, 0x10000, RZ ;  /* 0x0001000017277824 */ /* 0x000fe200078e00ff */
[----:B------:R-:W-:-:S03]  /*5410*/  MOV R41, R42 ;  /* 0x0000002a00297202 */ /* 0x000fc60000000f00 */
[----:B------:R-:W-:Y:S01]  /*5420*/  FADD.FTZ R38, R38, R39 ;  /* 0x0000002726267221 */ /* 0x000fe20000010000 */
[----:B------:R-:W-:Y:S06]  /*5430*/  BRA `(.L_x_1290) ;  /* 0x0000000400547947 */ /* 0x000fec0003800000 */
.L_x_1289:
        /* <DEDUP_REMOVED lines=12> */
.L_x_1292:
[----:B------:R-:W-:-:S07]  /*5500*/  IMAD.MOV.U32 R16, RZ, RZ, R49 ;  /* 0x000000ffff107224 */ /* 0x000fce00078e0031 */
.L_x_1293:
[----:B------:R-:W-:Y:S05]  /*5510*/  BSYNC B1 ;  /* 0x0000000000017941 */ /* 0x000fea0003800000 */
.L_x_1291:
        /* <DEDUP_REMOVED lines=16> */
.L_x_1297:
[----:B------:R-:W-:Y:S05]  /*5620*/  BSYNC B2 ;  /* 0x0000000000027941 */ /* 0x000fea0003800000 */
.L_x_1296:
        /* <DEDUP_REMOVED lines=43> */
.L_x_1295:
[----:B------:R-:W-:Y:S05]  /*58e0*/  BSYNC B1 ;  /* 0x0000000000017941 */ /* 0x000fea0003800000 */
.L_x_1294:
        /* <DEDUP_REMOVED lines=10> */
.L_x_1290:
        /* <DEDUP_REMOVED lines=12> */
.L_x_1299:
[----:B------:R-:W-:-:S07]  /*5a50*/  MOV R39, R49 ;  /* 0x0000003100277202 */ /* 0x000fce0000000f00 */
.L_x_1300:
[----:B------:R-:W-:Y:S05]  /*5a60*/  BSYNC B1 ;  /* 0x0000000000017941 */ /* 0x000fea0003800000 */
.L_x_1298:
        /* <DEDUP_REMOVED lines=16> */
.L_x_1304:
[----:B------:R-:W-:Y:S05]  /*5b70*/  BSYNC B2 ;  /* 0x0000000000027941 */ /* 0x000fea0003800000 */
.L_x_1303:
        /* <DEDUP_REMOVED lines=43> */
.L_x_1302:
[----:B------:R-:W-:Y:S05]  /*5e30*/  BSYNC B1 ;  /* 0x0000000000017941 */ /* 0x000fea0003800000 */
.L_x_1301:
        /* <DEDUP_REMOVED lines=14> */
.L_x_1305:
        /* <DEDUP_REMOVED lines=12> */
.L_x_1308:
[----:B------:R-:W-:-:S07]  /*5fe0*/  MOV R17, R49 ;  /* 0x0000003100117202 */ /* 0x000fce0000000f00 */
.L_x_1309:
[----:B------:R-:W-:Y:S05]  /*5ff0*/  BSYNC B1 ;  /* 0x0000000000017941 */ /* 0x000fea0003800000 */
.L_x_1307:
        /* <DEDUP_REMOVED lines=8> */
[----:B------:R-:W-:Y:S01]  /*6080*/  VIADD R3, R3, 0x1 ;  /* 0x0000000103037836 */ /* 0x000fe20000000000 */
[----:B------:R-:W-:-:S04]  /*6090*/  P2R R31, PR, RZ, 0x1 ;  /* 0x00000001ff1f7803 */ /* 0x000fc80000000000 */
[----:B------:R-:W-:-:S13]  /*60a0*/  ISETP.NE.AND P6, PT, R3, RZ, PT ;  /* 0x000000ff0300720c */ /* 0x000fda0003fc5270 */
[----:B------:R-:W-:Y:S01]  /*60b0*/  @!P6 IADD3 R2, R2, 0x1, RZ ;  /* 0x000000010202e810 */ /* 0x000fe20007ffe0ff */
[----:B------:R-:W-:Y:S01]  /*60c0*/  @!P6 VIADD R41, R7, 0x1 ;  /* 0x000000010729e836 */ /* 0x000fe20000000000 */
[----:B------:R-:W-:Y:S02]  /*60d0*/  @!P6 MOV R3, RZ ;  /* 0x000000ff0003e202 */ /* 0x000fe40000000f00 */
[----:B------:R-:W-:-:S13]  /*60e0*/  ISETP.NE.AND P0, PT, R2, RZ, !P6 ;  /* 0x000000ff0200720c */ /* 0x000fda0007705270 */
[----:B------:R-:W-:Y:S01]  /*60f0*/  @P0 IMAD.MOV R41, RZ, RZ, R7 ;  /* 0x000000ffff290224 */ /* 0x000fe200078e0207 */
[----:B------:R-:W-:-:S03]  /*6100*/  ISETP.NE.AND P0, PT, R31, RZ, PT ;  /* 0x000000ff1f00720c */ /* 0x000fc60003f05270 */
[----:B------:R-:W-:-:S10]  /*6110*/  @!P6 IMAD.MOV.U32 R7, RZ, RZ, R41 ;  /* 0x000000ffff07e224 */ /* 0x000fd400078e0029 */
.L_x_1313:
[----:B------:R-:W-:Y:S05]  /*6120*/  BSYNC B2 ;  /* 0x0000000000027941 */ /* 0x000fea0003800000 */
.L_x_1312:
        /* <DEDUP_REMOVED lines=43> */
.L_x_1311:
[----:B------:R-:W-:Y:S05]  /*63e0*/  BSYNC B1 ;  /* 0x0000000000017941 */ /* 0x000fea0003800000 */
.L_x_1310:
        /* <DEDUP_REMOVED lines=12> */
.L_x_1306:
        /* <DEDUP_REMOVED lines=8> */
[----:B------:R-:W-:Y:S02]  /*6530*/  ISETP.NE.AND P6, PT, R28, RZ, PT ;  /* 0x000000ff1c00720c */ /* 0x000fe40003fc5270 */
[----:B------:R-:W-:Y:S02]  /*6540*/  SEL R46, RZ, 0x1000000, P5 ;  /* 0x01000000ff2e7807 */ /* 0x000fe40002800000 */
        /* <DEDUP_REMOVED lines=8> */
[----:B------:R-:W-:Y:S02]  /*65d0*/  SEL R36, RZ, 0x1, P3 ;  /* 0x00000001ff247807 */ /* 0x000fe40001800000 */
[----:B------:R-:W-:Y:S01]  /*65e0*/  LOP3.LUT R45, R45, R46, R42, 0xfe, !PT ;  /* 0x0000002e2d2d7212 */ /* 0x000fe200078efe2a */
[----:B------:R0:W-:Y:S01]  /*65f0*/  STG.E.128 desc[UR4][R40.64], R28 ;  /* 0x0000001c28007986 */ /* 0x0001e2000c101d04 */
[----:B------:R-:W-:Y:S01]  /*6600*/  SEL R42, RZ, 0x1, P5 ;  /* 0x00000001ff2a7807 */ /* 0x000fe20002800000 */
[----:B0-----:R-:W-:Y:S01]  /*6610*/  IMAD.WIDE.U32 R30, R36, 0x1000000, RZ ;  /* 0x01000000241e7825 */ /* 0x001fe200078e00ff */
[----:B------:R-:W-:Y:S01]  /*6620*/  SEL R36, RZ, 0x1, P4 ;  /* 0x00000001ff247807 */ /* 0x000fe20002000000 */
[----:B------:R-:W0:Y:S03]  /*6630*/  @P0 LDC.64 R28, c[0x0][0x228] ;  /* 0x00008a00ff1c0b82 */ /* 0x000e260000000a00 */
[----:B------:R-:W-:Y:S01]  /*6640*/  LOP3.LUT R45, R31, R45, R43, 0xfe, !PT ;  /* 0x0000002d1f2d7212 */ /* 0x000fe200078efe2b */
[----:B------:R-:W-:Y:S01]  /*6650*/  IMAD.WIDE.U32 R40, R36, 0x10000, RZ ;  /* 0x0001000024287825 */ /* 0x000fe200078e00ff */
[----:B------:R-:W-:-:S03]  /*6660*/  SEL R31, RZ, 0x1, P6 ;  /* 0x00000001ff1f7807 */ /* 0x000fc60003000000 */
[----:B------:R-:W-:-:S03]  /*6670*/  IMAD.WIDE.U32 R42, R42, 0x100, RZ ;  /* 0x000001002a2a7825 */ /* 0x000fc600078e00ff */
[----:B------:R-:W-:Y:S02]  /*6680*/  LOP3.LUT R30, R42, R30, R40, 0xfe, !PT ;  /* 0x0000001e2a1e7212 */ /* 0x000fe400078efe28 */
[----:B------:R-:W-:Y:S02]  /*6690*/  LOP3.LUT R41, R43, R45, R41, 0xfe, !PT ;  /* 0x0000002d2b297212 */ /* 0x000fe400078efe29 */
[----:B------:R-:W-:Y:S01]  /*66a0*/  LOP3.LUT R40, R30, R31, RZ, 0xfc, !PT ;  /* 0x0000001f1e287212 */ /* 0x000fe200078efcff */
[----:B-1----:R-:W-:-:S05]  /*66b0*/  IMAD.WIDE.U32 R30, R18, 0x8, R56 ;  /* 0x00000008121e7825 */ /* 0x002fca00078e0038 */
[----:B------:R1:W-:Y:S01]  /*66c0*/  STG.E.64 desc[UR4][R30.64], R40 ;  /* 0x000000281e007986 */ /* 0x0003e2000c101b04 */
[----:B------:R-:W-:Y:S05]  /*66d0*/  @!P0 BRA `(.L_x_1314) ;  /* 0x0000000000508947 */ /* 0x000fea0003800000 */
[----:B-1----:R-:W-:Y:S01]  /*66e0*/  SHF.L.U32 R31, R16, 0x10, RZ ;  /* 0x00000010101f7819 */ /* 0x002fe200000006ff */
[----:B------:R-:W1:Y:S01]  /*66f0*/  LDC.64 R46, c[0x0][0x248] ;  /* 0x00009200ff2e7b82 */ /* 0x000e620000000a00 */
[----:B------:R-:W-:Y:S02]  /*6700*/  LOP3.LUT R30, R17, 0xffff, RZ, 0xc0, !PT ;  /* 0x0000ffff111e7812 */ /* 0x000fe400078ec0ff */
[----:B------:R-:W-:Y:S02]  /*6710*/  LOP3.LUT R31, R31, 0xff0000, RZ, 0xc0, !PT ;  /* 0x00ff00001f1f7812 */ /* 0x000fe400078ec0ff */
[----:B------:R-:W-:Y:S02]  /*6720*/  LOP3.LUT R40, R12, 0xff, RZ, 0xc0, !PT ;  /* 0x000000ff0c287812 */ /* 0x000fe400078ec0ff */
[----:B------:R-:W-:Y:S02]  /*6730*/  PRMT R45, R31, 0x4210, R30 ;  /* 0x000042101f2d7816 */ /* 0x000fe4000000001e */
[----:B------:R-:W-:Y:S01]  /*6740*/  PRMT R30, R15, 0x7104, RZ ;  /* 0x000071040f1e7816 */ /* 0x000fe200000000ff */
[----:B------:R-:W-:Y:S01]  /*6750*/  IMAD.WIDE.U32 R40, R40, 0x10000, RZ ;  /* 0x0001000028287825 */ /* 0x000fe200078e00ff */
[----:B------:R-:W-:-:S02]  /*6760*/  LOP3.LUT R42, R11, 0xff, RZ, 0xc0, !PT ;  /* 0x000000ff0b2a7812 */ /* 0x000fc400078ec0ff */
[----:B------:R-:W-:Y:S02]  /*6770*/  LOP3.LUT R45, R45, 0xff00, R30, 0xf8, !PT ;  /* 0x0000ff002d2d7812 */ /* 0x000fe400078ef81e */
[----:B------:R-:W-:Y:S01]  /*6780*/  LOP3.LUT R30, R13, 0xff, RZ, 0xc0, !PT ;  /* 0x000000ff0d1e7812 */ /* 0x000fe200078ec0ff */
[----:B------:R-:W-:Y:S01]  /*6790*/  IMAD.WIDE.U32 R42, R42, 0x100, RZ ;  /* 0x000001002a2a7825 */ /* 0x000fe200078e00ff */
        /* <DEDUP_REMOVED lines=8> */
.L_x_1314:
        /* <DEDUP_REMOVED lines=20> */
.L_x_1316:
[----:B------:R-:W-:-:S07]  /*6960*/  MOV R48, R49 ;  /* 0x0000003100307202 */ /* 0x000fce0000000f00 */
.L_x_1317:
[----:B------:R-:W-:Y:S05]  /*6970*/  BSYNC B1 ;  /* 0x0000000000017941 */ /* 0x000fea0003800000 */
.L_x_1315:
        /* <DEDUP_REMOVED lines=16> */
.L_x_1321:
[----:B------:R-:W-:Y:S05]  /*6a80*/  BSYNC B2 ;  /* 0x0000000000027941 */ /* 0x000fea0003800000 */
.L_x_1320:
        /* <DEDUP_REMOVED lines=43> */
.L_x_1319:
[----:B------:R-:W-:Y:S05]  /*6d40*/  BSYNC B1 ;  /* 0x0000000000017941 */ /* 0x000fea0003800000 */
.L_x_1318:
        /* <DEDUP_REMOVED lines=15> */
.L_x_1322:
        /* <DEDUP_REMOVED lines=12> */
.L_x_1325:
[----:B------:R-:W-:-:S07]  /*6f00*/  MOV R10, R49 ;  /* 0x00000031000a7202 */ /* 0x000fce0000000f00 */
.L_x_1326:
[----:B------:R-:W-:Y:S05]  /*6f10*/  BSYNC B1 ;  /* 0x0000000000017941 */ /* 0x000fea0003800000 */
.L_x_1324:
        /* <DEDUP_REMOVED lines=16> */
.L_x_1330:
[----:B------:R-:W-:Y:S05]  /*7020*/  BSYNC B2 ;  /* 0x0000000000027941 */ /* 0x000fea0003800000 */
.L_x_1329:
        /* <DEDUP_REMOVED lines=43> */
.L_x_1328:
[----:B------:R-:W-:Y:S05]  /*72e0*/  BSYNC B1 ;  /* 0x0000000000017941 */ /* 0x000fea0003800000 */
.L_x_1327:
        /* <DEDUP_REMOVED lines=10> */
.L_x_1323:
        /* <DEDUP_REMOVED lines=12> */
.L_x_1332:
[----:B------:R-:W-:-:S07]  /*7450*/  IMAD.MOV.U32 R41, RZ, RZ, R49 ;  /* 0x000000ffff297224 */ /* 0x000fce00078e0031 */
.L_x_1333:
[----:B------:R-:W-:Y:S05]  /*7460*/  BSYNC B1 ;  /* 0x0000000000017941 */ /* 0x000fea0003800000 */
.L_x_1331:
        /* <DEDUP_REMOVED lines=16> */
.L_x_1337:
[----:B------:R-:W-:Y:S05]  /*7570*/  BSYNC B2 ;  /* 0x0000000000027941 */ /* 0x000fea0003800000 */
.L_x_1336:
        /* <DEDUP_REMOVED lines=43> */
.L_x_1335:
[----:B------:R-:W-:Y:S05]  /*7830*/  BSYNC B1 ;  /* 0x0000000000017941 */ /* 0x000fea0003800000 */
.L_x_1334:
        /* <DEDUP_REMOVED lines=15> */
.L_x_1338:
        /* <DEDUP_REMOVED lines=12> */
.L_x_1341:
[----:B------:R-:W-:-:S07]  /*79f0*/  IMAD.MOV.U32 R11, RZ, RZ, R49 ;  /* 0x000000ffff0b7224 */ /* 0x000fce00078e0031 */
.L_x_1342:
[----:B------:R-:W-:Y:S05]  /*7a00*/  BSYNC B1 ;  /* 0x0000000000017941 */ /* 0x000fea0003800000 */
.L_x_1340:
        /* <DEDUP_REMOVED lines=16> */
.L_x_1346:
[----:B------:R-:W-:Y:S05]  /*7b10*/  BSYNC B2 ;  /* 0x0000000000027941 */ /* 0x000fea0003800000 */
.L_x_1345:
        /* <DEDUP_REMOVED lines=43> */
.L_x_1344:
[----:B------:R-:W-:Y:S05]  /*7dd0*/  BSYNC B1 ;  /* 0x0000000000017941 */ /* 0x000fea0003800000 */
.L_x_1343:
[----:B------:R-:W-:Y:S02]  /*7de0*/  PRMT R42, R24, 0x7632, R42 ;  /* 0x00007632182a7816 */ /* 0x000fe4000000002a */
[----:B------:R-:W-:-:S03]  /*7df0*/  I2FP.F32.U32 R11, R11 ;  /* 0x0000000b000b7245 */ /* 0x000fc60000201000 */
        /* <DEDUP_REMOVED lines=10> */
.L_x_1339:
        /* <DEDUP_REMOVED lines=12> */
.L_x_1348:
[----:B------:R-:W-:-:S07]  /*7f60*/  IMAD.MOV.U32 R46, RZ, RZ, R49 ;  /* 0x000000ffff2e7224 */ /* 0x000fce00078e0031 */
.L_x_1349:
[----:B------:R-:W-:Y:S05]  /*7f70*/  BSYNC B1 ;  /* 0x0000000000017941 */ /* 0x000fea0003800000 */
.L_x_1347:
        /* <DEDUP_REMOVED lines=16> */
.L_x_1353:
[----:B------:R-:W-:Y:S05]  /*8080*/  BSYNC B2 ;  /* 0x0000000000027941 */ /* 0x000fea0003800000 */
.L_x_1352:
        /* <DEDUP_REMOVED lines=43> */
.L_x_1351:
[----:B------:R-:W-:Y:S05]  /*8340*/  BSYNC B1 ;  /* 0x0000000000017941 */ /* 0x000fea0003800000 */
.L_x_1350:
[----:B------:R-:W-:-:S05]  /*8350*/  I2FP.F32.U32 R43, R46 ;  /* 0x0000002e002b7245 */ /* 0x000fca0000201000 */
[----:B------:R-:W-:Y:S01]  /*8360*/  FFMA.FTZ R42, R43, R80, 1.1641532182693481445e-10 ;  /* 0x2f0000002b2a7423 */ /* 0x000fe20000010050 */
[C---:B------:R-:W-:Y:S02]  /*8370*/  SHF.L.U32 R43, R29.reuse, 0x10, RZ ;  /* 0x000000101d2b7819 */ /* 0x040fe400000006ff */
[----:B------:R-:W-:Y:S02]  /*8380*/  PRMT R29, R29, 0x7632, R29 ;  /* 0x000076321d1d7816 */ /* 0x000fe4000000001d */
[----:B------:R-:W-:Y:S01]  /*8390*/  FSETP.GTU.FTZ.AND P3, PT, R42, R79, PT ;  /* 0x0000004f2a00720b */ /* 0x000fe20003f7c000 */
[----:B------:R-:W-:-:S03]  /*83a0*/  FMUL.FTZ R43, R43, R78 ;  /* 0x0000004e2b2b7220 */ /* 0x000fc60000410000 */
        /* <DEDUP_REMOVED lines=9> */
.L_x_1354:
        /* <DEDUP_REMOVED lines=12> */
.L_x_1357:
[----:B------:R-:W-:-:S07]  /*8500*/  IMAD.MOV.U32 R12, RZ, RZ, R49 ;  /* 0x000000ffff0c7224 */ /* 0x000fce00078e0031 */
.L_x_1358:
[----:B------:R-:W-:Y:S05]  /*8510*/  BSYNC B1 ;  /* 0x0000000000017941 */ /* 0x000fea0003800000 */
.L_x_1356:
        /* <DEDUP_REMOVED lines=16> */
.L_x_1362:
[----:B------:R-:W-:Y:S05]  /*8620*/  BSYNC B2 ;  /* 0x0000000000027941 */ /* 0x000fea0003800000 */
.L_x_1361:
        /* <DEDUP_REMOVED lines=43> */
.L_x_1360:
[----:B------:R-:W-:Y:S05]  /*88e0*/  BSYNC B1 ;  /* 0x0000000000017941 */ /* 0x000fea0003800000 */
.L_x_1359:
[----:B------:R-:W-:Y:S02]  /*88f0*/  I2FP.F32.U32 R43, R12 ;  /* 0x0000000c002b7245 */ /* 0x000fe40000201000 */
[----:B------:R-:W-:-:S03]  /*8900*/  SHF.L.U32 R51, R25, 0x10, RZ ;  /* 0x0000001019337819 */ /* 0x000fc600000006ff */
[----:B------:R-:W-:Y:S02]  /*8910*/  FFMA.FTZ R12, R43, R80, 1.1641532182693481445e-10 ;  /* 0x2f0000002b0c7423 */ /* 0x000fe40000010050 */
[----:B------:R-:W-:Y:S01]  /*8920*/  FMUL.FTZ R43, R51, R78 ;  /* 0x0000004e332b7220 */ /* 0x000fe20000410000 */
[----:B------:R-:W-:Y:S02]  /*8930*/  @P1 IMAD.U32 R51, R21, 0x10000, RZ ;  /* 0x0001000015331824 */ /* 0x000fe400078e00ff */
[----:B------:R-:W-:-:S04]  /*8940*/  FSETP.GTU.FTZ.AND P3, PT, R12, R79, PT ;  /* 0x0000004f0c00720b */ /* 0x000fc80003f7c000 */
[----:B------:R-:W-:Y:S02]  /*8950*/  FSEL R43, R43, RZ, !P3 ;  /* 0x000000ff2b2b7208 */ /* 0x000fe40005800000 */
[----:B------:R-:W-:-:S03]  /*8960*/  SEL R12, RZ, 0x1, P3 ;  /* 0x00000001ff0c7807 */ /* 0x000fc60001800000 */
[----:B------:R-:W-:-:S04]  /*8970*/  FADD.FTZ R42, R42, R43 ;  /* 0x0000002b2a2a7221 */ /* 0x000fc80000010000 */
[----:B------:R-:W-:-:S07]  /*8980*/  @P1 FADD.FTZ R42, R51, R42 ;  /* 0x0000002a332a1221 */ /* 0x000fce0000010000 */
.L_x_1355:
        /* <DEDUP_REMOVED lines=12> */
.L_x_1364:
[----:B------:R-:W-:-:S07]  /*8a50*/  MOV R43, R49 ;  /* 0x00000031002b7202 */ /* 0x000fce0000000f00 */
.L_x_1365:
[----:B------:R-:W-:Y:S05]  /*8a60*/  BSYNC B1 ;  /* 0x0000000000017941 */ /* 0x000fea0003800000 */
.L_x_1363:
        /* <DEDUP_REMOVED lines=11> */
[----:B------:R-:W-:Y:S01]  /*8b20*/  @!P3 IADD3 R44, R7, 0x1, RZ ;  /* 0x00000001072cb810 */ /* 0x000fe20007ffe0ff */
[----:B------:R-:W-:-:S03]  /*8b30*/  @!P3 IMAD.MOV.U32 R3, RZ, RZ, RZ ;  /* 0x000000ffff03b224 */ /* 0x000fc600078e00ff */
[----:B------:R-:W-:-:S13]  /*8b40*/  ISETP.NE.AND P4, PT, R2, RZ, !P3 ;  /* 0x000000ff0200720c */ /* 0x000fda0005f85270 */
[----:B------:R-:W-:-:S05]  /*8b50*/  @P4 IMAD.MOV R44, RZ, RZ, R7 ;  /* 0x000000ffff2c4224 */ /* 0x000fca00078e0207 */
[----:B------:R-:W-:-:S07]  /*8b60*/  @!P3 MOV R7, R44 ;  /* 0x0000002c0007b202 */ /* 0x000fce0000000f00 */
.L_x_1369:
[----:B------:R-:W-:Y:S05]  /*8b70*/  BSYNC B2 ;  /* 0x0000000000027941 */ /* 0x000fea0003800000 */
.L_x_1368:
        /* <DEDUP_REMOVED lines=43> */
.L_x_1367:
[----:B------:R-:W-:Y:S05]  /*8e30*/  BSYNC B1 ;  /* 0x0000000000017941 */ /* 0x000fea0003800000 */
.L_x_1366:
        /* <DEDUP_REMOVED lines=15> */
.L_x_1370:
        /* <DEDUP_REMOVED lines=12> */
.L_x_1373:
[----:B------:R-:W-:-:S07]  /*8ff0*/  MOV R13, R49 ;  /* 0x00000031000d7202 */ /* 0x000fce0000000f00 */
.L_x_1374:
[----:B------:R-:W-:Y:S05]  /*9000*/  BSYNC B1 ;  /* 0x0000000000017941 */ /* 0x000fea0003800000 */
.L_x_1372:
        /* <DEDUP_REMOVED lines=16> */
.L_x_1378:
[----:B------:R-:W-:Y:S05]  /*9110*/  BSYNC B2 ;  /* 0x0000000000027941 */ /* 0x000fea0003800000 */
.L_x_1377:
        /* <DEDUP_REMOVED lines=43> */
.L_x_1376:
[----:B------:R-:W-:Y:S05]  /*93d0*/  BSYNC B1 ;  /* 0x0000000000017941 */ /* 0x000fea0003800000 */
.L_x_1375:
        /* <DEDUP_REMOVED lines=12> */
.L_x_1371:
        /* <DEDUP_REMOVED lines=12> */
.L_x_1380:
[----:B------:R-:W-:-:S07]  /*9560*/  MOV R46, R49 ;  /* 0x00000031002e7202 */ /* 0x000fce0000000f00 */
.L_x_1381:
[----:B------:R-:W-:Y:S05]  /*9570*/  BSYNC B1 ;  /* 0x0000000000017941 */ /* 0x000fea0003800000 */
.L_x_1379:
        /* <DEDUP_REMOVED lines=16> */
.L_x_1385:
[----:B------:R-:W-:Y:S05]  /*9680*/  BSYNC B2 ;  /* 0x0000000000027941 */ /* 0x000fea0003800000 */
.L_x_1384:
        /* <DEDUP_REMOVED lines=43> */
.L_x_1383:
[----:B------:R-:W-:Y:S05]  /*9940*/  BSYNC B1 ;  /* 0x0000000000017941 */ /* 0x000fea0003800000 */
.L_x_1382:
        /* <DEDUP_REMOVED lines=15> */
.L_x_1386:
        /* <DEDUP_REMOVED lines=12> */
.L_x_1389:
[----:B------:R-:W-:-:S07]  /*9b00*/  MOV R14, R49 ;  /* 0x00000031000e7202 */ /* 0x000fce0000000f00 */
.L_x_1390:
[----:B------:R-:W-:Y:S05]  /*9b10*/  BSYNC B1 ;  /* 0x0000000000017941 */ /* 0x000fea0003800000 */
.L_x_1388:
        /* <DEDUP_REMOVED lines=16> */
.L_x_1394:
[----:B------:R-:W-:Y:S05]  /*9c20*/  BSYNC B2 ;  /* 0x0000000000027941 */ /* 0x000fea0003800000 */
.L_x_1393:
        /* <DEDUP_REMOVED lines=39> */
[----:B------:R-:W-:Y:S01]  /*9ea0*/  IMAD.WIDE.U32 R52, R52, -0x2daee0ad, RZ ;  /* 0xd2511f5334347825 */ /* 0x000fe200078e00ff */
[----:B------:R-:W-:-:S03]  /*9eb0*/  MOV R49, R56 ;  /* 0x0000003800317202 */ /* 0x000fc60000000f00 */
[----:B------:R-:W-:Y:S01]  /*9ec0*/  IMAD.MOV.U32 R60, RZ, RZ, R52 ;  /* 0x000000ffff3c7224 */ /* 0x000fe200078e0034 */
[----:B------:R-:W-:Y:S01]  /*9ed0*/  HFMA2.MMA R52, -RZ, RZ, 0, 0 ;  /* 0x00000000ff347435 */ /* 0x000fe200000001ff */
[----:B------:R-:W-:-:S10]  /*9ee0*/  LOP3.LUT R50, R53, UR32, R50, 0x96, !PT ;  /* 0x0000002035327c12 */ /* 0x000fd4000f8e9632 */
.L_x_1392:
[----:B------:R-:W-:Y:S05]  /*9ef0*/  BSYNC B1 ;  /* 0x0000000000017941 */ /* 0x000fea0003800000 */
.L_x_1391:
        /* <DEDUP_REMOVED lines=10> */
.L_x_1387:
        /* <DEDUP_REMOVED lines=12> */
.L_x_1396:
[----:B------:R-:W-:-:S07]  /*a060*/  IMAD.MOV.U32 R46, RZ, RZ, R49 ;  /* 0x000000ffff2e7224 */ /* 0x000fce00078e0031 */
.L_x_1397:
[----:B------:R-:W-:Y:S05]  /*a070*/  BSYNC B1 ;  /* 0x0000000000017941 */ /* 0x000fea0003800000 */
.L_x_1395:
        /* <DEDUP_REMOVED lines=16> */
.L_x_1401:
[----:B------:R-:W-:Y:S05]  /*a180*/  BSYNC B2 ;  /* 0x0000000000027941 */ /* 0x000fea0003800000 */
.L_x_1400:
        /* <DEDUP_REMOVED lines=42> */
[----:B------:R-:W-:Y:S02]  /*a430*/  LOP3.LUT R50, R53, UR32, R50, 0x96, !PT ;  /* 0x0000002035327c12 */ /* 0x000fe4000f8e9632 */
[----:B------:R-:W-:-:S07]  /*a440*/  MOV R60, R52 ;  /* 0x00000034003c7202 */ /* 0x000fce0000000f00 */
.L_x_1399:
[----:B------:R-:W-:Y:S05]  /*a450*/  BSYNC B1 ;  /* 0x0000000000017941 */ /* 0x000fea0003800000 */
.L_x_1398:
        /* <DEDUP_REMOVED lines=14> */
.L_x_1402:
        /* <DEDUP_REMOVED lines=12> */
.L_x_1405:
[----:B------:R-:W-:-:S07]  /*a600*/  MOV R15, R49 ;  /* 0x00000031000f7202 */ /* 0x000fce0000000f00 */
.L_x_1406:
[----:B------:R-:W-:Y:S05]  /*a610*/  BSYNC B1 ;  /* 0x0000000000017941 */ /* 0x000fea0003800000 */
.L_x_1404:
        /* <DEDUP_REMOVED lines=16> */
.L_x_1410:
[----:B------:R-:W-:Y:S05]  /*a720*/  BSYNC B2 ;  /* 0x0000000000027941 */ /* 0x000fea0003800000 */
.L_x_1409:
        /* <DEDUP_REMOVED lines=44> */
.L_x_1408:
[----:B------:R-:W-:Y:S05]  /*a9f0*/  BSYNC B1 ;  /* 0x0000000000017941 */ /* 0x000fea0003800000 */
.L_x_1407:
[----:B------:R-:W-:Y:S02]  /*aa00*/  PRMT R46, R26, 0x7632, R46 ;  /* 0x000076321a2e7816 */ /* 0x000fe4000000002e */
[----:B------:R-:W-:-:S03]  /*aa10*/  I2FP.F32.U32 R15, R15 ;  /* 0x0000000f000f7245 */ /* 0x000fc60000201000 */
[----:B------:R-:W-:Y:S02]  /*aa20*/  IMAD.U32 R51, R46, 0x10000, RZ ;  /* 0x000100002e337824 */ /* 0x000fe400078e00ff */
[----:B------:R-:W-:Y:S02]  /*aa30*/  FFMA.FTZ R46, R15, R80, 1.1641532182693481445e-10 ;  /* 0x2f0000000f2e7423 */ /* 0x000fe40000010050 */
[----:B------:R-:W-:-:S03]  /*aa40*/  FMUL.FTZ R51, R51, R78 ;  /* 0x0000004e33337220 */ /* 0x000fc60000410000 */
[----:B------:R-:W-:-:S04]  /*aa50*/  FSETP.GTU.FTZ.AND P4, PT, R46, R79, PT ;  /* 0x0000004f2e00720b */ /* 0x000fc80003f9c000 */
[----:B------:R-:W-:Y:S02]  /*aa60*/  FSEL R46, R51, RZ, !P4 ;  /* 0x000000ff332e7208 */ /* 0x000fe40006000000 */
[----:B------:R-:W-:-:S03]  /*aa70*/  SEL R15, RZ, 0x1, P4 ;  /* 0x00000001ff0f7807 */ /* 0x000fc60002000000 */
[--C-:B------:R-:W-:Y:S01]  /*aa80*/  FADD.FTZ R45, R45, R46.reuse ;  /* 0x0000002e2d2d7221 */ /* 0x100fe20000010000 */
[----:B------:R-:W-:-:S04]  /*aa90*/  @P1 PRMT R46, R22, 0x7632, R46 ;  /* 0x00007632162e1816 */ /* 0x000fc8000000002e */
[----:B------:R-:W-:-:S05]  /*aaa0*/  @P1 SHF.L.U32 R46, R46, 0x10, RZ ;  /* 0x000000102e2e1819 */ /* 0x000fca00000006ff */
[----:B------:R-:W-:-:S07]  /*aab0*/  @P1 FADD.FTZ R45, R45, R46 ;  /* 0x0000002e2d2d1221 */ /* 0x000fce0000010000 */
.L_x_1403:
        /* <DEDUP_REMOVED lines=12> */
.L_x_1412:
[----:B------:R-:W-:-:S07]  /*ab80*/  IMAD.MOV.U32 R46, RZ, RZ, R49 ;  /* 0x000000ffff2e7224 */ /* 0x000fce00078e0031 */
.L_x_1413:
[----:B------:R-:W-:Y:S05]  /*ab90*/  BSYNC B1 ;  /* 0x0000000000017941 */ /* 0x000fea0003800000 */
.L_x_1411:
        /* <DEDUP_REMOVED lines=16> */
.L_x_1417:
[----:B------:R-:W-:Y:S05]  /*aca0*/  BSYNC B2 ;  /* 0x0000000000027941 */ /* 0x000fea0003800000 */
.L_x_1416:
        /* <DEDUP_REMOVED lines=44> */
.L_x_1415:
[----:B------:R-:W-:Y:S05]  /*af70*/  BSYNC B1 ;  /* 0x0000000000017941 */ /* 0x000fea0003800000 */
.L_x_1414:
        /* <DEDUP_REMOVED lines=14> */
.L_x_1418:
        /* <DEDUP_REMOVED lines=12> */
.L_x_1421:
[----:B------:R-:W-:-:S07]  /*b120*/  MOV R16, R49 ;  /* 0x0000003100107202 */ /* 0x000fce0000000f00 */
.L_x_1422:
[----:B------:R-:W-:Y:S05]  /*b130*/  BSYNC B1 ;  /* 0x0000000000017941 */ /* 0x000fea0003800000 */
.L_x_1420:
        /* <DEDUP_REMOVED lines=16> */
.L_x_1426:
[----:B------:R-:W-:Y:S05]  /*b240*/  BSYNC B2 ;  /* 0x0000000000027941 */ /* 0x000fea0003800000 */
.L_x_1425:
        /* <DEDUP_REMOVED lines=44> */
.L_x_1424:
[----:B------:R-:W-:Y:S05]  /*b510*/  BSYNC B1 ;  /* 0x0000000000017941 */ /* 0x000fea0003800000 */
.L_x_1423:
        /* <DEDUP_REMOVED lines=10> */
.L_x_1419:
        /* <DEDUP_REMOVED lines=12> */
.L_x_1428:
[----:B------:R-:W-:-:S07]  /*b680*/  IMAD.MOV.U32 R56, RZ, RZ, R49 ;  /* 0x000000ffff387224 */ /* 0x000fce00078e0031 */
.L_x_1429:
[----:B------:R-:W-:Y:S05]  /*b690*/  BSYNC B1 ;  /* 0x0000000000017941 */ /* 0x000fea0003800000 */
.L_x_1427:
        /* <DEDUP_REMOVED lines=16> */
.L_x_1433:
[----:B------:R-:W-:Y:S05]  /*b7a0*/  BSYNC B2 ;  /* 0x0000000000027941 */ /* 0x000fea0003800000 */
.L_x_1432:
        /* <DEDUP_REMOVED lines=44> */
.L_x_1431:
[----:B------:R-:W-:Y:S05]  /*ba70*/  BSYNC B1 ;  /* 0x0000000000017941 */ /* 0x000fea0003800000 */
.L_x_1430:
        /* <DEDUP_REMOVED lines=14> */
.L_x_1434:
        /* <DEDUP_REMOVED lines=12> */
.L_x_1437:
[----:B------:R-:W-:-:S07]  /*bc20*/  MOV R17, R49 ;  /* 0x0000003100117202 */ /* 0x000fce0000000f00 */
.L_x_1438:
[----:B------:R-:W-:Y:S05]  /*bc30*/  BSYNC B1 ;  /* 0x0000000000017941 */ /* 0x000fea0003800000 */
.L_x_1436:
        /* <DEDUP_REMOVED lines=16> */
.L_x_1442:
[----:B------:R-:W-:Y:S05]  /*bd40*/  BSYNC B2 ;  /* 0x0000000000027941 */ /* 0x000fea0003800000 */
.L_x_1441:
        /* <DEDUP_REMOVED lines=37> */
[----:B------:R-:W-:Y:S01]  /*bfa0*/  LOP3.LUT R31, R55, UR29, R52, 0x96, !PT ;  /* 0x0000001d371f7c12 */ /* 0x000fe2000f8e9634 */
[----:B------:R-:W-:-:S05]  /*bfb0*/  IMAD.WIDE.U32 R52, R53, -0x326172a9, RZ ;  /* 0xcd9e8d5735347825 */ /* 0x000fca00078e00ff */
[----:B------:R-:W-:Y:S02]  /*bfc0*/  LOP3.LUT R54, R53, UR31, R54, 0x96, !PT ;  /* 0x0000001f35367c12 */ /* 0x000fe4000f8e9636 */
[----:B------:R-:W-:Y:S01]  /*bfd0*/  MOV R49, R52 ;  /* 0x0000003400317202 */ /* 0x000fe20000000f00 */
[----:B------:R-:W-:-:S04]  /*bfe0*/  IMAD.WIDE.U32 R52, R31, -0x2daee0ad, RZ ;  /* 0xd2511f531f347825 */ /* 0x000fc800078e00ff */
[----:B------:R-:W-:Y:S01]  /*bff0*/  IMAD.MOV.U32 R60, RZ, RZ, R52 ;  /* 0x000000ffff3c7224 */ /* 0x000fe200078e0034 */
[----:B------:R-:W-:-:S07]  /*c000*/  LOP3.LUT R50, R53, UR32, R50, 0x96, !PT ;  /* 0x0000002035327c12 */ /* 0x000fce000f8e9632 */
.L_x_1440:
[----:B------:R-:W-:Y:S05]  /*c010*/  BSYNC B1 ;  /* 0x0000000000017941 */ /* 0x000fea0003800000 */
.L_x_1439:
[----:B------:R-:W-:Y:S02]  /*c020*/  I2FP.F32.U32 R17, R17 ;  /* 0x0000001100117245 */ /* 0x000fe40000201000 */
[----:B------:R-:W-:-:S03]  /*c030*/  @P1 PRMT R52, R23, 0x7632, R52 ;  /* 0x0000763217341816 */ /* 0x000fc60000000034 */
[----:B------:R-:W-:Y:S01]  /*c040*/  FFMA.FTZ R80, R17, R80, 1.1641532182693481445e-10 ;  /* 0x2f00000011507423 */ /* 0x000fe20000010050 */
[----:B------:R-:W-:Y:S02]  /*c050*/  PRMT R17, R27, 0x7632, R17 ;  /* 0x000076321b117816 */ /* 0x000fe40000000011 */
[----:B------:R-:W-:Y:S02]  /*c060*/  @P1 SHF.L.U32 R53, R52, 0x10, RZ ;  /* 0x0000001034351819 */ /* 0x000fe400000006ff */
[----:B------:R-:W-:Y:S01]  /*c070*/  FSETP.GTU.FTZ.AND P2, PT, R80, R79, PT ;  /* 0x0000004f5000720b */ /* 0x000fe20003f5c000 */
[----:B------:R-:W-:-:S04]  /*c080*/  IMAD.U32 R17, R17, 0x10000, RZ ;  /* 0x0001000011117824 */ /* 0x000fc800078e00ff */
[----:B------:R-:W-:-:S05]  /*c090*/  FMUL.FTZ R17, R17, R78 ;  /* 0x0000004e11117220 */ /* 0x000fca0000410000 */
[----:B------:R-:W-:Y:S02]  /*c0a0*/  FSEL R31, R17, RZ, !P2 ;  /* 0x000000ff111f7208 */ /* 0x000fe40005000000 */
[----:B------:R-:W-:-:S03]  /*c0b0*/  SEL R17, RZ, 0x1, P2 ;  /* 0x00000001ff117807 */ /* 0x000fc60001000000 */
[----:B------:R-:W-:-:S04]  /*c0c0*/  FADD.FTZ R56, R56, R31 ;  /* 0x0000001f38387221 */ /* 0x000fc80000010000 */
[----:B------:R-:W-:-:S07]  /*c0d0*/  @P1 FADD.FTZ R56, R56, R53 ;  /* 0x0000003538381221 */ /* 0x000fce0000010000 */
.L_x_1435:
[----:B------:R-:W-:Y:S01]  /*c0e0*/  ISETP.NE.AND P6, PT, R48, RZ, PT ;  /* 0x000000ff3000720c */ /* 0x000fe20003fc5270 */
[----:B------:R-:W-:Y:S01]  /*c0f0*/  IMAD.WIDE.U32 R52, R36, 0x10, R92 ;  /* 0x0000001024347825 */ /* 0x000fe200078e005c */
[----:B------:R-:W-:Y:S01]  /*c100*/  SEL R48, RZ, 0x10000, P4 ;  /* 0x00010000ff307807 */ /* 0x000fe20002000000 */
[----:B------:R-:W0:Y:S01]  /*c110*/  LDC.64 R78, c[0x0][0x240] ;  /* 0x00009000ff4e7b82 */ /* 0x000e220000000a00 */
[----:B------:R-:W-:Y:S02]  /*c120*/  ISETP.NE.AND P4, PT, R29, RZ, PT ;  /* 0x000000ff1d00720c */ /* 0x000fe40003f85270 */
[----:B------:R-:W-:Y:S02]  /*c130*/  SEL R55, RZ, 0x1000000, P5 ;  /* 0x01000000ff377807 */ /* 0x000fe40002800000 */
[----:B------:R-:W-:Y:S02]  /*c140*/  ISETP.NE.AND P2, PT, R28, RZ, PT ;  /* 0x000000ff1c00720c */ /* 0x000fe40003f45270 */
[----:B------:R-:W-:-:S02]  /*c150*/  ISETP.NE.AND P5, PT, R30, RZ, PT ;  /* 0x000000ff1e00720c */ /* 0x000fc40003fa5270 */
[----:B------:R-:W-:Y:S02]  /*c160*/  ISETP.NE.AND P1, PT, R47, RZ, PT ;  /* 0x000000ff2f00720c */ /* 0x000fe40003f25270 */
[----:B------:R-:W-:Y:S02]  /*c170*/  F2FP.BF16.F32.PACK_AB R31, R56, R46 ;  /* 0x0000002e381f723e */ /* 0x000fe400000010ff */
[----:B------:R-:W-:Y:S02]  /*c180*/  F2FP.BF16.F32.PACK_AB R30, R45, R44 ;  /* 0x0000002c2d1e723e */ /* 0x000fe400000010ff */
[----:B------:R-:W-:Y:S02]  /*c190*/  F2FP.BF16.F32.PACK_AB R29, R43, R42 ;  /* 0x0000002a2b1d723e */ /* 0x000fe400000010ff */
[----:B------:R-:W-:Y:S02]  /*c1a0*/  F2FP.BF16.F32.PACK_AB R28, R41, R40 ;  /* 0x00000028291c723e */ /* 0x000fe400000010ff */
[----:B------:R-:W-:-:S02]  /*c1b0*/  SEL R47, RZ, 0x1, P4 ;  /* 0x00000001ff2f7807 */ /* 0x000fc40002000000 */
[----:B------:R-:W-:Y:S01]  /*c1c0*/  SEL R57, RZ, 0x100, P3 ;  /* 0x00000100ff397807 */ /* 0x000fe20001800000 */
[----:B------:R1:W-:Y:S03]  /*c1d0*/  STG.E.128 desc[UR4][R52.64], R28 ;  /* 0x0000001c34007986 */ /* 0x0003e6000c101d04 */
[----:B------:R-:W-:Y:S02]  /*c1e0*/  LOP3.LUT R57, R57, R55, R48, 0xfe, !PT ;  /* 0x0000003739397212 */ /* 0x000fe400078efe30 */
[----:B------:R-:W-:Y:S02]  /*c1f0*/  SEL R48, RZ, 0x1, P2 ;  /* 0x00000001ff307807 */ /* 0x000fe40001000000 */
[----:B------:R-:W-:Y:S01]  /*c200*/  SEL R55, RZ, 0x1, P5 ;  /* 0x00000001ff377807 */ /* 0x000fe20002800000 */
[----:B-1----:R-:W-:Y:S01]  /*c210*/  IMAD.WIDE.U32 R28, R47, 0x1000000, RZ ;  /* 0x010000002f1c7825 */ /* 0x002fe200078e00ff */
[----:B------:R-:W-:-:S03]  /*c220*/  SEL R47, RZ, 0x1, P6 ;  /* 0x00000001ff2f7807 */ /* 0x000fc60003000000 */
[----:B------:R-:W-:Y:S01]  /*c230*/  IMAD.WIDE.U32 R52, R48, 0x100, RZ ;  /* 0x0000010030347825 */ /* 0x000fe200078e00ff */
[----:B------:R-:W-:-:S03]  /*c240*/  LOP3.LUT R55, R29, R57, R55, 0xfe, !PT ;  /* 0x000000391d377212 */ /* 0x000fc600078efe37 */
[----:B------:R-:W-:Y:S01]  /*c250*/  FADD.FTZ R29, RZ, R19 ;  /* 0x00000013ff1d7221 */ /* 0x000fe20000010000 */
[----:B------:R-:W-:Y:S01]  /*c260*/  IMAD.WIDE.U32 R30, R47, 0x10000, RZ ;  /* 0x000100002f1e7825 */ /* 0x000fe200078e00ff */
[----:B------:R-:W-:Y:S02]  /*c270*/  SEL R47, RZ, 0x1, P1 ;  /* 0x00000001ff2f7807 */ /* 0x000fe40000800000 */
[----:B------:R-:W-:Y:S02]  /*c280*/  ISETP.NE.AND P1, PT, R91, RZ, PT ;  /* 0x000000ff5b00720c */ /* 0x000fe40003f25270 */
        /* <DEDUP_REMOVED lines=13> */
[----:B0-----:R-:W-:-:S04]  /*c360*/  IMAD.WIDE.U32 R28, R36, 0x8, R78 ;  /* 0x00000008241c7825 */ /* 0x001fc800078e004e */
        /* <DEDUP_REMOVED lines=9> */
[----:B------:R-:W-:Y:S02]  /*c400*/  PRMT R31, R15, 0x7104, RZ ;  /* 0x000071040f1f7816 */ /* 0x000fe400000000ff */
[----:B------:R-:W-:Y:S02]  /*c410*/  LOP3.LUT R29, R29, 0xff0000, RZ, 0xc0, !PT ;  /* 0x00ff00001d1d7812 */ /* 0x000fe400078ec0ff */
[----:B------:R-:W-:Y:S02]  /*c420*/  LOP3.LUT R30, R12, 0xff, RZ, 0xc0, !PT ;  /* 0x000000ff0c1e7812 */ /* 0x000fe400078ec0ff */
[----:B------:R-:W-:Y:S02]  /*c430*/  PRMT R28, R29, 0x4210, R28 ;  /* 0x000042101d1c7816 */ /* 0x000fe4000000001c */
[----:B------:R-:W-:-:S02]  /*c440*/  LOP3.LUT R29, R13, 0xff, RZ, 0xc0, !PT ;  /* 0x000000ff0d1d7812 */ /* 0x000fc400078ec0ff */
[----:B------:R-:W-:Y:S02]  /*c450*/  LOP3.LUT R31, R28, 0xff00, R31, 0xf8, !PT ;  /* 0x0000ff001c1f7812 */ /* 0x000fe400078ef81f */
[----:B------:R-:W-:Y:S01]  /*c460*/  LOP3.LUT R52, R11, 0xff, RZ, 0xc0, !PT ;  /* 0x000000ff0b347812 */ /* 0x000fe200078ec0ff */
[----:B------:R-:W-:Y:S01]  /*c470*/  IMAD.WIDE.U32 R28, R29, 0x1000000, RZ ;  /* 0x010000001d1c7825 */ /* 0x000fe200078e00ff */
[----:B------:R-:W-:-:S03]  /*c480*/  LOP3.LUT R55, R31, 0xff, R14, 0xf8, !PT ;  /* 0x000000ff1f377812 */ /* 0x000fc600078ef80e */
[----:B------:R-:W-:-:S04]  /*c490*/  IMAD.WIDE.U32 R30, R30, 0x10000, RZ ;  /* 0x000100001e1e7825 */ /* 0x000fc800078e00ff */
[----:B------:R-:W-:Y:S01]  /*c4a0*/  IMAD.WIDE.U32 R52, R52, 0x100, RZ ;  /* 0x0000010034347825 */ /* 0x000fe200078e00ff */
[----:B------:R-:W-:Y:S02]  /*c4b0*/  LOP3.LUT R55, R31, R55, R29, 0xfe, !PT ;  /* 0x000000371f377212 */ /* 0x000fe400078efe1d */
[----:B------:R-:W-:Y:S02]  /*c4c0*/  LOP3.LUT R29, R52, R28, R30, 0xfe, !PT ;  /* 0x0000001c341d7212 */ /* 0x000fe400078efe1e */
[----:B------:R-:W-:Y:S02]  /*c4d0*/  LOP3.LUT R53, R55, R53, RZ, 0xfc, !PT ;  /* 0x0000003537357212 */ /* 0x000fe400078efcff */
[----:B------:R-:W-:Y:S01]  /*c4e0*/  LOP3.LUT R52, R29, 0xff, R10, 0xf8, !PT ;  /* 0x000000ff1d347812 */ /* 0x000fe200078ef80a */
[----:B0-----:R-:W-:-:S05]  /*c4f0*/  IMAD.WIDE.U32 R28, R36, 0x8, R78 ;  /* 0x00000008241c7825 */ /* 0x001fca00078e004e */
[----:B------:R1:W-:Y:S02]  /*c500*/  STG.E.64 desc[UR4][R28.64], R52 ;  /* 0x000000341c007986 */ /* 0x0003e4000c101b04 */
.L_x_1443:
[----:B------:R-:W-:Y:S01]  /*c510*/  UMOV UR8, 0xffffffff ;  /* 0xffffffff00087882 */ /* 0x000fe20000000000 */
[----:B------:R-:W-:Y:S02]  /*c520*/  FADD.FTZ R47, R47, R56 ;  /* 0x000000382f2f7221 */ /* 0x000fe40000010000 */
[----:B------:R-:W-:Y:S05]  /*c530*/  BRA.DIV UR8, `(.L_x_1444) ;  /* 0x0000000a08207947 */ /* 0x000fea000b800000 */
[----:B01----:R-:W0:Y:S01]  /*c540*/  SHFL.BFLY PT, R28, R47, 0x1, 0x1f ;  /* 0x0c201f002f1c7f89 */ /* 0x003e2200000e0000 */
[----:B------:R-:W1:Y:S01]  /*c550*/  LDC R30, c[0x0][0x290] ;  /* 0x0000a400ff1e7b82 */ /* 0x000e620000000800 */
        /* <DEDUP_REMOVED lines=8> */
[----:B0-----:R-:W-:-:S04]  /*c5e0*/  FADD.FTZ R53, R52, R53 ;  /* 0x0000003534357221 */ /* 0x001fc80000010000 */
[----:B-1----:R-:W-:-:S04]  /*c5f0*/  FMUL.FTZ R53, R53, R30 ;  /* 0x0000001e35357220 */ /* 0x002fc80000410000 */
[C---:B------:R-:W-:Y:S01]  /*c600*/  FADD.FTZ R28, -R53.reuse, R19 ;  /* 0x00000013351c7221 */ /* 0x040fe20000010100 */
[C---:B------:R-:W-:Y:S01]  /*c610*/  FADD.FTZ R29, -R53.reuse, R32 ;  /* 0x00000020351d7221 */ /* 0x040fe20000010100 */
[----:B------:R-:W-:Y:S02]  /*c620*/  FADD.FTZ R31, -R53, R33 ;  /* 0x00000021351f7221 */ /* 0x000fe40000010100 */
[----:B------:R-:W-:-:S04]  /*c630*/  FFMA.FTZ R28, R28, R28, RZ ;  /* 0x0000001c1c1c7223 */ /* 0x000fc800000100ff */
        /* <DEDUP_REMOVED lines=37> */
.L_x_1457:
[----:B------:R-:W-:Y:S01]  /*c890*/  FMUL.FTZ R31, R53, R53 ;  /* 0x00000035351f7220 */ /* 0x000fe20000410000 */
[----:B------:R-:W-:Y:S01]  /*c8a0*/  PLOP3.LUT P2, PT, PT, PT, UP0, 0x40, 0x0 ;  /* 0x000000000000781c */ /* 0x000fe20003f4e808 */
[----:B-1----:R-:W-:Y:S01]  /*c8b0*/  FADD.FTZ R47, R52, R47 ;  /* 0x0000002f342f7221 */ /* 0x002fe20000010000 */
[----:B------:R-:W1:Y:S02]  /*c8c0*/  @!P1 LDC.64 R28, c[0x0][0x250] ;  /* 0x00009400ff1c9b82 */ /* 0x000e640000000a00 */
[----:B------:R-:W-:Y:S01]  /*c8d0*/  FSEL R31, R31, RZ, !P2 ;  /* 0x000000ff1f1f7208 */ /* 0x000fe20005000000 */
[----:B------:R-:W-:Y:S01]  /*c8e0*/  FFMA.FTZ R30, R47, R30, UR12 ;  /* 0x0000000c2f1e7e23 */ /* 0x000fe2000801001e */
[----:B------:R-:W-:-:S03]  /*c8f0*/  PLOP3.LUT P2, PT, PT, PT, UP0, 0x40, 0x0 ;  /* 0x000000000000781c */ /* 0x000fc60003f4e808 */
[----:B------:R-:W-:Y:S01]  /*c900*/  FADD.FTZ R47, R30, R31 ;  /* 0x0000001f1e2f7221 */ /* 0x000fe20000010000 */
[----:B------:R-:W-:-:S05]  /*c910*/  FSEL R31, R53, RZ, P2 ;  /* 0x000000ff351f7208 */ /* 0x000fca0001000000 */
[----:B------:R-:W2:Y:S01]  /*c920*/  MUFU.RSQ R47, R47 ;  /* 0x0000002f002f7308 */ /* 0x000ea20000001400 */
[C---:B------:R-:W-:Y:S01]  /*c930*/  FADD.FTZ R38, -R31.reuse, R38 ;  /* 0x000000261f267221 */ /* 0x040fe20000010100 */
[C---:B------:R-:W-:Y:S01]  /*c940*/  FADD.FTZ R78, -R31.reuse, R39 ;  /* 0x000000271f4e7221 */ /* 0x040fe20000010100 */
[C---:B------:R-:W-:Y:S01]  /*c950*/  FADD.FTZ R80, -R31.reuse, R32 ;  /* 0x000000201f507221 */ /* 0x040fe20000010100 */
[C---:B------:R-:W-:Y:S01]  /*c960*/  FADD.FTZ R92, -R31.reuse, R33 ;  /* 0x000000211f5c7221 */ /* 0x040fe20000010100 */
[C---:B------:R-:W-:Y:S01]  /*c970*/  FADD.FTZ R32, -R31.reuse, R40 ;  /* 0x000000281f207221 */ /* 0x040fe20000010100 */
[C---:B------:R-:W-:Y:S01]  /*c980*/  FADD.FTZ R30, -R31.reuse, R19 ;  /* 0x000000131f1e7221 */ /* 0x040fe20000010100 */
[C---:B0-----:R-:W-:Y:S01]  /*c990*/  FADD.FTZ R52, -R31.reuse, R42 ;  /* 0x0000002a1f347221 */ /* 0x041fe20000010100 */
[C---:B------:R-:W-:Y:S01]  /*c9a0*/  FADD.FTZ R35, -R31.reuse, R35 ;  /* 0x000000231f237221 */ /* 0x040fe20000010100 */
[C---:B------:R-:W-:Y:S01]  /*c9b0*/  FADD.FTZ R34, -R31.reuse, R34 ;  /* 0x000000221f227221 */ /* 0x040fe20000010100 */
[----:B------:R-:W-:Y:S01]  /*c9c0*/  FADD.FTZ R37, -R31, R37 ;  /* 0x000000251f257221 */ /* 0x000fe20000010100 */
[----:B-1----:R-:W-:-:S04]  /*c9d0*/  @!P1 IMAD.WIDE R28, R0, 0x4, R28 ;  /* 0x00000004001c9825 */ /* 0x002fc800078e021c */
[C---:B------:R-:W-:Y:S01]  /*c9e0*/  FADD.FTZ R48, -R31.reuse, R41 ;  /* 0x000000291f307221 */ /* 0x040fe20000010100 */
[C---:B------:R-:W-:Y:S01]  /*c9f0*/  FADD.FTZ R46, -R31.reuse, R46 ;  /* 0x0000002e1f2e7221 */ /* 0x040fe20000010100 */
[----:B------:R-:W-:Y:S01]  /*ca00*/  FADD.FTZ R56, -R31, R56 ;  /* 0x000000381f387221 */ /* 0x000fe20000010100 */
[----:B------:R0:W-:Y:S01]  /*ca10*/  @!P1 STG.E desc[UR4][R28.64], R53 ;  /* 0x000000351c009986 */ /* 0x0001e2000c101904 */
[C---:B--2---:R-:W-:Y:S01]  /*ca20*/  FMUL.FTZ R40, R47.reuse, R38 ;  /* 0x000000262f287220 */ /* 0x044fe20000410000 */
[----:B------:R-:W-:Y:S01]  /*ca30*/  FMUL.FTZ R33, R47, R78 ;  /* 0x0000004e2f217220 */ /* 0x000fe20000410000 */
[C---:B------:R-:W-:Y:S01]  /*ca40*/  FADD.FTZ R38, -R31.reuse, R44 ;  /* 0x0000002c1f267221 */ /* 0x040fe20000010100 */
[----:B------:R-:W-:Y:S01]  /*ca50*/  FADD.FTZ R78, -R31, R43 ;  /* 0x0000002b1f4e7221 */ /* 0x000fe20000010100 */
[----:B------:R-:W-:Y:S01]  /*ca60*/  FFMA.FTZ R19, R40, R84, R65 ;  /* 0x0000005428137223 */ /* 0x000fe20000010041 */
[----:B------:R-:W-:Y:S01]  /*ca70*/  FFMA.FTZ R42, R33, R83, R64 ;  /* 0x00000053212a7223 */ /* 0x000fe20000010040 */
[----:B------:R-:W-:Y:S01]  /*ca80*/  FADD.FTZ R40, -R31, R45 ;  /* 0x0000002d1f287221 */ /* 0x000fe20000010100 */
[C---:B------:R-:W-:Y:S01]  /*ca90*/  FMUL.FTZ R30, R47.reuse, R30 ;  /* 0x0000001e2f1e7220 */ /* 0x040fe20000410000 */
[----:B------:R-:W1:Y:S01]  /*caa0*/  @!P1 LDC.64 R44, c[0x0][0x258] ;  /* 0x00009600ff2c9b82 */ /* 0x000e620000000a00 */
[C---:B------:R-:W-:Y:S01]  /*cab0*/  FMUL.FTZ R37, R47.reuse, R37 ;  /* 0x000000252f257220 */ /* 0x040fe20000410000 */
[----:B------:R-:W-:Y:S01]  /*cac0*/  F2FP.BF16.F32.PACK_AB R31, R42, R19 ;  /* 0x000000132a1f723e */ /* 0x000fe200000010ff */
[C---:B------:R-:W-:Y:S01]  /*cad0*/  FMUL.FTZ R42, R47.reuse, R35 ;  /* 0x000000232f2a7220 */ /* 0x040fe20000410000 */
[----:B0-----:R-:W-:Y:S01]  /*cae0*/  FFMA.FTZ R28, R30, R90, R71 ;  /* 0x0000005a1e1c7223 */ /* 0x001fe20000010047 */
[C---:B------:R-:W-:Y:S01]  /*caf0*/  FMUL.FTZ R19, R47.reuse, R80 ;  /* 0x000000502f137220 */ /* 0x040fe20000410000 */
[C---:B------:R-:W-:Y:S01]  /*cb00*/  FMUL.FTZ R92, R47.reuse, R92 ;  /* 0x0000005c2f5c7220 */ /* 0x040fe20000410000 */
[----:B------:R-:W-:Y:S01]  /*cb10*/  FFMA.FTZ R30, R42, R86, R67 ;  /* 0x000000562a1e7223 */ /* 0x000fe20000010043 */
        /* <DEDUP_REMOVED lines=8> */
[C---:B------:R-:W-:Y:S01]  /*cba0*/  FMUL.FTZ R39, R47.reuse, R46 ;  /* 0x0000002e2f277220 */ /* 0x040fe20000410000 */
[----:B------:R-:W-:Y:S01]  /*cbb0*/  FMUL.FTZ R56, R47, R56 ;  /* 0x000000382f387220 */ /* 0x000fe20000410000 */
[----:B------:R-:W-:Y:S01]  /*cbc0*/  FFMA.FTZ R38, R38, R75, R5 ;  /* 0x0000004b26267223 */ /* 0x000fe20000010005 */
[----:B------:R-:W-:Y:S01]  /*cbd0*/  FFMA.FTZ R33, R35, R74, R8 ;  /* 0x0000004a23217223 */ /* 0x000fe20000010008 */
[----:B------:R-:W-:Y:S01]  /*cbe0*/  F2FP.BF16.F32.PACK_AB R30, R37, R30 ;  /* 0x0000001e251e723e */ /* 0x000fe200000010ff */
[----:B------:R-:W-:Y:S01]  /*cbf0*/  FMUL.FTZ R52, R47, R52 ;  /* 0x000000342f347220 */ /* 0x000fe20000410000 */
[----:B------:R-:W-:Y:S01]  /*cc00*/  F2FP.BF16.F32.PACK_AB R28, R19, R28 ;  /* 0x0000001c131c723e */ /* 0x000fe200000010ff */
[C---:B------:R-:W-:Y:S01]  /*cc10*/  FMUL.FTZ R37, R47.reuse, R78 ;  /* 0x0000004e2f257220 */ /* 0x040fe20000410000 */
[C---:B------:R-:W-:Y:S01]  /*cc20*/  FMUL.FTZ R32, R47.reuse, R32 ;  /* 0x000000202f207220 */ /* 0x040fe20000410000 */
[----:B------:R-:W-:Y:S01]  /*cc30*/  FMUL.FTZ R19, R47, R48 ;  /* 0x000000302f137220 */ /* 0x000fe20000410000 */
[----:B------:R-:W-:Y:S01]  /*cc40*/  FFMA.FTZ R39, R39, R73, R6 ;  /* 0x0000004927277223 */ /* 0x000fe20000010006 */
[----:B------:R-:W-:Y:S01]  /*cc50*/  FFMA.FTZ R56, R56, R72, R9 ;  /* 0x0000004838387223 */ /* 0x000fe20000010009 */
[----:B------:R-:W-:Y:S01]  /*cc60*/  F2FP.BF16.F32.PACK_AB R29, R34, R29 ;  /* 0x0000001d221d723e */ /* 0x000fe200000010ff */
[----:B------:R-:W-:Y:S01]  /*cc70*/  FFMA.FTZ R46, R37, R76, R58 ;  /* 0x0000004c252e7223 */ /* 0x000fe2000001003a */
[----:B------:R-:W-:Y:S01]  /*cc80*/  F2FP.BF16.F32.PACK_AB R34, R33, R38 ;  /* 0x000000262122723e */ /* 0x000fe200000010ff */
[----:B------:R-:W-:Y:S01]  /*cc90*/  FFMA.FTZ R33, R52, R77, R59 ;  /* 0x0000004d34217223 */ /* 0x000fe2000001003b */
[----:B------:R-:W-:Y:S01]  /*cca0*/  LEA R38, P2, R18, UR14, 0x4 ;  /* 0x0000000e12267c11 */ /* 0x000fe2000f8420ff */
[----:B------:R-:W-:Y:S01]  /*ccb0*/  FFMA.FTZ R32, R32, R82, R63 ;  /* 0x0000005220207223 */ /* 0x000fe2000001003f */
[----:B------:R-:W-:Y:S01]  /*ccc0*/  FFMA.FTZ R19, R19, R81, R62 ;  /* 0x0000005113137223 */ /* 0x000fe2000001003e */
[----:B------:R-:W-:Y:S01]  /*ccd0*/  LEA R40, P3, R36, UR14, 0x4 ;  /* 0x0000000e24287c11 */ /* 0x000fe2000f8620ff */
[----:B-1----:R-:W-:Y:S01]  /*cce0*/  @!P1 IMAD.WIDE R44, R0, 0x4, R44 ;  /* 0x00000004002c9825 */ /* 0x002fe200078e022c */
[----:B------:R-:W-:-:S02]  /*ccf0*/  F2FP.BF16.F32.PACK_AB R35, R56, R39 ;  /* 0x000000273823723e */ /* 0x000fc400000010ff */
[----:B------:R-:W-:Y:S02]  /*cd00*/  LEA.HI.X R39, R18, UR15, RZ, 0x4, P2 ;  /* 0x0000000f12277c11 */ /* 0x000fe400090f24ff */
[----:B------:R-:W-:Y:S01]  /*cd10*/  F2FP.BF16.F32.PACK_AB R33, R46, R33 ;  /* 0x000000212e21723e */ /* 0x000fe200000010ff */
[----:B------:R1:W-:Y:S01]  /*cd20*/  @!P1 STG.E desc[UR4][R44.64], R47 ;  /* 0x0000002f2c009986 */ /* 0x0003e2000c101904 */
[----:B------:R-:W-:Y:S02]  /*cd30*/  LEA.HI.X R41, R36, UR15, RZ, 0x4, P3 ;  /* 0x0000000f24297c11 */ /* 0x000fe400098f24ff */
[----:B------:R-:W-:Y:S01]  /*cd40*/  F2FP.BF16.F32.PACK_AB R32, R19, R32 ;  /* 0x000000201320723e */ /* 0x000fe200000010ff */
[----:B------:R1:W-:Y:S01]  /*cd50*/  STG.E.128 desc[UR4][R38.64], R28 ;  /* 0x0000001c26007986 */ /* 0x0003e2000c101d04 */
[----:B0-----:R-:W-:-:S03]  /*cd60*/  LEA R0, R42, R0, 0x2 ;  /* 0x000000002a007211 */ /* 0x001fc600078e10ff */
[----:B------:R1:W-:Y:S01]  /*cd70*/  STG.E.128 desc[UR4][R40.64], R32 ;  /* 0x0000002028007986 */ /* 0x0003e2000c101d04 */
[----:B------:R-:W-:-:S13]  /*cd80*/  ISETP.GE.AND P1, PT, R0, R43, PT ;  /* 0x0000002b0000720c */ /* 0x000fda0003f26270 */
[----:B------:R-:W-:Y:S05]  /*cd90*/  @!P1 BRA `(.L_x_1445) ;  /* 0xffffff3c00789947 */ /* 0x000fea000383ffff */
[----:B------:R-:W-:Y:S05]  /*cda0*/  BSYNC B0 ;  /* 0x0000000000007941 */ /* 0x000fea0003800000 */
.L_x_1185:
[----:B------:R-:W-:Y:S05]  /*cdb0*/  EXIT ;  /* 0x000000000000794d */ /* 0x000fea0003800000 */
.L_x_1444:
[----:B------:R-:W-:Y:S01]  /*cdc0*/  HFMA2.MMA R61, -RZ, RZ, 0, 5.9604644775390625e-08 ;  /* 0x00000001ff3d7435 */ /* 0x000fe200000001ff */
[----:B------:R-:W-:Y:S01]  /*cdd0*/  BSSY B1, `(.L_x_1446) ;  /* 0x0000007000017945 */ /* 0x000fe20003800000 */
[----:B------:R-:W-:Y:S01]  /*cde0*/  IMAD.MOV.U32 R78, RZ, RZ, R47 ;  /* 0x000000ffff4e7224 */ /* 0x000fe200078e002f */
[----:B------:R-:W-:Y:S01]  /*cdf0*/  MOV R55, 0xffffffff ;  /* 0xffffffff00377802 */ /* 0x000fe20000000f00 */
[----:B------:R-:W-:-:S07]  /*ce00*/  IMAD.MOV.U32 R80, RZ, RZ, 0x1f ;  /* 0x0000001fff507424 */ /* 0x000fce00078e00ff */
[----:B01----:R-:W-:Y:S05]  /*ce10*/  WARPSYNC.COLLECTIVE R55, `(.L_x_1447) ;  /* 0x0000000037087348 */ /* 0x003fea0003c00000 */
[----:B------:R2:W3:Y:S02]  /*ce20*/  SHFL.BFLY P2, R57, R78, R61, R80 ;  /* 0x0c00003d4e397389 */ /* 0x0004e40000040050 */
[----:B0123--:R-:W-:Y:S01]  /*ce30*/  ENDCOLLECTIVE ;  /* 0x000000000000791b */ /* 0x00ffe20003800000 */
.L_x_1447:
[----:B------:R-:W-:Y:S05]  /*ce40*/  BSYNC B1 ;  /* 0x0000000000017941 */ /* 0x000fea0003800000 */
.L_x_1446:
[----:B------:R-:W-:Y:S01]  /*ce50*/  IMAD.MOV.U32 R28, RZ, RZ, R57 ;  /* 0x000000ffff1c7224 */ /* 0x000fe200078e0039 */
[----:B------:R-:W-:Y:S01]  /*ce60*/  HFMA2.MMA R80, -RZ, RZ, 0, 1.847743988037109375e-06 ;  /* 0x0000001fff507435 */ /* 0x000fe200000001ff */
[----:B------:R-:W-:Y:S01]  /*ce70*/  IMAD.MOV.U32 R61, RZ, RZ, 0x2 ;  /* 0x00000002ff3d7424 */ /* 0x000fe200078e00ff */
[----:B------:R-:W0:Y:S01]  /*ce80*/  LDC R30, c[0x0][0x290] ;  /* 0x0000a400ff1e7b82 */ /* 0x000e220000000800 */
[----:B------:R-:W-:Y:S01]  /*ce90*/  FADD.FTZ R29, R47, R28 ;  /* 0x0000001c2f1d7221 */ /* 0x000fe20000010000 */
[----:B------:R-:W-:-:S04]  /*cea0*/  IMAD.MOV.U32 R55, RZ, RZ, -0x1 ;  /* 0xffffffffff377424 */ /* 0x000fc800078e00ff */
[----:B------:R-:W-:-:S07]  /*ceb0*/  MOV R78, R29 ;  /* 0x0000001d004e7202 */ /* 0x000fce0000000f00 */
[----:B0-----:R-:W-:Y:S05]  /*cec0*/  WARPSYNC.COLLECTIVE R55, `(.L_x_1448) ;  /* 0x0000000037087348 */ /* 0x001fea0003c00000 */
[----:B------:R1:W2:Y:S02]  /*ced0*/  SHFL.BFLY P2, R57, R78, R61, R80 ;  /* 0x0c00003d4e397389 */ /* 0x0002a40000040050 */
[----:B012---:R-:W-:Y:S01]  /*cee0*/  ENDCOLLECTIVE ;  /* 0x000000000000791b */ /* 0x007fe20003800000 */
.L_x_1448:
[----:B------:R-:W-:Y:S01]  /*cef0*/  HFMA2.MMA R61, -RZ, RZ, 0, 2.384185791015625e-07 ;  /* 0x00000004ff3d7435 */ /* 0x000fe200000001ff */
[----:B------:R-:W-:-:S05]  /*cf00*/  MOV R28, R57 ;  /* 0x00000039001c7202 */ /* 0x000fca0000000f00 */
[----:B------:R-:W-:-:S04]  /*cf10*/  FADD.FTZ R31, R29, R28 ;  /* 0x0000001c1d1f7221 */ /* 0x000fc80000010000 */
[----:B------:R-:W-:-:S07]  /*cf20*/  IMAD.MOV.U32 R78, RZ, RZ, R31 ;  /* 0x000000ffff4e7224 */ /* 0x000fce00078e001f */
[----:B------:R-:W-:Y:S05]  /*cf30*/  WARPSYNC.COLLECTIVE R55, `(.L_x_1449) ;  /* 0x0000000037087348 */ /* 0x000fea0003c00000 */
[----:B------:R0:W1:Y:S02]  /*cf40*/  SHFL.BFLY P2, R57, R78, R61, R80 ;  /* 0x0c00003d4e397389 */ /* 0x0000640000040050 */
[----:B01----:R-:W-:Y:S01]  /*cf50*/  ENDCOLLECTIVE ;  /* 0x000000000000791b */ /* 0x003fe20003800000 */
.L_x_1449:
[----:B------:R-:W-:Y:S02]  /*cf60*/  IMAD.MOV.U32 R61, RZ, RZ, 0x8 ;  /* 0x00000008ff3d7424 */ /* 0x000fe400078e00ff */
[----:B------:R-:W-:-:S04]  /*cf70*/  IMAD.MOV.U32 R28, RZ, RZ, R57 ;  /* 0x000000ffff1c7224 */ /* 0x000fc800078e0039 */
[----:B------:R-:W-:-:S05]  /*cf80*/  FADD.FTZ R48, R31, R28 ;  /* 0x0000001c1f307221 */ /* 0x000fca0000010000 */
[----:B------:R-:W-:-:S07]  /*cf90*/  MOV R78, R48 ;  /* 0x00000030004e7202 */ /* 0x000fce0000000f00 */
[----:B------:R-:W-:Y:S05]  /*cfa0*/  WARPSYNC.COLLECTIVE R55, `(.L_x_1450) ;  /* 0x0000000037087348 */ /* 0x000fea0003c00000 */
[----:B------:R0:W1:Y:S02]  /*cfb0*/  SHFL.BFLY P2, R57, R78, R61, R80 ;  /* 0x0c00003d4e397389 */ /* 0x0000640000040050 */
[----:B01----:R-:W-:Y:S01]  /*cfc0*/  ENDCOLLECTIVE ;  /* 0x000000000000791b */ /* 0x003fe20003800000 */
.L_x_1450:
[----:B------:R-:W-:Y:S01]  /*cfd0*/  HFMA2.MMA R61, -RZ, RZ, 0, 9.5367431640625e-07 ;  /* 0x00000010ff3d7435 */ /* 0x000fe200000001ff */
[----:B------:R-:W-:-:S05]  /*cfe0*/  MOV R53, R57 ;  /* 0x0000003900357202 */ /* 0x000fca0000000f00 */
[----:B------:R-:W-:-:S04]  /*cff0*/  FADD.FTZ R52, R48, R53 ;  /* 0x0000003530347221 */ /* 0x000fc80000010000 */
[----:B------:R-:W-:-:S07]  /*d000*/  IMAD.MOV.U32 R78, RZ, RZ, R52 ;  /* 0x000000ffff4e7224 */ /* 0x000fce00078e0034 */
[----:B------:R-:W-:Y:S05]  /*d010*/  WARPSYNC.COLLECTIVE R55, `(.L_x_1451) ;  /* 0x0000000037087348 */ /* 0x000fea0003c00000 */
[----:B------:R0:W1:Y:S02]  /*d020*/  SHFL.BFLY P2, R57, R78, R61, R80 ;  /* 0x0c00003d4e397389 */ /* 0x0000640000040050 */
[----:B01----:R-:W-:Y:S01]  /*d030*/  ENDCOLLECTIVE ;  /* 0x000000000000791b */ /* 0x003fe20003800000 */
.L_x_1451:
[----:B------:R-:W-:Y:S02]  /*d040*/  IMAD.MOV.U32 R61, RZ, RZ, 0x1 ;  /* 0x00000001ff3d7424 */ /* 0x000fe400078e00ff */
[----:B------:R-:W-:-:S04]  /*d050*/  IMAD.MOV.U32 R53, RZ, RZ, R57 ;  /* 0x000000ffff357224 */ /* 0x000fc800078e0039 */
        /* <DEDUP_REMOVED lines=34> */
[----:B------:R-:W-:-:S07]  /*d280*/  MOV R78, R28 ;  /* 0x0000001c004e7202 */ /* 0x000fce0000000f00 */
[----:B------:R-:W-:Y:S05]  /*d290*/  WARPSYNC.COLLECTIVE R55, `(.L_x_1452) ;  /* 0x0000000037087348 */ /* 0x000fea0003c00000 */
[----:B------:R0:W1:Y:S02]  /*d2a0*/  SHFL.BFLY P2, R57, R78, R61, R80 ;  /* 0x0c00003d4e397389 */ /* 0x0000640000040050 */
[----:B01----:R-:W-:Y:S01]  /*d2b0*/  ENDCOLLECTIVE ;  /* 0x000000000000791b */ /* 0x003fe20003800000 */
.L_x_1452:
[----:B------:R-:W-:Y:S01]  /*d2c0*/  HFMA2.MMA R61, -RZ, RZ, 0, 1.1920928955078125e-07 ;  /* 0x00000002ff3d7435 */ /* 0x000fe200000001ff */
[----:B------:R-:W-:-:S05]  /*d2d0*/  MOV R29, R57 ;  /* 0x00000039001d7202 */ /* 0x000fca0000000f00 */
[----:B------:R-:W-:-:S04]  /*d2e0*/  FADD.FTZ R29, R28, R29 ;  /* 0x0000001d1c1d7221 */ /* 0x000fc80000010000 */
[----:B------:R-:W-:-:S07]  /*d2f0*/  IMAD.MOV.U32 R78, RZ, RZ, R29 ;  /* 0x000000ffff4e7224 */ /* 0x000fce00078e001d */
[----:B------:R-:W-:Y:S05]  /*d300*/  WARPSYNC.COLLECTIVE R55, `(.L_x_1453) ;  /* 0x0000000037087348 */ /* 0x000fea0003c00000 */
[----:B------:R0:W1:Y:S02]  /*d310*/  SHFL.BFLY P2, R57, R78, R61, R80 ;  /* 0x0c00003d4e397389 */ /* 0x0000640000040050 */
[----:B01----:R-:W-:Y:S01]  /*d320*/  ENDCOLLECTIVE ;  /* 0x000000000000791b */ /* 0x003fe20003800000 */
.L_x_1453:
[----:B------:R-:W-:Y:S02]  /*d330*/  IMAD.MOV.U32 R61, RZ, RZ, 0x4 ;  /* 0x00000004ff3d7424 */ /* 0x000fe400078e00ff */
[----:B------:R-:W-:-:S04]  /*d340*/  IMAD.MOV.U32 R48, RZ, RZ, R57 ;  /* 0x000000ffff307224 */ /* 0x000fc800078e0039 */
[----:B------:R-:W-:-:S05]  /*d350*/  FADD.FTZ R48, R29, R48 ;  /* 0x000000301d307221 */ /* 0x000fca0000010000 */
[----:B------:R-:W-:-:S07]  /*d360*/  MOV R78, R48 ;  /* 0x00000030004e7202 */ /* 0x000fce0000000f00 */
[----:B------:R-:W-:Y:S05]  /*d370*/  WARPSYNC.COLLECTIVE R55, `(.L_x_1454) ;  /* 0x0000000037087348 */ /* 0x000fea0003c00000 */
[----:B------:R0:W1:Y:S02]  /*d380*/  SHFL.BFLY P2, R57, R78, R61, R80 ;  /* 0x0c00003d4e397389 */ /* 0x0000640000040050 */
[----:B01----:R-:W-:Y:S01]  /*d390*/  ENDCOLLECTIVE ;  /* 0x000000000000791b */ /* 0x003fe20003800000 */
.L_x_1454:
[----:B------:R-:W-:Y:S01]  /*d3a0*/  HFMA2.MMA R61, -RZ, RZ, 0, 4.76837158203125e-07 ;  /* 0x00000008ff3d7435 */ /* 0x000fe200000001ff */
[----:B------:R-:W-:-:S05]  /*d3b0*/  MOV R31, R57 ;  /* 0x00000039001f7202 */ /* 0x000fca0000000f00 */
[----:B------:R-:W-:-:S04]  /*d3c0*/  FADD.FTZ R31, R48, R31 ;  /* 0x0000001f301f7221 */ /* 0x000fc80000010000 */
[----:B------:R-:W-:-:S07]  /*d3d0*/  IMAD.MOV.U32 R78, RZ, RZ, R31 ;  /* 0x000000ffff4e7224 */ /* 0x000fce00078e001f */
[----:B------:R-:W-:Y:S05]  /*d3e0*/  WARPSYNC.COLLECTIVE R55, `(.L_x_1455) ;  /* 0x0000000037087348 */ /* 0x000fea0003c00000 */
[----:B------:R0:W1:Y:S02]  /*d3f0*/  SHFL.BFLY P2, R57, R78, R61, R80 ;  /* 0x0c00003d4e397389 */ /* 0x0000640000040050 */
[----:B01----:R-:W-:Y:S01]  /*d400*/  ENDCOLLECTIVE ;  /* 0x000000000000791b */ /* 0x003fe20003800000 */
.L_x_1455:
[----:B------:R-:W-:Y:S02]  /*d410*/  IMAD.MOV.U32 R61, RZ, RZ, 0x10 ;  /* 0x00000010ff3d7424 */ /* 0x000fe400078e00ff */
[----:B------:R-:W-:-:S04]  /*d420*/  IMAD.MOV.U32 R52, RZ, RZ, R57 ;  /* 0x000000ffff347224 */ /* 0x000fc800078e0039 */
[----:B------:R-:W-:-:S05]  /*d430*/  FADD.FTZ R52, R31, R52 ;  /* 0x000000341f347221 */ /* 0x000fca0000010000 */
[----:B------:R-:W-:-:S07]  /*d440*/  MOV R78, R52 ;  /* 0x00000034004e7202 */ /* 0x000fce0000000f00 */
[----:B------:R-:W-:Y:S05]  /*d450*/  WARPSYNC.COLLECTIVE R55, `(.L_x_1456) ;  /* 0x0000000037087348 */ /* 0x000fea0003c00000 */
[----:B------:R0:W1:Y:S02]  /*d460*/  SHFL.BFLY P2, R57, R78, R61, R80 ;  /* 0x0c00003d4e397389 */ /* 0x0000640000040050 */
[----:B01----:R-:W-:Y:S01]  /*d470*/  ENDCOLLECTIVE ;  /* 0x000000000000791b */ /* 0x003fe20003800000 */
.L_x_1456:
[----:B------:R-:W-:Y:S01]  /*d480*/  MOV R47, R57 ;  /* 0x00000039002f7202 */ /* 0x000fe20000000f00 */
[----:B------:R-:W-:Y:S06]  /*d490*/  BRA `(.L_x_1457) ;  /* 0xfffffff000fc7947 */ /* 0x000fec000383ffff */
.L_x_1458:
        /* <DEDUP_REMOVED lines=14> */
.L_x_14197:


//--------------------- .text._ZN10layer_norm31ln_parallel_residual_fwd_kernelINS_13Kernel_traitsI6__halfS2_S2_S2_fjLj512ELj1ELj4ELj1ELj16ENS_18Kernel_traits_baseILj512ES2_S2_S2_S2_fjLj128EEEEELb0ELb0ELb0EEEvNS_9FwdParamsE --------------------------
	.section	.text._ZN10layer_norm31ln_parallel_residual_fwd_kernelINS_13Kernel_traitsI6__halfS2_S2_S2_fjLj512ELj1ELj4ELj1ELj16ENS_18Kernel_traits_baseILj512ES2_S2_S2_S2_fjLj128EEEEELb0ELb0ELb0EEEvNS_9FwdParamsE,"ax",@progbits
	.align	128
        .global         _ZN10layer_norm31ln_parallel_residual_fwd_kernelINS_13Kernel_traitsI6__halfS2_S2_S2_fjLj512ELj1ELj4ELj1ELj16ENS_18Kernel_traits_baseILj512ES2_S2_S2_S2_fjLj128EEEEELb0ELb0ELb0EEEvNS_9FwdParamsE
        .type           _ZN10layer_norm31ln_parallel_residual_fwd_kernelINS_13Kernel_traitsI6__halfS2_S2_S2_fjLj512ELj1ELj4ELj1ELj16ENS_18Kernel_traits_baseILj512ES2_S2_S2_S2_fjLj128EEEEELb0ELb0ELb0EEEvNS_9FwdParamsE,@function
        .size           _ZN10layer_norm31ln_parallel_residual_fwd_kernelINS_13Kernel_traitsI6__halfS2_S2_S2_fjLj512ELj1ELj4ELj1ELj16ENS_18Kernel_traits_baseILj512ES2_S2_S2_S2_fjLj128EEEEELb0ELb0ELb0EEEvNS_9FwdParamsE,(.L_x_14198 - _ZN10layer_norm31ln_parallel_residual_fwd_kernelINS_13Kernel_traitsI6__halfS2_S2_S2_fjLj512ELj1ELj4ELj1ELj16ENS_18Kernel_traits_baseILj512ES2_S2_S2_S2_fjLj128EEEEELb0ELb0ELb0EEEvNS_9FwdParamsE)
        .other          _ZN10layer_norm31ln_parallel_residual_fwd_kernelINS_13Kernel_traitsI6__halfS2_S2_S2_fjLj512ELj1ELj4ELj1ELj16ENS_18Kernel_traits_baseILj512ES2_S2_S2_S2_fjLj128EEEEELb0ELb0ELb0EEEvNS_9FwdParamsE,@"STO_CUDA_ENTRY STV_DEFAULT"
_ZN10layer_norm31ln_parallel_residual_fwd_kernelINS_13Kernel_traitsI6__halfS2_S2_S2_fjLj512ELj1ELj4ELj1ELj16ENS_18Kernel_traits_baseILj512ES2_S2_S2_S2_fjLj128EEEEELb0ELb0ELb0EEEvNS_9FwdParamsE:
.text._ZN10layer_norm31ln_parallel_residual_fwd_kernelINS_13Kernel_traitsI6__halfS2_S2_S2_fjLj512ELj1ELj4ELj1ELj16ENS_18Kernel_traits_baseILj512ES2_S2_S2_S2_fjLj128EEEEELb0ELb0ELb0EEEvNS_9FwdParamsE:
        /* <DEDUP_REMOVED lines=17> */
[----:B------:R-:W-:Y:S02]  /*0110*/  ISETP.GE.U32.AND P4, PT, R20, 0x40, PT ;  /* 0x000000401400780c */ /* 0x000fe40003f86070 */
[----:B--2---:R-:W-:Y:S02]  /*0120*/  LEA R18, R5, R18, 0x2 ;  /* 0x0000001205127211 */ /* 0x004fe400078e10ff */
[----:B------:R-:W-:-:S03]  /*0130*/  MOV R7, R19 ;  /* 0x0000001300077202 */ /* 0x000fc60000000f00 */
[----:B------:R-:W-:Y:S06]  /*0140*/  @!P5 BRA `(.L_x_1460) ;  /* 0x000000000068d947 */ /* 0x000fec0003800000 */
[----:B------:R-:W-:Y:S01]  /*0150*/  ULDC.64 UR6, c[0x0][0x2c8] ;  /* 0x0000b20000067ab9 */ /* 0x000fe20000000a00 */
[----:B------:R-:W-:Y:S01]  /*0160*/  ULDC.64 UR8, c[0x0][0x2d0] ;  /* 0x0000b40000087ab9 */ /* 0x000fe20000000a00 */
[----:B------:R-:W-:Y:S01]  /*0170*/  ISETP.NE.U32.AND P1, PT, RZ, UR6, PT ;  /* 0x00000006ff007c0c */ /* 0x000fe2000bf25070 */
[----:B------:R-:W0:Y:S01]  /*0180*/  LDC.64 R2, c[0x0][0x260] ;  /* 0x00009800ff027b82 */ /* 0x000e220000000a00 */
[----:B------:R-:W-:Y:S02]  /*0190*/  ISETP.NE.U32.AND P2, PT, RZ, UR8, PT ;  /* 0x00000008ff007c0c */ /* 0x000fe4000bf45070 */
[----:B------:R-:W-:Y:S02]  /*01a0*/  ISETP.NE.AND.EX P1, PT, RZ, UR7, PT, P1 ;  /* 0x00000007ff007c0c */ /* 0x000fe4000bf25310 */
[----:B------:R-:W-:Y:S02]  /*01b0*/  ISETP.NE.AND.EX P2, PT, RZ, UR9, PT, P2 ;  /* 0x00000009ff007c0c */ /* 0x000fe4000bf45320 */
[----:B------:R-:W-:-:S02]  /*01c0*/  SHF.L.U32 R24, R7, 0x4, RZ ;  /* 0x0000000407187819 */ /* 0x000fc400000006ff */
[----:B------:R-:W-:-:S07]  /*01d0*/  SHF.L.U64.HI R0, R7, 0x4, RZ ;  /* 0x0000000407007819 */ /* 0x000fce00000102ff */
        /* <DEDUP_REMOVED lines=10> */
[----:B------:R0:W5:Y:S04]  /*0280*/  LDG.E.128 R8, desc[UR4][R2.64] ;  /* 0x0000000402087981 */ /* 0x000168000c1e1d00 */
[----:B------:R-:W5:Y:S01]  /*0290*/  LDG.E.128 R24, desc[UR4][R24.64] ;  /* 0x0000000418187981 */ /* 0x000f62000c1e1d00 */
[----:B------:R-:W-:Y:S02]  /*02a0*/  LOP3.LUT R7, R7, 0x20, RZ, 0xfc, !PT ;  /* 0x0000002007077812 */ /* 0x000fe400078efcff */
[----:B------:R-:W-:-:S02]  /*02b0*/  @!P1 CS2R R48, SRZ ;  /* 0x0000000000309805 */ /* 0x000fc4000001ff00 */
[----:B------:R-:W-:Y:S02]  /*02c0*/  @!P1 CS2R R50, SRZ ;  /* 0x0000000000329805 */ /* 0x000fe4000001ff00 */
[----:B------:R-:W-:Y:S02]  /*02d0*/  @!P2 CS2R R44, SRZ ;  /* 0x00000000002ca805 */ /* 0x000fe4000001ff00 */
[----:B0-----:R-:W-:-:S07]  /*02e0*/  @!P2 CS2R R46, SRZ ;  /* 0x00000000002ea805 */ /* 0x001fce000001ff00 */
.L_x_1460:
[----:B------:R-:W-:Y:S05]  /*02f0*/  BSYNC B0 ;  /* 0x0000000000007941 */ /* 0x000fea0003800000 */
.L_x_1459:
[----:B------:R-:W-:Y:S04]  /*0300*/  BSSY B0, `(.L_x_1461) ;  /* 0x000001b000007945 */ /* 0x000fe80003800000 */
[----:B------:R-:W-:Y:S05]  /*0310*/  @!P4 BRA `(.L_x_1462) ;  /* 0x000000000064c947 */ /* 0x000fea0003800000 */
        /* <DEDUP_REMOVED lines=8> */
[----:B------:R-:W-:-:S07]  /*03a0*/  SHF.R.U32.HI R0, RZ, 0x1c, R7 ;  /* 0x0000001cff007819 */ /* 0x000fce0000011607 */
        /* <DEDUP_REMOVED lines=16> */
.L_x_1462:
[----:B------:R-:W-:Y:S05]  /*04b0*/  BSYNC B0 ;  /* 0x0000000000007941 */ /* 0x000fea0003800000 */
.L_x_1461:
[----:B------:R-:W-:Y:S02]  /*04c0*/  ULDC UR6, c[0x0][0x214] ;  /* 0x0000850000067ab9 */ /* 0x000fe40000000800 */
[----:B------:R-:W-:-:S13]  /*04d0*/  ISETP.GE.AND P1, PT, R18, UR6, PT ;  /* 0x0000000612007c0c */ /* 0x000fda000bf26270 */
[----:B------:R-:W-:Y:S05]  /*04e0*/  @P1 EXIT ;  /* 0x000000000000194d */ /* 0x000fea0003800000 */
[--C-:B-----5:R-:W-:Y:S01]  /*04f0*/  HADD2.F32 R16, -RZ, R8.reuse.H0_H0 ;  /* 0x20000008ff107230 */ /* 0x120fe20000004100 */
[----:B------:R-:W-:Y:S01]  /*0500*/  ULDC.U8 UR6, c[0x0][0x2a0] ;  /* 0x0000a80000067ab9 */ /* 0x000fe20000000000 */
[----:B------:R-:W-:Y:S01]  /*0510*/  HADD2.F32 R17, -RZ, R8.H1_H1 ;  /* 0x30000008ff117230 */ /* 0x000fe20000004100 */
[----:B------:R-:W-:Y:S01]  /*0520*/  ISETP.NE.AND P3, PT, RZ, UR6, PT ;  /* 0x00000006ff007c0c */ /* 0x000fe2000bf65270 */
[--C-:B------:R-:W-:Y:S01]  /*0530*/  HADD2.F32 R14, -RZ, R9.reuse.H0_H0 ;  /* 0x20000009ff0e7230 */ /* 0x100fe20000004100 */
[----:B------:R-:W-:Y:S01]  /*0540*/  ULDC UR7, c[0x0][0x218] ;  /* 0x0000860000077ab9 */ /* 0x000fe20000000800 */
[----:B------:R-:W-:Y:S01]  /*0550*/  HADD2.F32 R15, -RZ, R9.H1_H1 ;  /* 0x30000009ff0f7230 */ /* 0x000fe20000004100 */
[----:B------:R-:W-:Y:S01]  /*0560*/  ULDC UR6, c[0x0][0x2d8] ;  /* 0x0000b60000067ab9 */ /* 0x000fe20000000800 */
[--C-:B------:R-:W-:Y:S01]  /*0570*/  HADD2.F32 R0, -RZ, R24.reuse.H0_H0 ;  /* 0x20000018ff007230 */ /* 0x100fe20000004100 */
[----:B------:R-:W-:Y:S01]  /*0580*/  ULDC.64 UR8, c[0x0][0x228] ;  /* 0x00008a0000087ab9 */ /* 0x000fe20000000a00 */
[----:B------:R-:W-:Y:S01]  /*0590*/  HADD2.F32 R22, -RZ, R24.H1_H1 ;  /* 0x30000018ff167230 */ /* 0x000fe20000004100 */
[----:B------:R-:W-:Y:S01]  /*05a0*/  ULDC.64 UR10, c[0x0][0x230] ;  /* 0x00008c00000a7ab9 */ /* 0x000fe20000000a00 */
[----:B------:R-:W-:-:S02]  /*05b0*/  HADD2.F32 R12, -RZ, R10.H0_H0 ;  /* 0x2000000aff0c7230 */ /* 0x000fc40000004100 */
[----:B------:R-:W-:Y:S02]  /*05c0*/  HADD2.F32 R13, -RZ, R10.H1_H1 ;  /* 0x3000000aff0d7230 */ /* 0x000fe40000004100 */
[--C-:B------:R-:W-:Y:S02]  /*05d0*/  HADD2.F32 R9, -RZ, R48.reuse.H0_H0 ;  /* 0x20000030ff097230 */ /* 0x100fe40000004100 */
[----:B------:R-:W-:Y:S02]  /*05e0*/  HADD2.F32 R8, -RZ, R48.H1_H1 ;  /* 0x30000030ff087230 */ /* 0x000fe40000004100 */
[--C-:B------:R-:W-:Y:S02]  /*05f0*/  HADD2.F32 R21, -RZ, R25.reuse.H0_H0 ;  /* 0x20000019ff157230 */ /* 0x100fe40000004100 */
[----:B------:R-:W-:Y:S02]  /*0600*/  HADD2.F32 R24, -RZ, R25.H1_H1 ;  /* 0x30000019ff187230 */ /* 0x000fe40000004100 */
[----:B------:R-:W-:-:S02]  /*0610*/  HADD2.F32 R10, -RZ, R11.H0_H0 ;  /* 0x2000000bff0a7230 */ /* 0x000fc40000004100 */
[--C-:B------:R-:W-:Y:S02]  /*0620*/  HADD2.F32 R7, -RZ, R49.reuse.H0_H0 ;  /* 0x20000031ff077230 */ /* 0x100fe40000004100 */
[----:B------:R-:W-:Y:S02]  /*0630*/  HADD2.F32 R6, -RZ, R49.H1_H1 ;  /* 0x30000031ff067230 */ /* 0x000fe40000004100 */
[--C-:B------:R-:W-:Y:S02]  /*0640*/  HADD2.F32 R5, -RZ, R50.reuse.H0_H0 ;  /* 0x20000032ff057230 */ /* 0x100fe40000004100 */
[----:B------:R-:W-:Y:S02]  /*0650*/  HADD2.F32 R4, -RZ, R50.H1_H1 ;  /* 0x30000032ff047230 */ /* 0x000fe40000004100 */
[--C-:B------:R-:W-:Y:S02]  /*0660*/  HADD2.F32 R3, -RZ, R51.reuse.H0_H0 ;  /* 0x20000033ff037230 */ /* 0x100fe40000004100 */
[----:B------:R-:W-:-:S02]  /*0670*/  HADD2.F32 R2, -RZ, R51.H1_H1 ;  /* 0x30000033ff027230 */ /* 0x000fc40000004100 */
[--C-:B------:R-:W-:Y:S02]  /*0680*/  HADD2.F32 R23, -RZ, R26.reuse.H0_H0 ;  /* 0x2000001aff177230 */ /* 0x100fe40000004100 */
[--C-:B------:R-:W-:Y:S02]  /*0690*/  HADD2.F32 R25, -RZ, R27.reuse.H0_H0 ;  /* 0x2000001bff197230 */ /* 0x100fe40000004100 */
[----:B------:R-:W-:Y:S02]  /*06a0*/  HADD2.F32 R48, -RZ, R27.H1_H1 ;  /* 0x3000001bff307230 */ /* 0x000fe40000004100 */
[----:B------:R-:W-:Y:S02]  /*06b0*/  HADD2.F32 R11, -RZ, R11.H1_H1 ;  /* 0x3000000bff0b7230 */ /* 0x000fe40000004100 */
[----:B------:R-:W-:Y:S02]  /*06c0*/  HADD2.F32 R26, -RZ, R26.H1_H1 ;  /* 0x3000001aff1a7230 */ /* 0x000fe40000004100 */
[----:B------:R-:W-:-:S02]  /*06d0*/  HADD2.F32 R27, -RZ, R44.H0_H0 ;  /* 0x2000002cff1b7230 */ /* 0x000fc40000004100 */
[----:B------:R-:W-:Y:S02]  /*06e0*/  HADD2.F32 R49, -RZ, R44.H1_H1 ;  /* 0x3000002cff317230 */ /* 0x000fe40000004100 */
[--C-:B------:R-:W-:Y:S02]  /*06f0*/  HADD2.F32 R50, -RZ, R45.reuse.H0_H0 ;  /* 0x2000002dff327230 */ /* 0x100fe40000004100 */
[----:B------:R-:W-:Y:S02]  /*0700*/  HADD2.F32 R51, -RZ, R45.H1_H1 ;  /* 0x3000002dff337230 */ /* 0x000fe40000004100 */
[--C-:B------:R-:W-:Y:S02]  /*0710*/  HADD2.F32 R52, -RZ, R46.reuse.H0_H0 ;  /* 0x2000002eff347230 */ /* 0x100fe40000004100 */
        /* <DEDUP_REMOVED lines=34> */
[----:B------:R-:W-:-:S07]  /*0940*/  HADD2.F32 R93, -RZ, R39.H1_H1 ;  /* 0x30000027ff5d7230 */ /* 0x000fce0000004100 */
.L_x_1536:
        /* <DEDUP_REMOVED lines=22> */
[----:B--2---:R-:W-:-:S12]  /*0ab0*/  HADD2.F32 R91, -RZ, R40.H0_H0 ;  /* 0x20000028ff5b7230 */ /* 0x004fd80000004100 */
[----:B0-----:R-:W-:Y:S05]  /*0ac0*/  @P2 BRA `(.L_x_1465) ;  /* 0x0000000000202947 */ /* 0x001fea0003800000 */
[----:B------:R-:W-:-:S04]  /*0ad0*/  ISETP.NE.U32.AND P6, PT, RZ, UR10, PT ;  /* 0x0000000aff007c0c */ /* 0x000fc8000bfc5070 */
[----:B------:R-:W-:-:S13]  /*0ae0*/  ISETP.NE.AND.EX P6, PT, RZ, UR11, PT, P6 ;  /* 0x0000000bff007c0c */ /* 0x000fda000bfc5360 */
[----:B------:R-:W-:Y:S05]  /*0af0*/  @P6 BRA `(.L_x_1466) ;  /* 0x0000000000086947 */ /* 0x000fea0003800000 */
[----:B------:R-:W-:Y:S05]  /*0b00*/  @P0 BRA `(.L_x_1467) ;  /* 0x0000000000200947 */ /* 0x000fea0003800000 */
[----:B------:R-:W-:Y:S05]  /*0b10*/  BRA `(.L_x_1468) ;  /* 0x0000000000247947 */ /* 0x000fea0003800000 */
.L_x_1466:
[----:B-----5:R-:W-:-:S05]  /*0b20*/  HADD2.F32 R44, -RZ, R32.H0_H0 ;  /* 0x20000020ff2c7230 */ /* 0x020fca0000004100 */
[----:B------:R-:W-:Y:S01]  /*0b30*/  FADD.FTZ R91, R44, R91 ;  /* 0x0000005b2c5b7221 */ /* 0x000fe20000010000 */
[----:B------:R-:W-:Y:S06]  /*0b40*/  BRA `(.L_x_1467) ;  /* 0x0000000000107947 */ /* 0x000fec0003800000 */
.L_x_1465:
[----:B-----5:R-:W-:Y:S02]  /*0b50*/  HADD2.F32 R44, -RZ, R28.H0_H0 ;  /* 0x2000001cff2c7230 */ /* 0x020fe40000004100 */
[----:B------:R-:W-:-:S03]  /*0b60*/  @P1 HADD2.F32 R46, -RZ, R32.H0_H0 ;  /* 0x20000020ff2e1230 */ /* 0x000fc60000004100 */
[----:B------:R-:W-:-:S04]  /*0b70*/  FADD.FTZ R91, R44, R91 ;  /* 0x0000005b2c5b7221 */ /* 0x000fc80000010000 */
[----:B------:R-:W-:-:S07]  /*0b80*/  @P1 FADD.FTZ R91, R46, R91 ;  /* 0x0000005b2e5b1221 */ /* 0x000fce0000010000 */
.L_x_1467:
[----:B------:R-:W-:-:S04]  /*0b90*/  F2FP.F16.F32.PACK_AB R44, RZ, R91 ;  /* 0x0000005bff2c723e */ /* 0x000fc800000000ff */
[----:B------:R-:W-:-:S07]  /*0ba0*/  PRMT R36, R44, 0x7610, R36 ;  /* 0x000076102c247816 */ /* 0x000fce0000000024 */
.L_x_1468:
[----:B------:R-:W-:Y:S01]  /*0bb0*/  HADD2.F32 R95, -RZ, R40.H1_H1 ;  /* 0x30000028ff5f7230 */ /* 0x000fe20000004100 */
[----:B------:R-:W-:Y:S06]  /*0bc0*/  @P2 BRA `(.L_x_1469) ;  /* 0x0000000000202947 */ /* 0x000fec0003800000 */
[----:B------:R-:W-:-:S04]  /*0bd0*/  ISETP.NE.U32.AND P6, PT, RZ, UR10, PT ;  /* 0x0000000aff007c0c */ /* 0x000fc8000bfc5070 */
[----:B------:R-:W-:-:S13]  /*0be0*/  ISETP.NE.AND.EX P6, PT, RZ, UR11, PT, P6 ;  /* 0x0000000bff007c0c */ /* 0x000fda000bfc5360 */
[----:B------:R-:W-:Y:S05]  /*0bf0*/  @P6 BRA `(.L_x_1470) ;  /* 0x0000000000086947 */ /* 0x000fea0003800000 */
[----:B------:R-:W-:Y:S05]  /*0c00*/  @P0 BRA `(.L_x_1471) ;  /* 0x0000000000200947 */ /* 0x000fea0003800000 */
[----:B------:R-:W-:Y:S05]  /*0c10*/  BRA `(.L_x_1472) ;  /* 0x0000000000247947 */ /* 0x000fea0003800000 */
.L_x_1470:
[----:B-----5:R-:W-:-:S05]  /*0c20*/  HADD2.F32 R40, -RZ, R32.H1_H1 ;  /* 0x30000020ff287230 */ /* 0x020fca0000004100 */
[----:B------:R-:W-:Y:S01]  /*0c30*/  FADD.FTZ R95, R40, R95 ;  /* 0x0000005f285f7221 */ /* 0x000fe20000010000 */
[----:B------:R-:W-:Y:S06]  /*0c40*/  BRA `(.L_x_1471) ;  /* 0x0000000000107947 */ /* 0x000fec0003800000 */
.L_x_1469:
[----:B-----5:R-:W-:Y:S02]  /*0c50*/  HADD2.F32 R40, -RZ, R28.H1_H1 ;  /* 0x3000001cff287230 */ /* 0x020fe40000004100 */
[----:B------:R-:W-:-:S03]  /*0c60*/  @P1 HADD2.F32 R44, -RZ, R32.H1_H1 ;  /* 0x30000020ff2c1230 */ /* 0x000fc60000004100 */
[----:B------:R-:W-:-:S04]  /*0c70*/  FADD.FTZ R95, R40, R95 ;  /* 0x0000005f285f7221 */ /* 0x000fc80000010000 */
[----:B------:R-:W-:-:S07]  /*0c80*/  @P1 FADD.FTZ R95, R44, R95 ;  /* 0x0000005f2c5f1221 */ /* 0x000fce0000010000 */
.L_x_1471:
[----:B------:R-:W-:-:S04]  /*0c90*/  F2FP.F16.F32.PACK_AB R40, RZ, R95 ;  /* 0x0000005fff28723e */ /* 0x000fc800000000ff */
[----:B------:R-:W-:-:S07]  /*0ca0*/  PRMT R36, R36, 0x5410, R40 ;  /* 0x0000541024247816 */ /* 0x000fce0000000028 */
.L_x_1472:
[----:B------:R-:W-:Y:S01]  /*0cb0*/  HADD2.F32 R94, -RZ, R41.H0_H0 ;  /* 0x20000029ff5e7230 */ /* 0x000fe20000004100 */
[----:B------:R-:W-:Y:S06]  /*0cc0*/  @P2 BRA `(.L_x_1473) ;  /* 0x0000000000202947 */ /* 0x000fec0003800000 */
[----:B------:R-:W-:-:S04]  /*0cd0*/  ISETP.NE.U32.AND P6, PT, RZ, UR10, PT ;  /* 0x0000000aff007c0c */ /* 0x000fc8000bfc5070 */
[----:B------:R-:W-:-:S13]  /*0ce0*/  ISETP.NE.AND.EX P6, PT, RZ, UR11, PT, P6 ;  /* 0x0000000bff007c0c */ /* 0x000fda000bfc5360 */
[----:B------:R-:W-:Y:S05]  /*0cf0*/  @P6 BRA `(.L_x_1474) ;  /* 0x0000000000086947 */ /* 0x000fea0003800000 */
[----:B------:R-:W-:Y:S05]  /*0d00*/  @P0 BRA `(.L_x_1475) ;  /* 0x0000000000200947 */ /* 0x000fea0003800000 */
[----:B------:R-:W-:Y:S05]  /*0d10*/  BRA `(.L_x_1476) ;  /* 0x0000000000247947 */ /* 0x000fea0003800000 */
.L_x_1474:
[----:B-----5:R-:W-:-:S05]  /*0d20*/  HADD2.F32 R45, -RZ, R33.H0_H0 ;  /* 0x20000021ff2d7230 */ /* 0x020fca0000004100 */
[----:B------:R-:W-:Y:S01]  /*0d30*/  FADD.FTZ R94, R45, R94 ;  /* 0x0000005e2d5e7221 */ /* 0x000fe20000010000 */
[----:B------:R-:W-:Y:S06]  /*0d40*/  BRA `(.L_x_1475) ;  /* 0x0000000000107947 */ /* 0x000fec0003800000 */
.L_x_1473:
[----:B-----5:R-:W-:Y:S02]  /*0d50*/  HADD2.F32 R45, -RZ, R29.H0_H0 ;  /* 0x2000001dff2d7230 */ /* 0x020fe40000004100 */
[----:B------:R-:W-:-:S03]  /*0d60*/  @P1 HADD2.F32 R47, -RZ, R33.H0_H0 ;  /* 0x20000021ff2f1230 */ /* 0x000fc60000004100 */
[----:B------:R-:W-:-:S04]  /*0d70*/  FADD.FTZ R94, R45, R94 ;  /* 0x0000005e2d5e7221 */ /* 0x000fc80000010000 */
[----:B------:R-:W-:-:S07]  /*0d80*/  @P1 FADD.FTZ R94, R47, R94 ;  /* 0x0000005e2f5e1221 */ /* 0x000fce0000010000 */
.L_x_1475:
[----:B------:R-:W-:-:S04]  /*0d90*/  F2FP.F16.F32.PACK_AB R40, RZ, R94 ;  /* 0x0000005eff28723e */ /* 0x000fc800000000ff */
[----:B------:R-:W-:-:S07]  /*0da0*/  PRMT R37, R40, 0x7610, R37 ;  /* 0x0000761028257816 */ /* 0x000fce0000000025 */
.L_x_1476:
[----:B------:R-:W-:Y:S01]  /*0db0*/  HADD2.F32 R99, -RZ, R41.H1_H1 ;  /* 0x30000029ff637230 */ /* 0x000fe20000004100 */
[----:B------:R-:W-:Y:S06]  /*0dc0*/  @P2 BRA `(.L_x_1477) ;  /* 0x0000000000202947 */ /* 0x000fec0003800000 */
[----:B------:R-:W-:-:S04]  /*0dd0*/  ISETP.NE.U32.AND P6, PT, RZ, UR10, PT ;  /* 0x0000000aff007c0c */ /* 0x000fc8000bfc5070 */
[----:B------:R-:W-:-:S13]  /*0de0*/  ISETP.NE.AND.EX P6, PT, RZ, UR11, PT, P6 ;  /* 0x0000000bff007c0c */ /* 0x000fda000bfc5360 */
[----:B------:R-:W-:Y:S05]  /*0df0*/  @P6 BRA `(.L_x_1478) ;  /* 0x0000000000086947 */ /* 0x000fea0003800000 */
[----:B------:R-:W-:Y:S05]  /*0e00*/  @P0 BRA `(.L_x_1479) ;  /* 0x0000000000200947 */ /* 0x000fea0003800000 */
[----:B------:R-:W-:Y:S05]  /*0e10*/  BRA `(.L_x_1480) ;  /* 0x0000000000247947 */ /* 0x000fea0003800000 */
.L_x_1478:
[----:B-----5:R-:W-:-:S05]  /*0e20*/  HADD2.F32 R40, -RZ, R33.H1_H1 ;  /* 0x30000021ff287230 */ /* 0x020fca0000004100 */
[----:B------:R-:W-:Y:S01]  /*0e30*/  FADD.FTZ R99, R40, R99 ;  /* 0x0000006328637221 */ /* 0x000fe20000010000 */
[----:B------:R-:W-:Y:S06]  /*0e40*/  BRA `(.L_x_1479) ;  /* 0x0000000000107947 */ /* 0x000fec0003800000 */
.L_x_1477:
[----:B-----5:R-:W-:Y:S02]  /*0e50*/  HADD2.F32 R40, -RZ, R29.H1_H1 ;  /* 0x3000001dff287230 */ /* 0x020fe40000004100 */
[----:B------:R-:W-:-:S03]  /*0e60*/  @P1 HADD2.F32 R44, -RZ, R33.H1_H1 ;  /* 0x30000021ff2c1230 */ /* 0x000fc60000004100 */
[----:B------:R-:W-:-:S04]  /*0e70*/  FADD.FTZ R99, R40, R99 ;  /* 0x0000006328637221 */ /* 0x000fc80000010000 */
[----:B------:R-:W-:-:S07]  /*0e80*/  @P1 FADD.FTZ R99, R44, R99 ;  /* 0x000000632c631221 */ /* 0x000fce0000010000 */
.L_x_1479:
[----:B------:R-:W-:-:S04]  /*0e90*/  F2FP.F16.F32.PACK_AB R40, RZ, R99 ;  /* 0x00000063ff28723e */ /* 0x000fc800000000ff */
[----:B------:R-:W-:-:S07]  /*0ea0*/  PRMT R37, R37, 0x5410, R40 ;  /* 0x0000541025257816 */ /* 0x000fce0000000028 */
.L_x_1480:
[----:B------:R-:W-:Y:S01]  /*0eb0*/  HADD2.F32 R98, -RZ, R42.H0_H0 ;  /* 0x2000002aff627230 */ /* 0x000fe20000004100 */
[----:B------:R-:W-:Y:S06]  /*0ec0*/  @P2 BRA `(.L_x_1481) ;  /* 0x0000000000202947 */ /* 0x000fec0003800000 */
[----:B------:R-:W-:-:S04]  /*0ed0*/  ISETP.NE.U32.AND P6, PT, RZ, UR10, PT ;  /* 0x0000000aff007c0c */ /* 0x000fc8000bfc5070 */
[----:B------:R-:W-:-:S13]  /*0ee0*/  ISETP.NE.AND.EX P6, PT, RZ, UR11, PT, P6 ;  /* 0x0000000bff007c0c */ /* 0x000fda000bfc5360 */
[----:B------:R-:W-:Y:S05]  /*0ef0*/  @P6 BRA `(.L_x_1482) ;  /* 0x0000000000086947 */ /* 0x000fea0003800000 */
[----:B------:R-:W-:Y:S05]  /*0f00*/  @P0 BRA `(.L_x_1483) ;  /* 0x0000000000200947 */ /* 0x000fea0003800000 */
[----:B------:R-:W-:Y:S05]  /*0f10*/  BRA `(.L_x_1484) ;  /* 0x0000000000247947 */ /* 0x000fea0003800000 */
.L_x_1482:
[----:B-----5:R-:W-:-:S05]  /*0f20*/  HADD2.F32 R41, -RZ, R34.H0_H0 ;  /* 0x20000022ff297230 */ /* 0x020fca0000004100 */
[----:B------:R-:W-:Y:S01]  /*0f30*/  FADD.FTZ R98, R41, R98 ;  /* 0x0000006229627221 */ /* 0x000fe20000010000 */
[----:B------:R-:W-:Y:S06]  /*0f40*/  BRA `(.L_x_1483) ;  /* 0x0000000000107947 */ /* 0x000fec0003800000 */
.L_x_1481:
[----:B-----5:R-:W-:Y:S02]  /*0f50*/  HADD2.F32 R41, -RZ, R30.H0_H0 ;  /* 0x2000001eff297230 */ /* 0x020fe40000004100 */
[----:B------:R-:W-:-:S03]  /*0f60*/  @P1 HADD2.F32 R45, -RZ, R34.H0_H0 ;  /* 0x20000022ff2d1230 */ /* 0x000fc60000004100 */
[----:B------:R-:W-:-:S04]  /*0f70*/  FADD.FTZ R98, R41, R98 ;  /* 0x0000006229627221 */ /* 0x000fc80000010000 */
[----:B------:R-:W-:-:S07]  /*0f80*/  @P1 FADD.FTZ R98, R45, R98 ;  /* 0x000000622d621221 */ /* 0x000fce0000010000 */
.L_x_1483:
[----:B------:R-:W-:-:S04]  /*0f90*/  F2FP.F16.F32.PACK_AB R40, RZ, R98 ;  /* 0x00000062ff28723e */ /* 0x000fc800000000ff */
[----:B------:R-:W-:-:S07]  /*0fa0*/  PRMT R38, R40, 0x7610, R38 ;  /* 0x0000761028267816 */ /* 0x000fce0000000026 */
.L_x_1484:
[----:B------:R-:W-:Y:S01]  /*0fb0*/  HADD2.F32 R105, -RZ, R42.H1_H1 ;  /* 0x3000002aff697230 */ /* 0x000fe20000004100 */
[----:B------:R-:W-:Y:S06]  /*0fc0*/  @P2 BRA `(.L_x_1485) ;  /* 0x0000000000202947 */ /* 0x000fec0003800000 */
[----:B------:R-:W-:-:S04]  /*0fd0*/  ISETP.NE.U32.AND P6, PT, RZ, UR10, PT ;  /* 0x0000000aff007c0c */ /* 0x000fc8000bfc5070 */
[----:B------:R-:W-:-:S13]  /*0fe0*/  ISETP.NE.AND.EX P6, PT, RZ, UR11, PT, P6 ;  /* 0x0000000bff007c0c */ /* 0x000fda000bfc5360 */
[----:B------:R-:W-:Y:S05]  /*0ff0*/  @P6 BRA `(.L_x_1486) ;  /* 0x0000000000086947 */ /* 0x000fea0003800000 */
[----:B------:R-:W-:Y:S05]  /*1000*/  @P0 BRA `(.L_x_1487) ;  /* 0x0000000000200947 */ /* 0x000fea0003800000 */
[----:B------:R-:W-:Y:S05]  /*1010*/  BRA `(.L_x_1488) ;  /* 0x0000000000247947 */ /* 0x000fea0003800000 */
.L_x_1486:
[----:B-----5:R-:W-:-:S05]  /*1020*/  HADD2.F32 R40, -RZ, R34.H1_H1 ;  /* 0x30000022ff287230 */ /* 0x020fca0000004100 */
[----:B------:R-:W-:Y:S01]  /*1030*/  FADD.FTZ R105, R40, R105 ;  /* 0x0000006928697221 */ /* 0x000fe20000010000 */
[----:B------:R-:W-:Y:S06]  /*1040*/  BRA `(.L_x_1487) ;  /* 0x0000000000107947 */ /* 0x000fec0003800000 */
.L_x_1485:
[----:B-----5:R-:W-:Y:S02]  /*1050*/  HADD2.F32 R40, -RZ, R30.H1_H1 ;  /* 0x3000001eff287230 */ /* 0x020fe40000004100 */
[----:B------:R-:W-:-:S03]  /*1060*/  @P1 HADD2.F32 R42, -RZ, R34.H1_H1 ;  /* 0x30000022ff2a1230 */ /* 0x000fc60000004100 */
[----:B------:R-:W-:-:S04]  /*1070*/  FADD.FTZ R105, R40, R105 ;  /* 0x0000006928697221 */ /* 0x000fc80000010000 */
[----:B------:R-:W-:-:S07]  /*1080*/  @P1 FADD.FTZ R105, R42, R105 ;  /* 0x000000692a691221 */ /* 0x000fce0000010000 */
.L_x_1487:
[----:B------:R-:W-:-:S04]  /*1090*/  F2FP.F16.F32.PACK_AB R40, RZ, R105 ;  /* 0x00000069ff28723e */ /* 0x000fc800000000ff */
[----:B------:R-:W-:-:S07]  /*10a0*/  PRMT R38, R38, 0x5410, R40 ;  /* 0x0000541026267816 */ /* 0x000fce0000000028 */
.L_x_1488:
[----:B------:R-:W-:Y:S01]  /*10b0*/  HADD2.F32 R104, -RZ, R43.H0_H0 ;  /* 0x2000002bff687230 */ /* 0x000fe20000004100 */
[----:B------:R-:W-:Y:S06]  /*10c0*/  @P2 BRA `(.L_x_1489) ;  /* 0x0000000000202947 */ /* 0x000fec0003800000 */
[----:B------:R-:W-:-:S04]  /*10d0*/  ISETP.NE.U32.AND P6, PT, RZ, UR10, PT ;  /* 0x0000000aff007c0c */ /* 0x000fc8000bfc5070 */
[----:B------:R-:W-:-:S13]  /*10e0*/  ISETP.NE.AND.EX P6, PT, RZ, UR11, PT, P6 ;  /* 0x0000000bff007c0c */ /* 0x000fda000bfc5360 */
[----:B------:R-:W-:Y:S05]  /*10f0*/  @P6 BRA `(.L_x_1490) ;  /* 0x0000000000086947 */ /* 0x000fea0003800000 */
[----:B------:R-:W-:Y:S05]  /*1100*/  @P0 BRA `(.L_x_1491) ;  /* 0x0000000000200947 */ /* 0x000fea0003800000 */
[----:B------:R-:W-:Y:S05]  /*1110*/  BRA `(.L_x_1492) ;  /* 0x0000000000247947 */ /* 0x000fea0003800000 */
.L_x_1490:
[----:B-----5:R-:W-:-:S05]  /*1120*/  HADD2.F32 R41, -RZ, R35.H0_H0 ;  /* 0x20000023ff297230 */ /* 0x020fca0000004100 */
[----:B------:R-:W-:Y:S01]  /*1130*/  FADD.FTZ R104, R41, R104 ;  /* 0x0000006829687221 */ /* 0x000fe20000010000 */
[----:B------:R-:W-:Y:S06]  /*1140*/  BRA `(.L_x_1491) ;  /* 0x0000000000107947 */ /* 0x000fec0003800000 */
.L_x_1489:
[----:B-----5:R-:W-:Y:S02]  /*1150*/  HADD2.F32 R41, -RZ, R31.H0_H0 ;  /* 0x2000001fff297230 */ /* 0x020fe40000004100 */
[----:B------:R-:W-:-:S03]  /*1160*/  @P1 HADD2.F32 R45, -RZ, R35.H0_H0 ;  /* 0x20000023ff2d1230 */ /* 0x000fc60000004100 */
[----:B------:R-:W-:-:S04]  /*1170*/  FADD.FTZ R104, R41, R104 ;  /* 0x0000006829687221 */ /* 0x000fc80000010000 */
[----:B------:R-:W-:-:S07]  /*1180*/  @P1 FADD.FTZ R104, R45, R104 ;  /* 0x000000682d681221 */ /* 0x000fce0000010000 */
.L_x_1491:
[----:B------:R-:W-:-:S04]  /*1190*/  F2FP.F16.F32.PACK_AB R40, RZ, R104 ;  /* 0x00000068ff28723e */ /* 0x000fc800000000ff */
[----:B------:R-:W-:-:S07]  /*11a0*/  PRMT R39, R40, 0x7610, R39 ;  /* 0x0000761028277816 */ /* 0x000fce0000000027 */
.L_x_1492:
[----:B------:R-:W-:Y:S01]  /*11b0*/  HADD2.F32 R106, -RZ, R43.H1_H1 ;  /* 0x3000002bff6a7230 */ /* 0x000fe20000004100 */
[----:B------:R-:W-:Y:S06]  /*11c0*/  @P2 BRA `(.L_x_1493) ;  /* 0x0000000000202947 */ /* 0x000fec0003800000 */
[----:B------:R-:W-:-:S04]  /*11d0*/  ISETP.NE.U32.AND P1, PT, RZ, UR10, PT ;  /* 0x0000000aff007c0c */ /* 0x000fc8000bf25070 */
[----:B------:R-:W-:-:S13]  /*11e0*/  ISETP.NE.AND.EX P1, PT, RZ, UR11, PT, P1 ;  /* 0x0000000bff007c0c */ /* 0x000fda000bf25310 */
[----:B------:R-:W-:Y:S05]  /*11f0*/  @P1 BRA `(.L_x_1494) ;  /* 0x0000000000081947 */ /* 0x000fea0003800000 */
[----:B------:R-:W-:Y:S05]  /*1200*/  @P0 BRA `(.L_x_1495) ;  /* 0x0000000000200947 */ /* 0x000fea0003800000 */
[----:B------:R-:W-:Y:S05]  /*1210*/  BRA `(.L_x_1496) ;  /* 0x0000000000247947 */ /* 0x000fea0003800000 */
.L_x_1494:
[----:B-----5:R-:W-:-:S05]  /*1220*/  HADD2.F32 R41, -RZ, R35.H1_H1 ;  /* 0x30000023ff297230 */ /* 0x020fca0000004100 */
[----:B------:R-:W-:Y:S01]  /*1230*/  FADD.FTZ R106, R41, R106 ;  /* 0x0000006a296a7221 */ /* 0x000fe20000010000 */
[----:B------:R-:W-:Y:S06]  /*1240*/  BRA `(.L_x_1495) ;  /* 0x0000000000107947 */ /* 0x000fec0003800000 */
.L_x_1493:
[----:B-----5:R-:W-:Y:S02]  /*1250*/  HADD2.F32 R41, -RZ, R31.H1_H1 ;  /* 0x3000001fff297230 */ /* 0x020fe40000004100 */
[----:B------:R-:W-:-:S03]  /*1260*/  @P1 HADD2.F32 R43, -RZ, R35.H1_H1 ;  /* 0x30000023ff2b1230 */ /* 0x000fc60000004100 */
[----:B------:R-:W-:-:S04]  /*1270*/  FADD.FTZ R106, R41, R106 ;  /* 0x0000006a296a7221 */ /* 0x000fc80000010000 */
[----:B------:R-:W-:-:S07]  /*1280*/  @P1 FADD.FTZ R106, R43, R106 ;  /* 0x0000006a2b6a1221 */ /* 0x000fce0000010000 */
.L_x_1495:
[----:B------:R-:W-:-:S04]  /*1290*/  F2FP.F16.F32.PACK_AB R40, RZ, R106 ;  /* 0x0000006aff28723e */ /* 0x000fc800000000ff */
[----:B------:R-:W-:-:S07]  /*12a0*/  PRMT R39, R39, 0x5410, R40 ;  /* 0x0000541027277816 */ /* 0x000fce0000000028 */
.L_x_1496:
[----:B------:R-:W0:Y:S01]  /*12b0*/  @P0 LDC.64 R40, c[0x0][0x238] ;  /* 0x00008e00ff280b82 */ /* 0x000e220000000a00 */
[C---:B------:R-:W-:Y:S02]  /*12c0*/  IADD3 R73, R109.reuse, 0x20, RZ ;  /* 0x000000206d497810 */ /* 0x040fe40007ffe0ff */
[----:B0-----:R-:W-:-:S04]  /*12d0*/  @P0 LEA R40, P1, R109, R40, 0x4 ;  /* 0x000000286d280211 */ /* 0x001fc800078220ff */
[----:B------:R-:W-:-:S05]  /*12e0*/  @P0 LEA.HI.X R41, R109, R41, RZ, 0x4, P1 ;  /* 0x000000296d290211 */ /* 0x000fca00008f24ff */
[----:B------:R0:W-:Y:S04]  /*12f0*/  @P0 STG.E.128 desc[UR4][R40.64], R36 ;  /* 0x0000002428000986 */ /* 0x0001e8000c101d04 */
.L_x_1464:
[----:B------:R-:W-:Y:S05]  /*1300*/  BSYNC B0 ;  /* 0x0000000000007941 */ /* 0x000fea0003800000 */
.L_x_1463:
        /* <DEDUP_REMOVED lines=24> */
.L_x_1500:
[----:B-----5:R-:W-:-:S05]  /*1490*/  HADD2.F32 R45, -RZ, R32.H0_H0 ;  /* 0x20000020ff2d7230 */ /* 0x020fca0000004100 */
[----:B------:R-:W-:Y:S01]  /*14a0*/  FADD.FTZ R92, R45, R92 ;  /* 0x0000005c2d5c7221 */ /* 0x000fe20000010000 */
[----:B------:R-:W-:Y:S06]  /*14b0*/  BRA `(.L_x_1501) ;  /* 0x0000000000107947 */ /* 0x000fec0003800000 */
.L_x_1499:
[----:B-----5:R-:W-:Y:S02]  /*14c0*/  HADD2.F32 R45, -RZ, R28.H0_H0 ;  /* 0x2000001cff2d7230 */ /* 0x020fe40000004100 */
[----:B------:R-:W-:-:S03]  /*14d0*/  @P1 HADD2.F32 R47, -RZ, R32.H0_H0 ;  /* 0x20000020ff2f1230 */ /* 0x000fc60000004100 */
[----:B------:R-:W-:-:S04]  /*14e0*/  FADD.FTZ R92, R45, R92 ;  /* 0x0000005c2d5c7221 */ /* 0x000fc80000010000 */
[----:B------:R-:W-:-:S07]  /*14f0*/  @P1 FADD.FTZ R92, R47, R92 ;  /* 0x0000005c2f5c1221 */ /* 0x000fce0000010000 */
.L_x_1501:
[----:B------:R-:W-:-:S04]  /*1500*/  F2FP.F16.F32.PACK_AB R44, RZ, R92 ;  /* 0x0000005cff2c723e */ /* 0x000fc800000000ff */
[----:B------:R-:W-:-:S07]  /*1510*/  PRMT R36, R44, 0x7610, R36 ;  /* 0x000076102c247816 */ /* 0x000fce0000000024 */
.L_x_1502:
[----:B------:R-:W-:Y:S01]  /*1520*/  HADD2.F32 R96, -RZ, R40.H1_H1 ;  /* 0x30000028ff607230 */ /* 0x000fe20000004100 */
[----:B------:R-:W-:Y:S06]  /*1530*/  @P2 BRA `(.L_x_1503) ;  /* 0x0000000000202947 */ /* 0x000fec0003800000 */
[----:B------:R-:W-:-:S04]  /*1540*/  ISETP.NE.U32.AND P6, PT, RZ, UR10, PT ;  /* 0x0000000aff007c0c */ /* 0x000fc8000bfc5070 */
[----:B------:R-:W-:-:S13]  /*1550*/  ISETP.NE.AND.EX P6, PT, RZ, UR11, PT, P6 ;  /* 0x0000000bff007c0c */ /* 0x000fda000bfc5360 */
[----:B------:R-:W-:Y:S05]  /*1560*/  @P6 BRA `(.L_x_1504) ;  /* 0x0000000000086947 */ /* 0x000fea0003800000 */
[----:B------:R-:W-:Y:S05]  /*1570*/  @P0 BRA `(.L_x_1505) ;  /* 0x0000000000200947 */ /* 0x000fea0003800000 */
[----:B------:R-:W-:Y:S05]  /*1580*/  BRA `(.L_x_1506) ;  /* 0x0000000000247947 */ /* 0x000fea0003800000 */
.L_x_1504:
[----:B-----5:R-:W-:-:S05]  /*1590*/  HADD2.F32 R45, -RZ, R32.H1_H1 ;  /* 0x30000020ff2d7230 */ /* 0x020fca0000004100 */
[----:B------:R-:W-:Y:S01]  /*15a0*/  FADD.FTZ R96, R45, R96 ;  /* 0x000000602d607221 */ /* 0x000fe20000010000 */
[----:B------:R-:W-:Y:S06]  /*15b0*/  BRA `(.L_x_1505) ;  /* 0x0000000000107947 */ /* 0x000fec0003800000 */
.L_x_1503:
[----:B-----5:R-:W-:Y:S02]  /*15c0*/  HADD2.F32 R45, -RZ, R28.H1_H1 ;  /* 0x3000001cff2d7230 */ /* 0x020fe40000004100 */
[----:B------:R-:W-:-:S03]  /*15d0*/  @P1 HADD2.F32 R47, -RZ, R32.H1_H1 ;  /* 0x30000020ff2f1230 */ /* 0x000fc60000004100 */
[----:B------:R-:W-:-:S04]  /*15e0*/  FADD.FTZ R96, R45, R96 ;  /* 0x000000602d607221 */ /* 0x000fc80000010000 */
[----:B------:R-:W-:-:S07]  /*15f0*/  @P1 FADD.FTZ R96, R47, R96 ;  /* 0x000000602f601221 */ /* 0x000fce0000010000 */
.L_x_1505:
[----:B------:R-:W-:-:S04]  /*1600*/  F2FP.F16.F32.PACK_AB R40, RZ, R96 ;  /* 0x00000060ff28723e */ /* 0x000fc800000000ff */
[----:B------:R-:W-:-:S07]  /*1610*/  PRMT R36, R36, 0x5410, R40 ;  /* 0x0000541024247816 */ /* 0x000fce0000000028 */
.L_x_1506:
[----:B------:R-:W-:Y:S01]  /*1620*/  HADD2.F32 R97, -RZ, R41.H0_H0 ;  /* 0x20000029ff617230 */ /* 0x000fe20000004100 */
[----:B------:R-:W-:Y:S06]  /*1630*/  @P2 BRA `(.L_x_1507) ;  /* 0x0000000000202947 */ /* 0x000fec0003800000 */
[----:B------:R-:W-:-:S04]  /*1640*/  ISETP.NE.U32.AND P6, PT, RZ, UR10, PT ;  /* 0x0000000aff007c0c */ /* 0x000fc8000bfc5070 */
[----:B------:R-:W-:-:S13]  /*1650*/  ISETP.NE.AND.EX P6, PT, RZ, UR11, PT, P6 ;  /* 0x0000000bff007c0c */ /* 0x000fda000bfc5360 */
[----:B------:R-:W-:Y:S05]  /*1660*/  @P6 BRA `(.L_x_1508) ;  /* 0x0000000000086947 */ /* 0x000fea0003800000 */
[----:B------:R-:W-:Y:S05]  /*1670*/  @P0 BRA `(.L_x_1509) ;  /* 0x0000000000200947 */ /* 0x000fea0003800000 */
[----:B------:R-:W-:Y:S05]  /*1680*/  BRA `(.L_x_1510) ;  /* 0x0000000000247947 */ /* 0x000fea0003800000 */
.L_x_1508:
[----:B-----5:R-:W-:-:S05]  /*1690*/  HADD2.F32 R40, -RZ, R33.H0_H0 ;  /* 0x20000021ff287230 */ /* 0x020fca0000004100 */
[----:B------:R-:W-:Y:S01]  /*16a0*/  FADD.FTZ R97, R40, R97 ;  /* 0x0000006128617221 */ /* 0x000fe20000010000 */
[----:B------:R-:W-:Y:S06]  /*16b0*/  BRA `(.L_x_1509) ;  /* 0x0000000000107947 */ /* 0x000fec0003800000 */
.L_x_1507:
[----:B-----5:R-:W-:Y:S02]  /*16c0*/  HADD2.F32 R40, -RZ, R29.H0_H0 ;  /* 0x2000001dff287230 */ /* 0x020fe40000004100 */
[----:B------:R-:W-:-:S03]  /*16d0*/  @P1 HADD2.F32 R44, -RZ, R33.H0_H0 ;  /* 0x20000021ff2c1230 */ /* 0x000fc60000004100 */
[----:B------:R-:W-:-:S04]  /*16e0*/  FADD.FTZ R97, R40, R97 ;  /* 0x0000006128617221 */ /* 0x000fc80000010000 */
[----:B------:R-:W-:-:S07]  /*16f0*/  @P1 FADD.FTZ R97, R44, R97 ;  /* 0x000000612c611221 */ /* 0x000fce0000010000 */
.L_x_1509:
[----:B------:R-:W-:-:S04]  /*1700*/  F2FP.F16.F32.PACK_AB R40, RZ, R97 ;  /* 0x00000061ff28723e */ /* 0x000fc800000000ff */
[----:B------:R-:W-:-:S07]  /*1710*/  PRMT R37, R40, 0x7610, R37 ;  /* 0x0000761028257816 */ /* 0x000fce0000000025 */
.L_x_1510:
[----:B------:R-:W-:Y:S01]  /*1720*/  HADD2.F32 R100, -RZ, R41.H1_H1 ;  /* 0x30000029ff647230 */ /* 0x000fe20000004100 */
[----:B------:R-:W-:Y:S06]  /*1730*/  @P2 BRA `(.L_x_1511) ;  /* 0x0000000000202947 */ /* 0x000fec0003800000 */
[----:B------:R-:W-:-:S04]  /*1740*/  ISETP.NE.U32.AND P6, PT, RZ, UR10, PT ;  /* 0x0000000aff007c0c */ /* 0x000fc8000bfc5070 */
[----:B------:R-:W-:-:S13]  /*1750*/  ISETP.NE.AND.EX P6, PT, RZ, UR11, PT, P6 ;  /* 0x0000000bff007c0c */ /* 0x000fda000bfc5360 */
[----:B------:R-:W-:Y:S05]  /*1760*/  @P6 BRA `(.L_x_1512) ;  /* 0x0000000000086947 */ /* 0x000fea0003800000 */
[----:B------:R-:W-:Y:S05]  /*1770*/  @P0 BRA `(.L_x_1513) ;  /* 0x0000000000200947 */ /* 0x000fea0003800000 */
[----:B------:R-:W-:Y:S05]  /*1780*/  BRA `(.L_x_1514) ;  /* 0x0000000000247947 */ /* 0x000fea0003800000 */
.L_x_1512:
[----:B-----5:R-:W-:-:S05]  /*1790*/  HADD2.F32 R41, -RZ, R33.H1_H1 ;  /* 0x30000021ff297230 */ /* 0x020fca0000004100 */
[----:B------:R-:W-:Y:S01]  /*17a0*/  FADD.FTZ R100, R41, R100 ;  /* 0x0000006429647221 */ /* 0x000fe20000010000 */
[----:B------:R-:W-:Y:S06]  /*17b0*/  BRA `(.L_x_1513) ;  /* 0x0000000000107947 */ /* 0x000fec0003800000 */
.L_x_1511:
[----:B-----5:R-:W-:Y:S02]  /*17c0*/  HADD2.F32 R41, -RZ, R29.H1_H1 ;  /* 0x3000001dff297230 */ /* 0x020fe40000004100 */
[----:B------:R-:W-:-:S03]  /*17d0*/  @P1 HADD2.F32 R45, -RZ, R33.H1_H1 ;  /* 0x30000021ff2d1230 */ /* 0x000fc60000004100 */
[----:B------:R-:W-:-:S04]  /*17e0*/  FADD.FTZ R100, R41, R100 ;  /* 0x0000006429647221 */ /* 0x000fc80000010000 */
[----:B------:R-:W-:-:S07]  /*17f0*/  @P1 FADD.FTZ R100, R45, R100 ;  /* 0x000000642d641221 */ /* 0x000fce0000010000 */
.L_x_1513:
[----:B------:R-:W-:-:S04]  /*1800*/  F2FP.F16.F32.PACK_AB R40, RZ, R100 ;  /* 0x00000064ff28723e */ /* 0x000fc800000000ff */
[----:B------:R-:W-:-:S07]  /*1810*/  PRMT R37, R37, 0x5410, R40 ;  /* 0x0000541025257816 */ /* 0x000fce0000000028 */
.L_x_1514:
[----:B------:R-:W-:Y:S01]  /*1820*/  HADD2.F32 R101, -RZ, R42.H0_H0 ;  /* 0x2000002aff657230 */ /* 0x000fe20000004100 */
[----:B------:R-:W-:Y:S06]  /*1830*/  @P2 BRA `(.L_x_1515) ;  /* 0x0000000000202947 */ /* 0x000fec0003800000 */
[----:B------:R-:W-:-:S04]  /*1840*/  ISETP.NE.U32.AND P6, PT, RZ, UR10, PT ;  /* 0x0000000aff007c0c */ /* 0x000fc8000bfc5070 */
[----:B------:R-:W-:-:S13]  /*1850*/  ISETP.NE.AND.EX P6, PT, RZ, UR11, PT, P6 ;  /* 0x0000000bff007c0c */ /* 0x000fda000bfc5360 */
[----:B------:R-:W-:Y:S05]  /*1860*/  @P6 BRA `(.L_x_1516) ;  /* 0x0000000000086947 */ /* 0x000fea0003800000 */
[----:B------:R-:W-:Y:S05]  /*1870*/  @P0 BRA `(.L_x_1517) ;  /* 0x0000000000200947 */ /* 0x000fea0003800000 */
[----:B------:R-:W-:Y:S05]  /*1880*/  BRA `(.L_x_1518) ;  /* 0x0000000000247947 */ /* 0x000fea0003800000 */
.L_x_1516:
[----:B-----5:R-:W-:-:S05]  /*1890*/  HADD2.F32 R40, -RZ, R34.H0_H0 ;  /* 0x20000022ff287230 */ /* 0x020fca0000004100 */
[----:B------:R-:W-:Y:S01]  /*18a0*/  FADD.FTZ R101, R40, R101 ;  /* 0x0000006528657221 */ /* 0x000fe20000010000 */
[----:B------:R-:W-:Y:S06]  /*18b0*/  BRA `(.L_x_1517) ;  /* 0x0000000000107947 */ /* 0x000fec0003800000 */
.L_x_1515:
[----:B-----5:R-:W-:Y:S02]  /*18c0*/  HADD2.F32 R40, -RZ, R30.H0_H0 ;  /* 0x2000001eff287230 */ /* 0x020fe40000004100 */
[----:B------:R-:W-:-:S03]  /*18d0*/  @P1 HADD2.F32 R44, -RZ, R34.H0_H0 ;  /* 0x20000022ff2c1230 */ /* 0x000fc60000004100 */
[----:B------:R-:W-:-:S04]  /*18e0*/  FADD.FTZ R101, R40, R101 ;  /* 0x0000006528657221 */ /* 0x000fc80000010000 */
[----:B------:R-:W-:-:S07]  /*18f0*/  @P1 FADD.FTZ R101, R44, R101 ;  /* 0x000000652c651221 */ /* 0x000fce0000010000 */
.L_x_1517:
[----:B------:R-:W-:-:S04]  /*1900*/  F2FP.F16.F32.PACK_AB R40, RZ, R101 ;  /* 0x00000065ff28723e */ /* 0x000fc800000000ff */
[----:B------:R-:W-:-:S07]  /*1910*/  PRMT R38, R40, 0x7610, R38 ;  /* 0x0000761028267816 */ /* 0x000fce0000000026 */
.L_x_1518:
[----:B------:R-:W-:Y:S01]  /*1920*/  HADD2.F32 R103, -RZ, R42.H1_H1 ;  /* 0x3000002aff677230 */ /* 0x000fe20000004100 */
[----:B------:R-:W-:Y:S06]  /*1930*/  @P2 BRA `(.L_x_1519) ;  /* 0x0000000000202947 */ /* 0x000fec0003800000 */
[----:B------:R-:W-:-:S04]  /*1940*/  ISETP.NE.U32.AND P6, PT, RZ, UR10, PT ;  /* 0x0000000aff007c0c */ /* 0x000fc8000bfc5070 */
[----:B------:R-:W-:-:S13]  /*1950*/  ISETP.NE.AND.EX P6, PT, RZ, UR11, PT, P6 ;  /* 0x0000000bff007c0c */ /* 0x000fda000bfc5360 */
[----:B------:R-:W-:Y:S05]  /*1960*/  @P6 BRA `(.L_x_1520) ;  /* 0x0000000000086947 */ /* 0x000fea0003800000 */
[----:B------:R-:W-:Y:S05]  /*1970*/  @P0 BRA `(.L_x_1521) ;  /* 0x0000000000200947 */ /* 0x000fea0003800000 */
[----:B------:R-:W-:Y:S05]  /*1980*/  BRA `(.L_x_1522) ;  /* 0x0000000000247947 */ /* 0x000fea0003800000 */
.L_x_1520:
[----:B-----5:R-:W-:-:S05]  /*1990*/  HADD2.F32 R40, -RZ, R34.H1_H1 ;  /* 0x30000022ff287230 */ /* 0x020fca0000004100 */
[----:B------:R-:W-:Y:S01]  /*19a0*/  FADD.FTZ R103, R40, R103 ;  /* 0x0000006728677221 */ /* 0x000fe20000010000 */
[----:B------:R-:W-:Y:S06]  /*19b0*/  BRA `(.L_x_1521) ;  /* 0x0000000000107947 */ /* 0x000fec0003800000 */
.L_x_1519:
[----:B-----5:R-:W-:Y:S02]  /*19c0*/  HADD2.F32 R40, -RZ, R30.H1_H1 ;  /* 0x3000001eff287230 */ /* 0x020fe40000004100 */
[----:B------:R-:W-:-:S03]  /*19d0*/  @P1 HADD2.F32 R42, -RZ, R34.H1_H1 ;  /* 0x30000022ff2a1230 */ /* 0x000fc60000004100 */
[----:B------:R-:W-:-:S04]  /*19e0*/  FADD.FTZ R103, R40, R103 ;  /* 0x0000006728677221 */ /* 0x000fc80000010000 */
[----:B------:R-:W-:-:S07]  /*19f0*/  @P1 FADD.FTZ R103, R42, R103 ;  /* 0x000000672a671221 */ /* 0x000fce0000010000 */
.L_x_1521:
[----:B------:R-:W-:-:S04]  /*1a00*/  F2FP.F16.F32.PACK_AB R40, RZ, R103 ;  /* 0x00000067ff28723e */ /* 0x000fc800000000ff */
[----:B------:R-:W-:-:S07]  /*1a10*/  PRMT R38, R38, 0x5410, R40 ;  /* 0x0000541026267816 */ /* 0x000fce0000000028 */
.L_x_1522:
[----:B------:R-:W-:Y:S01]  /*1a20*/  HADD2.F32 R102, -RZ, R43.H0_H0 ;  /* 0x2000002bff667230 */ /* 0x000fe20000004100 */
[----:B------:R-:W-:Y:S06]  /*1a30*/  @P2 BRA `(.L_x_1523) ;  /* 0x0000000000202947 */ /* 0x000fec0003800000 */
[----:B------:R-:W-:-:S04]  /*1a40*/  ISETP.NE.U32.AND P6, PT, RZ, UR10, PT ;  /* 0x0000000aff007c0c */ /* 0x000fc8000bfc5070 */
[----:B------:R-:W-:-:S13]  /*1a50*/  ISETP.NE.AND.EX P6, PT, RZ, UR11, PT, P6 ;  /* 0x0000000bff007c0c */ /* 0x000fda000bfc5360 */
[----:B------:R-:W-:Y:S05]  /*1a60*/  @P6 BRA `(.L_x_1524) ;  /* 0x0000000000086947 */ /* 0x000fea0003800000 */
[----:B------:R-:W-:Y:S05]  /*1a70*/  @P0 BRA `(.L_x_1525) ;  /* 0x0000000000200947 */ /* 0x000fea0003800000 */
[----:B------:R-:W-:Y:S05]  /*1a80*/  BRA `(.L_x_1526) ;  /* 0x0000000000247947 */ /* 0x000fea0003800000 */
.L_x_1524:
[----:B-----5:R-:W-:-:S05]  /*1a90*/  HADD2.F32 R41, -RZ, R35.H0_H0 ;  /* 0x20000023ff297230 */ /* 0x020fca0000004100 */
[----:B------:R-:W-:Y:S01]  /*1aa0*/  FADD.FTZ R102, R41, R102 ;  /* 0x0000006629667221 */ /* 0x000fe20000010000 */
[----:B------:R-:W-:Y:S06]  /*1ab0*/  BRA `(.L_x_1525) ;  /* 0x0000000000107947 */ /* 0x000fec0003800000 */
.L_x_1523:
[----:B-----5:R-:W-:Y:S02]  /*1ac0*/  HADD2.F32 R41, -RZ, R31.H0_H0 ;  /* 0x2000001fff297230 */ /* 0x020fe40000004100 */
[----:B------:R-:W-:-:S03]  /*1ad0*/  @P1 HADD2.F32 R45, -RZ, R35.H0_H0 ;  /* 0x20000023ff2d1230 */ /* 0x000fc60000004100 */
[----:B------:R-:W-:-:S04]  /*1ae0*/  FADD.FTZ R102, R41, R102 ;  /* 0x0000006629667221 */ /* 0x000fc80000010000 */
[----:B------:R-:W-:-:S07]  /*1af0*/  @P1 FADD.FTZ R102, R45, R102 ;  /* 0x000000662d661221 */ /* 0x000fce0000010000 */
.L_x_1525:
[----:B------:R-:W-:-:S04]  /*1b00*/  F2FP.F16.F32.PACK_AB R40, RZ, R102 ;  /* 0x00000066ff28723e */ /* 0x000fc800000000ff */
[----:B------:R-:W-:-:S07]  /*1b10*/  PRMT R39, R40, 0x7610, R39 ;  /* 0x0000761028277816 */ /* 0x000fce0000000027 */
.L_x_1526:
[----:B------:R-:W-:Y:S01]  /*1b20*/  HADD2.F32 R107, -RZ, R43.H1_H1 ;  /* 0x3000002bff6b7230 */ /* 0x000fe20000004100 */
[----:B------:R-:W-:Y:S06]  /*1b30*/  @P2 BRA `(.L_x_1527) ;  /* 0x0000000000202947 */ /* 0x000fec0003800000 */
[----:B------:R-:W-:-:S04]  /*1b40*/  ISETP.NE.U32.AND P1, PT, RZ, UR10, PT ;  /* 0x0000000aff007c0c */ /* 0x000fc8000bf25070 */
[----:B------:R-:W-:-:S13]  /*1b50*/  ISETP.NE.AND.EX P1, PT, RZ, UR11, PT, P1 ;  /* 0x0000000bff007c0c */ /* 0x000fda000bf25310 */
[----:B------:R-:W-:Y:S05]  /*1b60*/  @P1 BRA `(.L_x_1528) ;  /* 0x0000000000081947 */ /* 0x000fea0003800000 */
[----:B------:R-:W-:Y:S05]  /*1b70*/  @P0 BRA `(.L_x_1529) ;  /* 0x0000000000200947 */ /* 0x000fea0003800000 */
[----:B------:R-:W-:Y:S05]  /*1b80*/  BRA `(.L_x_1530) ;  /* 0x0000000000247947 */ /* 0x000fea0003800000 */
.L_x_1528:
[----:B-----5:R-:W-:-:S05]  /*1b90*/  HADD2.F32 R40, -RZ, R35.H1_H1 ;  /* 0x30000023ff287230 */ /* 0x020fca0000004100 */
[----:B------:R-:W-:Y:S01]  /*1ba0*/  FADD.FTZ R107, R40, R107 ;  /* 0x0000006b286b7221 */ /* 0x000fe20000010000 */
[----:B------:R-:W-:Y:S06]  /*1bb0*/  BRA `(.L_x_1529) ;  /* 0x0000000000107947 */ /* 0x000fec0003800000 */
.L_x_1527:
[----:B-----5:R-:W-:Y:S02]  /*1bc0*/  HADD2.F32 R40, -RZ, R31.H1_H1 ;  /* 0x3000001fff287230 */ /* 0x020fe40000004100 */
[----:B------:R-:W-:-:S03]  /*1bd0*/  @P1 HADD2.F32 R42, -RZ, R35.H1_H1 ;  /* 0x30000023ff2a1230 */ /* 0x000fc60000004100 */
[----:B------:R-:W-:-:S04]  /*1be0*/  FADD.FTZ R107, R40, R107 ;  /* 0x0000006b286b7221 */ /* 0x000fc80000010000 */
[----:B------:R-:W-:-:S07]  /*1bf0*/  @P1 FADD.FTZ R107, R42, R107 ;  /* 0x0000006b2a6b1221 */ /* 0x000fce0000010000 */
.L_x_1529:
[----:B------:R-:W-:-:S04]  /*1c00*/  F2FP.F16.F32.PACK_AB R40, RZ, R107 ;  /* 0x0000006bff28723e */ /* 0x000fc800000000ff */
[----:B------:R-:W-:-:S07]  /*1c10*/  PRMT R39, R39, 0x5410, R40 ;  /* 0x0000541027277816 */ /* 0x000fce0000000028 */
.L_x_1530:
[----:B------:R-:W0:Y:S02]  /*1c20*/  @P0 LDC.64 R40, c[0x0][0x238] ;  /* 0x00008e00ff280b82 */ /* 0x000e240000000a00 */
[----:B0-----:R-:W-:-:S04]  /*1c30*/  @P0 LEA R40, P1, R73, R40, 0x4 ;  /* 0x0000002849280211 */ /* 0x001fc800078220ff */
[----:B------:R-:W-:-:S05]  /*1c40*/  @P0 LEA.HI.X R41, R73, R41, RZ, 0x4, P1 ;  /* 0x0000002949290211 */ /* 0x000fca00008f24ff */
[----:B------:R1:W-:Y:S04]  /*1c50*/  @P0 STG.E.128 desc[UR4][R40.64], R36 ;  /* 0x0000002428000986 */ /* 0x0003e8000c101d04 */
.L_x_1498:
[----:B------:R-:W-:Y:S05]  /*1c60*/  BSYNC B0 ;  /* 0x0000000000007941 */ /* 0x000fea0003800000 */
.L_x_1497:
        /* <DEDUP_REMOVED lines=21> */
[----:B------:R-:W0:Y:S01]  /*1dc0*/  SHFL.BFLY PT, R40, R41, 0x1, 0x1f ;  /* 0x0c201f0029287f89 */ /* 0x000e2200000e0000 */
        /* <DEDUP_REMOVED lines=53> */
.L_x_1548:
        /* <DEDUP_REMOVED lines=29> */
[----:B------:R-:W-:Y:S01]  /*22f0*/  F2FP.F16.F32.PACK_AB R40, R41, R40 ;  /* 0x000000282928723e */ /* 0x000fe200000000ff */
[--C-:B------:R-:W-:Y:S01]  /*2300*/  FADD.FTZ R112, R104, -R108.reuse ;  /* 0x8000006c68707221 */ /* 0x100fe20000010000 */
[----:B------:R-:W-:Y:S01]  /*2310*/  F2FP.F16.F32.PACK_AB R41, R43, R42 ;  /* 0x0000002a2b29723e */ /* 0x000fe200000000ff */
        /* <DEDUP_REMOVED lines=13> */
[----:B------:R-:W-:Y:S01]  /*23f0*/  F2FP.F16.F32.PACK_AB R42, R43, R42 ;  /* 0x0000002a2b2a723e */ /* 0x000fe200000000ff */
[----:B------:R-:W-:Y:S01]  /*2400*/  FFMA.FTZ R116, R48, R116, R57 ;  /* 0x0000007430747223 */ /* 0x000fe20000010039 */
[----:B------:R-:W-:Y:S01]  /*2410*/  F2FP.F16.F32.PACK_AB R43, R117, R110 ;  /* 0x0000006e752b723e */ /* 0x000fe200000000ff */
[----:B------:R-:W-:Y:S01]  /*2420*/  FFMA.FTZ R110, R0, R46, R27 ;  /* 0x0000002e006e7223 */ /* 0x000fe2000001001b */
[----:B------:R-:W-:Y:S01]  /*2430*/  FFMA.FTZ R46, R23, R113, R52 ;  /* 0x00000071172e7223 */ /* 0x000fe20000010034 */
[----:B------:R-:W-:Y:S01]  /*2440*/  FFMA.FTZ R115, R26, R114, R53 ;  /* 0x000000721a737223 */ /* 0x000fe20000010035 */
[----:B------:R-:W-:Y:S01]  /*2450*/  FFMA.FTZ R45, R24, R45, R51 ;  /* 0x0000002d182d7223 */ /* 0x000fe20000010033 */
[----:B------:R-:W-:Y:S01]  /*2460*/  FFMA.FTZ R113, R22, R44, R49 ;  /* 0x0000002c16717223 */ /* 0x000fe20000010031 */
[----:B0-----:R-:W-:Y:S01]  /*2470*/  IMAD.WIDE.U32 R72, R109, 0x10, R72 ;  /* 0x000000106d487825 */ /* 0x001fe200078e0048 */
[----:B------:R-:W-:-:S02]  /*2480*/  F2FP.F16.F32.PACK_AB R47, R116, R47 ;  /* 0x0000002f742f723e */ /* 0x000fc400000000ff */
[----:B------:R-:W-:Y:S02]  /*2490*/  F2FP.F16.F32.PACK_AB R46, R115, R46 ;  /* 0x0000002e732e723e */ /* 0x000fe400000000ff */
[----:B------:R-:W-:Y:S01]  /*24a0*/  F2FP.F16.F32.PACK_AB R45, R45, R112 ;  /* 0x000000702d2d723e */ /* 0x000fe200000000ff */
[----:B-1----:R-:W-:Y:S01]  /*24b0*/  IMAD.WIDE.U32 R74, R109, 0x10, R74 ;  /* 0x000000106d4a7825 */ /* 0x002fe200078e004a */
[----:B------:R-:W-:Y:S01]  /*24c0*/  F2FP.F16.F32.PACK_AB R44, R113, R110 ;  /* 0x0000006e712c723e */ /* 0x000fe200000000ff */
[----:B------:R1:W-:Y:S01]  /*24d0*/  STG.E.128 desc[UR4][R72.64], R40 ;  /* 0x0000002848007986 */ /* 0x0003e2000c101d04 */
[----:B------:R-:W-:-:S03]  /*24e0*/  IADD3 R109, R109, 0x20, RZ ;  /* 0x000000206d6d7810 */ /* 0x000fc60007ffe0ff */
[----:B------:R1:W-:Y:S04]  /*24f0*/  STG.E.128 desc[UR4][R74.64], R44 ;  /* 0x0000002c4a007986 */ /* 0x0003e8000c101d04 */
.L_x_1533:
[----:B------:R-:W-:Y:S05]  /*2500*/  BSYNC B0 ;  /* 0x0000000000007941 */ /* 0x000fea0003800000 */
.L_x_1532:
        /* <DEDUP_REMOVED lines=25> */
[----:B------:R-:W-:Y:S01]  /*26a0*/  F2FP.F16.F32.PACK_AB R40, R41, R40 ;  /* 0x000000282928723e */ /* 0x000fe200000000ff */
[----:B------:R-:W-:Y:S01]  /*26b0*/  FMUL.FTZ R111, R111, R116 ;  /* 0x000000746f6f7220 */ /* 0x000fe20000410000 */
[----:B------:R-:W-:Y:S01]  /*26c0*/  F2FP.F16.F32.PACK_AB R41, R113, R42 ;  /* 0x0000002a7129723e */ /* 0x000fe200000000ff */
[----:B-1----:R-:W-:Y:S01]  /*26d0*/  IMAD.WIDE.U32 R72, R109, 0x10, R72 ;  /* 0x000000106d487825 */ /* 0x002fe200078e0048 */
[----:B------:R-:W-:-:S03]  /*26e0*/  F2FP.F16.F32.PACK_AB R42, R115, R112 ;  /* 0x00000070732a723e */ /* 0x000fc600000000ff */
        /* <DEDUP_REMOVED lines=11> */
[----:B------:R-:W-:Y:S02]  /*27a0*/  F2FP.F16.F32.PACK_AB R43, R114, R47 ;  /* 0x0000002f722b723e */ /* 0x000fe400000000ff */
[----:B------:R-:W-:Y:S02]  /*27b0*/  F2FP.F16.F32.PACK_AB R47, R113, R110 ;  /* 0x0000006e712f723e */ /* 0x000fe400000000ff */
[----:B------:R-:W-:Y:S01]  /*27c0*/  F2FP.F16.F32.PACK_AB R46, R111, R46 ;  /* 0x0000002e6f2e723e */ /* 0x000fe200000000ff */
[----:B------:R2:W-:Y:S01]  /*27d0*/  STG.E.128 desc[UR4][R72.64], R40 ;  /* 0x0000002848007986 */ /* 0x0005e2000c101d04 */
[----:B------:R-:W-:-:S02]  /*27e0*/  F2FP.F16.F32.PACK_AB R45, R45, R112 ;  /* 0x000000702d2d723e */ /* 0x000fc400000000ff */
[----:B------:R-:W-:-:S05]  /*27f0*/  F2FP.F16.F32.PACK_AB R44, R109, R44 ;  /* 0x0000002c6d2c723e */ /* 0x000fca00000000ff */
[----:B------:R2:W-:Y:S02]  /*2800*/  STG.E.128 desc[UR4][R74.64], R44 ;  /* 0x0000002c4a007986 */ /* 0x0005e4000c101d04 */
.L_x_1535:
[----:B------:R-:W-:Y:S05]  /*2810*/  BSYNC B0 ;  /* 0x0000000000007941 */ /* 0x000fea0003800000 */
.L_x_1534:
[----:B012---:R-:W0:Y:S02]  /*2820*/  LDC.64 R40, c[0x0][0x210] ;  /* 0x00008400ff287b82 */ /* 0x007e240000000a00 */
[----:B0-----:R-:W-:-:S04]  /*2830*/  LEA R18, R40, R18, 0x2 ;  /* 0x0000001228127211 */ /* 0x001fc800078e10ff */
[----:B------:R-:W-:-:S13]  /*2840*/  ISETP.GE.AND P1, PT, R18, R41, PT ;  /* 0x000000291200720c */ /* 0x000fda0003f26270 */
[----:B------:R-:W-:Y:S05]  /*2850*/  @!P1 BRA `(.L_x_1536) ;  /* 0xffffffe0003c9947 */ /* 0x000fea000383ffff */
[----:B------:R-:W-:Y:S05]  /*2860*/  EXIT ;  /* 0x000000000000794d */ /* 0x000fea0003800000 */
.L_x_1531:
[----:B------:R-:W-:Y:S01]  /*2870*/  HFMA2.MMA R74, -RZ, RZ, 0, 5.9604644775390625e-08 ;  /* 0x00000001ff4a7435 */ /* 0x000fe200000001ff */
[----:B------:R-:W-:Y:S01]  /*2880*/  BSSY B0, `(.L_x_1537) ;  /* 0x0000007000007945 */ /* 0x000fe20003800000 */
[----:B------:R-:W-:Y:S02]  /*2890*/  MOV R75, R41 ;  /* 0x00000029004b7202 */ /* 0x000fe40000000f00 */
[----:B------:R-:W-:Y:S02]  /*28a0*/  MOV R111, 0x1f ;  /* 0x0000001f006f7802 */ /* 0x000fe40000000f00 */
[----:B------:R-:W-:-:S07]  /*28b0*/  MOV R72, 0xffffffff ;  /* 0xffffffff00487802 */ /* 0x000fce0000000f00 */
[----:B-----5:R-:W-:Y:S05]  /*28c0*/  WARPSYNC.COLLECTIVE R72, `(.L_x_1538) ;  /* 0x0000000048087348 */ /* 0x020fea0003c00000 */
[----:B------:R0:W1:Y:S02]  /*28d0*/  SHFL.BFLY P6, R73, R75, R74, R111 ;  /* 0x0c00004a4b497389 */ /* 0x00006400000c006f */
[----:B01---5:R-:W-:Y:S01]  /*28e0*/  ENDCOLLECTIVE ;  /* 0x000000000000791b */ /* 0x023fe20003800000 */
.L_x_1538:
[----:B------:R-:W-:Y:S05]  /*28f0*/  BSYNC B0 ;  /* 0x0000000000007941 */ /* 0x000fea0003800000 */
.L_x_1537:
[----:B------:R-:W-:Y:S01]  /*2900*/  MOV R40, R73 ;  /* 0x0000004900287202 */ /* 0x000fe20000000f00 */
[----:B------:R-:W-:Y:S01]  /*2910*/  HFMA2.MMA R74, -RZ, RZ, 0, 1.1920928955078125e-07 ;  /* 0x00000002ff4a7435 */ /* 0x000fe200000001ff */
[----:B------:R-:W-:Y:S01]  /*2920*/  MOV R111, 0x1f ;  /* 0x0000001f006f7802 */ /* 0x000fe20000000f00 */
[----:B------:R-:W0:Y:S01]  /*2930*/  LDC R44, c[0x0][0x290] ;  /* 0x0000a400ff2c7b82 */ /* 0x000e220000000800 */
[----:B------:R-:W-:Y:S01]  /*2940*/  MOV R72, 0xffffffff ;  /* 0xffffffff00487802 */ /* 0x000fe20000000f00 */
[----:B------:R-:W-:-:S05]  /*2950*/  FADD.FTZ R42, R41, R40 ;  /* 0x00000028292a7221 */ /* 0x000fca0000010000 */
[----:B------:R-:W-:-:S07]  /*2960*/  MOV R75, R42 ;  /* 0x0000002a004b7202 */ /* 0x000fce0000000f00 */
[----:B0-----:R-:W-:Y:S05]  /*2970*/  WARPSYNC.COLLECTIVE R72, `(.L_x_1539) ;  /* 0x0000000048087348 */ /* 0x001fea0003c00000 */
[----:B------:R1:W2:Y:S02]  /*2980*/  SHFL.BFLY P6, R73, R75, R74, R111 ;  /* 0x0c00004a4b497389 */ /* 0x0002a400000c006f */
[----:B012---:R-:W-:Y:S01]  /*2990*/  ENDCOLLECTIVE ;  /* 0x000000000000791b */ /* 0x007fe20003800000 */
.L_x_1539:
[----:B------:R-:W-:Y:S01]  /*29a0*/  HFMA2.MMA R74, -RZ, RZ, 0, 2.384185791015625e-07 ;  /* 0x00000004ff4a7435 */ /* 0x000fe200000001ff */
[----:B------:R-:W-:-:S05]  /*29b0*/  MOV R43, R73 ;  /* 0x00000049002b7202 */ /* 0x000fca0000000f00 */
[----:B------:R-:W-:-:S05]  /*29c0*/  FADD.FTZ R43, R42, R43 ;  /* 0x0000002b2a2b7221 */ /* 0x000fca0000010000 */
[----:B------:R-:W-:-:S07]  /*29d0*/  MOV R75, R43 ;  /* 0x0000002b004b7202 */ /* 0x000fce0000000f00 */
[----:B------:R-:W-:Y:S05]  /*29e0*/  WARPSYNC.COLLECTIVE R72, `(.L_x_1540) ;  /* 0x0000000048087348 */ /* 0x000fea0003c00000 */
[----:B------:R0:W1:Y:S02]  /*29f0*/  SHFL.BFLY P6, R73, R75, R74, R111 ;  /* 0x0c00004a4b497389 */ /* 0x00006400000c006f */
[----:B01----:R-:W-:Y:S01]  /*2a00*/  ENDCOLLECTIVE ;  /* 0x000000000000791b */ /* 0x003fe20003800000 */
.L_x_1540:
[----:B------:R-:W-:Y:S01]  /*2a10*/  HFMA2.MMA R74, -RZ, RZ, 0, 4.76837158203125e-07 ;  /* 0x00000008ff4a7435 */ /* 0x000fe200000001ff */
[----:B------:R-:W-:-:S05]  /*2a20*/  MOV R40, R73 ;  /* 0x0000004900287202 */ /* 0x000fca0000000f00 */
[----:B------:R-:W-:-:S05]  /*2a30*/  FADD.FTZ R46, R43, R40 ;  /* 0x000000282b2e7221 */ /* 0x000fca0000010000 */
[----:B------:R-:W-:-:S07]  /*2a40*/  MOV R75, R46 ;  /* 0x0000002e004b7202 */ /* 0x000fce0000000f00 */
[----:B------:R-:W-:Y:S05]  /*2a50*/  WARPSYNC.COLLECTIVE R72, `(.L_x_1541) ;  /* 0x0000000048087348 */ /* 0x000fea0003c00000 */
[----:B------:R0:W1:Y:S02]  /*2a60*/  SHFL.BFLY P6, R73, R75, R74, R111 ;  /* 0x0c00004a4b497389 */ /* 0x00006400000c006f */
[----:B01----:R-:W-:Y:S01]  /*2a70*/  ENDCOLLECTIVE ;  /* 0x000000000000791b */ /* 0x003fe20003800000 */
.L_x_1541:
[----:B------:R-:W-:Y:S01]  /*2a80*/  HFMA2.MMA R74, -RZ, RZ, 0, 9.5367431640625e-07 ;  /* 0x00000010ff4a7435 */ /* 0x000fe200000001ff */
[----:B------:R-:W-:-:S05]  /*2a90*/  MOV R45, R73 ;  /* 0x00000049002d7202 */ /* 0x000fca0000000f00 */
[----:B------:R-:W-:-:S05]  /*2aa0*/  FADD.FTZ R47, R46, R45 ;  /* 0x0000002d2e2f7221 */ /* 0x000fca0000010000 */
[----:B------:R-:W-:-:S07]  /*2ab0*/  MOV R75, R47 ;  /* 0x0000002f004b7202 */ /* 0x000fce0000000f00 */
[----:B------:R-:W-:Y:S05]  /*2ac0*/  WARPSYNC.COLLECTIVE R72, `(.L_x_1542) ;  /* 0x0000000048087348 */ /* 0x000fea0003c00000 */
[----:B------:R0:W1:Y:S02]  /*2ad0*/  SHFL.BFLY P6, R73, R75, R74, R111 ;  /* 0x0c00004a4b497389 */ /* 0x00006400000c006f */
[----:B01----:R-:W-:Y:S01]  /*2ae0*/  ENDCOLLECTIVE ;  /* 0x000000000000791b */ /* 0x003fe20003800000 */
.L_x_1542:
        /* <DEDUP_REMOVED lines=37> */
[----:B------:R-:W-:-:S07]  /*2d40*/  MOV R75, R40 ;  /* 0x00000028004b7202 */ /* 0x000fce0000000f00 */
[----:B------:R-:W-:Y:S05]  /*2d50*/  WARPSYNC.COLLECTIVE R72, `(.L_x_1543) ;  /* 0x0000000048087348 */ /* 0x000fea0003c00000 */
[----:B------:R0:W1:Y:S02]  /*2d60*/  SHFL.BFLY P6, R73, R75, R74, R111 ;  /* 0x0c00004a4b497389 */ /* 0x00006400000c006f */
[----:B01----:R-:W-:Y:S01]  /*2d70*/  ENDCOLLECTIVE ;  /* 0x000000000000791b */ /* 0x003fe20003800000 */
.L_x_1543:
[----:B------:R-:W-:Y:S01]  /*2d80*/  HFMA2.MMA R74, -RZ, RZ, 0, 1.1920928955078125e-07 ;  /* 0x00000002ff4a7435 */ /* 0x000fe200000001ff */
[----:B------:R-:W-:-:S05]  /*2d90*/  MOV R41, R73 ;  /* 0x0000004900297202 */ /* 0x000fca0000000f00 */
[----:B------:R-:W-:-:S05]  /*2da0*/  FADD.FTZ R41, R40, R41 ;  /* 0x0000002928297221 */ /* 0x000fca0000010000 */
[----:B------:R-:W-:-:S07]  /*2db0*/  MOV R75, R41 ;  /* 0x00000029004b7202 */ /* 0x000fce0000000f00 */
[----:B------:R-:W-:Y:S05]  /*2dc0*/  WARPSYNC.COLLECTIVE R72, `(.L_x_1544) ;  /* 0x0000000048087348 */ /* 0x000fea0003c00000 */
[----:B------:R0:W1:Y:S02]  /*2dd0*/  SHFL.BFLY P6, R73, R75, R74, R111 ;  /* 0x0c00004a4b497389 */ /* 0x00006400000c006f */
[----:B01----:R-:W-:Y:S01]  /*2de0*/  ENDCOLLECTIVE ;  /* 0x000000000000791b */ /* 0x003fe20003800000 */
.L_x_1544:
[----:B------:R-:W-:Y:S01]  /*2df0*/  HFMA2.MMA R74, -RZ, RZ, 0, 2.384185791015625e-07 ;  /* 0x00000004ff4a7435 */ /* 0x000fe200000001ff */
[----:B------:R-:W-:-:S05]  /*2e00*/  MOV R42, R73 ;  /* 0x00000049002a7202 */ /* 0x000fca0000000f00 */
[----:B------:R-:W-:-:S05]  /*2e10*/  FADD.FTZ R42, R41, R42 ;  /* 0x0000002a292a7221 */ /* 0x000fca0000010000 */
[----:B------:R-:W-:-:S07]  /*2e20*/  MOV R75, R42 ;  /* 0x0000002a004b7202 */ /* 0x000fce0000000f00 */
[----:B------:R-:W-:Y:S05]  /*2e30*/  WARPSYNC.COLLECTIVE R72, `(.L_x_1545) ;  /* 0x0000000048087348 */ /* 0x000fea0003c00000 */
[----:B------:R0:W1:Y:S02]  /*2e40*/  SHFL.BFLY P6, R73, R75, R74, R111 ;  /* 0x0c00004a4b497389 */ /* 0x00006400000c006f */
[----:B01----:R-:W-:Y:S01]  /*2e50*/  ENDCOLLECTIVE ;  /* 0x000000000000791b */ /* 0x003fe20003800000 */
.L_x_1545:
[----:B------:R-:W-:Y:S01]  /*2e60*/  HFMA2.MMA R74, -RZ, RZ, 0, 4.76837158203125e-07 ;  /* 0x00000008ff4a7435 */ /* 0x000fe200000001ff */
[----:B------:R-:W-:-:S05]  /*2e70*/  MOV R43, R73 ;  /* 0x00000049002b7202 */ /* 0x000fca0000000f00 */
[----:B------:R-:W-:-:S05]  /*2e80*/  FADD.FTZ R43, R42, R43 ;  /* 0x0000002b2a2b7221 */ /* 0x000fca0000010000 */
[----:B------:R-:W-:-:S07]  /*2e90*/  MOV R75, R43 ;  /* 0x0000002b004b7202 */ /* 0x000fce0000000f00 */
[----:B------:R-:W-:Y:S05]  /*2ea0*/  WARPSYNC.COLLECTIVE R72, `(.L_x_1546) ;  /* 0x0000000048087348 */ /* 0x000fea0003c00000 */
[----:B------:R0:W1:Y:S02]  /*2eb0*/  SHFL.BFLY P6, R73, R75, R74, R111 ;  /* 0x0c00004a4b497389 */ /* 0x00006400000c006f */
[----:B01----:R-:W-:Y:S01]  /*2ec0*/  ENDCOLLECTIVE ;  /* 0x000000000000791b */ /* 0x003fe20003800000 */
.L_x_1546:
[----:B------:R-:W-:Y:S01]  /*2ed0*/  HFMA2.MMA R74, -RZ, RZ, 0, 9.5367431640625e-07 ;  /* 0x00000010ff4a7435 */ /* 0x000fe200000001ff */
[----:B------:R-:W-:-:S05]  /*2ee0*/  MOV R46, R73 ;  /* 0x00000049002e7202 */ /* 0x000fca0000000f00 */
[----:B------:R-:W-:-:S05]  /*2ef0*/  FADD.FTZ R46, R43, R46 ;  /* 0x0000002e2b2e7221 */ /* 0x000fca0000010000 */
[----:B------:R-:W-:-:S07]  /*2f00*/  MOV R75, R46 ;  /* 0x0000002e004b7202 */ /* 0x000fce0000000f00 */
[----:B------:R-:W-:Y:S05]  /*2f10*/  WARPSYNC.COLLECTIVE R72, `(.L_x_1547) ;  /* 0x0000000048087348 */ /* 0x000fea0003c00000 */
[----:B------:R0:W1:Y:S02]  /*2f20*/  SHFL.BFLY P6, R73, R75, R74, R111 ;  /* 0x0c00004a4b497389 */ /* 0x00006400000c006f */
[----:B01----:R-:W-:Y:S01]  /*2f30*/  ENDCOLLECTIVE ;  /* 0x000000000000791b */ /* 0x003fe20003800000 */
.L_x_1547:
[----:B------:R-:W-:Y:S01]  /*2f40*/  MOV R47, R73 ;  /* 0x00000049002f7202 */ /* 0x000fe20000000f00 */
[----:B------:R-:W-:Y:S06]  /*2f50*/  BRA `(.L_x_1548) ;  /* 0xfffffff000707947 */ /* 0x000fec000383ffff */
.L_x_1549:
        /* <DEDUP_REMOVED lines=10> */
.L_x_14198:


//--------------------- .text._ZN10layer_norm31ln_parallel_residual_fwd_kernelINS_13Kernel_traitsI6__halfS2_S2_S2_fjLj512ELj1ELj4ELj1ELj16ENS_18Kernel_traits_baseILj512ES2_S2_S2_S2_fjLj128EEEEELb0ELb0ELb1EEEvNS_9FwdParamsE --------------------------
	.section	.text._ZN10layer_norm31ln_parallel_residual_fwd_kernelINS_13Kernel_traitsI6__halfS2_S2_S2_fjLj512ELj1ELj4ELj1ELj16ENS_18Kernel_traits_baseILj512ES2_S2_S2_S2_fjLj128EEEEELb0ELb0ELb1EEEvNS_9FwdParamsE,"ax",@progbits
	.align	128
        .global         _ZN10layer_norm31ln_parallel_residual_fwd_kernelINS_13Kernel_traitsI6__halfS2_S2_S2_fjLj512ELj1ELj4ELj1ELj16ENS_18Kernel_traits_baseILj512ES2_S2_S2_S2_fjLj128EEEEELb0ELb0ELb1EEEvNS_9FwdParamsE
        .type           _ZN10layer_norm31ln_parallel_residual_fwd_kernelINS_13Kernel_traitsI6__halfS2_S2_S2_fjLj512ELj1ELj4ELj1ELj16ENS_18Kernel_traits_baseILj512ES2_S2_S2_S2_fjLj128EEEEELb0ELb0ELb1EEEvNS_9FwdParamsE,@function
        .size           _ZN10layer_norm31ln_parallel_residual_fwd_kernelINS_13Kernel_traitsI6__halfS2_S2_S2_fjLj512ELj1ELj4ELj1ELj16ENS_18Kernel_traits_baseILj512ES2_S2_S2_S2_fjLj128EEEEELb0ELb0ELb1EEEvNS_9FwdParamsE,(.L_x_14199 - _ZN10layer_norm31ln_parallel_residual_fwd_kernelINS_13Kernel_traitsI6__halfS2_S2_S2_fjLj512ELj1ELj4ELj1ELj16ENS_18Kernel_traits_baseILj512ES2_S2_S2_S2_fjLj128EEEEELb0ELb0ELb1EEEvNS_9FwdParamsE)
        .other          _ZN10layer_norm31ln_parallel_residual_fwd_kernelINS_13Kernel_traitsI6__halfS2_S2_S2_fjLj512ELj1ELj4ELj1ELj16ENS_18Kernel_traits_baseILj512ES2_S2_S2_S2_fjLj128EEEEELb0ELb0ELb1EEEvNS_9FwdParamsE,@"STO_CUDA_ENTRY STV_DEFAULT"
_ZN10layer_norm31ln_parallel_residual_fwd_kernelINS_13Kernel_traitsI6__halfS2_S2_S2_fjLj512ELj1ELj4ELj1ELj16ENS_18Kernel_traits_baseILj512ES2_S2_S2_S2_fjLj128EEEEELb0ELb0ELb1EEEvNS_9FwdParamsE:
.text._ZN10layer_norm31ln_parallel_residual_fwd_kernelINS_13Kernel_traitsI6__halfS2_S2_S2_fjLj512ELj1ELj4ELj1ELj16ENS_18Kernel_traits_baseILj512ES2_S2_S2_S2_fjLj128EEEEELb0ELb0ELb1EEEvNS_9FwdParamsE:
[----:B------:R-:W-:Y:S01]  /*0000*/  LDC R1, c[0x0][0x28] ;  /* 0x00000a00ff017b82 */ /* 0x000fe20000000800 */
[----:B------:R-:W0:Y:S01]  /*0010*/  S2R R18, SR_TID.X ;  /* 0x0000000000127919 */ /* 0x000e220000002100 */
[----:B------:R-:W-:Y:S01]  /*0020*/  ULDC.64 UR6, c[0x0][0x2d0] ;  /* 0x0000b40000067ab9 */ /* 0x000fe20000000a00 */
[----:B------:R-:W-:Y:S01]  /*0030*/  ULDC.64 UR4, c[0x0][0x2c8] ;  /* 0x0000b20000047ab9 */ /* 0x000fe20000000a00 */
[----:B------:R-:W-:Y:S01]  /*0040*/  ISETP.NE.U32.AND P2, PT, RZ, UR6, PT ;  /* 0x00000006ff007c0c */ /* 0x000fe2000bf45070 */
[----:B------:R-:W1:Y:S01]  /*0050*/  S2R R5, SR_CTAID.X ;  /* 0x0000000000057919 */ /* 0x000e620000002500 */
[----:B------:R-:W-:Y:S02]  /*0060*/  ISETP.NE.U32.AND P1, PT, RZ, UR4, PT ;  /* 0x00000004ff007c0c */ /* 0x000fe4000bf25070 */
[----:B------:R-:W2:Y:S01]  /*0070*/  LDC.64 R58, c[0x0][0x228] ;  /* 0x00008a00ff3a7b82 */ /* 0x000ea20000000a00 */
[----:B------:R-:W-:Y:S01]  /*0080*/  ISETP.NE.AND.EX P2, PT, RZ, UR7, PT, P2 ;  /* 0x00000007ff007c0c */ /* 0x000fe2000bf45320 */
[----:B------:R-:W-:Y:S01]  /*0090*/  ULDC.64 UR8, c[0x0][0x268] ;  /* 0x00009a0000087ab9 */ /* 0x000fe20000000a00 */
[----:B------:R-:W-:-:S02]  /*00a0*/  ISETP.NE.AND.EX P1, PT, RZ, UR5, PT, P1 ;  /* 0x00000005ff007c0c */ /* 0x000fc4000bf25310 */
[C---:B0-----:R-:W-:Y:S02]  /*00b0*/  SHF.L.U32 R0, R18.reuse, 0x4, RZ ;  /* 0x0000000412007819 */ /* 0x041fe400000006ff */
[----:B------:R-:W-:Y:S02]  /*00c0*/  LOP3.LUT R19, R18, 0x1f, RZ, 0xc0, !PT ;  /* 0x0000001f12137812 */ /* 0x000fe400078ec0ff */
[----:B------:R-:W-:Y:S02]  /*00d0*/  LOP3.LUT R0, R0, 0x1f0, RZ, 0xc0, !PT ;  /* 0x000001f000007812 */ /* 0x000fe400078ec0ff */
[----:B------:R-:W-:Y:S02]  /*00e0*/  SHF.L.U32 R4, R19, 0x4, RZ ;  /* 0x0000000413047819 */ /* 0x000fe400000006ff */
[----:B------:R-:W-:-:S04]  /*00f0*/  IADD3 R2, P0, R0, UR4, RZ ;  /* 0x0000000400027c10 */ /* 0x000fc8000ff1e0ff */
[----:B------:R-:W-:Y:S01]  /*0100*/  IADD3.X R3, RZ, UR5, RZ, P0, !PT ;  /* 0x00000005ff037c10 */ /* 0x000fe200087fe4ff */
[----:B------:R-:W-:Y:S01]  /*0110*/  ULDC.64 UR4, c[0x0][0x208] ;  /* 0x0000820000047ab9 */ /* 0x000fe20000000a00 */
[----:B------:R-:W-:Y:S02]  /*0120*/  IADD3 R6, P0, R4, UR6, RZ ;  /* 0x0000000604067c10 */ /* 0x000fe4000ff1e0ff */
[----:B------:R-:W-:Y:S01]  /*0130*/  SHF.R.U32.HI R18, RZ, 0x5, R18 ;  /* 0x00000005ff127819 */ /* 0x000fe20000011612 */
[----:B------:R-:W5:Y:S01]  /*0140*/  @P1 LDG.E.128 R48, desc[UR4][R2.64] ;  /* 0x0000000402301981 */ /* 0x000f62000c1e1d00 */
[----:B------:R-:W-:Y:S01]  /*0150*/  IADD3.X R7, RZ, UR7, RZ, P0, !PT ;  /* 0x00000007ff077c10 */ /* 0x000fe200087fe4ff */
[----:B------:R-:W-:Y:S02]  /*0160*/  ULDC.64 UR6, c[0x0][0x260] ;  /* 0x0000980000067ab9 */ /* 0x000fe40000000a00 */
[----:B------:R0:W5:Y:S04]  /*0170*/  @P1 LDG.E.128 R20, desc[UR4][R2.64+0x200] ;  /* 0x0002000402141981 */ /* 0x000168000c1e1d00 */
[----:B------:R3:W5:Y:S04]  /*0180*/  @P2 LDG.E.128 R24, desc[UR4][R6.64] ;  /* 0x0000000406182981 */ /* 0x000768000c1e1d00 */
[----:B------:R3:W5:Y:S01]  /*0190*/  @P2 LDG.E.128 R28, desc[UR4][R6.64+0x200] ;  /* 0x00020004061c2981 */ /* 0x000762000c1e1d00 */
[----:B-1----:R-:W-:-:S02]  /*01a0*/  LEA R18, R5, R18, 0x2 ;  /* 0x0000001205127211 */ /* 0x002fc400078e10ff */
[----:B0-----:R-:W-:Y:S01]  /*01b0*/  IADD3 R2, P0, R0, UR6, RZ ;  /* 0x0000000600027c10 */ /* 0x001fe2000ff1e0ff */
[----:B------:R-:W-:Y:S02]  /*01c0*/  ULDC UR6, c[0x0][0x214] ;  /* 0x0000850000067ab9 */ /* 0x000fe40000000800 */
[----:B------:R-:W-:Y:S02]  /*01d0*/  ISETP.GE.AND P3, PT, R18, UR6, PT ;  /* 0x0000000612007c0c */ /* 0x000fe4000bf66270 */
[----:B------:R-:W-:Y:S01]  /*01e0*/  IADD3.X R3, RZ, UR7, RZ, P0, !PT ;  /* 0x00000007ff037c10 */ /* 0x000fe200087fe4ff */
[----:B------:R-:W-:Y:S01]  /*01f0*/  ULDC.64 UR6, c[0x0][0x230] ;  /* 0x00008c0000067ab9 */ /* 0x000fe20000000a00 */
[----:B------:R-:W-:Y:S02]  /*0200*/  IADD3 R4, P4, R4, UR8, RZ ;  /* 0x0000000804047c10 */ /* 0x000fe4000ff9e0ff */
[----:B--2---:R-:W-:Y:S02]  /*0210*/  LOP3.LUT P0, RZ, R58, UR6, RZ, 0xfc, !PT ;  /* 0x000000063aff7c12 */ /* 0x004fe4000f80fcff */
[----:B------:R-:W-:-:S02]  /*0220*/  IADD3.X R5, RZ, UR9, RZ, P4, !PT ;  /* 0x00000009ff057c10 */ /* 0x000fc4000a7fe4ff */
[----:B------:R-:W-:-:S03]  /*0230*/  LOP3.LUT P0, RZ, R59, UR7, RZ, 0xfc, P0 ;  /* 0x000000073bff7c12 */ /* 0x000fc6000800fcff */
[----:B---3--:R-:W-:Y:S10]  /*0240*/  @P3 EXIT ;  /* 0x000000000000394d */ /* 0x008ff40003800000 */
        /* <DEDUP_REMOVED lines=12> */
[----:B------:R-:W-:Y:S01]  /*0310*/  ISETP.NE.U32.AND P3, PT, R58, RZ, PT ;  /* 0x000000ff3a00720c */ /* 0x000fe20003f65070 */
[--C-:B------:R-:W-:Y:S01]  /*0320*/  HADD2.F32 R9, -RZ, R20.reuse.H0_H0 ;  /* 0x20000014ff097230 */ /* 0x100fe20000004100 */
[----:B------:R-:W-:Y:S01]  /*0330*/  BSSY B0, `(.L_x_1550) ;  /* 0x0000224000007945 */ /* 0x000fe20003800000 */
[----:B------:R-:W-:Y:S01]  /*0340*/  HADD2.F32 R8, -RZ, R20.H1_H1 ;  /* 0x30000014ff087230 */ /* 0x000fe20000004100 */
[----:B------:R-:W-:Y:S01]  /*0350*/  ISETP.NE.AND.EX P1, PT, R59, RZ, PT, P3 ;  /* 0x000000ff3b00720c */ /* 0x000fe20003f25330 */
[--C-:B------:R-:W-:Y:S01]  /*0360*/  HADD2.F32 R7, -RZ, R21.reuse.H0_H0 ;  /* 0x20000015ff077230 */ /* 0x100fe20000004100 */
[----:B------:R-:W-:Y:S01]  /*0370*/  ULDC.U8 UR6, c[0x0][0x2a0] ;  /* 0x0000a80000067ab9 */ /* 0x000fe20000000000 */
[----:B------:R-:W-:Y:S01]  /*0380*/  HADD2.F32 R6, -RZ, R21.H1_H1 ;  /* 0x30000015ff067230 */ /* 0x000fe20000004100 */
[----:B------:R-:W-:Y:S01]  /*0390*/  ISETP.NE.AND P5, PT, RZ, UR6, PT ;  /* 0x00000006ff007c0c */ /* 0x000fe2000bfa5270 */
[--C-:B0-----:R-:W-:Y:S01]  /*03a0*/  HADD2.F32 R5, -RZ, R22.reuse.H0_H0 ;  /* 0x20000016ff057230 */ /* 0x101fe20000004100 */
[----:B------:R-:W-:Y:S01]  /*03b0*/  ULDC UR6, c[0x0][0x218] ;  /* 0x0000860000067ab9 */ /* 0x000fe20000000800 */
[----:B------:R-:W-:Y:S01]  /*03c0*/  HADD2.F32 R4, -RZ, R22.H1_H1 ;  /* 0x30000016ff047230 */ /* 0x000fe20000004100 */
[----:B------:R-:W-:Y:S01]  /*03d0*/  ULDC UR7, c[0x0][0x2d8] ;  /* 0x0000b60000077ab9 */ /* 0x000fe20000000800 */
[--C-:B------:R-:W-:Y:S01]  /*03e0*/  HADD2.F32 R3, -RZ, R23.reuse.H0_H0 ;  /* 0x20000017ff037230 */ /* 0x100fe20000004100 */
[----:B------:R-:W-:Y:S01]  /*03f0*/  ULDC.64 UR14, c[0x0][0x230] ;  /* 0x00008c00000e7ab9 */ /* 0x000fe20000000a00 */
[----:B------:R-:W-:Y:S01]  /*0400*/  HADD2.F32 R2, -RZ, R23.H1_H1 ;  /* 0x30000017ff027230 */ /* 0x000fe20000004100 */
[----:B------:R-:W-:Y:S01]  /*0410*/  ULDC.64 UR12, c[0x0][0x228] ;  /* 0x00008a00000c7ab9 */ /* 0x000fe20000000a00 */
[--C-:B------:R-:W-:Y:S01]  /*0420*/  HADD2.F32 R0, -RZ, R24.reuse.H0_H0 ;  /* 0x20000018ff007230 */ /* 0x100fe20000004100 */
[----:B------:R-:W-:Y:S01]  /*0430*/  ULDC.64 UR8, c[0x0][0x2b8] ;  /* 0x0000ae0000087ab9 */ /* 0x000fe20000000a00 */
[----:B------:R-:W-:Y:S01]  /*0440*/  HADD2.F32 R20, -RZ, R24.H1_H1 ;  /* 0x30000018ff147230 */ /* 0x000fe20000004100 */
[----:B------:R-:W-:Y:S01]  /*0450*/  ULDC.64 UR10, c[0x0][0x2c0] ;  /* 0x0000b000000a7ab9 */ /* 0x000fe20000000a00 */
[----:B------:R-:W-:-:S02]  /*0460*/  HADD2.F32 R21, -RZ, R25.H0_H0 ;  /* 0x20000019ff157230 */ /* 0x000fc40000004100 */
[----:B------:R-:W-:Y:S02]  /*0470*/  HADD2.F32 R22, -RZ, R25.H1_H1 ;  /* 0x30000019ff167230 */ /* 0x000fe40000004100 */
[----:B------:R-:W-:Y:S02]  /*0480*/  HADD2.F32 R23, -RZ, R26.H0_H0 ;  /* 0x2000001aff177230 */ /* 0x000fe40000004100 */
[----:B------:R-:W-:Y:S02]  /*0490*/  HADD2.F32 R24, -RZ, R27.H0_H0 ;  /* 0x2000001bff187230 */ /* 0x000fe40000004100 */
        /* <DEDUP_REMOVED lines=8> */
[----:B------:R-:W-:-:S02]  /*0520*/  HADD2.F32 R26, -RZ, R26.H1_H1 ;  /* 0x3000001aff1a7230 */ /* 0x000fc40000004100 */
        /* <DEDUP_REMOVED lines=9> */
[--C-:B--2---:R-:W-:Y:S02]  /*05c0*/  HADD2.F32 R59, -RZ, R32.reuse.H1_H1 ;  /* 0x30000020ff3b7230 */ /* 0x104fe40000004100 */
[----:B------:R-:W-:Y:S02]  /*05d0*/  HADD2.F32 R62, -RZ, R32.H0_H0 ;  /* 0x20000020ff3e7230 */ /* 0x000fe40000004100 */
[----:B------:R-:W-:-:S02]  /*05e0*/  HADD2.F32 R60, -RZ, R34.H0_H0 ;  /* 0x20000022ff3c7230 */ /* 0x000fc40000004100 */
[----:B------:R-:W-:Y:S02]  /*05f0*/  HADD2.F32 R61, -RZ, R34.H1_H1 ;  /* 0x30000022ff3d7230 */ /* 0x000fe40000004100 */
[--C-:B------:R-:W-:Y:S02]  /*0600*/  HADD2.F32 R64, -RZ, R33.reuse.H0_H0 ;  /* 0x20000021ff407230 */ /* 0x100fe40000004100 */
[----:B------:R-:W-:Y:S02]  /*0610*/  HADD2.F32 R63, -RZ, R33.H1_H1 ;  /* 0x30000021ff3f7230 */ /* 0x000fe40000004100 */
[--C-:B------:R-:W-:Y:S02]  /*0620*/  HADD2.F32 R66, -RZ, R35.reuse.H0_H0 ;  /* 0x20000023ff427230 */ /* 0x100fe40000004100 */
[----:B------:R-:W-:Y:S02]  /*0630*/  HADD2.F32 R67, -RZ, R35.H1_H1 ;  /* 0x30000023ff437230 */ /* 0x000fe40000004100 */
[----:B---3--:R-:W-:-:S02]  /*0640*/  HADD2.F32 R65, -RZ, R36.H1_H1 ;  /* 0x30000024ff417230 */ /* 0x008fc40000004100 */
[----:B------:R-:W-:Y:S02]  /*0650*/  HADD2.F32 R70, -RZ, R36.H0_H0 ;  /* 0x20000024ff467230 */ /* 0x000fe40000004100 */
[--C-:B------:R-:W-:Y:S02]  /*0660*/  HADD2.F32 R68, -RZ, R37.reuse.H0_H0 ;  /* 0x20000025ff447230 */ /* 0x100fe40000004100 */
[----:B------:R-:W-:Y:S02]  /*0670*/  HADD2.F32 R69, -RZ, R37.H1_H1 ;  /* 0x30000025ff457230 */ /* 0x000fe40000004100 */
[--C-:B------:R-:W-:Y:S02]  /*0680*/  HADD2.F32 R72, -RZ, R38.reuse.H0_H0 ;  /* 0x20000026ff487230 */ /* 0x100fe40000004100 */
[----:B------:R-:W-:Y:S02]  /*0690*/  HADD2.F32 R71, -RZ, R38.H1_H1 ;  /* 0x30000026ff477230 */ /* 0x000fe40000004100 */
[----:B------:R-:W-:-:S02]  /*06a0*/  HADD2.F32 R82, -RZ, R39.H0_H0 ;  /* 0x20000027ff527230 */ /* 0x000fc40000004100 */
[----:B------:R-:W-:Y:S02]  /*06b0*/  HADD2.F32 R73, -RZ, R39.H1_H1 ;  /* 0x30000027ff497230 */ /* 0x000fe40000004100 */
[--C-:B----4-:R-:W-:Y:S02]  /*06c0*/  HADD2.F32 R84, -RZ, R40.reuse.H1_H1 ;  /* 0x30000028ff547230 */ /* 0x110fe40000004100 */
        /* <DEDUP_REMOVED lines=14> */
[----:B------:R-:W-:-:S07]  /*07b0*/  HADD2.F32 R96, -RZ, R47.H1_H1 ;  /* 0x3000002fff607230 */ /* 0x000fce0000004100 */
.L_x_1616:
        /* <DEDUP_REMOVED lines=24> */
.L_x_1552:
[----:B-----5:R-:W-:-:S05]  /*0940*/  HADD2.F32 R47, -RZ, R32.H0_H0 ;  /* 0x20000020ff2f7230 */ /* 0x020fca0000004100 */
[----:B------:R-:W-:Y:S01]  /*0950*/  FADD.FTZ R50, R50, R47 ;  /* 0x0000002f32327221 */ /* 0x000fe20000010000 */
[----:B------:R-:W-:Y:S06]  /*0960*/  BRA `(.L_x_1553) ;  /* 0x0000000000107947 */ /* 0x000fec0003800000 */
.L_x_1551:
[----:B-----5:R-:W-:Y:S02]  /*0970*/  HADD2.F32 R47, -RZ, R28.H0_H0 ;  /* 0x2000001cff2f7230 */ /* 0x020fe40000004100 */
[----:B------:R-:W-:-:S03]  /*0980*/  @P2 HADD2.F32 R49, -RZ, R32.H0_H0 ;  /* 0x20000020ff312230 */ /* 0x000fc60000004100 */
[----:B------:R-:W-:-:S04]  /*0990*/  FADD.FTZ R50, R50, R47 ;  /* 0x0000002f32327221 */ /* 0x000fc80000010000 */
[----:B------:R-:W-:-:S07]  /*09a0*/  @P2 FADD.FTZ R50, R50, R49 ;  /* 0x0000003132322221 */ /* 0x000fce0000010000 */
.L_x_1553:
[----:B------:R-:W-:-:S04]  /*09b0*/  F2FP.F16.F32.PACK_AB R46, RZ, R50 ;  /* 0x00000032ff2e723e */ /* 0x000fc800000000ff */
[----:B------:R-:W-:-:S07]  /*09c0*/  PRMT R36, R46, 0x7610, R36 ;  /* 0x000076102e247816 */ /* 0x000fce0000000024 */
.L_x_1554:
[----:B------:R-:W-:Y:S01]  /*09d0*/  HADD2.F32 R76, -RZ, R40.H1_H1 ;  /* 0x30000028ff4c7230 */ /* 0x000fe20000004100 */
[----:B------:R-:W-:Y:S06]  /*09e0*/  @P3 BRA `(.L_x_1555) ;  /* 0x0000000000203947 */ /* 0x000fec0003800000 */
[----:B------:R-:W-:-:S04]  /*09f0*/  ISETP.NE.U32.AND P4, PT, RZ, UR14, PT ;  /* 0x0000000eff007c0c */ /* 0x000fc8000bf85070 */
[----:B------:R-:W-:-:S13]  /*0a00*/  ISETP.NE.AND.EX P4, PT, RZ, UR15, PT, P4 ;  /* 0x0000000fff007c0c */ /* 0x000fda000bf85340 */
[----:B------:R-:W-:Y:S05]  /*0a10*/  @P4 BRA `(.L_x_1556) ;  /* 0x0000000000084947 */ /* 0x000fea0003800000 */
[----:B------:R-:W-:Y:S05]  /*0a20*/  @P0 BRA `(.L_x_1557) ;  /* 0x0000000000200947 */ /* 0x000fea0003800000 */
[----:B------:R-:W-:Y:S05]  /*0a30*/  BRA `(.L_x_1558) ;  /* 0x0000000000247947 */ /* 0x000fea0003800000 */
.L_x_1556:
[----:B-----5:R-:W-:-:S05]  /*0a40*/  HADD2.F32 R47, -RZ, R32.H1_H1 ;  /* 0x30000020ff2f7230 */ /* 0x020fca0000004100 */
[----:B------:R-:W-:Y:S01]  /*0a50*/  FADD.FTZ R76, R76, R47 ;  /* 0x0000002f4c4c7221 */ /* 0x000fe20000010000 */
[----:B------:R-:W-:Y:S06]  /*0a60*/  BRA `(.L_x_1557) ;  /* 0x0000000000107947 */ /* 0x000fec0003800000 */
.L_x_1555:
[----:B-----5:R-:W-:Y:S02]  /*0a70*/  HADD2.F32 R47, -RZ, R28.H1_H1 ;  /* 0x3000001cff2f7230 */ /* 0x020fe40000004100 */
[----:B------:R-:W-:-:S03]  /*0a80*/  @P2 HADD2.F32 R49, -RZ, R32.H1_H1 ;  /* 0x30000020ff312230 */ /* 0x000fc60000004100 */
[----:B------:R-:W-:-:S04]  /*0a90*/  FADD.FTZ R76, R76, R47 ;  /* 0x0000002f4c4c7221 */ /* 0x000fc80000010000 */
[----:B------:R-:W-:-:S07]  /*0aa0*/  @P2 FADD.FTZ R76, R76, R49 ;  /* 0x000000314c4c2221 */ /* 0x000fce0000010000 */
.L_x_1557:
[----:B------:R-:W-:-:S04]  /*0ab0*/  F2FP.F16.F32.PACK_AB R40, RZ, R76 ;  /* 0x0000004cff28723e */ /* 0x000fc800000000ff */
[----:B------:R-:W-:-:S07]  /*0ac0*/  PRMT R36, R36, 0x5410, R40 ;  /* 0x0000541024247816 */ /* 0x000fce0000000028 */
.L_x_1558:
[----:B------:R-:W-:Y:S01]  /*0ad0*/  HADD2.F32 R74, -RZ, R41.H0_H0 ;  /* 0x20000029ff4a7230 */ /* 0x000fe20000004100 */
[----:B------:R-:W-:Y:S06]  /*0ae0*/  @P3 BRA `(.L_x_1559) ;  /* 0x0000000000203947 */ /* 0x000fec0003800000 */
[----:B------:R-:W-:-:S04]  /*0af0*/  ISETP.NE.U32.AND P4, PT, RZ, UR14, PT ;  /* 0x0000000eff007c0c */ /* 0x000fc8000bf85070 */
[----:B------:R-:W-:-:S13]  /*0b00*/  ISETP.NE.AND.EX P4, PT, RZ, UR15, PT, P4 ;  /* 0x0000000fff007c0c */ /* 0x000fda000bf85340 */
[----:B------:R-:W-:Y:S05]  /*0b10*/  @P4 BRA `(.L_x_1560) ;  /* 0x0000000000084947 */ /* 0x000fea0003800000 */
[----:B------:R-:W-:Y:S05]  /*0b20*/  @P0 BRA `(.L_x_1561) ;  /* 0x0000000000200947 */ /* 0x000fea0003800000 */
[----:B------:R-:W-:Y:S05]  /*0b30*/  BRA `(.L_x_1562) ;  /* 0x0000000000247947 */ /* 0x000fea0003800000 */
.L_x_1560:
[----:B-----5:R-:W-:-:S05]  /*0b40*/  HADD2.F32 R47, -RZ, R33.H0_H0 ;  /* 0x20000021ff2f7230 */ /* 0x020fca0000004100 */
[----:B------:R-:W-:Y:S01]  /*0b50*/  FADD.FTZ R74, R74, R47 ;  /* 0x0000002f4a4a7221 */ /* 0x000fe20000010000 */
[----:B------:R-:W-:Y:S06]  /*0b60*/  BRA `(.L_x_1561) ;  /* 0x0000000000107947 */ /* 0x000fec0003800000 */
.L_x_1559:
[----:B-----5:R-:W-:Y:S02]  /*0b70*/  HADD2.F32 R47, -RZ, R29.H0_H0 ;  /* 0x2000001dff2f7230 */ /* 0x020fe40000004100 */
[----:B------:R-:W-:-:S03]  /*0b80*/  @P2 HADD2.F32 R49, -RZ, R33.H0_H0 ;  /* 0x20000021ff312230 */ /* 0x000fc60000004100 */
[----:B------:R-:W-:-:S04]  /*0b90*/  FADD.FTZ R74, R74, R47 ;  /* 0x0000002f4a4a7221 */ /* 0x000fc80000010000 */
[----:B------:R-:W-:-:S07]  /*0ba0*/  @P2 FADD.FTZ R74, R74, R49 ;  /* 0x000000314a4a2221 */ /* 0x000fce0000010000 */
.L_x_1561:
[----:B------:R-:W-:-:S04]  /*0bb0*/  F2FP.F16.F32.PACK_AB R40, RZ, R74 ;  /* 0x0000004aff28723e */ /* 0x000fc800000000ff */
[----:B------:R-:W-:-:S07]  /*0bc0*/  PRMT R37, R40, 0x7610, R37 ;  /* 0x0000761028257816 */ /* 0x000fce0000000025 */
.L_x_1562:
[----:B------:R-:W-:Y:S01]  /*0bd0*/  HADD2.F32 R78, -RZ, R41.H1_H1 ;  /* 0x30000029ff4e7230 */ /* 0x000fe20000004100 */
[----:B------:R-:W-:Y:S06]  /*0be0*/  @P3 BRA `(.L_x_1563) ;  /* 0x0000000000203947 */ /* 0x000fec0003800000 */
[----:B------:R-:W-:-:S04]  /*0bf0*/  ISETP.NE.U32.AND P4, PT, RZ, UR14, PT ;  /* 0x0000000eff007c0c */ /* 0x000fc8000bf85070 */
[----:B------:R-:W-:-:S13]  /*0c00*/  ISETP.NE.AND.EX P4, PT, RZ, UR15, PT, P4 ;  /* 0x0000000fff007c0c */ /* 0x000fda000bf85340 */
[----:B------:R-:W-:Y:S05]  /*0c10*/  @P4 BRA `(.L_x_1564) ;  /* 0x0000000000084947 */ /* 0x000fea0003800000 */
[----:B------:R-:W-:Y:S05]  /*0c20*/  @P0 BRA `(.L_x_1565) ;  /* 0x0000000000200947 */ /* 0x000fea0003800000 */
[----:B------:R-:W-:Y:S05]  /*0c30*/  BRA `(.L_x_1566) ;  /* 0x0000000000247947 */ /* 0x000fea0003800000 */
.L_x_1564:
[----:B-----5:R-:W-:-:S05]  /*0c40*/  HADD2.F32 R41, -RZ, R33.H1_H1 ;  /* 0x30000021ff297230 */ /* 0x020fca0000004100 */
[----:B------:R-:W-:Y:S01]  /*0c50*/  FADD.FTZ R78, R78, R41 ;  /* 0x000000294e4e7221 */ /* 0x000fe20000010000 */
[----:B------:R-:W-:Y:S06]  /*0c60*/  BRA `(.L_x_1565) ;  /* 0x0000000000107947 */ /* 0x000fec0003800000 */
.L_x_1563:
[----:B-----5:R-:W-:Y:S02]  /*0c70*/  HADD2.F32 R41, -RZ, R29.H1_H1 ;  /* 0x3000001dff297230 */ /* 0x020fe40000004100 */
[----:B------:R-:W-:-:S03]  /*0c80*/  @P2 HADD2.F32 R47, -RZ, R33.H1_H1 ;  /* 0x30000021ff2f2230 */ /* 0x000fc60000004100 */
[----:B------:R-:W-:-:S04]  /*0c90*/  FADD.FTZ R78, R78, R41 ;  /* 0x000000294e4e7221 */ /* 0x000fc80000010000 */
[----:B------:R-:W-:-:S07]  /*0ca0*/  @P2 FADD.FTZ R78, R78, R47 ;  /* 0x0000002f4e4e2221 */ /* 0x000fce0000010000 */
.L_x_1565:
[----:B------:R-:W-:-:S04]  /*0cb0*/  F2FP.F16.F32.PACK_AB R40, RZ, R78 ;  /* 0x0000004eff28723e */ /* 0x000fc800000000ff */
[----:B------:R-:W-:-:S07]  /*0cc0*/  PRMT R37, R37, 0x5410, R40 ;  /* 0x0000541025257816 */ /* 0x000fce0000000028 */
.L_x_1566:
[----:B------:R-:W-:Y:S01]  /*0cd0*/  HADD2.F32 R77, -RZ, R42.H0_H0 ;  /* 0x2000002aff4d7230 */ /* 0x000fe20000004100 */
[----:B------:R-:W-:Y:S06]  /*0ce0*/  @P3 BRA `(.L_x_1567) ;  /* 0x0000000000203947 */ /* 0x000fec0003800000 */
[----:B------:R-:W-:-:S04]  /*0cf0*/  ISETP.NE.U32.AND P4, PT, RZ, UR14, PT ;  /* 0x0000000eff007c0c */ /* 0x000fc8000bf85070 */
[----:B------:R-:W-:-:S13]  /*0d00*/  ISETP.NE.AND.EX P4, PT, RZ, UR15, PT, P4 ;  /* 0x0000000fff007c0c */ /* 0x000fda000bf85340 */
[----:B------:R-:W-:Y:S05]  /*0d10*/  @P4 BRA `(.L_x_1568) ;  /* 0x0000000000084947 */ /* 0x000fea0003800000 */
[----:B------:R-:W-:Y:S05]  /*0d20*/  @P0 BRA `(.L_x_1569) ;  /* 0x0000000000200947 */ /* 0x000fea0003800000 */
[----:B------:R-:W-:Y:S05]  /*0d30*/  BRA `(.L_x_1570) ;  /* 0x0000000000247947 */ /* 0x000fea0003800000 */
.L_x_1568:
[----:B-----5:R-:W-:-:S05]  /*0d40*/  HADD2.F32 R40, -RZ, R34.H0_H0 ;  /* 0x20000022ff287230 */ /* 0x020fca0000004100 */
[----:B------:R-:W-:Y:S01]  /*0d50*/  FADD.FTZ R77, R77, R40 ;  /* 0x000000284d4d7221 */ /* 0x000fe20000010000 */
[----:B------:R-:W-:Y:S06]  /*0d60*/  BRA `(.L_x_1569) ;  /* 0x0000000000107947 */ /* 0x000fec0003800000 */
.L_x_1567:
[----:B-----5:R-:W-:Y:S02]  /*0d70*/  HADD2.F32 R40, -RZ, R30.H0_H0 ;  /* 0x2000001eff287230 */ /* 0x020fe40000004100 */
[----:B------:R-:W-:-:S03]  /*0d80*/  @P2 HADD2.F32 R46, -RZ, R34.H0_H0 ;  /* 0x20000022ff2e2230 */ /* 0x000fc60000004100 */
[----:B------:R-:W-:-:S04]  /*0d90*/  FADD.FTZ R77, R77, R40 ;  /* 0x000000284d4d7221 */ /* 0x000fc80000010000 */
[----:B------:R-:W-:-:S07]  /*0da0*/  @P2 FADD.FTZ R77, R77, R46 ;  /* 0x0000002e4d4d2221 */ /* 0x000fce0000010000 */
.L_x_1569:
[----:B------:R-:W-:-:S04]  /*0db0*/  F2FP.F16.F32.PACK_AB R40, RZ, R77 ;  /* 0x0000004dff28723e */ /* 0x000fc800000000ff */
[----:B------:R-:W-:-:S07]  /*0dc0*/  PRMT R38, R40, 0x7610, R38 ;  /* 0x0000761028267816 */ /* 0x000fce0000000026 */
.L_x_1570:
[----:B------:R-:W-:Y:S01]  /*0dd0*/  HADD2.F32 R80, -RZ, R42.H1_H1 ;  /* 0x3000002aff507230 */ /* 0x000fe20000004100 */
[----:B------:R-:W-:Y:S06]  /*0de0*/  @P3 BRA `(.L_x_1571) ;  /* 0x0000000000203947 */ /* 0x000fec0003800000 */
[----:B------:R-:W-:-:S04]  /*0df0*/  ISETP.NE.U32.AND P4, PT, RZ, UR14, PT ;  /* 0x0000000eff007c0c */ /* 0x000fc8000bf85070 */
[----:B------:R-:W-:-:S13]  /*0e00*/  ISETP.NE.AND.EX P4, PT, RZ, UR15, PT, P4 ;  /* 0x0000000fff007c0c */ /* 0x000fda000bf85340 */
[----:B------:R-:W-:Y:S05]  /*0e10*/  @P4 BRA `(.L_x_1572) ;  /* 0x0000000000084947 */ /* 0x000fea0003800000 */
[----:B------:R-:W-:Y:S05]  /*0e20*/  @P0 BRA `(.L_x_1573) ;  /* 0x0000000000200947 */ /* 0x000fea0003800000 */
[----:B------:R-:W-:Y:S05]  /*0e30*/  BRA `(.L_x_1574) ;  /* 0x0000000000247947 */ /* 0x000fea0003800000 */
.L_x_1572:
[----:B-----5:R-:W-:-:S05]  /*0e40*/  HADD2.F32 R41, -RZ, R34.H1_H1 ;  /* 0x30000022ff297230 */ /* 0x020fca0000004100 */
[----:B------:R-:W-:Y:S01]  /*0e50*/  FADD.FTZ R80, R80, R41 ;  /* 0x0000002950507221 */ /* 0x000fe20000010000 */
[----:B------:R-:W-:Y:S06]  /*0e60*/  BRA `(.L_x_1573) ;  /* 0x0000000000107947 */ /* 0x000fec0003800000 */
.L_x_1571:
[----:B-----5:R-:W-:Y:S02]  /*0e70*/  HADD2.F32 R41, -RZ, R30.H1_H1 ;  /* 0x3000001eff297230 */ /* 0x020fe40000004100 */
[----:B------:R-:W-:-:S03]  /*0e80*/  @P2 HADD2.F32 R47, -RZ, R34.H1_H1 ;  /* 0x30000022ff2f2230 */ /* 0x000fc60000004100 */
[----:B------:R-:W-:-:S04]  /*0e90*/  FADD.FTZ R80, R80, R41 ;  /* 0x0000002950507221 */ /* 0x000fc80000010000 */
[----:B------:R-:W-:-:S07]  /*0ea0*/  @P2 FADD.FTZ R80, R80, R47 ;  /* 0x0000002f50502221 */ /* 0x000fce0000010000 */
.L_x_1573:
[----:B------:R-:W-:-:S04]  /*0eb0*/  F2FP.F16.F32.PACK_AB R40, RZ, R80 ;  /* 0x00000050ff28723e */ /* 0x000fc800000000ff */
[----:B------:R-:W-:-:S07]  /*0ec0*/  PRMT R38, R38, 0x5410, R40 ;  /* 0x0000541026267816 */ /* 0x000fce0000000028 */
.L_x_1574:
[----:B------:R-:W-:Y:S01]  /*0ed0*/  HADD2.F32 R79, -RZ, R43.H0_H0 ;  /* 0x2000002bff4f7230 */ /* 0x000fe20000004100 */
[----:B------:R-:W-:Y:S06]  /*0ee0*/  @P3 BRA `(.L_x_1575) ;  /* 0x0000000000203947 */ /* 0x000fec0003800000 */
[----:B------:R-:W-:-:S04]  /*0ef0*/  ISETP.NE.U32.AND P4, PT, RZ, UR14, PT ;  /* 0x0000000eff007c0c */ /* 0x000fc8000bf85070 */
[----:B------:R-:W-:-:S13]  /*0f00*/  ISETP.NE.AND.EX P4, PT, RZ, UR15, PT, P4 ;  /* 0x0000000fff007c0c */ /* 0x000fda000bf85340 */
[----:B------:R-:W-:Y:S05]  /*0f10*/  @P4 BRA `(.L_x_1576) ;  /* 0x0000000000084947 */ /* 0x000fea0003800000 */
[----:B------:R-:W-:Y:S05]  /*0f20*/  @P0 BRA `(.L_x_1577) ;  /* 0x0000000000200947 */ /* 0x000fea0003800000 */
[----:B------:R-:W-:Y:S05]  /*0f30*/  BRA `(.L_x_1578) ;  /* 0x0000000000247947 */ /* 0x000fea0003800000 */
.L_x_1576:
[----:B-----5:R-:W-:-:S05]  /*0f40*/  HADD2.F32 R40, -RZ, R35.H0_H0 ;  /* 0x20000023ff287230 */ /* 0x020fca0000004100 */
[----:B------:R-:W-:Y:S01]  /*0f50*/  FADD.FTZ R79, R79, R40 ;  /* 0x000000284f4f7221 */ /* 0x000fe20000010000 */
[----:B------:R-:W-:Y:S06]  /*0f60*/  BRA `(.L_x_1577) ;  /* 0x0000000000107947 */ /* 0x000fec0003800000 */
.L_x_1575:
[----:B-----5:R-:W-:Y:S02]  /*0f70*/  HADD2.F32 R40, -RZ, R31.H0_H0 ;  /* 0x2000001fff287230 */ /* 0x020fe40000004100 */
[----:B------:R-:W-:-:S03]  /*0f80*/  @P2 HADD2.F32 R42, -RZ, R35.H0_H0 ;  /* 0x20000023ff2a2230 */ /* 0x000fc60000004100 */
[----:B------:R-:W-:-:S04]  /*0f90*/  FADD.FTZ R79, R79, R40 ;  /* 0x000000284f4f7221 */ /* 0x000fc80000010000 */
[----:B------:R-:W-:-:S07]  /*0fa0*/  @P2 FADD.FTZ R79, R79, R42 ;  /* 0x0000002a4f4f2221 */ /* 0x000fce0000010000 */
.L_x_1577:
[----:B------:R-:W-:-:S04]  /*0fb0*/  F2FP.F16.F32.PACK_AB R40, RZ, R79 ;  /* 0x0000004fff28723e */ /* 0x000fc800000000ff */
[----:B------:R-:W-:-:S07]  /*0fc0*/  PRMT R39, R40, 0x7610, R39 ;  /* 0x0000761028277816 */ /* 0x000fce0000000027 */
.L_x_1578:
[----:B------:R-:W-:Y:S01]  /*0fd0*/  HADD2.F32 R81, -RZ, R43.H1_H1 ;  /* 0x3000002bff517230 */ /* 0x000fe20000004100 */
[----:B------:R-:W-:Y:S06]  /*0fe0*/  @P3 BRA `(.L_x_1579) ;  /* 0x0000000000203947 */ /* 0x000fec0003800000 */
[----:B------:R-:W-:-:S04]  /*0ff0*/  ISETP.NE.U32.AND P4, PT, RZ, UR14, PT ;  /* 0x0000000eff007c0c */ /* 0x000fc8000bf85070 */
[----:B------:R-:W-:-:S13]  /*1000*/  ISETP.NE.AND.EX P4, PT, RZ, UR15, PT, P4 ;  /* 0x0000000fff007c0c */ /* 0x000fda000bf85340 */
[----:B------:R-:W-:Y:S05]  /*1010*/  @P4 BRA `(.L_x_1580) ;  /* 0x0000000000084947 */ /* 0x000fea0003800000 */
[----:B------:R-:W-:Y:S05]  /*1020*/  @P0 BRA `(.L_x_1581) ;  /* 0x0000000000200947 */ /* 0x000fea0003800000 */
[----:B------:R-:W-:Y:S05]  /*1030*/  BRA `(.L_x_1582) ;  /* 0x0000000000247947 */ /* 0x000fea0003800000 */
.L_x_1580:
[----:B-----5:R-:W-:-:S05]  /*1040*/  HADD2.F32 R40, -RZ, R35.H1_H1 ;  /* 0x30000023ff287230 */ /* 0x020fca0000004100 */
[----:B------:R-:W-:Y:S01]  /*1050*/  FADD.FTZ R81, R81, R40 ;  /* 0x0000002851517221 */ /* 0x000fe20000010000 */
[----:B------:R-:W-:Y:S06]  /*1060*/  BRA `(.L_x_1581) ;  /* 0x0000000000107947 */ /* 0x000fec0003800000 */
.L_x_1579:
[----:B-----5:R-:W-:Y:S02]  /*1070*/  HADD2.F32 R40, -RZ, R31.H1_H1 ;  /* 0x3000001fff287230 */ /* 0x020fe40000004100 */
[----:B------:R-:W-:-:S03]  /*1080*/  @P2 HADD2.F32 R42, -RZ, R35.H1_H1 ;  /* 0x30000023ff2a2230 */ /* 0x000fc60000004100 */
[----:B------:R-:W-:-:S04]  /*1090*/  FADD.FTZ R81, R81, R40 ;  /* 0x0000002851517221 */ /* 0x000fc80000010000 */
[----:B------:R-:W-:-:S07]  /*10a0*/  @P2 FADD.FTZ R81, R81, R42 ;  /* 0x0000002a51512221 */ /* 0x000fce0000010000 */
.L_x_1581:
[----:B------:R-:W-:-:S04]  /*10b0*/  F2FP.F16.F32.PACK_AB R40, RZ, R81 ;  /* 0x00000051ff28723e */ /* 0x000fc800000000ff */
[----:B------:R-:W-:-:S07]  /*10c0*/  PRMT R39, R39, 0x5410, R40 ;  /* 0x0000541027277816 */ /* 0x000fce0000000028 */
.L_x_1582:
[----:B------:R-:W0:Y:S01]  /*10d0*/  @P0 LDC.64 R48, c[0x0][0x238] ;  /* 0x00008e00ff300b82 */ /* 0x000e220000000a00 */
[----:B------:R-:W-:-:S04]  /*10e0*/  IADD3 R75, R51, 0x20, RZ ;  /* 0x00000020334b7810 */ /* 0x000fc80007ffe0ff */
[C---:B------:R-:W-:Y:S01]  /*10f0*/  @P2 LEA R46, P6, R75.reuse, UR14, 0x4 ;  /* 0x0000000e4b2e2c11 */ /* 0x040fe2000f8c20ff */
[----:B------:R-:W-:-:S03]  /*1100*/  IMAD.WIDE.U32 R40, R75, 0x10, R44 ;  /* 0x000000104b287825 */ /* 0x000fc600078e002c */
        /* <DEDUP_REMOVED lines=9> */
[----:B--2---:R-:W-:Y:S01]  /*11a0*/  HADD2.F32 R98, -RZ, R40.H0_H0 ;  /* 0x20000028ff627230 */ /* 0x004fe20000004100 */
[----:B0-----:R-:W-:Y:S06]  /*11b0*/  @P3 BRA `(.L_x_1583) ;  /* 0x0000000000203947 */ /* 0x001fec0003800000 */
[----:B------:R-:W-:-:S04]  /*11c0*/  ISETP.NE.U32.AND P4, PT, RZ, UR14, PT ;  /* 0x0000000eff007c0c */ /* 0x000fc8000bf85070 */
[----:B------:R-:W-:-:S13]  /*11d0*/  ISETP.NE.AND.EX P4, PT, RZ, UR15, PT, P4 ;  /* 0x0000000fff007c0c */ /* 0x000fda000bf85340 */
[----:B------:R-:W-:Y:S05]  /*11e0*/  @P4 BRA `(.L_x_1584) ;  /* 0x0000000000084947 */ /* 0x000fea0003800000 */
[----:B------:R-:W-:Y:S05]  /*11f0*/  @P0 BRA `(.L_x_1585) ;  /* 0x0000000000200947 */ /* 0x000fea0003800000 */
[----:B------:R-:W-:Y:S05]  /*1200*/  BRA `(.L_x_1586) ;  /* 0x0000000000247947 */ /* 0x000fea0003800000 */
.L_x_1584:
[----:B-----5:R-:W-:-:S05]  /*1210*/  HADD2.F32 R45, -RZ, R32.H0_H0 ;  /* 0x20000020ff2d7230 */ /* 0x020fca0000004100 */
[----:B------:R-:W-:Y:S01]  /*1220*/  FADD.FTZ R98, R45, R98 ;  /* 0x000000622d627221 */ /* 0x000fe20000010000 */
[----:B------:R-:W-:Y:S06]  /*1230*/  BRA `(.L_x_1585) ;  /* 0x0000000000107947 */ /* 0x000fec0003800000 */
.L_x_1583:
[----:B-----5:R-:W-:Y:S02]  /*1240*/  HADD2.F32 R45, -RZ, R28.H0_H0 ;  /* 0x2000001cff2d7230 */ /* 0x020fe40000004100 */
[----:B------:R-:W-:-:S03]  /*1250*/  @P2 HADD2.F32 R47, -RZ, R32.H0_H0 ;  /* 0x20000020ff2f2230 */ /* 0x000fc60000004100 */
[----:B------:R-:W-:-:S04]  /*1260*/  FADD.FTZ R98, R45, R98 ;  /* 0x000000622d627221 */ /* 0x000fc80000010000 */
[----:B------:R-:W-:-:S07]  /*1270*/  @P2 FADD.FTZ R98, R47, R98 ;  /* 0x000000622f622221 */ /* 0x000fce0000010000 */
.L_x_1585:
[----:B------:R-:W-:-:S04]  /*1280*/  F2FP.F16.F32.PACK_AB R44, RZ, R98 ;  /* 0x00000062ff2c723e */ /* 0x000fc800000000ff */
[----:B------:R-:W-:-:S07]  /*1290*/  PRMT R36, R44, 0x7610, R36 ;  /* 0x000076102c247816 */ /* 0x000fce0000000024 */
.L_x_1586:
[----:B------:R-:W-:Y:S01]  /*12a0*/  HADD2.F32 R101, -RZ, R40.H1_H1 ;  /* 0x30000028ff657230 */ /* 0x000fe20000004100 */
[----:B------:R-:W-:Y:S06]  /*12b0*/  @P3 BRA `(.L_x_1587) ;  /* 0x0000000000203947 */ /* 0x000fec0003800000 */
[----:B------:R-:W-:-:S04]  /*12c0*/  ISETP.NE.U32.AND P4, PT, RZ, UR14, PT ;  /* 0x0000000eff007c0c */ /* 0x000fc8000bf85070 */
[----:B------:R-:W-:-:S13]  /*12d0*/  ISETP.NE.AND.EX P4, PT, RZ, UR15, PT, P4 ;  /* 0x0000000fff007c0c */ /* 0x000fda000bf85340 */
[----:B------:R-:W-:Y:S05]  /*12e0*/  @P4 BRA `(.L_x_1588) ;  /* 0x0000000000084947 */ /* 0x000fea0003800000 */
[----:B------:R-:W-:Y:S05]  /*12f0*/  @P0 BRA `(.L_x_1589) ;  /* 0x0000000000200947 */ /* 0x000fea0003800000 */
[----:B------:R-:W-:Y:S05]  /*1300*/  BRA `(.L_x_1590) ;  /* 0x0000000000247947 */ /* 0x000fea0003800000 */
.L_x_1588:
[----:B-----5:R-:W-:-:S05]  /*1310*/  HADD2.F32 R40, -RZ, R32.H1_H1 ;  /* 0x30000020ff287230 */ /* 0x020fca0000004100 */
[----:B------:R-:W-:Y:S01]  /*1320*/  FADD.FTZ R101, R40, R101 ;  /* 0x0000006528657221 */ /* 0x000fe20000010000 */
[----:B------:R-:W-:Y:S06]  /*1330*/  BRA `(.L_x_1589) ;  /* 0x0000000000107947 */ /* 0x000fec0003800000 */
.L_x_1587:
[----:B-----5:R-:W-:Y:S02]  /*1340*/  HADD2.F32 R40, -RZ, R28.H1_H1 ;  /* 0x3000001cff287230 */ /* 0x020fe40000004100 */
[----:B------:R-:W-:-:S03]  /*1350*/  @P2 HADD2.F32 R44, -RZ, R32.H1_H1 ;  /* 0x30000020ff2c2230 */ /* 0x000fc60000004100 */
[----:B------:R-:W-:-:S04]  /*1360*/  FADD.FTZ R101, R40, R101 ;  /* 0x0000006528657221 */ /* 0x000fc80000010000 */
[----:B------:R-:W-:-:S07]  /*1370*/  @P2 FADD.FTZ R101, R44, R101 ;  /* 0x000000652c652221 */ /* 0x000fce0000010000 */
.L_x_1589:
[----:B------:R-:W-:-:S04]  /*1380*/  F2FP.F16.F32.PACK_AB R40, RZ, R101 ;  /* 0x00000065ff28723e */ /* 0x000fc800000000ff */
[----:B------:R-:W-:-:S07]  /*1390*/  PRMT R36, R36, 0x5410, R40 ;  /* 0x0000541024247816 */ /* 0x000fce0000000028 */
.L_x_1590:
[----:B------:R-:W-:Y:S01]  /*13a0*/  HADD2.F32 R102, -RZ, R41.H0_H0 ;  /* 0x20000029ff667230 */ /* 0x000fe20000004100 */
[----:B------:R-:W-:Y:S06]  /*13b0*/  @P3 BRA `(.L_x_1591) ;  /* 0x0000000000203947 */ /* 0x000fec0003800000 */
[----:B------:R-:W-:-:S04]  /*13c0*/  ISETP.NE.U32.AND P4, PT, RZ, UR14, PT ;  /* 0x0000000eff007c0c */ /* 0x000fc8000bf85070 */
[----:B------:R-:W-:-:S13]  /*13d0*/  ISETP.NE.AND.EX P4, PT, RZ, UR15, PT, P4 ;  /* 0x0000000fff007c0c */ /* 0x000fda000bf85340 */
[----:B------:R-:W-:Y:S05]  /*13e0*/  @P4 BRA `(.L_x_1592) ;  /* 0x0000000000084947 */ /* 0x000fea0003800000 */
[----:B------:R-:W-:Y:S05]  /*13f0*/  @P0 BRA `(.L_x_1593) ;  /* 0x0000000000200947 */ /* 0x000fea0003800000 */
[----:B------:R-:W-:Y:S05]  /*1400*/  BRA `(.L_x_1594) ;  /* 0x0000000000247947 */ /* 0x000fea0003800000 */
.L_x_1592:
[----:B-----5:R-:W-:-:S05]  /*1410*/  HADD2.F32 R45, -RZ, R33.H0_H0 ;  /* 0x20000021ff2d7230 */ /* 0x020fca0000004100 */
[----:B------:R-:W-:Y:S01]  /*1420*/  FADD.FTZ R102, R45, R102 ;  /* 0x000000662d667221 */ /* 0x000fe20000010000 */
[----:B------:R-:W-:Y:S06]  /*1430*/  BRA `(.L_x_1593) ;  /* 0x0000000000107947 */ /* 0x000fec0003800000 */
.L_x_1591:
[----:B-----5:R-:W-:Y:S02]  /*1440*/  HADD2.F32 R45, -RZ, R29.H0_H0 ;  /* 0x2000001dff2d7230 */ /* 0x020fe40000004100 */
[----:B------:R-:W-:-:S03]  /*1450*/  @P2 HADD2.F32 R47, -RZ, R33.H0_H0 ;  /* 0x20000021ff2f2230 */ /* 0x000fc60000004100 */
[----:B------:R-:W-:-:S04]  /*1460*/  FADD.FTZ R102, R45, R102 ;  /* 0x000000662d667221 */ /* 0x000fc80000010000 */
[----:B------:R-:W-:-:S07]  /*1470*/  @P2 FADD.FTZ R102, R47, R102 ;  /* 0x000000662f662221 */ /* 0x000fce0000010000 */
.L_x_1593:
[----:B------:R-:W-:-:S04]  /*1480*/  F2FP.F16.F32.PACK_AB R40, RZ, R102 ;  /* 0x00000066ff28723e */ /* 0x000fc800000000ff */
[----:B------:R-:W-:-:S07]  /*1490*/  PRMT R37, R40, 0x7610, R37 ;  /* 0x0000761028257816 */ /* 0x000fce0000000025 */
.L_x_1594:
[----:B------:R-:W-:Y:S01]  /*14a0*/  HADD2.F32 R103, -RZ, R41.H1_H1 ;  /* 0x30000029ff677230 */ /* 0x000fe20000004100 */
[----:B------:R-:W-:Y:S06]  /*14b0*/  @P3 BRA `(.L_x_1595) ;  /* 0x0000000000203947 */ /* 0x000fec0003800000 */
[----:B------:R-:W-:-:S04]  /*14c0*/  ISETP.NE.U32.AND P4, PT, RZ, UR14, PT ;  /* 0x0000000eff007c0c */ /* 0x000fc8000bf85070 */
[----:B------:R-:W-:-:S13]  /*14d0*/  ISETP.NE.AND.EX P4, PT, RZ, UR15, PT, P4 ;  /* 0x0000000fff007c0c */ /* 0x000fda000bf85340 */
[----:B------:R-:W-:Y:S05]  /*14e0*/  @P4 BRA `(.L_x_1596) ;  /* 0x0000000000084947 */ /* 0x000fea0003800000 */
[----:B------:R-:W-:Y:S05]  /*14f0*/  @P0 BRA `(.L_x_1597) ;  /* 0x0000000000200947 */ /* 0x000fea0003800000 */
[----:B------:R-:W-:Y:S05]  /*1500*/  BRA `(.L_x_1598) ;  /* 0x0000000000247947 */ /* 0x000fea0003800000 */
.L_x_1596:
[----:B-----5:R-:W-:-:S05]  /*1510*/  HADD2.F32 R40, -RZ, R33.H1_H1 ;  /* 0x30000021ff287230 */ /* 0x020fca0000004100 */
[----:B------:R-:W-:Y:S01]  /*1520*/  FADD.FTZ R103, R40, R103 ;  /* 0x0000006728677221 */ /* 0x000fe20000010000 */
[----:B------:R-:W-:Y:S06]  /*1530*/  BRA `(.L_x_1597) ;  /* 0x0000000000107947 */ /* 0x000fec0003800000 */
.L_x_1595:
[----:B-----5:R-:W-:Y:S02]  /*1540*/  HADD2.F32 R40, -RZ, R29.H1_H1 ;  /* 0x3000001dff287230 */ /* 0x020fe40000004100 */
[----:B------:R-:W-:-:S03]  /*1550*/  @P2 HADD2.F32 R44, -RZ, R33.H1_H1 ;  /* 0x30000021ff2c2230 */ /* 0x000fc60000004100 */
[----:B------:R-:W-:-:S04]  /*1560*/  FADD.FTZ R103, R40, R103 ;  /* 0x0000006728677221 */ /* 0x000fc80000010000 */
[----:B------:R-:W-:-:S07]  /*1570*/  @P2 FADD.FTZ R103, R44, R103 ;  /* 0x000000672c672221 */ /* 0x000fce0000010000 */
.L_x_1597:
[----:B------:R-:W-:-:S04]  /*1580*/  F2FP.F16.F32.PACK_AB R40, RZ, R103 ;  /* 0x00000067ff28723e */ /* 0x000fc800000000ff */
[----:B------:R-:W-:-:S07]  /*1590*/  PRMT R37, R37, 0x5410, R40 ;  /* 0x0000541025257816 */ /* 0x000fce0000000028 */
.L_x_1598:
[----:B------:R-:W-:Y:S01]  /*15a0*/  HADD2.F32 R48, -RZ, R42.H0_H0 ;  /* 0x2000002aff307230 */ /* 0x000fe20000004100 */
[----:B------:R-:W-:Y:S06]  /*15b0*/  @P3 BRA `(.L_x_1599) ;  /* 0x0000000000203947 */ /* 0x000fec0003800000 */
[----:B------:R-:W-:-:S04]  /*15c0*/  ISETP.NE.U32.AND P4, PT, RZ, UR14, PT ;  /* 0x0000000eff007c0c */ /* 0x000fc8000bf85070 */
[----:B------:R-:W-:-:S13]  /*15d0*/  ISETP.NE.AND.EX P4, PT, RZ, UR15, PT, P4 ;  /* 0x0000000fff007c0c */ /* 0x000fda000bf85340 */
[----:B------:R-:W-:Y:S05]  /*15e0*/  @P4 BRA `(.L_x_1600) ;  /* 0x0000000000084947 */ /* 0x000fea0003800000 */
[----:B------:R-:W-:Y:S05]  /*15f0*/  @P0 BRA `(.L_x_1601) ;  /* 0x0000000000200947 */ /* 0x000fea0003800000 */
[----:B------:R-:W-:Y:S05]  /*1600*/  BRA `(.L_x_1602) ;  /* 0x0000000000247947 */ /* 0x000fea0003800000 */
.L_x_1600:
[----:B-----5:R-:W-:-:S05]  /*1610*/  HADD2.F32 R41, -RZ, R34.H0_H0 ;  /* 0x20000022ff297230 */ /* 0x020fca0000004100 */
[----:B------:R-:W-:Y:S01]  /*1620*/  FADD.FTZ R48, R41, R48 ;  /* 0x0000003029307221 */ /* 0x000fe20000010000 */
[----:B------:R-:W-:Y:S06]  /*1630*/  BRA `(.L_x_1601) ;  /* 0x0000000000107947 */ /* 0x000fec0003800000 */
.L_x_1599:
[----:B-----5:R-:W-:Y:S02]  /*1640*/  HADD2.F32 R41, -RZ, R30.H0_H0 ;  /* 0x2000001eff297230 */ /* 0x020fe40000004100 */
[----:B------:R-:W-:-:S03]  /*1650*/  @P2 HADD2.F32 R45, -RZ, R34.H0_H0 ;  /* 0x20000022ff2d2230 */ /* 0x000fc60000004100 */
[----:B------:R-:W-:-:S04]  /*1660*/  FADD.FTZ R48, R41, R48 ;  /* 0x0000003029307221 */ /* 0x000fc80000010000 */
[----:B------:R-:W-:-:S07]  /*1670*/  @P2 FADD.FTZ R48, R45, R48 ;  /* 0x000000302d302221 */ /* 0x000fce0000010000 */
.L_x_1601:
[----:B------:R-:W-:-:S04]  /*1680*/  F2FP.F16.F32.PACK_AB R40, RZ, R48 ;  /* 0x00000030ff28723e */ /* 0x000fc800000000ff */
[----:B------:R-:W-:-:S07]  /*1690*/  PRMT R38, R40, 0x7610, R38 ;  /* 0x0000761028267816 */ /* 0x000fce0000000026 */
.L_x_1602:
[----:B------:R-:W-:Y:S01]  /*16a0*/  HADD2.F32 R46, -RZ, R42.H1_H1 ;  /* 0x3000002aff2e7230 */ /* 0x000fe20000004100 */
[----:B------:R-:W-:Y:S06]  /*16b0*/  @P3 BRA `(.L_x_1603) ;  /* 0x0000000000203947 */ /* 0x000fec0003800000 */
[----:B------:R-:W-:-:S04]  /*16c0*/  ISETP.NE.U32.AND P4, PT, RZ, UR14, PT ;  /* 0x0000000eff007c0c */ /* 0x000fc8000bf85070 */
[----:B------:R-:W-:-:S13]  /*16d0*/  ISETP.NE.AND.EX P4, PT, RZ, UR15, PT, P4 ;  /* 0x0000000fff007c0c */ /* 0x000fda000bf85340 */
[----:B------:R-:W-:Y:S05]  /*16e0*/  @P4 BRA `(.L_x_1604) ;  /* 0x0000000000084947 */ /* 0x000fea0003800000 */
[----:B------:R-:W-:Y:S05]  /*16f0*/  @P0 BRA `(.L_x_1605) ;  /* 0x0000000000200947 */ /* 0x000fea0003800000 */
[----:B------:R-:W-:Y:S05]  /*1700*/  BRA `(.L_x_1606) ;  /* 0x0000000000247947 */ /* 0x000fea0003800000 */
.L_x_1604:
[----:B-----5:R-:W-:-:S05]  /*1710*/  HADD2.F32 R41, -RZ, R34.H1_H1 ;  /* 0x30000022ff297230 */ /* 0x020fca0000004100 */
[----:B------:R-:W-:Y:S01]  /*1720*/  FADD.FTZ R46, R41, R46 ;  /* 0x0000002e292e7221 */ /* 0x000fe20000010000 */
[----:B------:R-:W-:Y:S06]  /*1730*/  BRA `(.L_x_1605) ;  /* 0x0000000000107947 */ /* 0x000fec0003800000 */
.L_x_1603:
[----:B-----5:R-:W-:Y:S02]  /*1740*/  HADD2.F32 R41, -RZ, R30.H1_H1 ;  /* 0x3000001eff297230 */ /* 0x020fe40000004100 */
[----:B------:R-:W-:-:S03]  /*1750*/  @P2 HADD2.F32 R45, -RZ, R34.H1_H1 ;  /* 0x30000022ff2d2230 */ /* 0x000fc60000004100 */
[----:B------:R-:W-:-:S04]  /*1760*/  FADD.FTZ R46, R41, R46 ;  /* 0x0000002e292e7221 */ /* 0x000fc80000010000 */
[----:B------:R-:W-:-:S07]  /*1770*/  @P2 FADD.FTZ R46, R45, R46 ;  /* 0x0000002e2d2e2221 */ /* 0x000fce0000010000 */
.L_x_1605:
[----:B------:R-:W-:-:S04]  /*1780*/  F2FP.F16.F32.PACK_AB R40, RZ, R46 ;  /* 0x0000002eff28723e */ /* 0x000fc800000000ff */
[----:B------:R-:W-:-:S07]  /*1790*/  PRMT R38, R38, 0x5410, R40 ;  /* 0x0000541026267816 */ /* 0x000fce0000000028 */
.L_x_1606:
[----:B------:R-:W-:Y:S01]  /*17a0*/  HADD2.F32 R47, -RZ, R43.H0_H0 ;  /* 0x2000002bff2f7230 */ /* 0x000fe20000004100 */
[----:B------:R-:W-:Y:S06]  /*17b0*/  @P3 BRA `(.L_x_1607) ;  /* 0x0000000000203947 */ /* 0x000fec0003800000 */
[----:B------:R-:W-:-:S04]  /*17c0*/  ISETP.NE.U32.AND P4, PT, RZ, UR14, PT ;  /* 0x0000000eff007c0c */ /* 0x000fc8000bf85070 */
[----:B------:R-:W-:-:S13]  /*17d0*/  ISETP.NE.AND.EX P4, PT, RZ, UR15, PT, P4 ;  /* 0x0000000fff007c0c */ /* 0x000fda000bf85340 */
[----:B------:R-:W-:Y:S05]  /*17e0*/  @P4 BRA `(.L_x_1608) ;  /* 0x0000000000084947 */ /* 0x000fea0003800000 */
[----:B------:R-:W-:Y:S05]  /*17f0*/  @P0 BRA `(.L_x_1609) ;  /* 0x0000000000200947 */ /* 0x000fea0003800000 */
[----:B------:R-:W-:Y:S05]  /*1800*/  BRA `(.L_x_1610) ;  /* 0x0000000000247947 */ /* 0x000fea0003800000 */
.L_x_1608:
[----:B-----5:R-:W-:-:S05]  /*1810*/  HADD2.F32 R40, -RZ, R35.H0_H0 ;  /* 0x20000023ff287230 */ /* 0x020fca0000004100 */
[----:B------:R-:W-:Y:S01]  /*1820*/  FADD.FTZ R47, R40, R47 ;  /* 0x0000002f282f7221 */ /* 0x000fe20000010000 */
[----:B------:R-:W-:Y:S06]  /*1830*/  BRA `(.L_x_1609) ;  /* 0x0000000000107947 */ /* 0x000fec0003800000 */
.L_x_1607:
[----:B-----5:R-:W-:Y:S02]  /*1840*/  HADD2.F32 R40, -RZ, R31.H0_H0 ;  /* 0x2000001fff287230 */ /* 0x020fe40000004100 */
[----:B------:R-:W-:-:S03]  /*1850*/  @P2 HADD2.F32 R42, -RZ, R35.H0_H0 ;  /* 0x20000023ff2a2230 */ /* 0x000fc60000004100 */
[----:B------:R-:W-:-:S04]  /*1860*/  FADD.FTZ R47, R40, R47 ;  /* 0x0000002f282f7221 */ /* 0x000fc80000010000 */
[----:B------:R-:W-:-:S07]  /*1870*/  @P2 FADD.FTZ R47, R42, R47 ;  /* 0x0000002f2a2f2221 */ /* 0x000fce0000010000 */
.L_x_1609:
[----:B------:R-:W-:-:S04]  /*1880*/  F2FP.F16.F32.PACK_AB R40, RZ, R47 ;  /* 0x0000002fff28723e */ /* 0x000fc800000000ff */
[----:B------:R-:W-:-:S07]  /*1890*/  PRMT R39, R40, 0x7610, R39 ;  /* 0x0000761028277816 */ /* 0x000fce0000000027 */
.L_x_1610:
[----:B------:R-:W-:Y:S01]  /*18a0*/  HADD2.F32 R100, -RZ, R43.H1_H1 ;  /* 0x3000002bff647230 */ /* 0x000fe20000004100 */
[----:B------:R-:W-:Y:S06]  /*18b0*/  @P3 BRA `(.L_x_1611) ;  /* 0x0000000000203947 */ /* 0x000fec0003800000 */
[----:B------:R-:W-:-:S04]  /*18c0*/  ISETP.NE.U32.AND P2, PT, RZ, UR14, PT ;  /* 0x0000000eff007c0c */ /* 0x000fc8000bf45070 */
[----:B------:R-:W-:-:S13]  /*18d0*/  ISETP.NE.AND.EX P2, PT, RZ, UR15, PT, P2 ;  /* 0x0000000fff007c0c */ /* 0x000fda000bf45320 */
[----:B------:R-:W-:Y:S05]  /*18e0*/  @P2 BRA `(.L_x_1612) ;  /* 0x0000000000082947 */ /* 0x000fea0003800000 */
[----:B------:R-:W-:Y:S05]  /*18f0*/  @P0 BRA `(.L_x_1613) ;  /* 0x0000000000200947 */ /* 0x000fea0003800000 */
[----:B------:R-:W-:Y:S05]  /*1900*/  BRA `(.L_x_1614) ;  /* 0x0000000000247947 */ /* 0x000fea0003800000 */
.L_x_1612:
[----:B-----5:R-:W-:-:S05]  /*1910*/  HADD2.F32 R41, -RZ, R35.H1_H1 ;  /* 0x30000023ff297230 */ /* 0x020fca0000004100 */
[----:B------:R-:W-:Y:S01]  /*1920*/  FADD.FTZ R100, R41, R100 ;  /* 0x0000006429647221 */ /* 0x000fe20000010000 */
[----:B------:R-:W-:Y:S06]  /*1930*/  BRA `(.L_x_1613) ;  /* 0x0000000000107947 */ /* 0x000fec0003800000 */
.L_x_1611:
[----:B-----5:R-:W-:Y:S02]  /*1940*/  HADD2.F32 R41, -RZ, R31.H1_H1 ;  /* 0x3000001fff297230 */ /* 0x020fe40000004100 */
[----:B------:R-:W-:-:S03]  /*1950*/  @P2 HADD2.F32 R43, -RZ, R35.H1_H1 ;  /* 0x30000023ff2b2230 */ /* 0x000fc60000004100 */
[----:B------:R-:W-:-:S04]  /*1960*/  FADD.FTZ R100, R41, R100 ;  /* 0x0000006429647221 */ /* 0x000fc80000010000 */
[----:B------:R-:W-:-:S07]  /*1970*/  @P2 FADD.FTZ R100, R43, R100 ;  /* 0x000000642b642221 */ /* 0x000fce0000010000 */
.L_x_1613:
[----:B------:R-:W-:-:S04]  /*1980*/  F2FP.F16.F32.PACK_AB R40, RZ, R100 ;  /* 0x00000064ff28723e */ /* 0x000fc800000000ff */
[----:B------:R-:W-:-:S07]  /*1990*/  PRMT R39, R39, 0x5410, R40 ;  /* 0x0000541027277816 */ /* 0x000fce0000000028 */
.L_x_1614:
        /* <DEDUP_REMOVED lines=76> */
.L_x_1628:
        /* <DEDUP_REMOVED lines=34> */
[C---:B------:R-:W-:Y:S01]  /*2080*/  FMUL.FTZ R112, R49.reuse, R114 ;  /* 0x0000007231707220 */ /* 0x040fe20000410000 */
[C---:B------:R-:W-:Y:S01]  /*2090*/  FMUL.FTZ R103, R49.reuse, R116 ;  /* 0x0000007431677220 */ /* 0x040fe20000410000 */
[C---:B------:R-:W-:Y:S01]  /*20a0*/  FMUL.FTZ R107, R49.reuse, R118 ;  /* 0x00000076316b7220 */ /* 0x040fe20000410000 */
[----:B------:R-:W-:Y:S01]  /*20b0*/  FMUL.FTZ R109, R49, R120 ;  /* 0x00000078316d7220 */ /* 0x000fe20000410000 */
[----:B------:R-:W-:Y:S01]  /*20c0*/  F2FP.F16.F32.PACK_AB R40, R41, R40 ;  /* 0x000000282928723e */ /* 0x000fe200000000ff */
[----:B------:R-:W-:Y:S01]  /*20d0*/  FFMA.FTZ R41, R110, R64, R15 ;  /* 0x000000406e297223 */ /* 0x000fe2000001000f */
[----:B------:R-:W-:Y:S01]  /*20e0*/  FFMA.FTZ R46, R101, R63, R14 ;  /* 0x0000003f652e7223 */ /* 0x000fe2000001000e */
[----:B------:R0:W-:Y:S01]  /*20f0*/  @!P2 STG.E desc[UR4][R42.64], R105 ;  /* 0x000000692a00a986 */ /* 0x0001e2000c101904 */
[----:B------:R-:W-:Y:S01]  /*2100*/  SHF.L.U32 R76, R51, 0x4, RZ ;  /* 0x00000004334c7819 */ /* 0x000fe200000006ff */
[----:B------:R-:W-:Y:S01]  /*2110*/  FFMA.FTZ R47, R107, R66, R11 ;  /* 0x000000426b2f7223 */ /* 0x000fe2000001000b */
[----:B------:R-:W-:Y:S01]  /*2120*/  FFMA.FTZ R98, R109, R67, R10 ;  /* 0x000000436d627223 */ /* 0x000fe2000001000a */
[----:B------:R-:W-:Y:S01]  /*2130*/  F2FP.F16.F32.PACK_AB R41, R46, R41 ;  /* 0x000000292e29723e */ /* 0x000fe200000000ff */
[C---:B------:R-:W-:Y:S01]  /*2140*/  FMUL.FTZ R80, R49.reuse, R80 ;  /* 0x0000005031507220 */ /* 0x040fe20000410000 */
[----:B------:R-:W-:Y:S01]  /*2150*/  IADD3 R46, P3, R76, UR8, RZ ;  /* 0x000000084c2e7c10 */ /* 0x000fe2000ff7e0ff */
[----:B------:R-:W-:Y:S01]  /*2160*/  FMUL.FTZ R77, R49, R74 ;  /* 0x0000004a314d7220 */ /* 0x000fe20000410000 */
[----:B------:R1:W-:Y:S01]  /*2170*/  @!P2 STG.E desc[UR4][R44.64], R49 ;  /* 0x000000312c00a986 */ /* 0x0003e2000c101904 */
[----:B------:R-:W-:Y:S01]  /*2180*/  FFMA.FTZ R107, R107, R99, R24 ;  /* 0x000000636b6b7223 */ /* 0x000fe20000010018 */
[----:B------:R-:W-:Y:S01]  /*2190*/  FFMA.FTZ R74, R109, R96, R27 ;  /* 0x000000606d4a7223 */ /* 0x000fe2000001001b */
[----:B------:R-:W-:Y:S01]  /*21a0*/  FMUL.FTZ R81, R49, R102 ;  /* 0x0000006631517220 */ /* 0x000fe20000410000 */
[----:B0-----:R-:W-:Y:S01]  /*21b0*/  FFMA.FTZ R42, R60, R112, R13 ;  /* 0x000000703c2a7223 */ /* 0x001fe2000001000d */
[----:B------:R-:W-:Y:S01]  /*21c0*/  FFMA.FTZ R43, R103, R61, R12 ;  /* 0x0000003d672b7223 */ /* 0x000fe2000001000c */
[----:B------:R-:W-:Y:S01]  /*21d0*/  FFMA.FTZ R50, R50, R89, R0 ;  /* 0x0000005932327223 */ /* 0x000fe20000010000 */
[----:B------:R-:W-:Y:S01]  /*21e0*/  FFMA.FTZ R79, R79, R93, R20 ;  /* 0x0000005d4f4f7223 */ /* 0x000fe20000010014 */
[C---:B------:R-:W-:Y:S01]  /*21f0*/  FMUL.FTZ R104, R49.reuse, R104 ;  /* 0x0000006831687220 */ /* 0x040fe20000410000 */
[----:B------:R-:W-:Y:S01]  /*2200*/  FMUL.FTZ R106, R49, R106 ;  /* 0x0000006a316a7220 */ /* 0x000fe20000410000 */
[----:B------:R-:W-:Y:S01]  /*2210*/  F2FP.F16.F32.PACK_AB R42, R43, R42 ;  /* 0x0000002a2b2a723e */ /* 0x000fe200000000ff */
[C---:B------:R-:W-:Y:S01]  /*2220*/  FMUL.FTZ R108, R49.reuse, R108 ;  /* 0x0000006c316c7220 */ /* 0x040fe20000410000 */
[----:B------:R-:W-:Y:S01]  /*2230*/  F2FP.F16.F32.PACK_AB R43, R98, R47 ;  /* 0x0000002f622b723e */ /* 0x000fe200000000ff */
[----:B------:R-:W-:Y:S01]  /*2240*/  FMUL.FTZ R98, R49, R78 ;  /* 0x0000004e31627220 */ /* 0x000fe20000410000 */
[----:B------:R-:W-:Y:S01]  /*2250*/  IADD3.X R47, R48, UR9, RZ, P3, !PT ;  /* 0x00000009302f7c10 */ /* 0x000fe20009ffe4ff */
[----:B------:R-:W-:Y:S01]  /*2260*/  FFMA.FTZ R78, R80, R70, R9 ;  /* 0x00000046504e7223 */ /* 0x000fe20000010009 */
[----:B-1----:R-:W-:Y:S01]  /*2270*/  FFMA.FTZ R45, R65, R77, R8 ;  /* 0x0000004d412d7223 */ /* 0x002fe20000010008 */
[----:B------:R-:W-:Y:S01]  /*2280*/  FMUL.FTZ R51, R49, R100 ;  /* 0x0000006431337220 */ /* 0x000fe20000410000 */
[----:B------:R-:W-:Y:S01]  /*2290*/  FFMA.FTZ R110, R110, R92, R21 ;  /* 0x0000005c6e6e7223 */ /* 0x000fe20000010015 */
[----:B------:R0:W-:Y:S01]  /*22a0*/  STG.E.128 desc[UR4][R46.64], R40 ;  /* 0x000000282e007986 */ /* 0x0001e2000c101d04 */
[----:B------:R-:W-:Y:S01]  /*22b0*/  FFMA.FTZ R101, R101, R95, R22 ;  /* 0x0000005f65657223 */ /* 0x000fe20000010016 */
[----:B------:R-:W-:Y:S01]  /*22c0*/  F2FP.F16.F32.PACK_AB R44, R45, R78 ;  /* 0x0000004e2d2c723e */ /* 0x000fe200000000ff */
[----:B------:R-:W-:Y:S01]  /*22d0*/  FFMA.FTZ R45, R68, R81, R7 ;  /* 0x00000051442d7223 */ /* 0x000fe20000010007 */
[----:B------:R-:W-:Y:S01]  /*22e0*/  FFMA.FTZ R78, R108, R82, R3 ;  /* 0x000000526c4e7223 */ /* 0x000fe20000010003 */
[----:B------:R-:W-:Y:S01]  /*22f0*/  FFMA.FTZ R49, R87, R106, R56 ;  /* 0x0000006a57317223 */ /* 0x000fe20000010038 */
[----:B------:R-:W-:Y:S01]  /*2300*/  FFMA.FTZ R112, R112, R94, R23 ;  /* 0x0000005e70707223 */ /* 0x000fe20000010017 */
[----:B------:R-:W-:Y:S01]  /*2310*/  FFMA.FTZ R103, R103, R97, R26 ;  /* 0x0000006167677223 */ /* 0x000fe2000001001a */
[----:B------:R-:W-:Y:S01]  /*2320*/  FFMA.FTZ R100, R85, R98, R54 ;  /* 0x0000006255647223 */ /* 0x000fe20000010036 */
[----:B------:R-:W-:Y:S01]  /*2330*/  IADD3 R76, P2, R76, UR10, RZ ;  /* 0x0000000a4c4c7c10 */ /* 0x000fe2000ff5e0ff */
[----:B------:R-:W-:Y:S01]  /*2340*/  FFMA.FTZ R108, R108, R90, R57 ;  /* 0x0000005a6c6c7223 */ /* 0x000fe20000010039 */
[----:B0-----:R-:W-:Y:S01]  /*2350*/  F2FP.F16.F32.PACK_AB R43, R74, R107 ;  /* 0x0000006b4a2b723e */ /* 0x001fe200000000ff */
[----:B------:R-:W-:Y:S01]  /*2360*/  FFMA.FTZ R46, R69, R98, R6 ;  /* 0x00000062452e7223 */ /* 0x000fe20000010006 */
[----:B------:R-:W-:Y:S01]  /*2370*/  F2FP.F16.F32.PACK_AB R40, R79, R50 ;  /* 0x000000324f28723e */ /* 0x000fe200000000ff */
[----:B------:R-:W-:Y:S01]  /*2380*/  FFMA.FTZ R47, R72, R104, R5 ;  /* 0x00000068482f7223 */ /* 0x000fe20000010005 */
[----:B------:R-:W-:Y:S01]  /*2390*/  FFMA.FTZ R74, R71, R106, R4 ;  /* 0x0000006a474a7223 */ /* 0x000fe20000010004 */
[----:B------:R-:W-:Y:S01]  /*23a0*/  FFMA.FTZ R79, R51, R73, R2 ;  /* 0x00000049334f7223 */ /* 0x000fe20000010002 */
[----:B------:R-:W-:Y:S01]  /*23b0*/  F2FP.F16.F32.PACK_AB R45, R46, R45 ;  /* 0x0000002d2e2d723e */ /* 0x000fe200000000ff */
[----:B------:R-:W-:Y:S01]  /*23c0*/  FFMA.FTZ R50, R88, R104, R55 ;  /* 0x0000006858327223 */ /* 0x000fe20000010037 */
[----:B------:R-:W-:Y:S01]  /*23d0*/  F2FP.F16.F32.PACK_AB R41, R101, R110 ;  /* 0x0000006e6529723e */ /* 0x000fe200000000ff */
[----:B------:R-:W-:Y:S01]  /*23e0*/  FFMA.FTZ R98, R84, R77, R53 ;  /* 0x0000004d54627223 */ /* 0x000fe20000010035 */
[----:B------:R-:W-:Y:S01]  /*23f0*/  F2FP.F16.F32.PACK_AB R46, R74, R47 ;  /* 0x0000002f4a2e723e */ /* 0x000fe200000000ff */
[----:B------:R-:W-:Y:S01]  /*2400*/  FFMA.FTZ R51, R51, R91, R58 ;  /* 0x0000005b33337223 */ /* 0x000fe2000001003a */
[----:B------:R-:W-:-:S02]  /*2410*/  F2FP.F16.F32.PACK_AB R47, R79, R78 ;  /* 0x0000004e4f2f723e */ /* 0x000fc400000000ff */
[----:B------:R-:W-:Y:S02]  /*2420*/  SHF.L.U32 R79, R75, 0x4, RZ ;  /* 0x000000044b4f7819 */ /* 0x000fe400000006ff */
[----:B------:R-:W-:Y:S02]  /*2430*/  SHF.R.U32.HI R101, RZ, 0x1c, R75 ;  /* 0x0000001cff657819 */ /* 0x000fe4000001164b */
[----:B------:R-:W0:Y:S01]  /*2440*/  LDC.64 R74, c[0x0][0x210] ;  /* 0x00008400ff4a7b82 */ /* 0x000e220000000a00 */
[----:B------:R-:W-:Y:S01]  /*2450*/  F2FP.F16.F32.PACK_AB R50, R49, R50 ;  /* 0x000000323132723e */ /* 0x000fe200000000ff */
[----:B------:R-:W-:Y:S01]  /*2460*/  FFMA.FTZ R49, R83, R81, R52 ;  /* 0x0000005153317223 */ /* 0x000fe20000010034 */
[----:B------:R-:W-:Y:S01]  /*2470*/  FFMA.FTZ R81, R80, R86, R25 ;  /* 0x0000005650517223 */ /* 0x000fe20000010019 */
[C---:B------:R-:W-:Y:S02]  /*2480*/  IADD3 R78, P3, R79.reuse, UR8, RZ ;  /* 0x000000084f4e7c10 */ /* 0x040fe4000ff7e0ff */
[----:B------:R-:W-:-:S02]  /*2490*/  IADD3 R80, P4, R79, UR10, RZ ;  /* 0x0000000a4f507c10 */ /* 0x000fc4000ff9e0ff */
[----:B------:R-:W-:Y:S02]  /*24a0*/  F2FP.F16.F32.PACK_AB R42, R103, R112 ;  /* 0x00000070672a723e */ /* 0x000fe400000000ff */
[----:B------:R-:W-:Y:S02]  /*24b0*/  IADD3.X R77, R48, UR11, RZ, P2, !PT ;  /* 0x0000000b304d7c10 */ /* 0x000fe400097fe4ff */
[----:B------:R-:W-:Y:S02]  /*24c0*/  IADD3.X R79, R101, UR9, RZ, P3, !PT ;  /* 0x00000009654f7c10 */ /* 0x000fe40009ffe4ff */
[----:B------:R-:W-:Y:S01]  /*24d0*/  F2FP.F16.F32.PACK_AB R48, R98, R81 ;  /* 0x000000516230723e */ /* 0x000fe200000000ff */
[----:B------:R1:W-:Y:S01]  /*24e0*/  STG.E.128 desc[UR4][R76.64], R40 ;  /* 0x000000284c007986 */ /* 0x0003e2000c101d04 */
[----:B------:R-:W-:Y:S02]  /*24f0*/  F2FP.F16.F32.PACK_AB R51, R51, R108 ;  /* 0x0000006c3333723e */ /* 0x000fe400000000ff */
[----:B------:R-:W-:Y:S01]  /*2500*/  F2FP.F16.F32.PACK_AB R49, R100, R49 ;  /* 0x000000316431723e */ /* 0x000fe200000000ff */
[----:B------:R1:W-:Y:S01]  /*2510*/  STG.E.128 desc[UR4][R78.64], R44 ;  /* 0x0000002c4e007986 */ /* 0x0003e2000c101d04 */
[----:B------:R-:W-:-:S02]  /*2520*/  IADD3.X R81, R101, UR11, RZ, P4, !PT ;  /* 0x0000000b65517c10 */ /* 0x000fc4000a7fe4ff */
[----:B0-----:R-:W-:-:S03]  /*2530*/  LEA R18, R74, R18, 0x2 ;  /* 0x000000124a127211 */ /* 0x001fc600078e10ff */
[----:B------:R1:W-:Y:S01]  /*2540*/  STG.E.128 desc[UR4][R80.64], R48 ;  /* 0x0000003050007986 */ /* 0x0003e2000c101d04 */
[----:B------:R-:W-:-:S13]  /*2550*/  ISETP.GE.AND P2, PT, R18, R75, PT ;  /* 0x0000004b1200720c */ /* 0x000fda0003f46270 */
[----:B------:R-:W-:Y:S05]  /*2560*/  @!P2 BRA `(.L_x_1616) ;  /* 0xffffffe00094a947 */ /* 0x000fea000383ffff */
[----:B------:R-:W-:Y:S05]  /*2570*/  BSYNC B0 ;  /* 0x0000000000007941 */ /* 0x000fea0003800000 */
.L_x_1550:
[----:B------:R-:W-:Y:S05]  /*2580*/  EXIT ;  /* 0x000000000000794d */ /* 0x000fea0003800000 */
.L_x_1615:
        /* <DEDUP_REMOVED lines=8> */
.L_x_1618:
[----:B------:R-:W-:Y:S05]  /*2610*/  BSYNC B1 ;  /* 0x0000000000017941 */ /* 0x000fea0003800000 */
.L_x_1617:
[----:B------:R-:W-:Y:S01]  /*2620*/  MOV R40, R106 ;  /* 0x0000006a00287202 */ /* 0x000fe20000000f00 */
[----:B------:R-:W-:Y:S01]  /*2630*/  HFMA2.MMA R108, -RZ, RZ, 0, 1.1920928955078125e-07 ;  /* 0x00000002ff6c7435 */ /* 0x000fe200000001ff */
[----:B------:R-:W-:Y:S02]  /*2640*/  MOV R109, 0x1f ;  /* 0x0000001f006d7802 */ /* 0x000fe40000000f00 */
[----:B------:R-:W-:Y:S01]  /*2650*/  MOV R104, 0xffffffff ;  /* 0xffffffff00687802 */ /* 0x000fe20000000f00 */
[----:B------:R-:W-:-:S05]  /*2660*/  FADD.FTZ R42, R43, R40 ;  /* 0x000000282b2a7221 */ /* 0x000fca0000010000 */
[----:B------:R-:W-:-:S07]  /*2670*/  MOV R107, R42 ;  /* 0x0000002a006b7202 */ /* 0x000fce0000000f00 */
[----:B------:R-:W-:Y:S05]  /*2680*/  WARPSYNC.COLLECTIVE R104, `(.L_x_1619) ;  /* 0x0000000068087348 */ /* 0x000fea0003c00000 */
[----:B------:R0:W1:Y:S02]  /*2690*/  SHFL.BFLY P3, R106, R107, R108, R109 ;  /* 0x0c00006c6b6a7389 */ /* 0x000064000006006d */
[----:B01----:R-:W-:Y:S01]  /*26a0*/  ENDCOLLECTIVE ;  /* 0x000000000000791b */ /* 0x003fe20003800000 */
.L_x_1619:
[----:B------:R-:W-:Y:S01]  /*26b0*/  HFMA2.MMA R108, -RZ, RZ, 0, 2.384185791015625e-07 ;  /* 0x00000004ff6c7435 */ /* 0x000fe200000001ff */
[----:B------:R-:W-:-:S05]  /*26c0*/  MOV R41, R106 ;  /* 0x0000006a00297202 */ /* 0x000fca0000000f00 */
[----:B------:R-:W-:-:S05]  /*26d0*/  FADD.FTZ R44, R42, R41 ;  /* 0x000000292a2c7221 */ /* 0x000fca0000010000 */
[----:B------:R-:W-:-:S07]  /*26e0*/  MOV R107, R44 ;  /* 0x0000002c006b7202 */ /* 0x000fce0000000f00 */
[----:B------:R-:W-:Y:S05]  /*26f0*/  WARPSYNC.COLLECTIVE R104, `(.L_x_1620) ;  /* 0x0000000068087348 */ /* 0x000fea0003c00000 */
[----:B------:R0:W1:Y:S02]  /*2700*/  SHFL.BFLY P3, R106, R107, R108, R109 ;  /* 0x0c00006c6b6a7389 */ /* 0x000064000006006d */
[----:B01----:R-:W-:Y:S01]  /*2710*/  ENDCOLLECTIVE ;  /* 0x000000000000791b */ /* 0x003fe20003800000 */
.L_x_1620:
[----:B------:R-:W-:Y:S01]  /*2720*/  HFMA2.MMA R108, -RZ, RZ, 0, 4.76837158203125e-07 ;  /* 0x00000008ff6c7435 */ /* 0x000fe200000001ff */
[----:B------:R-:W-:-:S05]  /*2730*/  MOV R41, R106 ;  /* 0x0000006a00297202 */ /* 0x000fca0000000f00 */
[----:B------:R-:W-:Y:S02]  /*2740*/  FADD.FTZ R45, R44, R41 ;  /* 0x000000292c2d7221 */ /* 0x000fe40000010000 */
[----:B------:R-:W0:Y:S03]  /*2750*/  LDC R41, c[0x0][0x290] ;  /* 0x0000a400ff297b82 */ /* 0x000e260000000800 */
[----:B------:R-:W-:-:S07]  /*2760*/  MOV R107, R45 ;  /* 0x0000002d006b7202 */ /* 0x000fce0000000f00 */
[----:B0-----:R-:W-:Y:S05]  /*2770*/  WARPSYNC.COLLECTIVE R104, `(.L_x_1621) ;  /* 0x0000000068087348 */ /* 0x001fea0003c00000 */
[----:B------:R1:W2:Y:S02]  /*2780*/  SHFL.BFLY P3, R106, R107, R108, R109 ;  /* 0x0c00006c6b6a7389 */ /* 0x0002a4000006006d */
[----:B012---:R-:W-:Y:S01]  /*2790*/  ENDCOLLECTIVE ;  /* 0x000000000000791b */ /* 0x007fe20003800000 */
.L_x_1621:
[----:B------:R-:W-:Y:S01]  /*27a0*/  HFMA2.MMA R108, -RZ, RZ, 0, 9.5367431640625e-07 ;  /* 0x00000010ff6c7435 */ /* 0x000fe200000001ff */
[----:B------:R-:W-:-:S05]  /*27b0*/  MOV R40, R106 ;  /* 0x0000006a00287202 */ /* 0x000fca0000000f00 */
[----:B------:R-:W-:-:S05]  /*27c0*/  FADD.FTZ R49, R45, R40 ;  /* 0x000000282d317221 */ /* 0x000fca0000010000 */
[----:B------:R-:W-:-:S07]  /*27d0*/  MOV R107, R49 ;  /* 0x00000031006b7202 */ /* 0x000fce0000000f00 */
[----:B------:R-:W-:Y:S05]  /*27e0*/  WARPSYNC.COLLECTIVE R104, `(.L_x_1622) ;  /* 0x0000000068087348 */ /* 0x000fea0003c00000 */
[----:B------:R0:W1:Y:S02]  /*27f0*/  SHFL.BFLY P3, R106, R107, R108, R109 ;  /* 0x0c00006c6b6a7389 */ /* 0x000064000006006d */
[----:B01----:R-:W-:Y:S01]  /*2800*/  ENDCOLLECTIVE ;  /* 0x000000000000791b */ /* 0x003fe20003800000 */
.L_x_1622:
        /* <DEDUP_REMOVED lines=40> */
.L_x_1623:
[----:B------:R-:W-:Y:S01]  /*2a90*/  HFMA2.MMA R108, -RZ, RZ, 0, 1.1920928955078125e-07 ;  /* 0x00000002ff6c7435 */ /* 0x000fe200000001ff */
[----:B------:R-:W-:-:S05]  /*2aa0*/  MOV R43, R106 ;  /* 0x0000006a002b7202 */ /* 0x000fca0000000f00 */
[----:B------:R-:W-:-:S05]  /*2ab0*/  FADD.FTZ R43, R40, R43 ;  /* 0x0000002b282b7221 */ /* 0x000fca0000010000 */
[----:B------:R-:W-:-:S07]  /*2ac0*/  MOV R107, R43 ;  /* 0x0000002b006b7202 */ /* 0x000fce0000000f00 */
[----:B------:R-:W-:Y:S05]  /*2ad0*/  WARPSYNC.COLLECTIVE R104, `(.L_x_1624) ;  /* 0x0000000068087348 */ /* 0x000fea0003c00000 */
[----:B------:R0:W1:Y:S02]  /*2ae0*/  SHFL.BFLY P3, R106, R107, R108, R109 ;  /* 0x0c00006c6b6a7389 */ /* 0x000064000006006d */
[----:B01----:R-:W-:Y:S01]  /*2af0*/  ENDCOLLECTIVE ;  /* 0x000000000000791b */ /* 0x003fe20003800000 */
.L_x_1624:
[----:B------:R-:W-:Y:S01]  /*2b00*/  HFMA2.MMA R108, -RZ, RZ, 0, 2.384185791015625e-07 ;  /* 0x00000004ff6c7435 */ /* 0x000fe200000001ff */
[----:B------:R-:W-:-:S05]  /*2b10*/  MOV R42, R106 ;  /* 0x0000006a002a7202 */ /* 0x000fca0000000f00 */
[----:B------:R-:W-:-:S05]  /*2b20*/  FADD.FTZ R42, R43, R42 ;  /* 0x0000002a2b2a7221 */ /* 0x000fca0000010000 */
[----:B------:R-:W-:-:S07]  /*2b30*/  MOV R107, R42 ;  /* 0x0000002a006b7202 */ /* 0x000fce0000000f00 */
[----:B------:R-:W-:Y:S05]  /*2b40*/  WARPSYNC.COLLECTIVE R104, `(.L_x_1625) ;  /* 0x0000000068087348 */ /* 0x000fea0003c00000 */
[----:B------:R0:W1:Y:S02]  /*2b50*/  SHFL.BFLY P3, R106, R107, R108, R109 ;  /* 0x0c00006c6b6a7389 */ /* 0x000064000006006d */
[----:B01----:R-:W-:Y:S01]  /*2b60*/  ENDCOLLECTIVE ;  /* 0x000000000000791b */ /* 0x003fe20003800000 */
.L_x_1625:
[----:B------:R-:W-:Y:S01]  /*2b70*/  HFMA2.MMA R108, -RZ, RZ, 0, 4.76837158203125e-07 ;  /* 0x00000008ff6c7435 */ /* 0x000fe200000001ff */
[----:B------:R-:W-:-:S05]  /*2b80*/  MOV R45, R106 ;  /* 0x0000006a002d7202 */ /* 0x000fca0000000f00 */
[----:B------:R-:W-:-:S05]  /*2b90*/  FADD.FTZ R45, R42, R45 ;  /* 0x0000002d2a2d7221 */ /* 0x000fca0000010000 */
[----:B------:R-:W-:-:S07]  /*2ba0*/  MOV R107, R45 ;  /* 0x0000002d006b7202 */ /* 0x000fce0000000f00 */
[----:B------:R-:W-:Y:S05]  /*2bb0*/  WARPSYNC.COLLECTIVE R104, `(.L_x_1626) ;  /* 0x0000000068087348 */ /* 0x000fea0003c00000 */
[----:B------:R0:W1:Y:S02]  /*2bc0*/  SHFL.BFLY P3, R106, R107, R108, R109 ;  /* 0x0c00006c6b6a7389 */ /* 0x000064000006006d */
[----:B01----:R-:W-:Y:S01]  /*2bd0*/  ENDCOLLECTIVE ;  /* 0x000000000000791b */ /* 0x003fe20003800000 */
.L_x_1626:
[----:B------:R-:W-:Y:S01]  /*2be0*/  HFMA2.MMA R108, -RZ, RZ, 0, 9.5367431640625e-07 ;  /* 0x00000010ff6c7435 */ /* 0x000fe200000001ff */
[----:B------:R-:W-:-:S05]  /*2bf0*/  MOV R44, R106 ;  /* 0x0000006a002c7202 */ /* 0x000fca0000000f00 */
[----:B------:R-:W-:-:S05]  /*2c00*/  FADD.FTZ R44, R45, R44 ;  /* 0x0000002c2d2c7221 */ /* 0x000fca0000010000 */
[----:B------:R-:W-:-:S07]  /*2c10*/  MOV R107, R44 ;  /* 0x0000002c006b7202 */ /* 0x000fce0000000f00 */
[----:B------:R-:W-:Y:S05]  /*2c20*/  WARPSYNC.COLLECTIVE R104, `(.L_x_1627) ;  /* 0x0000000068087348 */ /* 0x000fea0003c00000 */
[----:B------:R0:W1:Y:S02]  /*2c30*/  SHFL.BFLY P3, R106, R107, R108, R109 ;  /* 0x0c00006c6b6a7389 */ /* 0x000064000006006d */
[----:B01----:R-:W-:Y:S01]  /*2c40*/  ENDCOLLECTIVE ;  /* 0x000000000000791b */ /* 0x003fe20003800000 */
.L_x_1627:
[----:B------:R-:W-:Y:S01]  /*2c50*/  MOV R49, R106 ;  /* 0x0000006a00317202 */ /* 0x000fe20000000f00 */
[----:B------:R-:W-:Y:S06]  /*2c60*/  BRA `(.L_x_1628) ;  /* 0xfffffff0007c7947 */ /* 0x000fec000383ffff */
.L_x_1629:
        /* <DEDUP_REMOVED lines=9> */
.L_x_14199:


//--------------------- .text._ZN10layer_norm31ln_parallel_residual_fwd_kernelINS_13Kernel_traitsI6__halfS2_S2_S2_fjLj512ELj1ELj4ELj1ELj16ENS_18Kernel_traits_baseILj512ES2_S2_S2_S2_fjLj128EEEEELb0ELb1ELb0EEEvNS_9FwdParamsE --------------------------
	.section	.text._ZN10layer_norm31ln_parallel_residual_fwd_kernelINS_13Kernel_traitsI6__halfS2_S2_S2_fjLj512ELj1ELj4ELj1ELj16ENS_18Kernel_traits_baseILj512ES2_S2_S2_S2_fjLj128EEEEELb0ELb1ELb0EEEvNS_9FwdParamsE,"ax",@progbits
	.align	128
        .global         _ZN10layer_norm31ln_parallel_residual_fwd_kernelINS_13Kernel_traitsI6__halfS2_S2_S2_fjLj512ELj1ELj4ELj1ELj16ENS_18Kernel_traits_baseILj512ES2_S2_S2_S2_fjLj128EEEEELb0ELb1ELb0EEEvNS_9FwdParamsE
        .type           _ZN10layer_norm31ln_parallel_residual_fwd_kernelINS_13Kernel_traitsI6__halfS2_S2_S2_fjLj512ELj1ELj4ELj1ELj16ENS_18Kernel_traits_baseILj512ES2_S2_S2_S2_fjLj128EEEEELb0ELb1ELb0EEEvNS_9FwdParamsE,@function
        .size           _ZN10layer_norm31ln_parallel_residual_fwd_kernelINS_13Kernel_traitsI6__halfS2_S2_S2_fjLj512ELj1ELj4ELj1ELj16ENS_18Kernel_traits_baseILj512ES2_S2_S2_S2_fjLj128EEEEELb0ELb1ELb0EEEvNS_9FwdParamsE,(.L_x_14200 - _ZN10layer_norm31ln_parallel_residual_fwd_kernelINS_13Kernel_traitsI6__halfS2_S2_S2_fjLj512ELj1ELj4ELj1ELj16ENS_18Kernel_traits_baseILj512ES2_S2_S2_S2_fjLj128EEEEELb0ELb1ELb0EEEvNS_9FwdParamsE)
        .other          _ZN10layer_norm31ln_parallel_residual_fwd_kernelINS_13Kernel_traitsI6__halfS2_S2_S2_fjLj512ELj1ELj4ELj1ELj16ENS_18Kernel_traits_baseILj512ES2_S2_S2_S2_fjLj128EEEEELb0ELb1ELb0EEEvNS_9FwdParamsE,@"STO_CUDA_ENTRY STV_DEFAULT"
_ZN10layer_norm31ln_parallel_residual_fwd_kernelINS_13Kernel_traitsI6__halfS2_S2_S2_fjLj512ELj1ELj4ELj1ELj16ENS_18Kernel_traits_baseILj512ES2_S2_S2_S2_fjLj128EEEEELb0ELb1ELb0EEEvNS_9FwdParamsE:
.text._ZN10layer_norm31ln_parallel_residual_fwd_kernelINS_13Kernel_traitsI6__halfS2_S2_S2_fjLj512ELj1ELj4ELj1ELj16ENS_18Kernel_traits_baseILj512ES2_S2_S2_S2_fjLj128EEEEELb0ELb1ELb0EEEvNS_9FwdParamsE:
        /* <DEDUP_REMOVED lines=29> */
[----:B------:R0:W5:Y:S01]  /*01d0*/  LDG.E.128 R28, desc[UR4][R2.64] ;  /* 0x00000004021c7981 */ /* 0x000162000c1e1d00 */
[----:B------:R-:W-:Y:S02]  /*01e0*/  LOP3.LUT R7, R7, 0x20, RZ, 0xfc, !PT ;  /* 0x0000002007077812 */ /* 0x000fe400078efcff */
[----:B------:R-:W-:Y:S02]  /*01f0*/  @!P1 CS2R R24, SRZ ;  /* 0x0000000000189805 */ /* 0x000fe4000001ff00 */
[----:B0-----:R-:W-:-:S07]  /*0200*/  @!P1 CS2R R26, SRZ ;  /* 0x00000000001a9805 */ /* 0x001fce000001ff00 */
.L_x_1631:
[----:B------:R-:W-:Y:S05]  /*0210*/  BSYNC B0 ;  /* 0x0000000000007941 */ /* 0x000fea0003800000 */
.L_x_1630:
        /* <DEDUP_REMOVED lines=13> */
.L_x_1633:
[----:B------:R-:W-:Y:S05]  /*02f0*/  BSYNC B0 ;  /* 0x0000000000007941 */ /* 0x000fea0003800000 */
.L_x_1632:
        /* <DEDUP_REMOVED lines=40> */
[----:B------:R-:W-:-:S07]  /*0580*/  HADD2.F32 R54, -RZ, R23.H1_H1 ;  /* 0x30000017ff367230 */ /* 0x000fce0000004100 */
.L_x_1707:
        /* <DEDUP_REMOVED lines=29> */
.L_x_1637:
[----:B-----5:R-:W-:-:S05]  /*0760*/  HADD2.F32 R57, -RZ, R20.H0_H0 ;  /* 0x20000014ff397230 */ /* 0x020fca0000004100 */
[----:B------:R-:W-:Y:S01]  /*0770*/  FADD.FTZ R52, R57, R52 ;  /* 0x0000003439347221 */ /* 0x000fe20000010000 */
[----:B------:R-:W-:Y:S06]  /*0780*/  BRA `(.L_x_1638) ;  /* 0x0000000000107947 */ /* 0x000fec0003800000 */
.L_x_1636:
[----:B-----5:R-:W-:Y:S02]  /*0790*/  HADD2.F32 R57, -RZ, R24.H0_H0 ;  /* 0x20000018ff397230 */ /* 0x020fe40000004100 */
[----:B------:R-:W-:-:S03]  /*07a0*/  @P1 HADD2.F32 R59, -RZ, R20.H0_H0 ;  /* 0x20000014ff3b1230 */ /* 0x000fc60000004100 */
[----:B------:R-:W-:-:S04]  /*07b0*/  FADD.FTZ R52, R57, R52 ;  /* 0x0000003439347221 */ /* 0x000fc80000010000 */
[----:B------:R-:W-:-:S07]  /*07c0*/  @P1 FADD.FTZ R52, R59, R52 ;  /* 0x000000343b341221 */ /* 0x000fce0000010000 */
.L_x_1638:
[----:B------:R-:W-:-:S04]  /*07d0*/  F2FP.F16.F32.PACK_AB R56, RZ, R52 ;  /* 0x00000034ff38723e */ /* 0x000fc800000000ff */
[----:B------:R-:W-:-:S07]  /*07e0*/  PRMT R16, R56, 0x7610, R16 ;  /* 0x0000761038107816 */ /* 0x000fce0000000010 */
.L_x_1639:
[----:B------:R-:W-:Y:S01]  /*07f0*/  HADD2.F32 R57, -RZ, R28.H1_H1 ;  /* 0x3000001cff397230 */ /* 0x000fe20000004100 */
[----:B------:R-:W-:Y:S06]  /*0800*/  @P2 BRA `(.L_x_1640) ;  /* 0x0000000000202947 */ /* 0x000fec0003800000 */
[----:B------:R-:W-:-:S04]  /*0810*/  ISETP.NE.U32.AND P6, PT, RZ, UR10, PT ;  /* 0x0000000aff007c0c */ /* 0x000fc8000bfc5070 */
[----:B------:R-:W-:-:S13]  /*0820*/  ISETP.NE.AND.EX P6, PT, RZ, UR11, PT, P6 ;  /* 0x0000000bff007c0c */ /* 0x000fda000bfc5360 */
[----:B------:R-:W-:Y:S05]  /*0830*/  @P6 BRA `(.L_x_1641) ;  /* 0x0000000000086947 */ /* 0x000fea0003800000 */
[----:B------:R-:W-:Y:S05]  /*0840*/  @P0 BRA `(.L_x_1642) ;  /* 0x0000000000200947 */ /* 0x000fea0003800000 */
[----:B------:R-:W-:Y:S05]  /*0850*/  BRA `(.L_x_1643) ;  /* 0x0000000000247947 */ /* 0x000fea0003800000 */
.L_x_1641:
[----:B-----5:R-:W-:-:S05]  /*0860*/  HADD2.F32 R28, -RZ, R20.H1_H1 ;  /* 0x30000014ff1c7230 */ /* 0x020fca0000004100 */
[----:B------:R-:W-:Y:S01]  /*0870*/  FADD.FTZ R57, R28, R57 ;  /* 0x000000391c397221 */ /* 0x000fe20000010000 */
[----:B------:R-:W-:Y:S06]  /*0880*/  BRA `(.L_x_1642) ;  /* 0x0000000000107947 */ /* 0x000fec0003800000 */
.L_x_1640:
[----:B-----5:R-:W-:Y:S02]  /*0890*/  HADD2.F32 R28, -RZ, R24.H1_H1 ;  /* 0x30000018ff1c7230 */ /* 0x020fe40000004100 */
[----:B------:R-:W-:-:S03]  /*08a0*/  @P1 HADD2.F32 R56, -RZ, R20.H1_H1 ;  /* 0x30000014ff381230 */ /* 0x000fc60000004100 */
[----:B------:R-:W-:-:S04]  /*08b0*/  FADD.FTZ R57, R28, R57 ;  /* 0x000000391c397221 */ /* 0x000fc80000010000 */
[----:B------:R-:W-:-:S07]  /*08c0*/  @P1 FADD.FTZ R57, R56, R57 ;  /* 0x0000003938391221 */ /* 0x000fce0000010000 */
.L_x_1642:
[----:B------:R-:W-:-:S04]  /*08d0*/  F2FP.F16.F32.PACK_AB R28, RZ, R57 ;  /* 0x00000039ff1c723e */ /* 0x000fc800000000ff */
[----:B------:R-:W-:-:S07]  /*08e0*/  PRMT R16, R16, 0x5410, R28 ;  /* 0x0000541010107816 */ /* 0x000fce000000001c */
.L_x_1643:
[----:B------:R-:W-:Y:S01]  /*08f0*/  HADD2.F32 R56, -RZ, R29.H0_H0 ;  /* 0x2000001dff387230 */ /* 0x000fe20000004100 */
[----:B------:R-:W-:Y:S06]  /*0900*/  @P2 BRA `(.L_x_1644) ;  /* 0x0000000000202947 */ /* 0x000fec0003800000 */
[----:B------:R-:W-:-:S04]  /*0910*/  ISETP.NE.U32.AND P6, PT, RZ, UR10, PT ;  /* 0x0000000aff007c0c */ /* 0x000fc8000bfc5070 */
[----:B------:R-:W-:-:S13]  /*0920*/  ISETP.NE.AND.EX P6, PT, RZ, UR11, PT, P6 ;  /* 0x0000000bff007c0c */ /* 0x000fda000bfc5360 */
[----:B------:R-:W-:Y:S05]  /*0930*/  @P6 BRA `(.L_x_1645) ;  /* 0x0000000000086947 */ /* 0x000fea0003800000 */
[----:B------:R-:W-:Y:S05]  /*0940*/  @P0 BRA `(.L_x_1646) ;  /* 0x0000000000200947 */ /* 0x000fea0003800000 */
[----:B------:R-:W-:Y:S05]  /*0950*/  BRA `(.L_x_1647) ;  /* 0x0000000000247947 */ /* 0x000fea0003800000 */
.L_x_1645:
[----:B-----5:R-:W-:-:S05]  /*0960*/  HADD2.F32 R59, -RZ, R21.H0_H0 ;  /* 0x20000015ff3b7230 */ /* 0x020fca0000004100 */
[----:B------:R-:W-:Y:S01]  /*0970*/  FADD.FTZ R56, R59, R56 ;  /* 0x000000383b387221 */ /* 0x000fe20000010000 */
[----:B------:R-:W-:Y:S06]  /*0980*/  BRA `(.L_x_1646) ;  /* 0x0000000000107947 */ /* 0x000fec0003800000 */
.L_x_1644:
[----:B-----5:R-:W-:Y:S02]  /*0990*/  HADD2.F32 R59, -RZ, R25.H0_H0 ;  /* 0x20000019ff3b7230 */ /* 0x020fe40000004100 */
[----:B------:R-:W-:-:S03]  /*09a0*/  @P1 HADD2.F32 R63, -RZ, R21.H0_H0 ;  /* 0x20000015ff3f1230 */ /* 0x000fc60000004100 */
[----:B------:R-:W-:-:S04]  /*09b0*/  FADD.FTZ R56, R59, R56 ;  /* 0x000000383b387221 */ /* 0x000fc80000010000 */
[----:B------:R-:W-:-:S07]  /*09c0*/  @P1 FADD.FTZ R56, R63, R56 ;  /* 0x000000383f381221 */ /* 0x000fce0000010000 */
.L_x_1646:
[----:B------:R-:W-:-:S04]  /*09d0*/  F2FP.F16.F32.PACK_AB R28, RZ, R56 ;  /* 0x00000038ff1c723e */ /* 0x000fc800000000ff */
[----:B------:R-:W-:-:S07]  /*09e0*/  PRMT R17, R28, 0x7610, R17 ;  /* 0x000076101c117816 */ /* 0x000fce0000000011 */
.L_x_1647:
[----:B------:R-:W-:Y:S01]  /*09f0*/  HADD2.F32 R58, -RZ, R29.H1_H1 ;  /* 0x3000001dff3a7230 */ /* 0x000fe20000004100 */
[----:B------:R-:W-:Y:S06]  /*0a00*/  @P2 BRA `(.L_x_1648) ;  /* 0x0000000000202947 */ /* 0x000fec0003800000 */
[----:B------:R-:W-:-:S04]  /*0a10*/  ISETP.NE.U32.AND P6, PT, RZ, UR10, PT ;  /* 0x0000000aff007c0c */ /* 0x000fc8000bfc5070 */
[----:B------:R-:W-:-:S13]  /*0a20*/  ISETP.NE.AND.EX P6, PT, RZ, UR11, PT, P6 ;  /* 0x0000000bff007c0c */ /* 0x000fda000bfc5360 */
[----:B------:R-:W-:Y:S05]  /*0a30*/  @P6 BRA `(.L_x_1649) ;  /* 0x0000000000086947 */ /* 0x000fea0003800000 */
[----:B------:R-:W-:Y:S05]  /*0a40*/  @P0 BRA `(.L_x_1650) ;  /* 0x0000000000200947 */ /* 0x000fea0003800000 */
[----:B------:R-:W-:Y:S05]  /*0a50*/  BRA `(.L_x_1651) ;  /* 0x0000000000247947 */ /* 0x000fea0003800000 */
.L_x_1649:
[----:B-----5:R-:W-:-:S05]  /*0a60*/  HADD2.F32 R29, -RZ, R21.H1_H1 ;  /* 0x30000015ff1d7230 */ /* 0x020fca0000004100 */
[----:B------:R-:W-:Y:S01]  /*0a70*/  FADD.FTZ R58, R29, R58 ;  /* 0x0000003a1d3a7221 */ /* 0x000fe20000010000 */
[----:B------:R-:W-:Y:S06]  /*0a80*/  BRA `(.L_x_1650) ;  /* 0x0000000000107947 */ /* 0x000fec0003800000 */
.L_x_1648:
[----:B-----5:R-:W-:Y:S02]  /*0a90*/  HADD2.F32 R29, -RZ, R25.H1_H1 ;  /* 0x30000019ff1d7230 */ /* 0x020fe40000004100 */
[----:B------:R-:W-:-:S03]  /*0aa0*/  @P1 HADD2.F32 R59, -RZ, R21.H1_H1 ;  /* 0x30000015ff3b1230 */ /* 0x000fc60000004100 */
[----:B------:R-:W-:-:S04]  /*0ab0*/  FADD.FTZ R58, R29, R58 ;  /* 0x0000003a1d3a7221 */ /* 0x000fc80000010000 */
[----:B------:R-:W-:-:S07]  /*0ac0*/  @P1 FADD.FTZ R58, R59, R58 ;  /* 0x0000003a3b3a1221 */ /* 0x000fce0000010000 */
.L_x_1650:
[----:B------:R-:W-:-:S04]  /*0ad0*/  F2FP.F16.F32.PACK_AB R28, RZ, R58 ;  /* 0x0000003aff1c723e */ /* 0x000fc800000000ff */
[----:B------:R-:W-:-:S07]  /*0ae0*/  PRMT R17, R17, 0x5410, R28 ;  /* 0x0000541011117816 */ /* 0x000fce000000001c */
.L_x_1651:
[----:B------:R-:W-:Y:S01]  /*0af0*/  HADD2.F32 R59, -RZ, R30.H0_H0 ;  /* 0x2000001eff3b7230 */ /* 0x000fe20000004100 */
[----:B------:R-:W-:Y:S06]  /*0b00*/  @P2 BRA `(.L_x_1652) ;  /* 0x0000000000202947 */ /* 0x000fec0003800000 */
[----:B------:R-:W-:-:S04]  /*0b10*/  ISETP.NE.U32.AND P6, PT, RZ, UR10, PT ;  /* 0x0000000aff007c0c */ /* 0x000fc8000bfc5070 */
[----:B------:R-:W-:-:S13]  /*0b20*/  ISETP.NE.AND.EX P6, PT, RZ, UR11, PT, P6 ;  /* 0x0000000bff007c0c */ /* 0x000fda000bfc5360 */
[----:B------:R-:W-:Y:S05]  /*0b30*/  @P6 BRA `(.L_x_1653) ;  /* 0x0000000000086947 */ /* 0x000fea0003800000 */
[----:B------:R-:W-:Y:S05]  /*0b40*/  @P0 BRA `(.L_x_1654) ;  /* 0x0000000000200947 */ /* 0x000fea0003800000 */
[----:B------:R-:W-:Y:S05]  /*0b50*/  BRA `(.L_x_1655) ;  /* 0x0000000000247947 */ /* 0x000fea0003800000 */
.L_x_1653:
[----:B-----5:R-:W-:-:S05]  /*0b60*/  HADD2.F32 R28, -RZ, R22.H0_H0 ;  /* 0x20000016ff1c7230 */ /* 0x020fca0000004100 */
[----:B------:R-:W-:Y:S01]  /*0b70*/  FADD.FTZ R59, R28, R59 ;  /* 0x0000003b1c3b7221 */ /* 0x000fe20000010000 */
[----:B------:R-:W-:Y:S06]  /*0b80*/  BRA `(.L_x_1654) ;  /* 0x0000000000107947 */ /* 0x000fec0003800000 */
.L_x_1652:
[----:B-----5:R-:W-:Y:S02]  /*0b90*/  HADD2.F32 R28, -RZ, R26.H0_H0 ;  /* 0x2000001aff1c7230 */ /* 0x020fe40000004100 */
[----:B------:R-:W-:-:S03]  /*0ba0*/  @P1 HADD2.F32 R64, -RZ, R22.H0_H0 ;  /* 0x20000016ff401230 */ /* 0x000fc60000004100 */
[----:B------:R-:W-:-:S04]  /*0bb0*/  FADD.FTZ R59, R28, R59 ;  /* 0x0000003b1c3b7221 */ /* 0x000fc80000010000 */
[----:B------:R-:W-:-:S07]  /*0bc0*/  @P1 FADD.FTZ R59, R64, R59 ;  /* 0x0000003b403b1221 */ /* 0x000fce0000010000 */
.L_x_1654:
[----:B------:R-:W-:-:S04]  /*0bd0*/  F2FP.F16.F32.PACK_AB R28, RZ, R59 ;  /* 0x0000003bff1c723e */ /* 0x000fc800000000ff */
[----:B------:R-:W-:-:S07]  /*0be0*/  PRMT R18, R28, 0x7610, R18 ;  /* 0x000076101c127816 */ /* 0x000fce0000000012 */
.L_x_1655:
[----:B------:R-:W-:Y:S01]  /*0bf0*/  HADD2.F32 R63, -RZ, R30.H1_H1 ;  /* 0x3000001eff3f7230 */ /* 0x000fe20000004100 */
[----:B------:R-:W-:Y:S06]  /*0c00*/  @P2 BRA `(.L_x_1656) ;  /* 0x0000000000202947 */ /* 0x000fec0003800000 */
[----:B------:R-:W-:-:S04]  /*0c10*/  ISETP.NE.U32.AND P6, PT, RZ, UR10, PT ;  /* 0x0000000aff007c0c */ /* 0x000fc8000bfc5070 */
[----:B------:R-:W-:-:S13]  /*0c20*/  ISETP.NE.AND.EX P6, PT, RZ, UR11, PT, P6 ;  /* 0x0000000bff007c0c */ /* 0x000fda000bfc5360 */
[----:B------:R-:W-:Y:S05]  /*0c30*/  @P6 BRA `(.L_x_1657) ;  /* 0x0000000000086947 */ /* 0x000fea0003800000 */
[----:B------:R-:W-:Y:S05]  /*0c40*/  @P0 BRA `(.L_x_1658) ;  /* 0x0000000000200947 */ /* 0x000fea0003800000 */
[----:B------:R-:W-:Y:S05]  /*0c50*/  BRA `(.L_x_1659) ;  /* 0x0000000000247947 */ /* 0x000fea0003800000 */
.L_x_1657:
[----:B-----5:R-:W-:-:S05]  /*0c60*/  HADD2.F32 R28, -RZ, R22.H1_H1 ;  /* 0x30000016ff1c7230 */ /* 0x020fca0000004100 */
[----:B------:R-:W-:Y:S01]  /*0c70*/  FADD.FTZ R63, R28, R63 ;  /* 0x0000003f1c3f7221 */ /* 0x000fe20000010000 */
[----:B------:R-:W-:Y:S06]  /*0c80*/  BRA `(.L_x_1658) ;  /* 0x0000000000107947 */ /* 0x000fec0003800000 */
.L_x_1656:
[----:B-----5:R-:W-:Y:S02]  /*0c90*/  HADD2.F32 R28, -RZ, R26.H1_H1 ;  /* 0x3000001aff1c7230 */ /* 0x020fe40000004100 */
[----:B------:R-:W-:-:S03]  /*0ca0*/  @P1 HADD2.F32 R30, -RZ, R22.H1_H1 ;  /* 0x30000016ff1e1230 */ /* 0x000fc60000004100 */
[----:B------:R-:W-:-:S04]  /*0cb0*/  FADD.FTZ R63, R28, R63 ;  /* 0x0000003f1c3f7221 */ /* 0x000fc80000010000 */
[----:B------:R-:W-:-:S07]  /*0cc0*/  @P1 FADD.FTZ R63, R30, R63 ;  /* 0x0000003f1e3f1221 */ /* 0x000fce0000010000 */
.L_x_1658:
[----:B------:R-:W-:-:S04]  /*0cd0*/  F2FP.F16.F32.PACK_AB R28, RZ, R63 ;  /* 0x0000003fff1c723e */ /* 0x000fc800000000ff */
[----:B------:R-:W-:-:S07]  /*0ce0*/  PRMT R18, R18, 0x5410, R28 ;  /* 0x0000541012127816 */ /* 0x000fce000000001c */
.L_x_1659:
[----:B------:R-:W-:Y:S01]  /*0cf0*/  HADD2.F32 R64, -RZ, R31.H0_H0 ;  /* 0x2000001fff407230 */ /* 0x000fe20000004100 */
[----:B------:R-:W-:Y:S06]  /*0d00*/  @P2 BRA `(.L_x_1660) ;  /* 0x0000000000202947 */ /* 0x000fec0003800000 */
[----:B------:R-:W-:-:S04]  /*0d10*/  ISETP.NE.U32.AND P6, PT, RZ, UR10, PT ;  /* 0x0000000aff007c0c */ /* 0x000fc8000bfc5070 */
[----:B------:R-:W-:-:S13]  /*0d20*/  ISETP.NE.AND.EX P6, PT, RZ, UR11, PT, P6 ;  /* 0x0000000bff007c0c */ /* 0x000fda000bfc5360 */
[----:B------:R-:W-:Y:S05]  /*0d30*/  @P6 BRA `(.L_x_1661) ;  /* 0x0000000000086947 */ /* 0x000fea0003800000 */
[----:B------:R-:W-:Y:S05]  /*0d40*/  @P0 BRA `(.L_x_1662) ;  /* 0x0000000000200947 */ /* 0x000fea0003800000 */
[----:B------:R-:W-:Y:S05]  /*0d50*/  BRA `(.L_x_1663) ;  /* 0x0000000000247947 */ /* 0x000fea0003800000 */
.L_x_1661:
[----:B-----5:R-:W-:-:S05]  /*0d60*/  HADD2.F32 R29, -RZ, R23.H0_H0 ;  /* 0x20000017ff1d7230 */ /* 0x020fca0000004100 */
[----:B------:R-:W-:Y:S01]  /*0d70*/  FADD.FTZ R64, R29, R64 ;  /* 0x000000401d407221 */ /* 0x000fe20000010000 */
[----:B------:R-:W-:Y:S06]  /*0d80*/  BRA `(.L_x_1662) ;  /* 0x0000000000107947 */ /* 0x000fec0003800000 */
.L_x_1660:
[----:B-----5:R-:W-:Y:S02]  /*0d90*/  HADD2.F32 R29, -RZ, R27.H0_H0 ;  /* 0x2000001bff1d7230 */ /* 0x020fe40000004100 */
[----:B------:R-:W-:-:S03]  /*0da0*/  @P1 HADD2.F32 R67, -RZ, R23.H0_H0 ;  /* 0x20000017ff431230 */ /* 0x000fc60000004100 */
[----:B------:R-:W-:-:S04]  /*0db0*/  FADD.FTZ R64, R29, R64 ;  /* 0x000000401d407221 */ /* 0x000fc80000010000 */
[----:B------:R-:W-:-:S07]  /*0dc0*/  @P1 FADD.FTZ R64, R67, R64 ;  /* 0x0000004043401221 */ /* 0x000fce0000010000 */
.L_x_1662:
[----:B------:R-:W-:-:S04]  /*0dd0*/  F2FP.F16.F32.PACK_AB R28, RZ, R64 ;  /* 0x00000040ff1c723e */ /* 0x000fc800000000ff */
[----:B------:R-:W-:-:S07]  /*0de0*/  PRMT R19, R28, 0x7610, R19 ;  /* 0x000076101c137816 */ /* 0x000fce0000000013 */
.L_x_1663:
[----:B------:R-:W-:Y:S01]  /*0df0*/  HADD2.F32 R67, -RZ, R31.H1_H1 ;  /* 0x3000001fff437230 */ /* 0x000fe20000004100 */
[----:B------:R-:W-:Y:S06]  /*0e00*/  @P2 BRA `(.L_x_1664) ;  /* 0x0000000000202947 */ /* 0x000fec0003800000 */
[----:B------:R-:W-:-:S04]  /*0e10*/  ISETP.NE.U32.AND P1, PT, RZ, UR10, PT ;  /* 0x0000000aff007c0c */ /* 0x000fc8000bf25070 */
[----:B------:R-:W-:-:S13]  /*0e20*/  ISETP.NE.AND.EX P1, PT, RZ, UR11, PT, P1 ;  /* 0x0000000bff007c0c */ /* 0x000fda000bf25310 */
[----:B------:R-:W-:Y:S05]  /*0e30*/  @P1 BRA `(.L_x_1665) ;  /* 0x0000000000081947 */ /* 0x000fea0003800000 */
[----:B------:R-:W-:Y:S05]  /*0e40*/  @P0 BRA `(.L_x_1666) ;  /* 0x0000000000200947 */ /* 0x000fea0003800000 */
[----:B------:R-:W-:Y:S05]  /*0e50*/  BRA `(.L_x_1667) ;  /* 0x0000000000247947 */ /* 0x000fea0003800000 */
.L_x_1665:
[----:B-----5:R-:W-:-:S05]  /*0e60*/  HADD2.F32 R28, -RZ, R23.H1_H1 ;  /* 0x30000017ff1c7230 */ /* 0x020fca0000004100 */
[----:B------:R-:W-:Y:S01]  /*0e70*/  FADD.FTZ R67, R28, R67 ;  /* 0x000000431c437221 */ /* 0x000fe20000010000 */
[----:B------:R-:W-:Y:S06]  /*0e80*/  BRA `(.L_x_1666) ;  /* 0x0000000000107947 */ /* 0x000fec0003800000 */
.L_x_1664:
[----:B-----5:R-:W-:Y:S02]  /*0e90*/  HADD2.F32 R28, -RZ, R27.H1_H1 ;  /* 0x3000001bff1c7230 */ /* 0x020fe40000004100 */
[----:B------:R-:W-:-:S03]  /*0ea0*/  @P1 HADD2.F32 R30, -RZ, R23.H1_H1 ;  /* 0x30000017ff1e1230 */ /* 0x000fc60000004100 */
[----:B------:R-:W-:-:S04]  /*0eb0*/  FADD.FTZ R67, R28, R67 ;  /* 0x000000431c437221 */ /* 0x000fc80000010000 */
[----:B------:R-:W-:-:S07]  /*0ec0*/  @P1 FADD.FTZ R67, R30, R67 ;  /* 0x000000431e431221 */ /* 0x000fce0000010000 */
.L_x_1666:
[----:B------:R-:W-:-:S04]  /*0ed0*/  F2FP.F16.F32.PACK_AB R28, RZ, R67 ;  /* 0x00000043ff1c723e */ /* 0x000fc800000000ff */
[----:B------:R-:W-:-:S07]  /*0ee0*/  PRMT R19, R19, 0x5410, R28 ;  /* 0x0000541013137816 */ /* 0x000fce000000001c */
.L_x_1667:
[----:B------:R-:W0:Y:S01]  /*0ef0*/  @P0 LDC.64 R28, c[0x0][0x238] ;  /* 0x00008e00ff1c0b82 */ /* 0x000e220000000a00 */
[C---:B------:R-:W-:Y:S02]  /*0f00*/  IADD3 R70, R62.reuse, 0x20, RZ ;  /* 0x000000203e467810 */ /* 0x040fe40007ffe0ff */
[----:B0-----:R-:W-:-:S04]  /*0f10*/  @P0 LEA R28, P1, R62, R28, 0x4 ;  /* 0x0000001c3e1c0211 */ /* 0x001fc800078220ff */
[----:B------:R-:W-:-:S05]  /*0f20*/  @P0 LEA.HI.X R29, R62, R29, RZ, 0x4, P1 ;  /* 0x0000001d3e1d0211 */ /* 0x000fca00008f24ff */
[----:B------:R0:W-:Y:S04]  /*0f30*/  @P0 STG.E.128 desc[UR4][R28.64], R16 ;  /* 0x000000101c000986 */ /* 0x0001e8000c101d04 */
.L_x_1635:
[----:B------:R-:W-:Y:S05]  /*0f40*/  BSYNC B0 ;  /* 0x0000000000007941 */ /* 0x000fea0003800000 */
.L_x_1634:
        /* <DEDUP_REMOVED lines=24> */
.L_x_1671:
[----:B-----5:R-:W-:-:S05]  /*10d0*/  HADD2.F32 R53, -RZ, R20.H0_H0 ;  /* 0x20000014ff357230 */ /* 0x020fca0000004100 */
[----:B------:R-:W-:Y:S01]  /*10e0*/  FADD.FTZ R50, R53, R50 ;  /* 0x0000003235327221 */ /* 0x000fe20000010000 */
[----:B------:R-:W-:Y:S06]  /*10f0*/  BRA `(.L_x_1672) ;  /* 0x0000000000107947 */ /* 0x000fec0003800000 */
.L_x_1670:
[----:B-----5:R-:W-:Y:S02]  /*1100*/  HADD2.F32 R53, -RZ, R24.H0_H0 ;  /* 0x20000018ff357230 */ /* 0x020fe40000004100 */
[----:B------:R-:W-:-:S03]  /*1110*/  @P1 HADD2.F32 R55, -RZ, R20.H0_H0 ;  /* 0x20000014ff371230 */ /* 0x000fc60000004100 */
[----:B------:R-:W-:-:S04]  /*1120*/  FADD.FTZ R50, R53, R50 ;  /* 0x0000003235327221 */ /* 0x000fc80000010000 */
[----:B------:R-:W-:-:S07]  /*1130*/  @P1 FADD.FTZ R50, R55, R50 ;  /* 0x0000003237321221 */ /* 0x000fce0000010000 */
.L_x_1672:
[----:B------:R-:W-:-:S04]  /*1140*/  F2FP.F16.F32.PACK_AB R53, RZ, R50 ;  /* 0x00000032ff35723e */ /* 0x000fc800000000ff */
[----:B------:R-:W-:-:S07]  /*1150*/  PRMT R16, R53, 0x7610, R16 ;  /* 0x0000761035107816 */ /* 0x000fce0000000010 */
.L_x_1673:
[----:B------:R-:W-:Y:S01]  /*1160*/  HADD2.F32 R55, -RZ, R28.H1_H1 ;  /* 0x3000001cff377230 */ /* 0x000fe20000004100 */
[----:B------:R-:W-:Y:S06]  /*1170*/  @P2 BRA `(.L_x_1674) ;  /* 0x0000000000202947 */ /* 0x000fec0003800000 */
[----:B------:R-:W-:-:S04]  /*1180*/  ISETP.NE.U32.AND P6, PT, RZ, UR10, PT ;  /* 0x0000000aff007c0c */ /* 0x000fc8000bfc5070 */
[----:B------:R-:W-:-:S13]  /*1190*/  ISETP.NE.AND.EX P6, PT, RZ, UR11, PT, P6 ;  /* 0x0000000bff007c0c */ /* 0x000fda000bfc5360 */
[----:B------:R-:W-:Y:S05]  /*11a0*/  @P6 BRA `(.L_x_1675) ;  /* 0x0000000000086947 */ /* 0x000fea0003800000 */
[----:B------:R-:W-:Y:S05]  /*11b0*/  @P0 BRA `(.L_x_1676) ;  /* 0x0000000000200947 */ /* 0x000fea0003800000 */
[----:B------:R-:W-:Y:S05]  /*11c0*/  BRA `(.L_x_1677) ;  /* 0x0000000000247947 */ /* 0x000fea0003800000 */
.L_x_1675:
[----:B-----5:R-:W-:-:S05]  /*11d0*/  HADD2.F32 R28, -RZ, R20.H1_H1 ;  /* 0x30000014ff1c7230 */ /* 0x020fca0000004100 */
[----:B------:R-:W-:Y:S01]  /*11e0*/  FADD.FTZ R55, R28, R55 ;  /* 0x000000371c377221 */ /* 0x000fe20000010000 */
[----:B------:R-:W-:Y:S06]  /*11f0*/  BRA `(.L_x_1676) ;  /* 0x0000000000107947 */ /* 0x000fec0003800000 */
.L_x_1674:
[----:B-----5:R-:W-:Y:S02]  /*1200*/  HADD2.F32 R28, -RZ, R24.H1_H1 ;  /* 0x30000018ff1c7230 */ /* 0x020fe40000004100 */
[----:B------:R-:W-:-:S03]  /*1210*/  @P1 HADD2.F32 R60, -RZ, R20.H1_H1 ;  /* 0x30000014ff3c1230 */ /* 0x000fc60000004100 */
[----:B------:R-:W-:-:S04]  /*1220*/  FADD.FTZ R55, R28, R55 ;  /* 0x000000371c377221 */ /* 0x000fc80000010000 */
[----:B------:R-:W-:-:S07]  /*1230*/  @P1 FADD.FTZ R55, R60, R55 ;  /* 0x000000373c371221 */ /* 0x000fce0000010000 */
.L_x_1676:
[----:B------:R-:W-:-:S04]  /*1240*/  F2FP.F16.F32.PACK_AB R28, RZ, R55 ;  /* 0x00000037ff1c723e */ /* 0x000fc800000000ff */
[----:B------:R-:W-:-:S07]  /*1250*/  PRMT R16, R16, 0x5410, R28 ;  /* 0x0000541010107816 */ /* 0x000fce000000001c */
.L_x_1677:
[----:B------:R-:W-:Y:S01]  /*1260*/  HADD2.F32 R53, -RZ, R29.H0_H0 ;  /* 0x2000001dff357230 */ /* 0x000fe20000004100 */
[----:B------:R-:W-:Y:S06]  /*1270*/  @P2 BRA `(.L_x_1678) ;  /* 0x0000000000202947 */ /* 0x000fec0003800000 */
[----:B------:R-:W-:-:S04]  /*1280*/  ISETP.NE.U32.AND P6, PT, RZ, UR10, PT ;  /* 0x0000000aff007c0c */ /* 0x000fc8000bfc5070 */
[----:B------:R-:W-:-:S13]  /*1290*/  ISETP.NE.AND.EX P6, PT, RZ, UR11, PT, P6 ;  /* 0x0000000bff007c0c */ /* 0x000fda000bfc5360 */
[----:B------:R-:W-:Y:S05]  /*12a0*/  @P6 BRA `(.L_x_1679) ;  /* 0x0000000000086947 */ /* 0x000fea0003800000 */
[----:B------:R-:W-:Y:S05]  /*12b0*/  @P0 BRA `(.L_x_1680) ;  /* 0x0000000000200947 */ /* 0x000fea0003800000 */
[----:B------:R-:W-:Y:S05]  /*12c0*/  BRA `(.L_x_1681) ;  /* 0x0000000000247947 */ /* 0x000fea0003800000 */
.L_x_1679:
[----:B-----5:R-:W-:-:S05]  /*12d0*/  HADD2.F32 R28, -RZ, R21.H0_H0 ;  /* 0x20000015ff1c7230 */ /* 0x020fca0000004100 */
[----:B------:R-:W-:Y:S01]  /*12e0*/  FADD.FTZ R53, R28, R53 ;  /* 0x000000351c357221 */ /* 0x000fe20000010000 */
[----:B------:R-:W-:Y:S06]  /*12f0*/  BRA `(.L_x_1680) ;  /* 0x0000000000107947 */ /* 0x000fec0003800000 */
.L_x_1678:
[----:B-----5:R-:W-:Y:S02]  /*1300*/  HADD2.F32 R28, -RZ, R25.H0_H0 ;  /* 0x20000019ff1c7230 */ /* 0x020fe40000004100 */
[----:B------:R-:W-:-:S03]  /*1310*/  @P1 HADD2.F32 R60, -RZ, R21.H0_H0 ;  /* 0x20000015ff3c1230 */ /* 0x000fc60000004100 */
[----:B------:R-:W-:-:S04]  /*1320*/  FADD.FTZ R53, R28, R53 ;  /* 0x000000351c357221 */ /* 0x000fc80000010000 */
[----:B------:R-:W-:-:S07]  /*1330*/  @P1 FADD.FTZ R53, R60, R53 ;  /* 0x000000353c351221 */ /* 0x000fce0000010000 */
.L_x_1680:
[----:B------:R-:W-:-:S04]  /*1340*/  F2FP.F16.F32.PACK_AB R28, RZ, R53 ;  /* 0x00000035ff1c723e */ /* 0x000fc800000000ff */
[----:B------:R-:W-:-:S07]  /*1350*/  PRMT R17, R28, 0x7610, R17 ;  /* 0x000076101c117816 */ /* 0x000fce0000000011 */
.L_x_1681:
[----:B------:R-:W-:Y:S01]  /*1360*/  HADD2.F32 R60, -RZ, R29.H1_H1 ;  /* 0x3000001dff3c7230 */ /* 0x000fe20000004100 */
[----:B------:R-:W-:Y:S06]  /*1370*/  @P2 BRA `(.L_x_1682) ;  /* 0x0000000000202947 */ /* 0x000fec0003800000 */
[----:B------:R-:W-:-:S04]  /*1380*/  ISETP.NE.U32.AND P6, PT, RZ, UR10, PT ;  /* 0x0000000aff007c0c */ /* 0x000fc8000bfc5070 */
[----:B------:R-:W-:-:S13]  /*1390*/  ISETP.NE.AND.EX P6, PT, RZ, UR11, PT, P6 ;  /* 0x0000000bff007c0c */ /* 0x000fda000bfc5360 */
[----:B------:R-:W-:Y:S05]  /*13a0*/  @P6 BRA `(.L_x_1683) ;  /* 0x0000000000086947 */ /* 0x000fea0003800000 */
[----:B------:R-:W-:Y:S05]  /*13b0*/  @P0 BRA `(.L_x_1684) ;  /* 0x0000000000200947 */ /* 0x000fea0003800000 */
[----:B------:R-:W-:Y:S05]  /*13c0*/  BRA `(.L_x_1685) ;  /* 0x0000000000247947 */ /* 0x000fea0003800000 */
.L_x_1683:
[----:B-----5:R-:W-:-:S05]  /*13d0*/  HADD2.F32 R29, -RZ, R21.H1_H1 ;  /* 0x30000015ff1d7230 */ /* 0x020fca0000004100 */
[----:B------:R-:W-:Y:S01]  /*13e0*/  FADD.FTZ R60, R29, R60 ;  /* 0x0000003c1d3c7221 */ /* 0x000fe20000010000 */
[----:B------:R-:W-:Y:S06]  /*13f0*/  BRA `(.L_x_1684) ;  /* 0x0000000000107947 */ /* 0x000fec0003800000 */
.L_x_1682:
[----:B-----5:R-:W-:Y:S02]  /*1400*/  HADD2.F32 R29, -RZ, R25.H1_H1 ;  /* 0x30000019ff1d7230 */ /* 0x020fe40000004100 */
[----:B------:R-:W-:-:S03]  /*1410*/  @P1 HADD2.F32 R61, -RZ, R21.H1_H1 ;  /* 0x30000015ff3d1230 */ /* 0x000fc60000004100 */
[----:B------:R-:W-:-:S04]  /*1420*/  FADD.FTZ R60, R29, R60 ;  /* 0x0000003c1d3c7221 */ /* 0x000fc80000010000 */
[----:B------:R-:W-:-:S07]  /*1430*/  @P1 FADD.FTZ R60, R61, R60 ;  /* 0x0000003c3d3c1221 */ /* 0x000fce0000010000 */
.L_x_1684:
[----:B------:R-:W-:-:S04]  /*1440*/  F2FP.F16.F32.PACK_AB R28, RZ, R60 ;  /* 0x0000003cff1c723e */ /* 0x000fc800000000ff */
[----:B------:R-:W-:-:S07]  /*1450*/  PRMT R17, R17, 0x5410, R28 ;  /* 0x0000541011117816 */ /* 0x000fce000000001c */
.L_x_1685:
[----:B------:R-:W-:Y:S01]  /*1460*/  HADD2.F32 R61, -RZ, R30.H0_H0 ;  /* 0x2000001eff3d7230 */ /* 0x000fe20000004100 */
[----:B------:R-:W-:Y:S06]  /*1470*/  @P2 BRA `(.L_x_1686) ;  /* 0x0000000000202947 */ /* 0x000fec0003800000 */
[----:B------:R-:W-:-:S04]  /*1480*/  ISETP.NE.U32.AND P6, PT, RZ, UR10, PT ;  /* 0x0000000aff007c0c */ /* 0x000fc8000bfc5070 */
[----:B------:R-:W-:-:S13]  /*1490*/  ISETP.NE.AND.EX P6, PT, RZ, UR11, PT, P6 ;  /* 0x0000000bff007c0c */ /* 0x000fda000bfc5360 */
[----:B------:R-:W-:Y:S05]  /*14a0*/  @P6 BRA `(.L_x_1687) ;  /* 0x0000000000086947 */ /* 0x000fea0003800000 */
[----:B------:R-:W-:Y:S05]  /*14b0*/  @P0 BRA `(.L_x_1688) ;  /* 0x0000000000200947 */ /* 0x000fea0003800000 */
[----:B------:R-:W-:Y:S05]  /*14c0*/  BRA `(.L_x_1689) ;  /* 0x0000000000247947 */ /* 0x000fea0003800000 */
.L_x_1687:
[----:B-----5:R-:W-:-:S05]  /*14d0*/  HADD2.F32 R28, -RZ, R22.H0_H0 ;  /* 0x20000016ff1c7230 */ /* 0x020fca0000004100 */
[----:B------:R-:W-:Y:S01]  /*14e0*/  FADD.FTZ R61, R28, R61 ;  /* 0x0000003d1c3d7221 */ /* 0x000fe20000010000 */
[----:B------:R-:W-:Y:S06]  /*14f0*/  BRA `(.L_x_1688) ;  /* 0x0000000000107947 */ /* 0x000fec0003800000 */
.L_x_1686:
[----:B-----5:R-:W-:Y:S02]  /*1500*/  HADD2.F32 R28, -RZ, R26.H0_H0 ;  /* 0x2000001aff1c7230 */ /* 0x020fe40000004100 */
[----:B------:R-:W-:-:S03]  /*1510*/  @P1 HADD2.F32 R66, -RZ, R22.H0_H0 ;  /* 0x20000016ff421230 */ /* 0x000fc60000004100 */
[----:B------:R-:W-:-:S04]  /*1520*/  FADD.FTZ R61, R28, R61 ;  /* 0x0000003d1c3d7221 */ /* 0x000fc80000010000 */
[----:B------:R-:W-:-:S07]  /*1530*/  @P1 FADD.FTZ R61, R66, R61 ;  /* 0x0000003d423d1221 */ /* 0x000fce0000010000 */
.L_x_1688:
[----:B------:R-:W-:-:S04]  /*1540*/  F2FP.F16.F32.PACK_AB R28, RZ, R61 ;  /* 0x0000003dff1c723e */ /* 0x000fc800000000ff */
[----:B------:R-:W-:-:S07]  /*1550*/  PRMT R18, R28, 0x7610, R18 ;  /* 0x000076101c127816 */ /* 0x000fce0000000012 */
.L_x_1689:
[----:B------:R-:W-:Y:S01]  /*1560*/  HADD2.F32 R65, -RZ, R30.H1_H1 ;  /* 0x3000001eff417230 */ /* 0x000fe20000004100 */
[----:B------:R-:W-:Y:S06]  /*1570*/  @P2 BRA `(.L_x_1690) ;  /* 0x0000000000202947 */ /* 0x000fec0003800000 */
[----:B------:R-:W-:-:S04]  /*1580*/  ISETP.NE.U32.AND P6, PT, RZ, UR10, PT ;  /* 0x0000000aff007c0c */ /* 0x000fc8000bfc5070 */
[----:B------:R-:W-:-:S13]  /*1590*/  ISETP.NE.AND.EX P6, PT, RZ, UR11, PT, P6 ;  /* 0x0000000bff007c0c */ /* 0x000fda000bfc5360 */
[----:B------:R-:W-:Y:S05]  /*15a0*/  @P6 BRA `(.L_x_1691) ;  /* 0x0000000000086947 */ /* 0x000fea0003800000 */
[----:B------:R-:W-:Y:S05]  /*15b0*/  @P0 BRA `(.L_x_1692) ;  /* 0x0000000000200947 */ /* 0x000fea0003800000 */
[----:B------:R-:W-:Y:S05]  /*15c0*/  BRA `(.L_x_1693) ;  /* 0x0000000000247947 */ /* 0x000fea0003800000 */
.L_x_1691:
[----:B-----5:R-:W-:-:S05]  /*15d0*/  HADD2.F32 R28, -RZ, R22.H1_H1 ;  /* 0x30000016ff1c7230 */ /* 0x020fca0000004100 */
[----:B------:R-:W-:Y:S01]  /*15e0*/  FADD.FTZ R65, R28, R65 ;  /* 0x000000411c417221 */ /* 0x000fe20000010000 */
[----:B------:R-:W-:Y:S06]  /*15f0*/  BRA `(.L_x_1692) ;  /* 0x0000000000107947 */ /* 0x000fec0003800000 */
.L_x_1690:
[----:B-----5:R-:W-:Y:S02]  /*1600*/  HADD2.F32 R28, -RZ, R26.H1_H1 ;  /* 0x3000001aff1c7230 */ /* 0x020fe40000004100 */
[----:B------:R-:W-:-:S03]  /*1610*/  @P1 HADD2.F32 R30, -RZ, R22.H1_H1 ;  /* 0x30000016ff1e1230 */ /* 0x000fc60000004100 */
[----:B------:R-:W-:-:S04]  /*1620*/  FADD.FTZ R65, R28, R65 ;  /* 0x000000411c417221 */ /* 0x000fc80000010000 */
[----:B------:R-:W-:-:S07]  /*1630*/  @P1 FADD.FTZ R65, R30, R65 ;  /* 0x000000411e411221 */ /* 0x000fce0000010000 */
.L_x_1692:
[----:B------:R-:W-:-:S04]  /*1640*/  F2FP.F16.F32.PACK_AB R28, RZ, R65 ;  /* 0x00000041ff1c723e */ /* 0x000fc800000000ff */
[----:B------:R-:W-:-:S07]  /*1650*/  PRMT R18, R18, 0x5410, R28 ;  /* 0x0000541012127816 */ /* 0x000fce000000001c */
.L_x_1693:
[----:B------:R-:W-:Y:S01]  /*1660*/  HADD2.F32 R66, -RZ, R31.H0_H0 ;  /* 0x2000001fff427230 */ /* 0x000fe20000004100 */
[----:B------:R-:W-:Y:S06]  /*1670*/  @P2 BRA `(.L_x_1694) ;  /* 0x0000000000202947 */ /* 0x000fec0003800000 */
[----:B------:R-:W-:-:S04]  /*1680*/  ISETP.NE.U32.AND P6, PT, RZ, UR10, PT ;  /* 0x0000000aff007c0c */ /* 0x000fc8000bfc5070 */
[----:B------:R-:W-:-:S13]  /*1690*/  ISETP.NE.AND.EX P6, PT, RZ, UR11, PT, P6 ;  /* 0x0000000bff007c0c */ /* 0x000fda000bfc5360 */
[----:B------:R-:W-:Y:S05]  /*16a0*/  @P6 BRA `(.L_x_1695) ;  /* 0x0000000000086947 */ /* 0x000fea0003800000 */
[----:B------:R-:W-:Y:S05]  /*16b0*/  @P0 BRA `(.L_x_1696) ;  /* 0x0000000000200947 */ /* 0x000fea0003800000 */
[----:B------:R-:W-:Y:S05]  /*16c0*/  BRA `(.L_x_1697) ;  /* 0x0000000000247947 */ /* 0x000fea0003800000 */
.L_x_1695:
[----:B-----5:R-:W-:-:S05]  /*16d0*/  HADD2.F32 R29, -RZ, R23.H0_H0 ;  /* 0x20000017ff1d7230 */ /* 0x020fca0000004100 */
[----:B------:R-:W-:Y:S01]  /*16e0*/  FADD.FTZ R66, R29, R66 ;  /* 0x000000421d427221 */ /* 0x000fe20000010000 */
[----:B------:R-:W-:Y:S06]  /*16f0*/  BRA `(.L_x_1696) ;  /* 0x0000000000107947 */ /* 0x000fec0003800000 */
.L_x_1694:
[----:B-----5:R-:W-:Y:S02]  /*1700*/  HADD2.F32 R29, -RZ, R27.H0_H0 ;  /* 0x2000001bff1d7230 */ /* 0x020fe40000004100 */
[----:B------:R-:W-:-:S03]  /*1710*/  @P1 HADD2.F32 R69, -RZ, R23.H0_H0 ;  /* 0x20000017ff451230 */ /* 0x000fc60000004100 */
[----:B------:R-:W-:-:S04]  /*1720*/  FADD.FTZ R66, R29, R66 ;  /* 0x000000421d427221 */ /* 0x000fc80000010000 */
[----:B------:R-:W-:-:S07]  /*1730*/  @P1 FADD.FTZ R66, R69, R66 ;  /* 0x0000004245421221 */ /* 0x000fce0000010000 */
.L_x_1696:
[----:B------:R-:W-:-:S04]  /*1740*/  F2FP.F16.F32.PACK_AB R28, RZ, R66 ;  /* 0x00000042ff1c723e */ /* 0x000fc800000000ff */
[----:B------:R-:W-:-:S07]  /*1750*/  PRMT R19, R28, 0x7610, R19 ;  /* 0x000076101c137816 */ /* 0x000fce0000000013 */
.L_x_1697:
[----:B------:R-:W-:Y:S01]  /*1760*/  HADD2.F32 R68, -RZ, R31.H1_H1 ;  /* 0x3000001fff447230 */ /* 0x000fe20000004100 */
[----:B------:R-:W-:Y:S06]  /*1770*/  @P2 BRA `(.L_x_1698) ;  /* 0x0000000000202947 */ /* 0x000fec0003800000 */
[----:B------:R-:W-:-:S04]  /*1780*/  ISETP.NE.U32.AND P1, PT, RZ, UR10, PT ;  /* 0x0000000aff007c0c */ /* 0x000fc8000bf25070 */
[----:B------:R-:W-:-:S13]  /*1790*/  ISETP.NE.AND.EX P1, PT, RZ, UR11, PT, P1 ;  /* 0x0000000bff007c0c */ /* 0x000fda000bf25310 */
[----:B------:R-:W-:Y:S05]  /*17a0*/  @P1 BRA `(.L_x_1699) ;  /* 0x0000000000081947 */ /* 0x000fea0003800000 */
[----:B------:R-:W-:Y:S05]  /*17b0*/  @P0 BRA `(.L_x_1700) ;  /* 0x0000000000200947 */ /* 0x000fea0003800000 */
[----:B------:R-:W-:Y:S05]  /*17c0*/  BRA `(.L_x_1701) ;  /* 0x0000000000247947 */ /* 0x000fea0003800000 */
.L_x_1699:
[----:B-----5:R-:W-:-:S05]  /*17d0*/  HADD2.F32 R29, -RZ, R23.H1_H1 ;  /* 0x30000017ff1d7230 */ /* 0x020fca0000004100 */
[----:B------:R-:W-:Y:S01]  /*17e0*/  FADD.FTZ R68, R29, R68 ;  /* 0x000000441d447221 */ /* 0x000fe20000010000 */
[----:B------:R-:W-:Y:S06]  /*17f0*/  BRA `(.L_x_1700) ;  /* 0x0000000000107947 */ /* 0x000fec0003800000 */
.L_x_1698:
[----:B-----5:R-:W-:Y:S02]  /*1800*/  HADD2.F32 R29, -RZ, R27.H1_H1 ;  /* 0x3000001bff1d7230 */ /* 0x020fe40000004100 */
[----:B------:R-:W-:-:S03]  /*1810*/  @P1 HADD2.F32 R31, -RZ, R23.H1_H1 ;  /* 0x30000017ff1f1230 */ /* 0x000fc60000004100 */
[----:B------:R-:W-:-:S04]  /*1820*/  FADD.FTZ R68, R29, R68 ;  /* 0x000000441d447221 */ /* 0x000fc80000010000 */
[----:B------:R-:W-:-:S07]  /*1830*/  @P1 FADD.FTZ R68, R31, R68 ;  /* 0x000000441f441221 */ /* 0x000fce0000010000 */
.L_x_1700:
[----:B------:R-:W-:-:S04]  /*1840*/  F2FP.F16.F32.PACK_AB R28, RZ, R68 ;  /* 0x00000044ff1c723e */ /* 0x000fc800000000ff */
[----:B------:R-:W-:-:S07]  /*1850*/  PRMT R19, R19, 0x5410, R28 ;  /* 0x0000541013137816 */ /* 0x000fce000000001c */
.L_x_1701:
[----:B------:R-:W0:Y:S02]  /*1860*/  @P0 LDC.64 R28, c[0x0][0x238] ;  /* 0x00008e00ff1c0b82 */ /* 0x000e240000000a00 */
[----:B0-----:R-:W-:-:S04]  /*1870*/  @P0 LEA R28, P1, R70, R28, 0x4 ;  /* 0x0000001c461c0211 */ /* 0x001fc800078220ff */
[----:B------:R-:W-:-:S05]  /*1880*/  @P0 LEA.HI.X R29, R70, R29, RZ, 0x4, P1 ;  /* 0x0000001d461d0211 */ /* 0x000fca00008f24ff */
[----:B------:R1:W-:Y:S04]  /*1890*/  @P0 STG.E.128 desc[UR4][R28.64], R16 ;  /* 0x000000101c000986 */ /* 0x0003e8000c101d04 */
.L_x_1669:
[----:B------:R-:W-:Y:S05]  /*18a0*/  BSYNC B0 ;  /* 0x0000000000007941 */ /* 0x000fea0003800000 */
.L_x_1668:
        /* <DEDUP_REMOVED lines=75> */
.L_x_1719:
[C---:B------:R-:W-:Y:S01]  /*1d60*/  FMUL.FTZ R28, R71.reuse, R71 ;  /* 0x00000047471c7220 */ /* 0x040fe20000410000 */
[----:B01----:R-:W-:Y:S01]  /*1d70*/  FADD.FTZ R72, R72, R77 ;  /* 0x0000004d48487221 */ /* 0x003fe20000010000 */
[----:B------:R-:W0:Y:S01]  /*1d80*/  @!P2 LDC.64 R30, c[0x0][0x250] ;  /* 0x00009400ff1eab82 */ /* 0x000e220000000a00 */
[----:B------:R-:W-:Y:S02]  /*1d90*/  BSSY B0, `(.L_x_1703) ;  /* 0x000002c000007945 */ /* 0x000fe40003800000 */
[----:B------:R-:W-:Y:S01]  /*1da0*/  FFMA.FTZ R69, R72, R29, UR6 ;  /* 0x0000000648457e23 */ /* 0x000fe2000801001d */
[----:B------:R-:W-:Y:S02]  /*1db0*/  FSEL R70, R28, RZ, P3 ;  /* 0x000000ff1c467208 */ /* 0x000fe40001800000 */
[----:B------:R-:W-:Y:S02]  /*1dc0*/  FSEL R72, R71, RZ, !P3 ;  /* 0x000000ff47487208 */ /* 0x000fe40005800000 */
        /* <DEDUP_REMOVED lines=22> */
[----:B------:R-:W-:Y:S01]  /*1f30*/  F2FP.F16.F32.PACK_AB R28, R29, R28 ;  /* 0x0000001c1d1c723e */ /* 0x000fe200000000ff */
[----:B------:R-:W-:Y:S01]  /*1f40*/  FFMA.FTZ R74, R5, R74, R32 ;  /* 0x0000004a054a7223 */ /* 0x000fe20000010020 */
[----:B------:R-:W-:Y:S01]  /*1f50*/  FFMA.FTZ R29, R7, R30, R14 ;  /* 0x0000001e071d7223 */ /* 0x000fe2000001000e */
[----:B------:R-:W-:Y:S01]  /*1f60*/  FFMA.FTZ R30, R6, R70, R15 ;  /* 0x00000046061e7223 */ /* 0x000fe2000001000f */
[----:B------:R-:W-:Y:S01]  /*1f70*/  FFMA.FTZ R31, R4, R76, R33 ;  /* 0x0000004c041f7223 */ /* 0x000fe20000010021 */
[----:B------:R-:W0:Y:S01]  /*1f80*/  LDC.64 R70, c[0x0][0x2b8] ;  /* 0x0000ae00ff467b82 */ /* 0x000e220000000a00 */
[--C-:B------:R-:W-:Y:S02]  /*1f90*/  FADD.FTZ R76, R67, -R72.reuse ;  /* 0x80000048434c7221 */ /* 0x100fe40000010000 */
[----:B------:R-:W-:Y:S02]  /*1fa0*/  F2FP.F16.F32.PACK_AB R29, R30, R29 ;  /* 0x0000001d1e1d723e */ /* 0x000fe400000000ff */
[----:B------:R-:W-:Y:S01]  /*1fb0*/  F2FP.F16.F32.PACK_AB R30, R31, R74 ;  /* 0x0000004a1f1e723e */ /* 0x000fe200000000ff */
[----:B------:R-:W-:Y:S01]  /*1fc0*/  FADD.FTZ R74, R64, -R72 ;  /* 0x80000048404a7221 */ /* 0x000fe20000010000 */
[----:B------:R-:W-:-:S03]  /*1fd0*/  FMUL.FTZ R76, R69, R76 ;  /* 0x0000004c454c7220 */ /* 0x000fc60000410000 */
[----:B------:R-:W-:Y:S01]  /*1fe0*/  FMUL.FTZ R74, R69, R74 ;  /* 0x0000004a454a7220 */ /* 0x000fe20000410000 */
[----:B------:R-:W-:-:S03]  /*1ff0*/  FFMA.FTZ R76, R2, R76, R37 ;  /* 0x0000004c024c7223 */ /* 0x000fc60000010025 */
[----:B------:R-:W-:-:S05]  /*2000*/  FFMA.FTZ R31, R3, R74, R34 ;  /* 0x0000004a031f7223 */ /* 0x000fca0000010022 */
[----:B------:R-:W-:Y:S01]  /*2010*/  F2FP.F16.F32.PACK_AB R31, R76, R31 ;  /* 0x0000001f4c1f723e */ /* 0x000fe200000000ff */
[C---:B0-----:R-:W-:Y:S01]  /*2020*/  IMAD.WIDE.U32 R70, R62.reuse, 0x10, R70 ;  /* 0x000000103e467825 */ /* 0x041fe200078e0046 */
[----:B------:R-:W-:-:S04]  /*2030*/  IADD3 R62, R62, 0x20, RZ ;  /* 0x000000203e3e7810 */ /* 0x000fc80007ffe0ff */
[----:B------:R1:W-:Y:S03]  /*2040*/  STG.E.128 desc[UR4][R70.64], R28 ;  /* 0x0000001c46007986 */ /* 0x0003e6000c101d04 */
.L_x_1704:
[----:B------:R-:W-:Y:S05]  /*2050*/  BSYNC B0 ;  /* 0x0000000000007941 */ /* 0x000fea0003800000 */
.L_x_1703:
[----:B------:R-:W-:Y:S04]  /*2060*/  BSSY B0, `(.L_x_1705) ;  /* 0x0000021000007945 */ /* 0x000fe80003800000 */
[----:B------:R-:W-:Y:S05]  /*2070*/  @!P4 BRA `(.L_x_1706) ;  /* 0x00000000007cc947 */ /* 0x000fea0003800000 */
[--C-:B01----:R-:W-:Y:S01]  /*2080*/  FADD.FTZ R29, R66, -R72.reuse ;  /* 0x80000048421d7221 */ /* 0x103fe20000010000 */
[--C-:B------:R-:W-:Y:S01]  /*2090*/  FADD.FTZ R73, R68, -R72.reuse ;  /* 0x8000004844497221 */ /* 0x100fe20000010000 */
[--C-:B------:R-:W-:Y:S01]  /*20a0*/  FADD.FTZ R28, R50, -R72.reuse ;  /* 0x80000048321c7221 */ /* 0x100fe20000010000 */
[----:B------:R-:W-:Y:S01]  /*20b0*/  FADD.FTZ R31, R55, -R72 ;  /* 0x80000048371f7221 */ /* 0x000fe20000010000 */
[C---:B------:R-:W-:Y:S01]  /*20c0*/  FMUL.FTZ R71, R69.reuse, R29 ;  /* 0x0000001d45477220 */ /* 0x040fe20000410000 */
[C---:B------:R-:W-:Y:S01]  /*20d0*/  FMUL.FTZ R73, R69.reuse, R73 ;  /* 0x0000004945497220 */ /* 0x040fe20000410000 */
[C---:B------:R-:W-:Y:S01]  /*20e0*/  FMUL.FTZ R29, R69.reuse, R28 ;  /* 0x0000001c451d7220 */ /* 0x040fe20000410000 */
[----:B------:R-:W-:Y:S01]  /*20f0*/  FMUL.FTZ R28, R69, R31 ;  /* 0x0000001f451c7220 */ /* 0x000fe20000410000 */
[----:B------:R-:W-:Y:S01]  /*2100*/  FFMA.FTZ R31, R41, R71, R48 ;  /* 0x00000047291f7223 */ /* 0x000fe20000010030 */
[----:B------:R-:W-:Y:S01]  /*2110*/  FADD.FTZ R70, R61, -R72 ;  /* 0x800000483d467221 */ /* 0x000fe20000010000 */
[----:B------:R-:W-:Y:S01]  /*2120*/  FFMA.FTZ R71, R43, R73, R54 ;  /* 0x000000492b477223 */ /* 0x000fe20000010036 */
[--C-:B------:R-:W-:Y:S01]  /*2130*/  FADD.FTZ R30, R53, -R72.reuse ;  /* 0x80000048351e7221 */ /* 0x100fe20000010000 */
[--C-:B------:R-:W-:Y:S01]  /*2140*/  FADD.FTZ R76, R60, -R72.reuse ;  /* 0x800000483c4c7221 */ /* 0x100fe20000010000 */
[----:B------:R-:W-:Y:S01]  /*2150*/  FMUL.FTZ R73, R69, R70 ;  /* 0x0000004645497220 */ /* 0x000fe20000410000 */
[----:B------:R-:W-:Y:S01]  /*2160*/  FADD.FTZ R74, R65, -R72 ;  /* 0x80000048414a7221 */ /* 0x000fe20000010000 */
[----:B------:R-:W-:Y:S01]  /*2170*/  F2FP.F16.F32.PACK_AB R31, R71, R31 ;  /* 0x0000001f471f723e */ /* 0x000fe200000000ff */
        /* <DEDUP_REMOVED lines=9> */
[----:B------:R-:W-:-:S03]  /*2210*/  FFMA.FTZ R28, R38, R28, R47 ;  /* 0x0000001c261c7223 */ /* 0x000fc6000001002f */
[----:B------:R-:W-:Y:S02]  /*2220*/  F2FP.F16.F32.PACK_AB R30, R73, R30 ;  /* 0x0000001e491e723e */ /* 0x000fe400000000ff */
[----:B------:R-:W-:Y:S02]  /*2230*/  F2FP.F16.F32.PACK_AB R29, R72, R29 ;  /* 0x0000001d481d723e */ /* 0x000fe400000000ff */
[----:B------:R-:W-:Y:S01]  /*2240*/  F2FP.F16.F32.PACK_AB R28, R28, R69 ;  /* 0x000000451c1c723e */ /* 0x000fe200000000ff */
[----:B0-----:R-:W-:-:S05]  /*2250*/  IMAD.WIDE.U32 R70, R62, 0x10, R70 ;  /* 0x000000103e467825 */ /* 0x001fca00078e0046 */
[----:B------:R2:W-:Y:S02]  /*2260*/  STG.E.128 desc[UR4][R70.64], R28 ;  /* 0x0000001c46007986 */ /* 0x0005e4000c101d04 */
.L_x_1706:
[----:B------:R-:W-:Y:S05]  /*2270*/  BSYNC B0 ;  /* 0x0000000000007941 */ /* 0x000fea0003800000 */
.L_x_1705:
[----:B012---:R-:W0:Y:S02]  /*2280*/  LDC.64 R28, c[0x0][0x210] ;  /* 0x00008400ff1c7b82 */ /* 0x007e240000000a00 */
[----:B0-----:R-:W-:-:S04]  /*2290*/  LEA R10, R28, R10, 0x2 ;  /* 0x0000000a1c0a7211 */ /* 0x001fc800078e10ff */
[----:B------:R-:W-:-:S13]  /*22a0*/  ISETP.GE.AND P1, PT, R10, R29, PT ;  /* 0x0000001d0a00720c */ /* 0x000fda0003f26270 */
[----:B------:R-:W-:Y:S05]  /*22b0*/  @!P1 BRA `(.L_x_1707) ;  /* 0xffffffe000b49947 */ /* 0x000fea000383ffff */
[----:B------:R-:W-:Y:S05]  /*22c0*/  EXIT ;  /* 0x000000000000794d */ /* 0x000fea0003800000 */
.L_x_1702:
        /* <DEDUP_REMOVED lines=8> */
.L_x_1709:
[----:B------:R-:W-:Y:S05]  /*2350*/  BSYNC B0 ;  /* 0x0000000000007941 */ /* 0x000fea0003800000 */
.L_x_1708:
        /* <DEDUP_REMOVED lines=9> */
.L_x_1710:
[----:B------:R-:W-:Y:S01]  /*23f0*/  HFMA2.MMA R69, -RZ, RZ, 0, 2.384185791015625e-07 ;  /* 0x00000004ff457435 */ /* 0x000fe200000001ff */
[----:B------:R-:W-:-:S05]  /*2400*/  MOV R29, R77 ;  /* 0x0000004d001d7202 */ /* 0x000fca0000000f00 */
[----:B------:R-:W-:-:S05]  /*2410*/  FADD.FTZ R72, R70, R29 ;  /* 0x0000001d46487221 */ /* 0x000fca0000010000 */
[----:B------:R-:W-:-:S07]  /*2420*/  MOV R76, R72 ;  /* 0x00000048004c7202 */ /* 0x000fce0000000f00 */
[----:B------:R-:W-:Y:S05]  /*2430*/  WARPSYNC.COLLECTIVE R30, `(.L_x_1711) ;  /* 0x000000001e087348 */ /* 0x000fea0003c00000 */
[----:B------:R0:W1:Y:S02]  /*2440*/  SHFL.BFLY P6, R77, R76, R69, R31 ;  /* 0x0c0000454c4d7389 */ /* 0x00006400000c001f */
[----:B01----:R-:W-:Y:S01]  /*2450*/  ENDCOLLECTIVE ;  /* 0x000000000000791b */ /* 0x003fe20003800000 */
.L_x_1711:
        /* <DEDUP_REMOVED lines=8> */
.L_x_1712:
[----:B------:R-:W-:Y:S01]  /*24e0*/  HFMA2.MMA R69, -RZ, RZ, 0, 9.5367431640625e-07 ;  /* 0x00000010ff457435 */ /* 0x000fe200000001ff */
[----:B------:R-:W-:-:S05]  /*24f0*/  MOV R28, R77 ;  /* 0x0000004d001c7202 */ /* 0x000fca0000000f00 */
[----:B------:R-:W-:-:S05]  /*2500*/  FADD.FTZ R74, R73, R28 ;  /* 0x0000001c494a7221 */ /* 0x000fca0000010000 */
[----:B------:R-:W-:-:S07]  /*2510*/  MOV R76, R74 ;  /* 0x0000004a004c7202 */ /* 0x000fce0000000f00 */
[----:B------:R-:W-:Y:S05]  /*2520*/  WARPSYNC.COLLECTIVE R30, `(.L_x_1713) ;  /* 0x000000001e087348 */ /* 0x000fea0003c00000 */
[----:B------:R0:W1:Y:S02]  /*2530*/  SHFL.BFLY P6, R77, R76, R69, R31 ;  /* 0x0c0000454c4d7389 */ /* 0x00006400000c001f */
[----:B01----:R-:W-:Y:S01]  /*2540*/  ENDCOLLECTIVE ;  /* 0x000000000000791b */ /* 0x003fe20003800000 */
.L_x_1713:
        /* <DEDUP_REMOVED lines=37> */
[----:B------:R-:W-:Y:S02]  /*27a0*/  MOV R31, 0x1f ;  /* 0x0000001f001f7802 */ /* 0x000fe40000000f00 */
[----:B------:R-:W-:Y:S02]  /*27b0*/  MOV R30, 0xffffffff ;  /* 0xffffffff001e7802 */ /* 0x000fe40000000f00 */
[----:B------:R-:W-:-:S07]  /*27c0*/  MOV R76, R28 ;  /* 0x0000001c004c7202 */ /* 0x000fce0000000f00 */
[----:B------:R-:W-:Y:S05]  /*27d0*/  WARPSYNC.COLLECTIVE R30, `(.L_x_1714) ;  /* 0x000000001e087348 */ /* 0x000fea0003c00000 */
[----:B------:R0:W1:Y:S02]  /*27e0*/  SHFL.BFLY P6, R77, R76, R69, R31 ;  /* 0x0c0000454c4d7389 */ /* 0x00006400000c001f */
[----:B01----:R-:W-:Y:S01]  /*27f0*/  ENDCOLLECTIVE ;  /* 0x000000000000791b */ /* 0x003fe20003800000 */
.L_x_1714:
[----:B------:R-:W-:Y:S01]  /*2800*/  HFMA2.MMA R69, -RZ, RZ, 0, 1.1920928955078125e-07 ;  /* 0x00000002ff457435 */ /* 0x000fe200000001ff */
[----:B------:R-:W-:-:S05]  /*2810*/  MOV R73, R77 ;  /* 0x0000004d00497202 */ /* 0x000fca0000000f00 */
[----:B------:R-:W-:-:S05]  /*2820*/  FADD.FTZ R73, R28, R73 ;  /* 0x000000491c497221 */ /* 0x000fca0000010000 */
[----:B------:R-:W-:-:S07]  /*2830*/  MOV R76, R73 ;  /* 0x00000049004c7202 */ /* 0x000fce0000000f00 */
[----:B------:R-:W-:Y:S05]  /*2840*/  WARPSYNC.COLLECTIVE R30, `(.L_x_1715) ;  /* 0x000000001e087348 */ /* 0x000fea0003c00000 */
[----:B------:R0:W1:Y:S02]  /*2850*/  SHFL.BFLY P6, R77, R76, R69, R31 ;  /* 0x0c0000454c4d7389 */ /* 0x00006400000c001f */
[----:B01----:R-:W-:Y:S01]  /*2860*/  ENDCOLLECTIVE ;  /* 0x000000000000791b */ /* 0x003fe20003800000 */
.L_x_1715:
[----:B------:R-:W-:Y:S01]  /*2870*/  HFMA2.MMA R69, -RZ, RZ, 0, 2.384185791015625e-07 ;  /* 0x00000004ff457435 */ /* 0x000fe200000001ff */
[----:B------:R-:W-:-:S05]  /*2880*/  MOV R70, R77 ;  /* 0x0000004d00467202 */ /* 0x000fca0000000f00 */
[----:B------:R-:W-:-:S05]  /*2890*/  FADD.FTZ R70, R73, R70 ;  /* 0x0000004649467221 */ /* 0x000fca0000010000 */
[----:B------:R-:W-:-:S07]  /*28a0*/  MOV R76, R70 ;  /* 0x00000046004c7202 */ /* 0x000fce0000000f00 */
[----:B------:R-:W-:Y:S05]  /*28b0*/  WARPSYNC.COLLECTIVE R30, `(.L_x_1716) ;  /* 0x000000001e087348 */ /* 0x000fea0003c00000 */
[----:B------:R0:W1:Y:S02]  /*28c0*/  SHFL.BFLY P6, R77, R76, R69, R31 ;  /* 0x0c0000454c4d7389 */ /* 0x00006400000c001f */
[----:B01----:R-:W-:Y:S01]  /*28d0*/  ENDCOLLECTIVE ;  /* 0x000000000000791b */ /* 0x003fe20003800000 */
.L_x_1716:
[----:B------:R-:W-:Y:S01]  /*28e0*/  HFMA2.MMA R69, -RZ, RZ, 0, 4.76837158203125e-07 ;  /* 0x00000008ff457435 */ /* 0x000fe200000001ff */
[----:B------:R-:W-:-:S05]  /*28f0*/  MOV R75, R77 ;  /* 0x0000004d004b7202 */ /* 0x000fca0000000f00 */
[----:B------:R-:W-:-:S05]  /*2900*/  FADD.FTZ R75, R70, R75 ;  /* 0x0000004b464b7221 */ /* 0x000fca0000010000 */
[----:B------:R-:W-:-:S07]  /*2910*/  MOV R76, R75 ;  /* 0x0000004b004c7202 */ /* 0x000fce0000000f00 */
[----:B------:R-:W-:Y:S05]  /*2920*/  WARPSYNC.COLLECTIVE R30, `(.L_x_1717) ;  /* 0x000000001e087348 */ /* 0x000fea0003c00000 */
[----:B------:R0:W1:Y:S02]  /*2930*/  SHFL.BFLY P6, R77, R76, R69, R31 ;  /* 0x0c0000454c4d7389 */ /* 0x00006400000c001f */
[----:B01----:R-:W-:Y:S01]  /*2940*/  ENDCOLLECTIVE ;  /* 0x000000000000791b */ /* 0x003fe20003800000 */
.L_x_1717:
[----:B------:R-:W-:Y:S01]  /*2950*/  HFMA2.MMA R69, -RZ, RZ, 0, 9.5367431640625e-07 ;  /* 0x00000010ff457435 */ /* 0x000fe200000001ff */
[----:B------:R-:W-:-:S05]  /*2960*/  MOV R72, R77 ;  /* 0x0000004d00487202 */ /* 0x000fca0000000f00 */
[----:B------:R-:W-:-:S05]  /*2970*/  FADD.FTZ R72, R75, R72 ;  /* 0x000000484b487221 */ /* 0x000fca0000010000 */
[----:B------:R-:W-:-:S07]  /*2980*/  MOV R76, R72 ;  /* 0x00000048004c7202 */ /* 0x000fce0000000f00 */
[----:B------:R-:W-:Y:S05]  /*2990*/  WARPSYNC.COLLECTIVE R30, `(.L_x_1718) ;  /* 0x000000001e087348 */ /* 0x000fea0003c00000 */
[----:B------:R0:W1:Y:S02]  /*29a0*/  SHFL.BFLY P6, R77, R76, R69, R31 ;  /* 0x0c0000454c4d7389 */ /* 0x00006400000c001f */
[----:B01----:R-:W-:Y:S01]  /*29b0*/  ENDCOLLECTIVE ;  /* 0x000000000000791b */ /* 0x003fe20003800000 */
.L_x_1718:
[----:B------:R-:W-:Y:S05]  /*29c0*/  BRA `(.L_x_1719) ;  /* 0xfffffff000e47947 */ /* 0x000fea000383ffff */
.L_x_1720:
        /* <DEDUP_REMOVED lines=11> */
.L_x_14200:


//--------------------- .text._ZN10layer_norm31ln_parallel_residual_fwd_kernelINS_13Kernel_traitsI6__halfS2_S2_S2_fjLj512ELj1ELj4ELj1ELj16ENS_18Kernel_traits_baseILj512ES2_S2_S2_S2_fjLj128EEEEELb0ELb1ELb1EEEvNS_9FwdParamsE --------------------------
	.section	.text._ZN10layer_norm31ln_parallel_residual_fwd_kernelINS_13Kernel_traitsI6__halfS2_S2_S2_fjLj512ELj1ELj4ELj1ELj16ENS_18Kernel_traits_baseILj512ES2_S2_S2_S2_fjLj128EEEEELb0ELb1ELb1EEEvNS_9FwdParamsE,"ax",@progbits
	.align	128
        .global         _ZN10layer_norm31ln_parallel_residual_fwd_kernelINS_13Kernel_traitsI6__halfS2_S2_S2_fjLj512ELj1ELj4ELj1ELj16ENS_18Kernel_traits_baseILj512ES2_S2_S2_S2_fjLj128EEEEELb0ELb1ELb1EEEvNS_9FwdParamsE
        .type           _ZN10layer_norm31ln_parallel_residual_fwd_kernelINS_13Kernel_traitsI6__halfS2_S2_S2_fjLj512ELj1ELj4ELj1ELj16ENS_18Kernel_traits_baseILj512ES2_S2_S2_S2_fjLj128EEEEELb0ELb1ELb1EEEvNS_9FwdParamsE,@function
        .size           _ZN10layer_norm31ln_parallel_residual_fwd_kernelINS_13Kernel_traitsI6__halfS2_S2_S2_fjLj512ELj1ELj4ELj1ELj16ENS_18Kernel_traits_baseILj512ES2_S2_S2_S2_fjLj128EEEEELb0ELb1ELb1EEEvNS_9FwdParamsE,(.L_x_14201 - _ZN10layer_norm31ln_parallel_residual_fwd_kernelINS_13Kernel_traitsI6__halfS2_S2_S2_fjLj512ELj1ELj4ELj1ELj16ENS_18Kernel_traits_baseILj512ES2_S2_S2_S2_fjLj128EEEEELb0ELb1ELb1EEEvNS_9FwdParamsE)
        .other          _ZN10layer_norm31ln_parallel_residual_fwd_kernelINS_13Kernel_traitsI6__halfS2_S2_S2_fjLj512ELj1ELj4ELj1ELj16ENS_18Kernel_traits_baseILj512ES2_S2_S2_S2_fjLj128EEEEELb0ELb1ELb1EEEvNS_9FwdParamsE,@"STO_CUDA_ENTRY STV_DEFAULT"
_ZN10layer_norm31ln_parallel_residual_fwd_kernelINS_13Kernel_traitsI6__halfS2_S2_S2_fjLj512ELj1ELj4ELj1ELj16ENS_18Kernel_traits_baseILj512ES2_S2_S2_S2_fjLj128EEEEELb0ELb1ELb1EEEvNS_9FwdParamsE:
.text._ZN10layer_norm31ln_parallel_residual_fwd_kernelINS_13Kernel_traitsI6__halfS2_S2_S2_fjLj512ELj1ELj4ELj1ELj16ENS_18Kernel_traits_baseILj512ES2_S2_S2_S2_fjLj128EEEEELb0ELb1ELb1EEEvNS_9FwdParamsE:
[----:B------:R-:W-:Y:S01]  /*0000*/  LDC R1, c[0x0][0x28] ;  /* 0x00000a00ff017b82 */ /* 0x000fe20000000800 */
[----:B------:R-:W0:Y:S01]  /*0010*/  S2R R20, SR_TID.X ;  /* 0x0000000000147919 */ /* 0x000e220000002100 */
[----:B------:R-:W-:-:S06]  /*0020*/  ULDC.64 UR4, c[0x0][0x2c8] ;  /* 0x0000b20000047ab9 */ /* 0x000fcc0000000a00 */
[----:B------:R-:W1:Y:S01]  /*0030*/  LDC.64 R22, c[0x0][0x228] ;  /* 0x00008a00ff167b82 */ /* 0x000e620000000a00 */
[----:B------:R-:W-:Y:S01]  /*0040*/  ISETP.NE.U32.AND P1, PT, RZ, UR4, PT ;  /* 0x00000004ff007c0c */ /* 0x000fe2000bf25070 */
[----:B------:R-:W2:Y:S01]  /*0050*/  S2R R3, SR_CTAID.X ;  /* 0x0000000000037919 */ /* 0x000ea20000002500 */
[----:B------:R-:W-:Y:S01]  /*0060*/  ULDC UR6, c[0x0][0x214] ;  /* 0x0000850000067ab9 */ /* 0x000fe20000000800 */
[----:B------:R-:W-:Y:S01]  /*0070*/  ULDC.64 UR8, c[0x0][0x260] ;  /* 0x0000980000087ab9 */ /* 0x000fe20000000a00 */
[----:B------:R-:W-:Y:S02]  /*0080*/  ISETP.NE.AND.EX P1, PT, RZ, UR5, PT, P1 ;  /* 0x00000005ff007c0c */ /* 0x000fe4000bf25310 */
[----:B0-----:R-:W-:-:S04]  /*0090*/  SHF.L.U32 R0, R20, 0x4, RZ ;  /* 0x0000000414007819 */ /* 0x001fc800000006ff */
[----:B------:R-:W-:-:S04]  /*00a0*/  LOP3.LUT R0, R0, 0x1f0, RZ, 0xc0, !PT ;  /* 0x000001f000007812 */ /* 0x000fc800078ec0ff */
[----:B------:R-:W-:-:S04]  /*00b0*/  IADD3 R8, P0, R0, UR4, RZ ;  /* 0x0000000400087c10 */ /* 0x000fc8000ff1e0ff */
[----:B------:R-:W-:Y:S01]  /*00c0*/  IADD3.X R9, RZ, UR5, RZ, P0, !PT ;  /* 0x00000005ff097c10 */ /* 0x000fe200087fe4ff */
[----:B------:R-:W-:-:S04]  /*00d0*/  ULDC.64 UR4, c[0x0][0x208] ;  /* 0x0000820000047ab9 */ /* 0x000fc80000000a00 */
[----:B------:R0:W5:Y:S01]  /*00e0*/  @P1 LDG.E.128 R60, desc[UR4][R8.64] ;  /* 0x00000004083c1981 */ /* 0x000162000c1e1d00 */
[----:B------:R-:W-:-:S03]  /*00f0*/  SHF.R.U32.HI R34, RZ, 0x5, R20 ;  /* 0x00000005ff227819 */ /* 0x000fc60000011614 */
[----:B------:R0:W5:Y:S01]  /*0100*/  @P1 LDG.E.128 R4, desc[UR4][R8.64+0x200] ;  /* 0x0002000408041981 */ /* 0x000162000c1e1d00 */
[----:B--2---:R-:W-:Y:S02]  /*0110*/  LEA R34, R3, R34, 0x2 ;  /* 0x0000002203227211 */ /* 0x004fe400078e10ff */
[----:B------:R-:W-:Y:S02]  /*0120*/  IADD3 R2, P0, R0, UR8, RZ ;  /* 0x0000000800027c10 */ /* 0x000fe4000ff1e0ff */
[----:B------:R-:W-:Y:S01]  /*0130*/  ISETP.GE.AND P2, PT, R34, UR6, PT ;  /* 0x0000000622007c0c */ /* 0x000fe2000bf46270 */
[----:B------:R-:W-:Y:S01]  /*0140*/  ULDC.64 UR6, c[0x0][0x230] ;  /* 0x00008c0000067ab9 */ /* 0x000fe20000000a00 */
[----:B------:R-:W-:Y:S02]  /*0150*/  IADD3.X R3, RZ, UR9, RZ, P0, !PT ;  /* 0x00000009ff037c10 */ /* 0x000fe400087fe4ff */
[----:B-1----:R-:W-:-:S04]  /*0160*/  LOP3.LUT P0, RZ, R22, UR6, RZ, 0xfc, !PT ;  /* 0x0000000616ff7c12 */ /* 0x002fc8000f80fcff */
[----:B------:R-:W-:-:S05]  /*0170*/  LOP3.LUT P0, RZ, R23, UR7, RZ, 0xfc, P0 ;  /* 0x0000000717ff7c12 */ /* 0x000fca000800fcff */
[----:B0-----:R-:W-:Y:S08]  /*0180*/  @P2 EXIT ;  /* 0x000000000000294d */ /* 0x001ff00003800000 */
[----:B------:R-:W2:Y:S04]  /*0190*/  LDG.E.128 R16, desc[UR4][R2.64] ;  /* 0x0000000402107981 */ /* 0x000ea8000c1e1d00 */
[----:B------:R0:W3:Y:S01]  /*01a0*/  LDG.E.128 R12, desc[UR4][R2.64+0x200] ;  /* 0x00020004020c7981 */ /* 0x0000e2000c1e1d00 */
[----:B-----5:R-:W-:Y:S02]  /*01b0*/  @!P1 CS2R R60, SRZ ;  /* 0x00000000003c9805 */ /* 0x020fe4000001ff00 */
[----:B------:R-:W-:Y:S02]  /*01c0*/  @!P1 CS2R R62, SRZ ;  /* 0x00000000003e9805 */ /* 0x000fe4000001ff00 */
[----:B------:R-:W-:Y:S02]  /*01d0*/  @!P1 CS2R R4, SRZ ;  /* 0x0000000000049805 */ /* 0x000fe4000001ff00 */
[----:B------:R-:W-:-:S02]  /*01e0*/  @!P1 CS2R R6, SRZ ;  /* 0x0000000000069805 */ /* 0x000fc4000001ff00 */
[----:B------:R-:W-:Y:S01]  /*01f0*/  ISETP.NE.U32.AND P2, PT, R22, RZ, PT ;  /* 0x000000ff1600720c */ /* 0x000fe20003f45070 */
[----:B------:R-:W-:Y:S01]  /*0200*/  ULDC.U8 UR6, c[0x0][0x2a0] ;  /* 0x0000a80000067ab9 */ /* 0x000fe20000000000 */
[--C-:B------:R-:W-:Y:S01]  /*0210*/  HADD2.F32 R66, -RZ, R60.reuse.H0_H0 ;  /* 0x2000003cff427230 */ /* 0x100fe20000004100 */
[----:B------:R-:W-:Y:S01]  /*0220*/  ISETP.NE.AND P5, PT, RZ, UR6, PT ;  /* 0x00000006ff007c0c */ /* 0x000fe2000bfa5270 */
[----:B------:R-:W-:Y:S01]  /*0230*/  HADD2.F32 R65, -RZ, R60.H1_H1 ;  /* 0x3000003cff417230 */ /* 0x000fe20000004100 */
[----:B------:R-:W-:Y:S01]  /*0240*/  ISETP.NE.AND.EX P1, PT, R23, RZ, PT, P2 ;  /* 0x000000ff1700720c */ /* 0x000fe20003f25320 */
[----:B------:R-:W-:Y:S01]  /*0250*/  HADD2.F32 R64, -RZ, R61.H0_H0 ;  /* 0x2000003dff407230 */ /* 0x000fe20000004100 */
[----:B------:R-:W-:Y:S01]  /*0260*/  ULDC UR6, c[0x0][0x218] ;  /* 0x0000860000067ab9 */ /* 0x000fe20000000800 */
[--C-:B------:R-:W-:Y:S01]  /*0270*/  HADD2.F32 R60, -RZ, R62.reuse.H0_H0 ;  /* 0x2000003eff3c7230 */ /* 0x100fe20000004100 */
[----:B------:R-:W-:Y:S01]  /*0280*/  ULDC UR7, c[0x0][0x2d8] ;  /* 0x0000b60000077ab9 */ /* 0x000fe20000000800 */
        /* <DEDUP_REMOVED lines=10> */
[----:B------:R-:W-:Y:S02]  /*0330*/  HADD2.F32 R8, -RZ, R7.H0_H0 ;  /* 0x20000007ff087230 */ /* 0x000fe40000004100 */
[----:B------:R-:W-:Y:S02]  /*0340*/  HADD2.F32 R61, -RZ, R61.H1_H1 ;  /* 0x3000003dff3d7230 */ /* 0x000fe40000004100 */
[----:B------:R-:W-:-:S02]  /*0350*/  HADD2.F32 R54, -RZ, R63.H0_H0 ;  /* 0x2000003fff367230 */ /* 0x000fc40000004100 */
[----:B------:R-:W-:Y:S02]  /*0360*/  HADD2.F32 R53, -RZ, R63.H1_H1 ;  /* 0x3000003fff357230 */ /* 0x000fe40000004100 */
[----:B------:R-:W-:Y:S02]  /*0370*/  HADD2.F32 R7, -RZ, R7.H1_H1 ;  /* 0x30000007ff077230 */ /* 0x000fe40000004100 */
[--C-:B--2---:R-:W-:Y:S02]  /*0380*/  HADD2.F32 R62, -RZ, R16.reuse.H0_H0 ;  /* 0x20000010ff3e7230 */ /* 0x104fe40000004100 */
[----:B------:R-:W-:Y:S02]  /*0390*/  HADD2.F32 R51, -RZ, R16.H1_H1 ;  /* 0x30000010ff337230 */ /* 0x000fe40000004100 */
[--C-:B------:R-:W-:Y:S02]  /*03a0*/  HADD2.F32 R50, -RZ, R17.reuse.H0_H0 ;  /* 0x20000011ff327230 */ /* 0x100fe40000004100 */
[----:B------:R-:W-:-:S02]  /*03b0*/  HADD2.F32 R6, -RZ, R17.H1_H1 ;  /* 0x30000011ff067230 */ /* 0x000fc40000004100 */
[--C-:B------:R-:W-:Y:S02]  /*03c0*/  HADD2.F32 R5, -RZ, R18.reuse.H0_H0 ;  /* 0x20000012ff057230 */ /* 0x100fe40000004100 */
[----:B------:R-:W-:Y:S02]  /*03d0*/  HADD2.F32 R4, -RZ, R18.H1_H1 ;  /* 0x30000012ff047230 */ /* 0x000fe40000004100 */
[--C-:B0-----:R-:W-:Y:S02]  /*03e0*/  HADD2.F32 R3, -RZ, R19.reuse.H0_H0 ;  /* 0x20000013ff037230 */ /* 0x101fe40000004100 */
[----:B------:R-:W-:Y:S02]  /*03f0*/  HADD2.F32 R2, -RZ, R19.H1_H1 ;  /* 0x30000013ff027230 */ /* 0x000fe40000004100 */
[--C-:B---3--:R-:W-:Y:S02]  /*0400*/  HADD2.F32 R0, -RZ, R12.reuse.H0_H0 ;  /* 0x2000000cff007230 */ /* 0x108fe40000004100 */
[----:B------:R-:W-:-:S02]  /*0410*/  HADD2.F32 R35, -RZ, R12.H1_H1 ;  /* 0x3000000cff237230 */ /* 0x000fc40000004100 */
[--C-:B------:R-:W-:Y:S02]  /*0420*/  HADD2.F32 R36, -RZ, R13.reuse.H0_H0 ;  /* 0x2000000dff247230 */ /* 0x100fe40000004100 */
[----:B------:R-:W-:Y:S02]  /*0430*/  HADD2.F32 R37, -RZ, R13.H1_H1 ;  /* 0x3000000dff257230 */ /* 0x000fe40000004100 */
[--C-:B------:R-:W-:Y:S02]  /*0440*/  HADD2.F32 R38, -RZ, R14.reuse.H0_H0 ;  /* 0x2000000eff267230 */ /* 0x100fe40000004100 */
[----:B------:R-:W-:Y:S02]  /*0450*/  HADD2.F32 R39, -RZ, R14.H1_H1 ;  /* 0x3000000eff277230 */ /* 0x000fe40000004100 */
[--C-:B------:R-:W-:Y:S02]  /*0460*/  HADD2.F32 R40, -RZ, R15.reuse.H0_H0 ;  /* 0x2000000fff287230 */ /* 0x100fe40000004100 */
[----:B------:R-:W-:-:S07]  /*0470*/  HADD2.F32 R41, -RZ, R15.H1_H1 ;  /* 0x3000000fff297230 */ /* 0x000fce0000004100 */
.L_x_1786:
[----:B------:R-:W0:Y:S01]  /*0480*/  S2R R67, SR_TID.X ;  /* 0x0000000000437919 */ /* 0x000e220000002100 */
[----:B------:R-:W1:Y:S01]  /*0490*/  LDC.64 R56, c[0x0][0x220] ;  /* 0x00008800ff387b82 */ /* 0x000e620000000a00 */
        /* <DEDUP_REMOVED lines=17> */
[----:B--2---:R-:W-:-:S12]  /*05b0*/  HADD2.F32 R28, -RZ, R24.H0_H0 ;  /* 0x20000018ff1c7230 */ /* 0x004fd80000004100 */
[----:B------:R-:W-:Y:S05]  /*05c0*/  @P3 BRA `(.L_x_1721) ;  /* 0x0000000000203947 */ /* 0x000fea0003800000 */
[----:B------:R-:W-:-:S04]  /*05d0*/  ISETP.NE.U32.AND P4, PT, RZ, UR12, PT ;  /* 0x0000000cff007c0c */ /* 0x000fc8000bf85070 */
[----:B------:R-:W-:-:S13]  /*05e0*/  ISETP.NE.AND.EX P4, PT, RZ, UR13, PT, P4 ;  /* 0x0000000dff007c0c */ /* 0x000fda000bf85340 */
[----:B------:R-:W-:Y:S05]  /*05f0*/  @P4 BRA `(.L_x_1722) ;  /* 0x0000000000084947 */ /* 0x000fea0003800000 */
[----:B------:R-:W-:Y:S05]  /*0600*/  @P0 BRA `(.L_x_1723) ;  /* 0x0000000000200947 */ /* 0x000fea0003800000 */
[----:B------:R-:W-:Y:S05]  /*0610*/  BRA `(.L_x_1724) ;  /* 0x0000000000247947 */ /* 0x000fea0003800000 */
.L_x_1722:
[----:B-----5:R-:W-:-:S05]  /*0620*/  HADD2.F32 R29, -RZ, R16.H0_H0 ;  /* 0x20000010ff1d7230 */ /* 0x020fca0000004100 */
[----:B------:R-:W-:Y:S01]  /*0630*/  FADD.FTZ R28, R28, R29 ;  /* 0x0000001d1c1c7221 */ /* 0x000fe20000010000 */
[----:B------:R-:W-:Y:S06]  /*0640*/  BRA `(.L_x_1723) ;  /* 0x0000000000107947 */ /* 0x000fec0003800000 */
.L_x_1721:
[----:B-----5:R-:W-:Y:S02]  /*0650*/  HADD2.F32 R29, -RZ, R12.H0_H0 ;  /* 0x2000000cff1d7230 */ /* 0x020fe40000004100 */
[----:B------:R-:W-:-:S03]  /*0660*/  @P2 HADD2.F32 R31, -RZ, R16.H0_H0 ;  /* 0x20000010ff1f2230 */ /* 0x000fc60000004100 */
[----:B------:R-:W-:-:S04]  /*0670*/  FADD.FTZ R28, R28, R29 ;  /* 0x0000001d1c1c7221 */ /* 0x000fc80000010000 */
[----:B------:R-:W-:-:S07]  /*0680*/  @P2 FADD.FTZ R28, R28, R31 ;  /* 0x0000001f1c1c2221 */ /* 0x000fce0000010000 */
.L_x_1723:
[----:B------:R-:W-:-:S04]  /*0690*/  F2FP.F16.F32.PACK_AB R29, RZ, R28 ;  /* 0x0000001cff1d723e */ /* 0x000fc800000000ff */
[----:B------:R-:W-:-:S07]  /*06a0*/  PRMT R20, R29, 0x7610, R20 ;  /* 0x000076101d147816 */ /* 0x000fce0000000014 */
.L_x_1724:
[----:B------:R-:W-:Y:S01]  /*06b0*/  HADD2.F32 R42, -RZ, R24.H1_H1 ;  /* 0x30000018ff2a7230 */ /* 0x000fe20000004100 */
[----:B------:R-:W-:Y:S06]  /*06c0*/  @P3 BRA `(.L_x_1725) ;  /* 0x0000000000203947 */ /* 0x000fec0003800000 */
[----:B------:R-:W-:-:S04]  /*06d0*/  ISETP.NE.U32.AND P4, PT, RZ, UR12, PT ;  /* 0x0000000cff007c0c */ /* 0x000fc8000bf85070 */
[----:B------:R-:W-:-:S13]  /*06e0*/  ISETP.NE.AND.EX P4, PT, RZ, UR13, PT, P4 ;  /* 0x0000000dff007c0c */ /* 0x000fda000bf85340 */
[----:B------:R-:W-:Y:S05]  /*06f0*/  @P4 BRA `(.L_x_1726) ;  /* 0x0000000000084947 */ /* 0x000fea0003800000 */
[----:B------:R-:W-:Y:S05]  /*0700*/  @P0 BRA `(.L_x_1727) ;  /* 0x0000000000200947 */ /* 0x000fea0003800000 */
[----:B------:R-:W-:Y:S05]  /*0710*/  BRA `(.L_x_1728) ;  /* 0x0000000000247947 */ /* 0x000fea0003800000 */
.L_x_1726:
[----:B-----5:R-:W-:-:S05]  /*0720*/  HADD2.F32 R29, -RZ, R16.H1_H1 ;  /* 0x30000010ff1d7230 */ /* 0x020fca0000004100 */
[----:B------:R-:W-:Y:S01]  /*0730*/  FADD.FTZ R42, R42, R29 ;  /* 0x0000001d2a2a7221 */ /* 0x000fe20000010000 */
[----:B------:R-:W-:Y:S06]  /*0740*/  BRA `(.L_x_1727) ;  /* 0x0000000000107947 */ /* 0x000fec0003800000 */
.L_x_1725:
[----:B-----5:R-:W-:Y:S02]  /*0750*/  HADD2.F32 R29, -RZ, R12.H1_H1 ;  /* 0x3000000cff1d7230 */ /* 0x020fe40000004100 */
[----:B------:R-:W-:-:S03]  /*0760*/  @P2 HADD2.F32 R31, -RZ, R16.H1_H1 ;  /* 0x30000010ff1f2230 */ /* 0x000fc60000004100 */
[----:B------:R-:W-:-:S04]  /*0770*/  FADD.FTZ R42, R42, R29 ;  /* 0x0000001d2a2a7221 */ /* 0x000fc80000010000 */
[----:B------:R-:W-:-:S07]  /*0780*/  @P2 FADD.FTZ R42, R42, R31 ;  /* 0x0000001f2a2a2221 */ /* 0x000fce0000010000 */
.L_x_1727:
[----:B------:R-:W-:-:S04]  /*0790*/  F2FP.F16.F32.PACK_AB R24, RZ, R42 ;  /* 0x0000002aff18723e */ /* 0x000fc800000000ff */
[----:B------:R-:W-:-:S07]  /*07a0*/  PRMT R20, R20, 0x5410, R24 ;  /* 0x0000541014147816 */ /* 0x000fce0000000018 */
.L_x_1728:
[----:B------:R-:W-:Y:S01]  /*07b0*/  HADD2.F32 R29, -RZ, R25.H0_H0 ;  /* 0x20000019ff1d7230 */ /* 0x000fe20000004100 */
[----:B------:R-:W-:Y:S06]  /*07c0*/  @P3 BRA `(.L_x_1729) ;  /* 0x0000000000203947 */ /* 0x000fec0003800000 */
[----:B------:R-:W-:-:S04]  /*07d0*/  ISETP.NE.U32.AND P4, PT, RZ, UR12, PT ;  /* 0x0000000cff007c0c */ /* 0x000fc8000bf85070 */
[----:B------:R-:W-:-:S13]  /*07e0*/  ISETP.NE.AND.EX P4, PT, RZ, UR13, PT, P4 ;  /* 0x0000000dff007c0c */ /* 0x000fda000bf85340 */
[----:B------:R-:W-:Y:S05]  /*07f0*/  @P4 BRA `(.L_x_1730) ;  /* 0x0000000000084947 */ /* 0x000fea0003800000 */
[----:B------:R-:W-:Y:S05]  /*0800*/  @P0 BRA `(.L_x_1731) ;  /* 0x0000000000200947 */ /* 0x000fea0003800000 */
[----:B------:R-:W-:Y:S05]  /*0810*/  BRA `(.L_x_1732) ;  /* 0x0000000000247947 */ /* 0x000fea0003800000 */
.L_x_1730:
[----:B-----5:R-:W-:-:S05]  /*0820*/  HADD2.F32 R24, -RZ, R17.H0_H0 ;  /* 0x20000011ff187230 */ /* 0x020fca0000004100 */
[----:B------:R-:W-:Y:S01]  /*0830*/  FADD.FTZ R29, R29, R24 ;  /* 0x000000181d1d7221 */ /* 0x000fe20000010000 */
[----:B------:R-:W-:Y:S06]  /*0840*/  BRA `(.L_x_1731) ;  /* 0x0000000000107947 */ /* 0x000fec0003800000 */
.L_x_1729:
[----:B-----5:R-:W-:Y:S02]  /*0850*/  HADD2.F32 R24, -RZ, R13.H0_H0 ;  /* 0x2000000dff187230 */ /* 0x020fe40000004100 */
[----:B------:R-:W-:-:S03]  /*0860*/  @P2 HADD2.F32 R30, -RZ, R17.H0_H0 ;  /* 0x20000011ff1e2230 */ /* 0x000fc60000004100 */
[----:B------:R-:W-:-:S04]  /*0870*/  FADD.FTZ R29, R29, R24 ;  /* 0x000000181d1d7221 */ /* 0x000fc80000010000 */
[----:B------:R-:W-:-:S07]  /*0880*/  @P2 FADD.FTZ R29, R29, R30 ;  /* 0x0000001e1d1d2221 */ /* 0x000fce0000010000 */
.L_x_1731:
[----:B------:R-:W-:-:S04]  /*0890*/  F2FP.F16.F32.PACK_AB R24, RZ, R29 ;  /* 0x0000001dff18723e */ /* 0x000fc800000000ff */
[----:B------:R-:W-:-:S07]  /*08a0*/  PRMT R21, R24, 0x7610, R21 ;  /* 0x0000761018157816 */ /* 0x000fce0000000015 */
.L_x_1732:
[----:B------:R-:W-:Y:S01]  /*08b0*/  HADD2.F32 R44, -RZ, R25.H1_H1 ;  /* 0x30000019ff2c7230 */ /* 0x000fe20000004100 */
[----:B------:R-:W-:Y:S06]  /*08c0*/  @P3 BRA `(.L_x_1733) ;  /* 0x0000000000203947 */ /* 0x000fec0003800000 */
[----:B------:R-:W-:-:S04]  /*08d0*/  ISETP.NE.U32.AND P4, PT, RZ, UR12, PT ;  /* 0x0000000cff007c0c */ /* 0x000fc8000bf85070 */
[----:B------:R-:W-:-:S13]  /*08e0*/  ISETP.NE.AND.EX P4, PT, RZ, UR13, PT, P4 ;  /* 0x0000000dff007c0c */ /* 0x000fda000bf85340 */
[----:B------:R-:W-:Y:S05]  /*08f0*/  @P4 BRA `(.L_x_1734) ;  /* 0x0000000000084947 */ /* 0x000fea0003800000 */
[----:B------:R-:W-:Y:S05]  /*0900*/  @P0 BRA `(.L_x_1735) ;  /* 0x0000000000200947 */ /* 0x000fea0003800000 */
[----:B------:R-:W-:Y:S05]  /*0910*/  BRA `(.L_x_1736) ;  /* 0x0000000000247947 */ /* 0x000fea0003800000 */
.L_x_1734:
[----:B-----5:R-:W-:-:S05]  /*0920*/  HADD2.F32 R25, -RZ, R17.H1_H1 ;  /* 0x30000011ff197230 */ /* 0x020fca0000004100 */
[----:B------:R-:W-:Y:S01]  /*0930*/  FADD.FTZ R44, R44, R25 ;  /* 0x000000192c2c7221 */ /* 0x000fe20000010000 */
[----:B------:R-:W-:Y:S06]  /*0940*/  BRA `(.L_x_1735) ;  /* 0x0000000000107947 */ /* 0x000fec0003800000 */
.L_x_1733:
[----:B-----5:R-:W-:Y:S02]  /*0950*/  HADD2.F32 R25, -RZ, R13.H1_H1 ;  /* 0x3000000dff197230 */ /* 0x020fe40000004100 */
[----:B------:R-:W-:-:S03]  /*0960*/  @P2 HADD2.F32 R31, -RZ, R17.H1_H1 ;  /* 0x30000011ff1f2230 */ /* 0x000fc60000004100 */
[----:B------:R-:W-:-:S04]  /*0970*/  FADD.FTZ R44, R44, R25 ;  /* 0x000000192c2c7221 */ /* 0x000fc80000010000 */
[----:B------:R-:W-:-:S07]  /*0980*/  @P2 FADD.FTZ R44, R44, R31 ;  /* 0x0000001f2c2c2221 */ /* 0x000fce0000010000 */
.L_x_1735:
[----:B------:R-:W-:-:S04]  /*0990*/  F2FP.F16.F32.PACK_AB R24, RZ, R44 ;  /* 0x0000002cff18723e */ /* 0x000fc800000000ff */
[----:B------:R-:W-:-:S07]  /*09a0*/  PRMT R21, R21, 0x5410, R24 ;  /* 0x0000541015157816 */ /* 0x000fce0000000018 */
.L_x_1736:
[----:B------:R-:W-:Y:S01]  /*09b0*/  HADD2.F32 R43, -RZ, R26.H0_H0 ;  /* 0x2000001aff2b7230 */ /* 0x000fe20000004100 */
[----:B------:R-:W-:Y:S06]  /*09c0*/  @P3 BRA `(.L_x_1737) ;  /* 0x0000000000203947 */ /* 0x000fec0003800000 */
[----:B------:R-:W-:-:S04]  /*09d0*/  ISETP.NE.U32.AND P4, PT, RZ, UR12, PT ;  /* 0x0000000cff007c0c */ /* 0x000fc8000bf85070 */
[----:B------:R-:W-:-:S13]  /*09e0*/  ISETP.NE.AND.EX P4, PT, RZ, UR13, PT, P4 ;  /* 0x0000000dff007c0c */ /* 0x000fda000bf85340 */
[----:B------:R-:W-:Y:S05]  /*09f0*/  @P4 BRA `(.L_x_1738) ;  /* 0x0000000000084947 */ /* 0x000fea0003800000 */
[----:B------:R-:W-:Y:S05]  /*0a00*/  @P0 BRA `(.L_x_1739) ;  /* 0x0000000000200947 */ /* 0x000fea0003800000 */
[----:B------:R-:W-:Y:S05]  /*0a10*/  BRA `(.L_x_1740) ;  /* 0x0000000000247947 */ /* 0x000fea0003800000 */
.L_x_1738:
[----:B-----5:R-:W-:-:S05]  /*0a20*/  HADD2.F32 R24, -RZ, R18.H0_H0 ;  /* 0x20000012ff187230 */ /* 0x020fca0000004100 */
[----:B------:R-:W-:Y:S01]  /*0a30*/  FADD.FTZ R43, R43, R24 ;  /* 0x000000182b2b7221 */ /* 0x000fe20000010000 */
[----:B------:R-:W-:Y:S06]  /*0a40*/  BRA `(.L_x_1739) ;  /* 0x0000000000107947 */ /* 0x000fec0003800000 */
.L_x_1737:
[----:B-----5:R-:W-:Y:S02]  /*0a50*/  HADD2.F32 R24, -RZ, R14.H0_H0 ;  /* 0x2000000eff187230 */ /* 0x020fe40000004100 */
[----:B------:R-:W-:-:S03]  /*0a60*/  @P2 HADD2.F32 R30, -RZ, R18.H0_H0 ;  /* 0x20000012ff1e2230 */ /* 0x000fc60000004100 */
[----:B------:R-:W-:-:S04]  /*0a70*/  FADD.FTZ R43, R43, R24 ;  /* 0x000000182b2b7221 */ /* 0x000fc80000010000 */
[----:B------:R-:W-:-:S07]  /*0a80*/  @P2 FADD.FTZ R43, R43, R30 ;  /* 0x0000001e2b2b2221 */ /* 0x000fce0000010000 */
.L_x_1739:
[----:B------:R-:W-:-:S04]  /*0a90*/  F2FP.F16.F32.PACK_AB R24, RZ, R43 ;  /* 0x0000002bff18723e */ /* 0x000fc800000000ff */
[----:B------:R-:W-:-:S07]  /*0aa0*/  PRMT R22, R24, 0x7610, R22 ;  /* 0x0000761018167816 */ /* 0x000fce0000000016 */
.L_x_1740:
[----:B------:R-:W-:Y:S01]  /*0ab0*/  HADD2.F32 R48, -RZ, R26.H1_H1 ;  /* 0x3000001aff307230 */ /* 0x000fe20000004100 */
[----:B------:R-:W-:Y:S06]  /*0ac0*/  @P3 BRA `(.L_x_1741) ;  /* 0x0000000000203947 */ /* 0x000fec0003800000 */
[----:B------:R-:W-:-:S04]  /*0ad0*/  ISETP.NE.U32.AND P4, PT, RZ, UR12, PT ;  /* 0x0000000cff007c0c */ /* 0x000fc8000bf85070 */
[----:B------:R-:W-:-:S13]  /*0ae0*/  ISETP.NE.AND.EX P4, PT, RZ, UR13, PT, P4 ;  /* 0x0000000dff007c0c */ /* 0x000fda000bf85340 */
[----:B------:R-:W-:Y:S05]  /*0af0*/  @P4 BRA `(.L_x_1742) ;  /* 0x0000000000084947 */ /* 0x000fea0003800000 */
[----:B------:R-:W-:Y:S05]  /*0b00*/  @P0 BRA `(.L_x_1743) ;  /* 0x0000000000200947 */ /* 0x000fea0003800000 */
[----:B------:R-:W-:Y:S05]  /*0b10*/  BRA `(.L_x_1744) ;  /* 0x0000000000247947 */ /* 0x000fea0003800000 */
.L_x_1742:
[----:B-----5:R-:W-:-:S05]  /*0b20*/  HADD2.F32 R25, -RZ, R18.H1_H1 ;  /* 0x30000012ff197230 */ /* 0x020fca0000004100 */
[----:B------:R-:W-:Y:S01]  /*0b30*/  FADD.FTZ R48, R48, R25 ;  /* 0x0000001930307221 */ /* 0x000fe20000010000 */
[----:B------:R-:W-:Y:S06]  /*0b40*/  BRA `(.L_x_1743) ;  /* 0x0000000000107947 */ /* 0x000fec0003800000 */
.L_x_1741:
[----:B-----5:R-:W-:Y:S02]  /*0b50*/  HADD2.F32 R25, -RZ, R14.H1_H1 ;  /* 0x3000000eff197230 */ /* 0x020fe40000004100 */
[----:B------:R-:W-:-:S03]  /*0b60*/  @P2 HADD2.F32 R31, -RZ, R18.H1_H1 ;  /* 0x30000012ff1f2230 */ /* 0x000fc60000004100 */
[----:B------:R-:W-:-:S04]  /*0b70*/  FADD.FTZ R48, R48, R25 ;  /* 0x0000001930307221 */ /* 0x000fc80000010000 */
[----:B------:R-:W-:-:S07]  /*0b80*/  @P2 FADD.FTZ R48, R48, R31 ;  /* 0x0000001f30302221 */ /* 0x000fce0000010000 */
.L_x_1743:
[----:B------:R-:W-:-:S04]  /*0b90*/  F2FP.F16.F32.PACK_AB R24, RZ, R48 ;  /* 0x00000030ff18723e */ /* 0x000fc800000000ff */
[----:B------:R-:W-:-:S07]  /*0ba0*/  PRMT R22, R22, 0x5410, R24 ;  /* 0x0000541016167816 */ /* 0x000fce0000000018 */
.L_x_1744:
[----:B------:R-:W-:Y:S01]  /*0bb0*/  HADD2.F32 R46, -RZ, R27.H0_H0 ;  /* 0x2000001bff2e7230 */ /* 0x000fe20000004100 */
[----:B------:R-:W-:Y:S06]  /*0bc0*/  @P3 BRA `(.L_x_1745) ;  /* 0x0000000000203947 */ /* 0x000fec0003800000 */
[----:B------:R-:W-:-:S04]  /*0bd0*/  ISETP.NE.U32.AND P4, PT, RZ, UR12, PT ;  /* 0x0000000cff007c0c */ /* 0x000fc8000bf85070 */
[----:B------:R-:W-:-:S13]  /*0be0*/  ISETP.NE.AND.EX P4, PT, RZ, UR13, PT, P4 ;  /* 0x0000000dff007c0c */ /* 0x000fda000bf85340 */
[----:B------:R-:W-:Y:S05]  /*0bf0*/  @P4 BRA `(.L_x_1746) ;  /* 0x0000000000084947 */ /* 0x000fea0003800000 */
[----:B------:R-:W-:Y:S05]  /*0c00*/  @P0 BRA `(.L_x_1747) ;  /* 0x0000000000200947 */ /* 0x000fea0003800000 */
[----:B------:R-:W-:Y:S05]  /*0c10*/  BRA `(.L_x_1748) ;  /* 0x0000000000247947 */ /* 0x000fea0003800000 */
.L_x_1746:
[----:B-----5:R-:W-:-:S05]  /*0c20*/  HADD2.F32 R25, -RZ, R19.H0_H0 ;  /* 0x20000013ff197230 */ /* 0x020fca0000004100 */
[----:B------:R-:W-:Y:S01]  /*0c30*/  FADD.FTZ R46, R46, R25 ;  /* 0x000000192e2e7221 */ /* 0x000fe20000010000 */
[----:B------:R-:W-:Y:S06]  /*0c40*/  BRA `(.L_x_1747) ;  /* 0x0000000000107947 */ /* 0x000fec0003800000 */
.L_x_1745:
[----:B-----5:R-:W-:Y:S02]  /*0c50*/  HADD2.F32 R25, -RZ, R15.H0_H0 ;  /* 0x2000000fff197230 */ /* 0x020fe40000004100 */
[----:B------:R-:W-:-:S03]  /*0c60*/  @P2 HADD2.F32 R31, -RZ, R19.H0_H0 ;  /* 0x20000013ff1f2230 */ /* 0x000fc60000004100 */
[----:B------:R-:W-:-:S04]  /*0c70*/  FADD.FTZ R46, R46, R25 ;  /* 0x000000192e2e7221 */ /* 0x000fc80000010000 */
[----:B------:R-:W-:-:S07]  /*0c80*/  @P2 FADD.FTZ R46, R46, R31 ;  /* 0x0000001f2e2e2221 */ /* 0x000fce0000010000 */
.L_x_1747:
[----:B------:R-:W-:-:S04]  /*0c90*/  F2FP.F16.F32.PACK_AB R24, RZ, R46 ;  /* 0x0000002eff18723e */ /* 0x000fc800000000ff */
[----:B------:R-:W-:-:S07]  /*0ca0*/  PRMT R23, R24, 0x7610, R23 ;  /* 0x0000761018177816 */ /* 0x000fce0000000017 */
.L_x_1748:
[----:B------:R-:W-:Y:S01]  /*0cb0*/  HADD2.F32 R49, -RZ, R27.H1_H1 ;  /* 0x3000001bff317230 */ /* 0x000fe20000004100 */
[----:B------:R-:W-:Y:S06]  /*0cc0*/  @P3 BRA `(.L_x_1749) ;  /* 0x0000000000203947 */ /* 0x000fec0003800000 */
[----:B------:R-:W-:-:S04]  /*0cd0*/  ISETP.NE.U32.AND P4, PT, RZ, UR12, PT ;  /* 0x0000000cff007c0c */ /* 0x000fc8000bf85070 */
[----:B------:R-:W-:-:S13]  /*0ce0*/  ISETP.NE.AND.EX P4, PT, RZ, UR13, PT, P4 ;  /* 0x0000000dff007c0c */ /* 0x000fda000bf85340 */
[----:B------:R-:W-:Y:S05]  /*0cf0*/  @P4 BRA `(.L_x_1750) ;  /* 0x0000000000084947 */ /* 0x000fea0003800000 */
[----:B------:R-:W-:Y:S05]  /*0d00*/  @P0 BRA `(.L_x_1751) ;  /* 0x0000000000200947 */ /* 0x000fea0003800000 */
[----:B------:R-:W-:Y:S05]  /*0d10*/  BRA `(.L_x_1752) ;  /* 0x0000000000247947 */ /* 0x000fea0003800000 */
.L_x_1750:
[----:B-----5:R-:W-:-:S05]  /*0d20*/  HADD2.F32 R24, -RZ, R19.H1_H1 ;  /* 0x30000013ff187230 */ /* 0x020fca0000004100 */
[----:B------:R-:W-:Y:S01]  /*0d30*/  FADD.FTZ R49, R49, R24 ;  /* 0x0000001831317221 */ /* 0x000fe20000010000 */
[----:B------:R-:W-:Y:S06]  /*0d40*/  BRA `(.L_x_1751) ;  /* 0x0000000000107947 */ /* 0x000fec0003800000 */
.L_x_1749:
[----:B-----5:R-:W-:Y:S02]  /*0d50*/  HADD2.F32 R24, -RZ, R15.H1_H1 ;  /* 0x3000000fff187230 */ /* 0x020fe40000004100 */
[----:B------:R-:W-:-:S03]  /*0d60*/  @P2 HADD2.F32 R26, -RZ, R19.H1_H1 ;  /* 0x30000013ff1a2230 */ /* 0x000fc60000004100 */
[----:B------:R-:W-:-:S04]  /*0d70*/  FADD.FTZ R49, R49, R24 ;  /* 0x0000001831317221 */ /* 0x000fc80000010000 */
[----:B------:R-:W-:-:S07]  /*0d80*/  @P2 FADD.FTZ R49, R49, R26 ;  /* 0x0000001a31312221 */ /* 0x000fce0000010000 */
.L_x_1751:
[----:B------:R-:W-:-:S04]  /*0d90*/  F2FP.F16.F32.PACK_AB R24, RZ, R49 ;  /* 0x00000031ff18723e */ /* 0x000fc800000000ff */
[----:B------:R-:W-:-:S07]  /*0da0*/  PRMT R23, R23, 0x5410, R24 ;  /* 0x0000541017177816 */ /* 0x000fce0000000018 */
.L_x_1752:
[----:B------:R-:W0:Y:S01]  /*0db0*/  @P0 LDC.64 R26, c[0x0][0x238] ;  /* 0x00008e00ff1a0b82 */ /* 0x000e220000000a00 */
[C---:B------:R-:W-:Y:S02]  /*0dc0*/  IADD3 R47, R45.reuse, 0x20, RZ ;  /* 0x000000202d2f7810 */ /* 0x040fe40007ffe0ff */
[----:B0-----:R-:W-:-:S04]  /*0dd0*/  @P0 LEA R26, P4, R45, R26, 0x4 ;  /* 0x0000001a2d1a0211 */ /* 0x001fc800078820ff */
[----:B------:R-:W-:Y:S02]  /*0de0*/  @P0 LEA.HI.X R27, R45, R27, RZ, 0x4, P4 ;  /* 0x0000001b2d1b0211 */ /* 0x000fe400020f24ff */
[----:B------:R-:W-:-:S03]  /*0df0*/  @P1 LEA R24, P4, R47, UR10, 0x4 ;  /* 0x0000000a2f181c11 */ /* 0x000fc6000f8820ff */
[----:B------:R0:W-:Y:S01]  /*0e00*/  @P0 STG.E.128 desc[UR4][R26.64], R20 ;  /* 0x000000141a000986 */ /* 0x0001e2000c101d04 */
[C---:B------:R-:W-:Y:S02]  /*0e10*/  @P1 LEA.HI.X R25, R47.reuse, UR11, RZ, 0x4, P4 ;  /* 0x0000000b2f191c11 */ /* 0x040fe4000a0f24ff */
[----:B------:R-:W-:-:S03]  /*0e20*/  @P2 LEA R30, P4, R47, UR12, 0x4 ;  /* 0x0000000c2f1e2c11 */ /* 0x000fc6000f8820ff */
[----:B-----5:R-:W5:Y:S01]  /*0e30*/  @P1 LDG.E.128 R12, desc[UR4][R24.64] ;  /* 0x00000004180c1981 */ /* 0x020f62000c1e1d00 */
[----:B0-----:R-:W-:-:S06]  /*0e40*/  IMAD.WIDE.U32 R26, R47, 0x10, R56 ;  /* 0x000000102f1a7825 */ /* 0x001fcc00078e0038 */
[----:B------:R-:W2:Y:S01]  /*0e50*/  LDG.E.128 R24, desc[UR4][R26.64] ;  /* 0x000000041a187981 */ /* 0x000ea2000c1e1d00 */
[----:B------:R-:W-:-:S05]  /*0e60*/  @P2 LEA.HI.X R31, R47, UR13, RZ, 0x4, P4 ;  /* 0x0000000d2f1f2c11 */ /* 0x000fca000a0f24ff */
[----:B------:R2:W5:Y:S02]  /*0e70*/  @P2 LDG.E.128 R16, desc[UR4][R30.64] ;  /* 0x000000041e102981 */ /* 0x000564000c1e1d00 */
[----:B--2---:R-:W-:Y:S01]  /*0e80*/  HADD2.F32 R30, -RZ, R24.H0_H0 ;  /* 0x20000018ff1e7230 */ /* 0x004fe20000004100 */
[----:B------:R-:W-:Y:S06]  /*0e90*/  @P3 BRA `(.L_x_1753) ;  /* 0x0000000000203947 */ /* 0x000fec0003800000 */
[----:B------:R-:W-:-:S04]  /*0ea0*/  ISETP.NE.U32.AND P4, PT, RZ, UR12, PT ;  /* 0x0000000cff007c0c */ /* 0x000fc8000bf85070 */
[----:B------:R-:W-:-:S13]  /*0eb0*/  ISETP.NE.AND.EX P4, PT, RZ, UR13, PT, P4 ;  /* 0x0000000dff007c0c */ /* 0x000fda000bf85340 */
[----:B------:R-:W-:Y:S05]  /*0ec0*/  @P4 BRA `(.L_x_1754) ;  /* 0x0000000000084947 */ /* 0x000fea0003800000 */
[----:B------:R-:W-:Y:S05]  /*0ed0*/  @P0 BRA `(.L_x_1755) ;  /* 0x0000000000200947 */ /* 0x000fea0003800000 */
[----:B------:R-:W-:Y:S05]  /*0ee0*/  BRA `(.L_x_1756) ;  /* 0x0000000000247947 */ /* 0x000fea0003800000 */
.L_x_1754:
[----:B-----5:R-:W-:-:S05]  /*0ef0*/  HADD2.F32 R31, -RZ, R16.H0_H0 ;  /* 0x20000010ff1f7230 */ /* 0x020fca0000004100 */
[----:B------:R-:W-:Y:S01]  /*0f00*/  FADD.FTZ R30, R31, R30 ;  /* 0x0000001e1f1e7221 */ /* 0x000fe20000010000 */
[----:B------:R-:W-:Y:S06]  /*0f10*/  BRA `(.L_x_1755) ;  /* 0x0000000000107947 */ /* 0x000fec0003800000 */
.L_x_1753:
[----:B-----5:R-:W-:-:S05]  /*0f20*/  HADD2.F32 R31, -RZ, R12.H0_H0 ;  /* 0x2000000cff1f7230 */ /* 0x020fca0000004100 */
[----:B------:R-:W-:Y:S01]  /*0f30*/  FADD.FTZ R30, R31, R30 ;  /* 0x0000001e1f1e7221 */ /* 0x000fe20000010000 */
[----:B------:R-:W-:-:S05]  /*0f40*/  @P2 HADD2.F32 R31, -RZ, R16.H0_H0 ;  /* 0x20000010ff1f2230 */ /* 0x000fca0000004100 */
[----:B------:R-:W-:-:S07]  /*0f50*/  @P2 FADD.FTZ R30, R31, R30 ;  /* 0x0000001e1f1e2221 */ /* 0x000fce0000010000 */
.L_x_1755:
[----:B------:R-:W-:-:S04]  /*0f60*/  F2FP.F16.F32.PACK_AB R31, RZ, R30 ;  /* 0x0000001eff1f723e */ /* 0x000fc800000000ff */
[----:B------:R-:W-:-:S07]  /*0f70*/  PRMT R20, R31, 0x7610, R20 ;  /* 0x000076101f147816 */ /* 0x000fce0000000014 */
.L_x_1756:
[----:B------:R-:W-:Y:S01]  /*0f80*/  HADD2.F32 R56, -RZ, R24.H1_H1 ;  /* 0x30000018ff387230 */ /* 0x000fe20000004100 */
[----:B------:R-:W-:Y:S06]  /*0f90*/  @P3 BRA `(.L_x_1757) ;  /* 0x0000000000203947 */ /* 0x000fec0003800000 */
[----:B------:R-:W-:-:S04]  /*0fa0*/  ISETP.NE.U32.AND P4, PT, RZ, UR12, PT ;  /* 0x0000000cff007c0c */ /* 0x000fc8000bf85070 */
[----:B------:R-:W-:-:S13]  /*0fb0*/  ISETP.NE.AND.EX P4, PT, RZ, UR13, PT, P4 ;  /* 0x0000000dff007c0c */ /* 0x000fda000bf85340 */
[----:B------:R-:W-:Y:S05]  /*0fc0*/  @P4 BRA `(.L_x_1758) ;  /* 0x0000000000084947 */ /* 0x000fea0003800000 */
[----:B------:R-:W-:Y:S05]  /*0fd0*/  @P0 BRA `(.L_x_1759) ;  /* 0x0000000000200947 */ /* 0x000fea0003800000 */
[----:B------:R-:W-:Y:S05]  /*0fe0*/  BRA `(.L_x_1760) ;  /* 0x0000000000247947 */ /* 0x000fea0003800000 */
.L_x_1758:
[----:B-----5:R-:W-:-:S05]  /*0ff0*/  HADD2.F32 R31, -RZ, R16.H1_H1 ;  /* 0x30000010ff1f7230 */ /* 0x020fca0000004100 */
[----:B------:R-:W-:Y:S01]  /*1000*/  FADD.FTZ R56, R31, R56 ;  /* 0x000000381f387221 */ /* 0x000fe20000010000 */
[----:B------:R-:W-:Y:S06]  /*1010*/  BRA `(.L_x_1759) ;  /* 0x0000000000107947 */ /* 0x000fec0003800000 */
.L_x_1757:
[----:B-----5:R-:W-:-:S05]  /*1020*/  HADD2.F32 R31, -RZ, R12.H1_H1 ;  /* 0x3000000cff1f7230 */ /* 0x020fca0000004100 */
[----:B------:R-:W-:Y:S01]  /*1030*/  FADD.FTZ R56, R31, R56 ;  /* 0x000000381f387221 */ /* 0x000fe20000010000 */
[----:B------:R-:W-:-:S05]  /*1040*/  @P2 HADD2.F32 R31, -RZ, R16.H1_H1 ;  /* 0x30000010ff1f2230 */ /* 0x000fca0000004100 */
[----:B------:R-:W-:-:S07]  /*1050*/  @P2 FADD.FTZ R56, R31, R56 ;  /* 0x000000381f382221 */ /* 0x000fce0000010000 */
.L_x_1759:
[----:B------:R-:W-:-:S04]  /*1060*/  F2FP.F16.F32.PACK_AB R24, RZ, R56 ;  /* 0x00000038ff18723e */ /* 0x000fc800000000ff */
[----:B------:R-:W-:-:S07]  /*1070*/  PRMT R20, R20, 0x5410, R24 ;  /* 0x0000541014147816 */ /* 0x000fce0000000018 */
.L_x_1760:
[----:B------:R-:W-:Y:S01]  /*1080*/  HADD2.F32 R31, -RZ, R25.H0_H0 ;  /* 0x20000019ff1f7230 */ /* 0x000fe20000004100 */
[----:B------:R-:W-:Y:S06]  /*1090*/  @P3 BRA `(.L_x_1761) ;  /* 0x0000000000203947 */ /* 0x000fec0003800000 */
[----:B------:R-:W-:-:S04]  /*10a0*/  ISETP.NE.U32.AND P4, PT, RZ, UR12, PT ;  /* 0x0000000cff007c0c */ /* 0x000fc8000bf85070 */
[----:B------:R-:W-:-:S13]  /*10b0*/  ISETP.NE.AND.EX P4, PT, RZ, UR13, PT, P4 ;  /* 0x0000000dff007c0c */ /* 0x000fda000bf85340 */
[----:B------:R-:W-:Y:S05]  /*10c0*/  @P4 BRA `(.L_x_1762) ;  /* 0x0000000000084947 */ /* 0x000fea0003800000 */
[----:B------:R-:W-:Y:S05]  /*10d0*/  @P0 BRA `(.L_x_1763) ;  /* 0x0000000000200947 */ /* 0x000fea0003800000 */
[----:B------:R-:W-:Y:S05]  /*10e0*/  BRA `(.L_x_1764) ;  /* 0x0000000000247947 */ /* 0x000fea0003800000 */
.L_x_1762:
[----:B-----5:R-:W-:-:S05]  /*10f0*/  HADD2.F32 R24, -RZ, R17.H0_H0 ;  /* 0x20000011ff187230 */ /* 0x020fca0000004100 */
[----:B------:R-:W-:Y:S01]  /*1100*/  FADD.FTZ R31, R24, R31 ;  /* 0x0000001f181f7221 */ /* 0x000fe20000010000 */
[----:B------:R-:W-:Y:S06]  /*1110*/  BRA `(.L_x_1763) ;  /* 0x0000000000107947 */ /* 0x000fec0003800000 */
.L_x_1761:
[----:B-----5:R-:W-:-:S05]  /*1120*/  HADD2.F32 R24, -RZ, R13.H0_H0 ;  /* 0x2000000dff187230 */ /* 0x020fca0000004100 */
[----:B------:R-:W-:Y:S01]  /*1130*/  FADD.FTZ R31, R24, R31 ;  /* 0x0000001f181f7221 */ /* 0x000fe20000010000 */
[----:B------:R-:W-:-:S05]  /*1140*/  @P2 HADD2.F32 R24, -RZ, R17.H0_H0 ;  /* 0x20000011ff182230 */ /* 0x000fca0000004100 */
[----:B------:R-:W-:-:S07]  /*1150*/  @P2 FADD.FTZ R31, R24, R31 ;  /* 0x0000001f181f2221 */ /* 0x000fce0000010000 */
.L_x_1763:
[----:B------:R-:W-:-:S04]  /*1160*/  F2FP.F16.F32.PACK_AB R24, RZ, R31 ;  /* 0x0000001fff18723e */ /* 0x000fc800000000ff */
[----:B------:R-:W-:-:S07]  /*1170*/  PRMT R21, R24, 0x7610, R21 ;  /* 0x0000761018157816 */ /* 0x000fce0000000015 */
.L_x_1764:
[----:B------:R-:W-:Y:S01]  /*1180*/  HADD2.F32 R58, -RZ, R25.H1_H1 ;  /* 0x30000019ff3a7230 */ /* 0x000fe20000004100 */
[----:B------:R-:W-:Y:S06]  /*1190*/  @P3 BRA `(.L_x_1765) ;  /* 0x0000000000203947 */ /* 0x000fec0003800000 */
[----:B------:R-:W-:-:S04]  /*11a0*/  ISETP.NE.U32.AND P4, PT, RZ, UR12, PT ;  /* 0x0000000cff007c0c */ /* 0x000fc8000bf85070 */
[----:B------:R-:W-:-:S13]  /*11b0*/  ISETP.NE.AND.EX P4, PT, RZ, UR13, PT, P4 ;  /* 0x0000000dff007c0c */ /* 0x000fda000bf85340 */
[----:B------:R-:W-:Y:S05]  /*11c0*/  @P4 BRA `(.L_x_1766) ;  /* 0x0000000000084947 */ /* 0x000fea0003800000 */
[----:B------:R-:W-:Y:S05]  /*11d0*/  @P0 BRA `(.L_x_1767) ;  /* 0x0000000000200947 */ /* 0x000fea0003800000 */
[----:B------:R-:W-:Y:S05]  /*11e0*/  BRA `(.L_x_1768) ;  /* 0x0000000000247947 */ /* 0x000fea0003800000 */
.L_x_1766:
[----:B-----5:R-:W-:-:S05]  /*11f0*/  HADD2.F32 R25, -RZ, R17.H1_H1 ;  /* 0x30000011ff197230 */ /* 0x020fca0000004100 */
[----:B------:R-:W-:Y:S01]  /*1200*/  FADD.FTZ R58, R25, R58 ;  /* 0x0000003a193a7221 */ /* 0x000fe20000010000 */
[----:B------:R-:W-:Y:S06]  /*1210*/  BRA `(.L_x_1767) ;  /* 0x0000000000107947 */ /* 0x000fec0003800000 */
.L_x_1765:
[----:B-----5:R-:W-:-:S05]  /*1220*/  HADD2.F32 R25, -RZ, R13.H1_H1 ;  /* 0x3000000dff197230 */ /* 0x020fca0000004100 */
[----:B------:R-:W-:Y:S01]  /*1230*/  FADD.FTZ R58, R25, R58 ;  /* 0x0000003a193a7221 */ /* 0x000fe20000010000 */
[----:B------:R-:W-:-:S05]  /*1240*/  @P2 HADD2.F32 R25, -RZ, R17.H1_H1 ;  /* 0x30000011ff192230 */ /* 0x000fca0000004100 */
[----:B------:R-:W-:-:S07]  /*1250*/  @P2 FADD.FTZ R58, R25, R58 ;  /* 0x0000003a193a2221 */ /* 0x000fce0000010000 */
.L_x_1767:
[----:B------:R-:W-:-:S04]  /*1260*/  F2FP.F16.F32.PACK_AB R24, RZ, R58 ;  /* 0x0000003aff18723e */ /* 0x000fc800000000ff */
[----:B------:R-:W-:-:S07]  /*1270*/  PRMT R21, R21, 0x5410, R24 ;  /* 0x0000541015157816 */ /* 0x000fce0000000018 */
.L_x_1768:
[----:B------:R-:W-:Y:S01]  /*1280*/  HADD2.F32 R57, -RZ, R26.H0_H0 ;  /* 0x2000001aff397230 */ /* 0x000fe20000004100 */
[----:B------:R-:W-:Y:S06]  /*1290*/  @P3 BRA `(.L_x_1769) ;  /* 0x0000000000203947 */ /* 0x000fec0003800000 */
[----:B------:R-:W-:-:S04]  /*12a0*/  ISETP.NE.U32.AND P4, PT, RZ, UR12, PT ;  /* 0x0000000cff007c0c */ /* 0x000fc8000bf85070 */
[----:B------:R-:W-:-:S13]  /*12b0*/  ISETP.NE.AND.EX P4, PT, RZ, UR13, PT, P4 ;  /* 0x0000000dff007c0c */ /* 0x000fda000bf85340 */
[----:B------:R-:W-:Y:S05]  /*12c0*/  @P4 BRA `(.L_x_1770) ;  /* 0x0000000000084947 */ /* 0x000fea0003800000 */
[----:B------:R-:W-:Y:S05]  /*12d0*/  @P0 BRA `(.L_x_1771) ;  /* 0x0000000000200947 */ /* 0x000fea0003800000 */
[----:B------:R-:W-:Y:S05]  /*12e0*/  BRA `(.L_x_1772) ;  /* 0x0000000000247947 */ /* 0x000fea0003800000 */
.L_x_1770:
[----:B-----5:R-:W-:-:S05]  /*12f0*/  HADD2.F32 R24, -RZ, R18.H0_H0 ;  /* 0x20000012ff187230 */ /* 0x020fca0000004100 */
[----:B------:R-:W-:Y:S01]  /*1300*/  FADD.FTZ R57, R24, R57 ;  /* 0x0000003918397221 */ /* 0x000fe20000010000 */
[----:B------:R-:W-:Y:S06]  /*1310*/  BRA `(.L_x_1771) ;  /* 0x0000000000107947 */ /* 0x000fec0003800000 */
.L_x_1769:
[----:B-----5:R-:W-:-:S05]  /*1320*/  HADD2.F32 R24, -RZ, R14.H0_H0 ;  /* 0x2000000eff187230 */ /* 0x020fca0000004100 */
[----:B------:R-:W-:Y:S01]  /*1330*/  FADD.FTZ R57, R24, R57 ;  /* 0x0000003918397221 */ /* 0x000fe20000010000 */
[----:B------:R-:W-:-:S05]  /*1340*/  @P2 HADD2.F32 R24, -RZ, R18.H0_H0 ;  /* 0x20000012ff182230 */ /* 0x000fca0000004100 */
[----:B------:R-:W-:-:S07]  /*1350*/  @P2 FADD.FTZ R57, R24, R57 ;  /* 0x0000003918392221 */ /* 0x000fce0000010000 */
.L_x_1771:
[----:B------:R-:W-:-:S04]  /*1360*/  F2FP.F16.F32.PACK_AB R24, RZ, R57 ;  /* 0x00000039ff18723e */ /* 0x000fc800000000ff */
[----:B------:R-:W-:-:S07]  /*1370*/  PRMT R22, R24, 0x7610, R22 ;  /* 0x0000761018167816 */ /* 0x000fce0000000016 */
.L_x_1772:
[----:B------:R-:W-:Y:S01]  /*1380*/  HADD2.F32 R59, -RZ, R26.H1_H1 ;  /* 0x3000001aff3b7230 */ /* 0x000fe20000004100 */
[----:B------:R-:W-:Y:S06]  /*1390*/  @P3 BRA `(.L_x_1773) ;  /* 0x0000000000203947 */ /* 0x000fec0003800000 */
[----:B------:R-:W-:-:S04]  /*13a0*/  ISETP.NE.U32.AND P4, PT, RZ, UR12, PT ;  /* 0x0000000cff007c0c */ /* 0x000fc8000bf85070 */
[----:B------:R-:W-:-:S13]  /*13b0*/  ISETP.NE.AND.EX P4, PT, RZ, UR13, PT, P4 ;  /* 0x0000000dff007c0c */ /* 0x000fda000bf85340 */
[----:B------:R-:W-:Y:S05]  /*13c0*/  @P4 BRA `(.L_x_1774) ;  /* 0x0000000000084947 */ /* 0x000fea0003800000 */
[----:B------:R-:W-:Y:S05]  /*13d0*/  @P0 BRA `(.L_x_1775) ;  /* 0x0000000000200947 */ /* 0x000fea0003800000 */
[----:B------:R-:W-:Y:S05]  /*13e0*/  BRA `(.L_x_1776) ;  /* 0x0000000000247947 */ /* 0x000fea0003800000 */
.L_x_1774:
[----:B-----5:R-:W-:-:S05]  /*13f0*/  HADD2.F32 R24, -RZ, R18.H1_H1 ;  /* 0x30000012ff187230 */ /* 0x020fca0000004100 */
[----:B------:R-:W-:Y:S01]  /*1400*/  FADD.FTZ R59, R24, R59 ;  /* 0x0000003b183b7221 */ /* 0x000fe20000010000 */
[----:B------:R-:W-:Y:S06]  /*1410*/  BRA `(.L_x_1775) ;  /* 0x0000000000107947 */ /* 0x000fec0003800000 */
.L_x_1773:
[----:B-----5:R-:W-:-:S05]  /*1420*/  HADD2.F32 R24, -RZ, R14.H1_H1 ;  /* 0x3000000eff187230 */ /* 0x020fca0000004100 */
[----:B------:R-:W-:Y:S01]  /*1430*/  FADD.FTZ R59, R24, R59 ;  /* 0x0000003b183b7221 */ /* 0x000fe20000010000 */
[----:B------:R-:W-:-:S05]  /*1440*/  @P2 HADD2.F32 R24, -RZ, R18.H1_H1 ;  /* 0x30000012ff182230 */ /* 0x000fca0000004100 */
[----:B------:R-:W-:-:S07]  /*1450*/  @P2 FADD.FTZ R59, R24, R59 ;  /* 0x0000003b183b2221 */ /* 0x000fce0000010000 */
.L_x_1775:
[----:B------:R-:W-:-:S04]  /*1460*/  F2FP.F16.F32.PACK_AB R24, RZ, R59 ;  /* 0x0000003bff18723e */ /* 0x000fc800000000ff */
[----:B------:R-:W-:-:S07]  /*1470*/  PRMT R22, R22, 0x5410, R24 ;  /* 0x0000541016167816 */ /* 0x000fce0000000018 */
.L_x_1776:
[----:B------:R-:W-:Y:S01]  /*1480*/  HADD2.F32 R26, -RZ, R27.H0_H0 ;  /* 0x2000001bff1a7230 */ /* 0x000fe20000004100 */
[----:B------:R-:W-:Y:S06]  /*1490*/  @P3 BRA `(.L_x_1777) ;  /* 0x0000000000203947 */ /* 0x000fec0003800000 */
[----:B------:R-:W-:-:S04]  /*14a0*/  ISETP.NE.U32.AND P4, PT, RZ, UR12, PT ;  /* 0x0000000cff007c0c */ /* 0x000fc8000bf85070 */
[----:B------:R-:W-:-:S13]  /*14b0*/  ISETP.NE.AND.EX P4, PT, RZ, UR13, PT, P4 ;  /* 0x0000000dff007c0c */ /* 0x000fda000bf85340 */
[----:B------:R-:W-:Y:S05]  /*14c0*/  @P4 BRA `(.L_x_1778) ;  /* 0x0000000000084947 */ /* 0x000fea0003800000 */
[----:B------:R-:W-:Y:S05]  /*14d0*/  @P0 BRA `(.L_x_1779) ;  /* 0x0000000000200947 */ /* 0x000fea0003800000 */
[----:B------:R-:W-:Y:S05]  /*14e0*/  BRA `(.L_x_1780) ;  /* 0x0000000000247947 */ /* 0x000fea0003800000 */
.L_x_1778:
[----:B-----5:R-:W-:-:S05]  /*14f0*/  HADD2.F32 R25, -RZ, R19.H0_H0 ;  /* 0x20000013ff197230 */ /* 0x020fca0000004100 */
[----:B------:R-:W-:Y:S01]  /*1500*/  FADD.FTZ R26, R25, R26 ;  /* 0x0000001a191a7221 */ /* 0x000fe20000010000 */
[----:B------:R-:W-:Y:S06]  /*1510*/  BRA `(.L_x_1779) ;  /* 0x0000000000107947 */ /* 0x000fec0003800000 */
.L_x_1777:
[----:B-----5:R-:W-:-:S05]  /*1520*/  HADD2.F32 R25, -RZ, R15.H0_H0 ;  /* 0x2000000fff197230 */ /* 0x020fca0000004100 */
[----:B------:R-:W-:Y:S01]  /*1530*/  FADD.FTZ R26, R25, R26 ;  /* 0x0000001a191a7221 */ /* 0x000fe20000010000 */
[----:B------:R-:W-:-:S05]  /*1540*/  @P2 HADD2.F32 R25, -RZ, R19.H0_H0 ;  /* 0x20000013ff192230 */ /* 0x000fca0000004100 */
[----:B------:R-:W-:-:S07]  /*1550*/  @P2 FADD.FTZ R26, R25, R26 ;  /* 0x0000001a191a2221 */ /* 0x000fce0000010000 */
.L_x_1779:
[----:B------:R-:W-:-:S04]  /*1560*/  F2FP.F16.F32.PACK_AB R24, RZ, R26 ;  /* 0x0000001aff18723e */ /* 0x000fc800000000ff */
[----:B------:R-:W-:-:S07]  /*1570*/  PRMT R23, R24, 0x7610, R23 ;  /* 0x0000761018177816 */ /* 0x000fce0000000017 */
.L_x_1780:
[----:B------:R-:W-:Y:S01]  /*1580*/  HADD2.F32 R27, -RZ, R27.H1_H1 ;  /* 0x3000001bff1b7230 */ /* 0x000fe20000004100 */
[----:B------:R-:W-:Y:S06]  /*1590*/  @P3 BRA `(.L_x_1781) ;  /* 0x0000000000203947 */ /* 0x000fec0003800000 */
[----:B------:R-:W-:-:S04]  /*15a0*/  ISETP.NE.U32.AND P2, PT, RZ, UR12, PT ;  /* 0x0000000cff007c0c */ /* 0x000fc8000bf45070 */
[----:B------:R-:W-:-:S13]  /*15b0*/  ISETP.NE.AND.EX P2, PT, RZ, UR13, PT, P2 ;  /* 0x0000000dff007c0c */ /* 0x000fda000bf45320 */
[----:B------:R-:W-:Y:S05]  /*15c0*/  @P2 BRA `(.L_x_1782) ;  /* 0x0000000000082947 */ /* 0x000fea0003800000 */
[----:B------:R-:W-:Y:S05]  /*15d0*/  @P0 BRA `(.L_x_1783) ;  /* 0x0000000000200947 */ /* 0x000fea0003800000 */
[----:B------:R-:W-:Y:S05]  /*15e0*/  BRA `(.L_x_1784) ;  /* 0x0000000000247947 */ /* 0x000fea0003800000 */
.L_x_1782:
[----:B-----5:R-:W-:-:S05]  /*15f0*/  HADD2.F32 R24, -RZ, R19.H1_H1 ;  /* 0x30000013ff187230 */ /* 0x020fca0000004100 */
[----:B------:R-:W-:Y:S01]  /*1600*/  FADD.FTZ R27, R24, R27 ;  /* 0x0000001b181b7221 */ /* 0x000fe20000010000 */
[----:B------:R-:W-:Y:S06]  /*1610*/  BRA `(.L_x_1783) ;  /* 0x0000000000107947 */ /* 0x000fec0003800000 */
.L_x_1781:
[----:B-----5:R-:W-:-:S05]  /*1620*/  HADD2.F32 R24, -RZ, R15.H1_H1 ;  /* 0x3000000fff187230 */ /* 0x020fca0000004100 */
[----:B------:R-:W-:Y:S01]  /*1630*/  FADD.FTZ R27, R24, R27 ;  /* 0x0000001b181b7221 */ /* 0x000fe20000010000 */
[----:B------:R-:W-:-:S05]  /*1640*/  @P2 HADD2.F32 R24, -RZ, R19.H1_H1 ;  /* 0x30000013ff182230 */ /* 0x000fca0000004100 */
[----:B------:R-:W-:-:S07]  /*1650*/  @P2 FADD.FTZ R27, R24, R27 ;  /* 0x0000001b181b2221 */ /* 0x000fce0000010000 */
.L_x_1783:
[----:B------:R-:W-:-:S04]  /*1660*/  F2FP.F16.F32.PACK_AB R24, RZ, R27 ;  /* 0x0000001bff18723e */ /* 0x000fc800000000ff */
[----:B------:R-:W-:-:S07]  /*1670*/  PRMT R23, R23, 0x5410, R24 ;  /* 0x0000541017177816 */ /* 0x000fce0000000018 */
.L_x_1784:
        /* <DEDUP_REMOVED lines=76> */
.L_x_1798:
        /* <DEDUP_REMOVED lines=19> */
[C---:B------:R-:W-:Y:S01]  /*1c70*/  FADD.FTZ R26, -R63.reuse, R26 ;  /* 0x0000001a3f1a7221 */ /* 0x040fe20000010100 */
[----:B------:R-:W-:Y:S01]  /*1c80*/  FADD.FTZ R27, -R63, R27 ;  /* 0x0000001b3f1b7221 */ /* 0x000fe20000010100 */
[----:B------:R-:W-:Y:S01]  /*1c90*/  FFMA.FTZ R43, R5, R43, R60 ;  /* 0x0000002b052b7223 */ /* 0x000fe2000001003c */
[----:B------:R-:W-:Y:S01]  /*1ca0*/  FFMA.FTZ R68, R4, R48, R55 ;  /* 0x0000003004447223 */ /* 0x000fe20000010037 */
[C---:B------:R-:W-:Y:S01]  /*1cb0*/  FMUL.FTZ R28, R67.reuse, R28 ;  /* 0x0000001c431c7220 */ /* 0x040fe20000410000 */
[----:B------:R-:W-:Y:S01]  /*1cc0*/  FMUL.FTZ R42, R67, R42 ;  /* 0x0000002a432a7220 */ /* 0x000fe20000410000 */
[C---:B------:R-:W-:Y:S01]  /*1cd0*/  FADD.FTZ R29, -R63.reuse, R29 ;  /* 0x0000001d3f1d7221 */ /* 0x040fe20000010100 */
[C---:B------:R-:W-:Y:S01]  /*1ce0*/  FADD.FTZ R44, -R63.reuse, R44 ;  /* 0x0000002c3f2c7221 */ /* 0x040fe20000010100 */
[----:B------:R-:W-:Y:S01]  /*1cf0*/  FFMA.FTZ R28, R62, R28, R66 ;  /* 0x0000001c3e1c7223 */ /* 0x000fe20000010042 */
[----:B------:R-:W-:Y:S01]  /*1d00*/  FADD.FTZ R30, -R63, R30 ;  /* 0x0000001e3f1e7221 */ /* 0x000fe20000010100 */
        /* <DEDUP_REMOVED lines=8> */
[C---:B------:R-:W-:Y:S01]  /*1d90*/  FMUL.FTZ R30, R67.reuse, R30 ;  /* 0x0000001e431e7220 */ /* 0x040fe20000410000 */
[----:B------:R-:W-:Y:S01]  /*1da0*/  FFMA.FTZ R29, R50, R29, R64 ;  /* 0x0000001d321d7223 */ /* 0x000fe20000010040 */
[----:B------:R-:W-:Y:S01]  /*1db0*/  FFMA.FTZ R44, R6, R44, R61 ;  /* 0x0000002c062c7223 */ /* 0x000fe2000001003d */
[C---:B------:R-:W-:Y:S01]  /*1dc0*/  FMUL.FTZ R57, R67.reuse, R57 ;  /* 0x0000003943397220 */ /* 0x040fe20000410000 */
[C---:B------:R-:W-:Y:S01]  /*1dd0*/  FMUL.FTZ R56, R67.reuse, R56 ;  /* 0x0000003843387220 */ /* 0x040fe20000410000 */
[C---:B------:R-:W-:Y:S01]  /*1de0*/  FMUL.FTZ R58, R67.reuse, R58 ;  /* 0x0000003a433a7220 */ /* 0x040fe20000410000 */
[----:B------:R-:W-:Y:S01]  /*1df0*/  FMUL.FTZ R48, R67, R59 ;  /* 0x0000003b43307220 */ /* 0x000fe20000410000 */
[----:B0-----:R-:W-:Y:S01]  /*1e00*/  FADD.FTZ R24, -R63, R49 ;  /* 0x000000313f187221 */ /* 0x001fe20000010100 */
[C---:B------:R-:W-:Y:S01]  /*1e10*/  FMUL.FTZ R25, R67.reuse, R46 ;  /* 0x0000002e43197220 */ /* 0x040fe20000410000 */
[----:B------:R-:W-:Y:S01]  /*1e20*/  FMUL.FTZ R46, R67, R31 ;  /* 0x0000001f432e7220 */ /* 0x000fe20000410000 */
[----:B------:R-:W-:Y:S01]  /*1e30*/  FFMA.FTZ R58, R37, R58, R11 ;  /* 0x0000003a253a7223 */ /* 0x000fe2000001000b */
[----:B------:R-:W-:Y:S01]  /*1e40*/  FMUL.FTZ R24, R67, R24 ;  /* 0x0000001843187220 */ /* 0x000fe20000410000 */
[----:B------:R-:W-:Y:S01]  /*1e50*/  FFMA.FTZ R31, R3, R25, R54 ;  /* 0x00000019031f7223 */ /* 0x000fe20000010036 */
[C---:B------:R-:W-:Y:S01]  /*1e60*/  FMUL.FTZ R25, R67.reuse, R26 ;  /* 0x0000001a43197220 */ /* 0x040fe20000410000 */
[----:B------:R-:W-:Y:S01]  /*1e70*/  F2FP.F16.F32.PACK_AB R26, R68, R43 ;  /* 0x0000002b441a723e */ /* 0x000fe200000000ff */
[----:B------:R-:W-:Y:S01]  /*1e80*/  FFMA.FTZ R49, R2, R24, R53 ;  /* 0x0000001802317223 */ /* 0x000fe20000010035 */
[----:B------:R-:W-:-:S04]  /*1e90*/  FMUL.FTZ R24, R67, R27 ;  /* 0x0000001b43187220 */ /* 0x000fc80000410000 */
        /* <DEDUP_REMOVED lines=10> */
[----:B------:R-:W0:Y:S01]  /*1f40*/  LDC.64 R42, c[0x0][0x210] ;  /* 0x00008400ff2a7b82 */ /* 0x000e220000000a00 */
[----:B------:R-:W-:Y:S01]  /*1f50*/  FFMA.FTZ R57, R39, R48, R9 ;  /* 0x0000003027397223 */ /* 0x000fe20000010009 */
[----:B------:R-:W-:Y:S01]  /*1f60*/  FFMA.FTZ R49, R35, R56, R33 ;  /* 0x0000003823317223 */ /* 0x000fe20000010021 */
[----:B------:R-:W-:-:S02]  /*1f70*/  LEA R44, P2, R45, UR8, 0x4 ;  /* 0x000000082d2c7c11 */ /* 0x000fc4000f8420ff */
[----:B------:R-:W-:Y:S02]  /*1f80*/  LEA R46, P3, R47, UR8, 0x4 ;  /* 0x000000082f2e7c11 */ /* 0x000fe4000f8620ff */
[----:B------:R-:W-:Y:S02]  /*1f90*/  LEA.HI.X R45, R45, UR9, RZ, 0x4, P2 ;  /* 0x000000092d2d7c11 */ /* 0x000fe400090f24ff */
[----:B------:R-:W-:Y:S02]  /*1fa0*/  F2FP.F16.F32.PACK_AB R30, R57, R30 ;  /* 0x0000001e391e723e */ /* 0x000fe400000000ff */
[----:B------:R-:W-:Y:S01]  /*1fb0*/  F2FP.F16.F32.PACK_AB R29, R58, R29 ;  /* 0x0000001d3a1d723e */ /* 0x000fe200000000ff */
[----:B------:R1:W-:Y:S01]  /*1fc0*/  STG.E.128 desc[UR4][R44.64], R24 ;  /* 0x000000182c007986 */ /* 0x0003e2000c101d04 */
[----:B------:R-:W-:Y:S02]  /*1fd0*/  F2FP.F16.F32.PACK_AB R28, R49, R28 ;  /* 0x0000001c311c723e */ /* 0x000fe400000000ff */
[----:B------:R-:W-:-:S05]  /*1fe0*/  LEA.HI.X R47, R47, UR9, RZ, 0x4, P3 ;  /* 0x000000092f2f7c11 */ /* 0x000fca00098f24ff */
[----:B------:R1:W-:Y:S01]  /*1ff0*/  STG.E.128 desc[UR4][R46.64], R28 ;  /* 0x0000001c2e007986 */ /* 0x0003e2000c101d04 */
[----:B0-----:R-:W-:-:S04]  /*2000*/  LEA R34, R42, R34, 0x2 ;  /* 0x000000222a227211 */ /* 0x001fc800078e10ff */
[----:B------:R-:W-:-:S13]  /*2010*/  ISETP.GE.AND P2, PT, R34, R43, PT ;  /* 0x0000002b2200720c */ /* 0x000fda0003f46270 */
[----:B-1----:R-:W-:Y:S05]  /*2020*/  @!P2 BRA `(.L_x_1786) ;  /* 0xffffffe40014a947 */ /* 0x002fea000383ffff */
[----:B------:R-:W-:Y:S05]  /*2030*/  EXIT ;  /* 0x000000000000794d */ /* 0x000fea0003800000 */
.L_x_1785:
[----:B------:R-:W-:Y:S01]  /*2040*/  HFMA2.MMA R67, -RZ, RZ, 0, 5.9604644775390625e-08 ;  /* 0x00000001ff437435 */ /* 0x000fe200000001ff */
[----:B------:R-:W-:Y:S01]  /*2050*/  BSSY B0, `(.L_x_1787) ;  /* 0x0000006000007945 */ /* 0x000fe20003800000 */
[----:B------:R-:W-:Y:S02]  /*2060*/  MOV R25, 0x1f ;  /* 0x0000001f00197802 */ /* 0x000fe40000000f00 */
[----:B------:R-:W-:-:S07]  /*2070*/  MOV R24, 0xffffffff ;  /* 0xffffffff00187802 */ /* 0x000fce0000000f00 */
[----:B-----5:R-:W-:Y:S05]  /*2080*/  WARPSYNC.COLLECTIVE R24, `(.L_x_1788) ;  /* 0x0000000018087348 */ /* 0x020fea0003c00000 */
[----:B------:R0:W1:Y:S02]  /*2090*/  SHFL.BFLY P3, R24, R68, R67, R25 ;  /* 0x0c00004344187389 */ /* 0x0000640000060019 */
[----:B01---5:R-:W-:Y:S01]  /*20a0*/  ENDCOLLECTIVE ;  /* 0x000000000000791b */ /* 0x023fe20003800000 */
.L_x_1788:
[----:B------:R-:W-:Y:S05]  /*20b0*/  BSYNC B0 ;  /* 0x0000000000007941 */ /* 0x000fea0003800000 */
.L_x_1787:
[----:B------:R-:W-:Y:S01]  /*20c0*/  FADD.FTZ R68, R68, R24 ;  /* 0x0000001844447221 */ /* 0x000fe20000010000 */
[----:B------:R-:W-:Y:S01]  /*20d0*/  HFMA2.MMA R67, -RZ, RZ, 0, 1.1920928955078125e-07 ;  /* 0x00000002ff437435 */ /* 0x000fe200000001ff */
[----:B------:R-:W-:Y:S02]  /*20e0*/  MOV R24, 0xffffffff ;  /* 0xffffffff00187802 */ /* 0x000fe40000000f00 */
[----:B------:R-:W-:-:S08]  /*20f0*/  MOV R25, 0x1f ;  /* 0x0000001f00197802 */ /* 0x000fd00000000f00 */
[----:B------:R-:W-:Y:S05]  /*2100*/  WARPSYNC.COLLECTIVE R24, `(.L_x_1789) ;  /* 0x0000000018087348 */ /* 0x000fea0003c00000 */
[----:B------:R0:W1:Y:S02]  /*2110*/  SHFL.BFLY P3, R24, R68, R67, R25 ;  /* 0x0c00004344187389 */ /* 0x0000640000060019 */
[----:B01----:R-:W-:Y:S01]  /*2120*/  ENDCOLLECTIVE ;  /* 0x000000000000791b */ /* 0x003fe20003800000 */
.L_x_1789:
[----:B------:R-:W-:Y:S01]  /*2130*/  HFMA2.MMA R67, -RZ, RZ, 0, 2.384185791015625e-07 ;  /* 0x00000004ff437435 */ /* 0x000fe200000001ff */
[----:B------:R-:W-:Y:S02]  /*2140*/  MOV R63, R24 ;  /* 0x00000018003f7202 */ /* 0x000fe40000000f00 */
[----:B------:R-:W-:-:S03]  /*2150*/  MOV R24, 0xffffffff ;  /* 0xffffffff00187802 */ /* 0x000fc60000000f00 */
[----:B------:R-:W-:-:S05]  /*2160*/  FADD.FTZ R63, R68, R63 ;  /* 0x0000003f443f7221 */ /* 0x000fca0000010000 */
[----:B------:R-:W-:-:S07]  /*2170*/  MOV R68, R63 ;  /* 0x0000003f00447202 */ /* 0x000fce0000000f00 */
[----:B------:R-:W-:Y:S05]  /*2180*/  WARPSYNC.COLLECTIVE R24, `(.L_x_1790) ;  /* 0x0000000018087348 */ /* 0x000fea0003c00000 */
[----:B------:R0:W1:Y:S02]  /*2190*/  SHFL.BFLY P3, R24, R68, R67, R25 ;  /* 0x0c00004344187389 */ /* 0x0000640000060019 */
[----:B01----:R-:W-:Y:S01]  /*21a0*/  ENDCOLLECTIVE ;  /* 0x000000000000791b */ /* 0x003fe20003800000 */
.L_x_1790:
[----:B------:R-:W-:Y:S01]  /*21b0*/  HFMA2.MMA R67, -RZ, RZ, 0, 4.76837158203125e-07 ;  /* 0x00000008ff437435 */ /* 0x000fe200000001ff */
[----:B------:R-:W-:Y:S02]  /*21c0*/  MOV R69, R24 ;  /* 0x0000001800457202 */ /* 0x000fe40000000f00 */
[----:B------:R-:W-:-:S03]  /*21d0*/  MOV R24, 0xffffffff ;  /* 0xffffffff00187802 */ /* 0x000fc60000000f00 */
[----:B------:R-:W-:-:S05]  /*21e0*/  FADD.FTZ R69, R63, R69 ;  /* 0x000000453f457221 */ /* 0x000fca0000010000 */
[----:B------:R-:W-:-:S07]  /*21f0*/  MOV R68, R69 ;  /* 0x0000004500447202 */ /* 0x000fce0000000f00 */
[----:B------:R-:W-:Y:S05]  /*2200*/  WARPSYNC.COLLECTIVE R24, `(.L_x_1791) ;  /* 0x0000000018087348 */ /* 0x000fea0003c00000 */
[----:B------:R0:W1:Y:S02]  /*2210*/  SHFL.BFLY P3, R24, R68, R67, R25 ;  /* 0x0c00004344187389 */ /* 0x0000640000060019 */
[----:B01----:R-:W-:Y:S01]  /*2220*/  ENDCOLLECTIVE ;  /* 0x000000000000791b */ /* 0x003fe20003800000 */
.L_x_1791:
[----:B------:R-:W-:Y:S01]  /*2230*/  HFMA2.MMA R67, -RZ, RZ, 0, 9.5367431640625e-07 ;  /* 0x00000010ff437435 */ /* 0x000fe200000001ff */
[----:B------:R-:W-:Y:S02]  /*2240*/  MOV R63, R24 ;  /* 0x00000018003f7202 */ /* 0x000fe40000000f00 */
[----:B------:R-:W-:-:S03]  /*2250*/  MOV R24, 0xffffffff ;  /* 0xffffffff00187802 */ /* 0x000fc60000000f00 */
[----:B------:R-:W-:-:S05]  /*2260*/  FADD.FTZ R69, R69, R63 ;  /* 0x0000003f45457221 */ /* 0x000fca0000010000 */
[----:B------:R-:W-:-:S07]  /*2270*/  MOV R68, R69 ;  /* 0x0000004500447202 */ /* 0x000fce0000000f00 */
[----:B------:R-:W-:Y:S05]  /*2280*/  WARPSYNC.COLLECTIVE R24, `(.L_x_1792) ;  /* 0x0000000018087348 */ /* 0x000fea0003c00000 */
[----:B------:R0:W1:Y:S02]  /*2290*/  SHFL.BFLY P3, R24, R68, R67, R25 ;  /* 0x0c00004344187389 */ /* 0x0000640000060019 */
[----:B01----:R-:W-:Y:S01]  /*22a0*/  ENDCOLLECTIVE ;  /* 0x000000000000791b */ /* 0x003fe20003800000 */
.L_x_1792:
[----:B------:R-:W-:Y:S01]  /*22b0*/  HFMA2.MMA R67, -RZ, RZ, 0, 5.9604644775390625e-08 ;  /* 0x00000001ff437435 */ /* 0x000fe200000001ff */
[----:B------:R-:W-:-:S05]  /*22c0*/  MOV R63, R24 ;  /* 0x00000018003f7202 */ /* 0x000fca0000000f00 */
        /* <DEDUP_REMOVED lines=35> */
[----:B------:R-:W-:Y:S02]  /*2500*/  MOV R24, 0xffffffff ;  /* 0xffffffff00187802 */ /* 0x000fe40000000f00 */
[----:B------:R-:W-:-:S07]  /*2510*/  MOV R25, 0x1f ;  /* 0x0000001f00197802 */ /* 0x000fce0000000f00 */
[----:B------:R-:W-:Y:S05]  /*2520*/  WARPSYNC.COLLECTIVE R24, `(.L_x_1793) ;  /* 0x0000000018087348 */ /* 0x000fea0003c00000 */
[----:B------:R0:W1:Y:S02]  /*2530*/  SHFL.BFLY P3, R24, R68, R67, R25 ;  /* 0x0c00004344187389 */ /* 0x0000640000060019 */
[----:B01----:R-:W-:Y:S01]  /*2540*/  ENDCOLLECTIVE ;  /* 0x000000000000791b */ /* 0x003fe20003800000 */
.L_x_1793:
[----:B------:R-:W-:Y:S01]  /*2550*/  HFMA2.MMA R67, -RZ, RZ, 0, 1.1920928955078125e-07 ;  /* 0x00000002ff437435 */ /* 0x000fe200000001ff */
[----:B------:R-:W-:Y:S01]  /*2560*/  FADD.FTZ R68, R68, R24 ;  /* 0x0000001844447221 */ /* 0x000fe20000010000 */
[----:B------:R-:W-:-:S09]  /*2570*/  MOV R24, 0xffffffff ;  /* 0xffffffff00187802 */ /* 0x000fd20000000f00 */
[----:B------:R-:W-:Y:S05]  /*2580*/  WARPSYNC.COLLECTIVE R24, `(.L_x_1794) ;  /* 0x0000000018087348 */ /* 0x000fea0003c00000 */
[----:B------:R0:W1:Y:S02]  /*2590*/  SHFL.BFLY P3, R24, R68, R67, R25 ;  /* 0x0c00004344187389 */ /* 0x0000640000060019 */
[----:B01----:R-:W-:Y:S01]  /*25a0*/  ENDCOLLECTIVE ;  /* 0x000000000000791b */ /* 0x003fe20003800000 */
.L_x_1794:
[----:B------:R-:W-:Y:S01]  /*25b0*/  HFMA2.MMA R67, -RZ, RZ, 0, 2.384185791015625e-07 ;  /* 0x00000004ff437435 */ /* 0x000fe200000001ff */
[----:B------:R-:W-:Y:S01]  /*25c0*/  FADD.FTZ R68, R68, R24 ;  /* 0x0000001844447221 */ /* 0x000fe20000010000 */
[----:B------:R-:W-:-:S09]  /*25d0*/  MOV R24, 0xffffffff ;  /* 0xffffffff00187802 */ /* 0x000fd20000000f00 */
[----:B------:R-:W-:Y:S05]  /*25e0*/  WARPSYNC.COLLECTIVE R24, `(.L_x_1795) ;  /* 0x0000000018087348 */ /* 0x000fea0003c00000 */
[----:B------:R0:W1:Y:S02]  /*25f0*/  SHFL.BFLY P3, R24, R68, R67, R25 ;  /* 0x0c00004344187389 */ /* 0x0000640000060019 */
[----:B01----:R-:W-:Y:S01]  /*2600*/  ENDCOLLECTIVE ;  /* 0x000000000000791b */ /* 0x003fe20003800000 */
.L_x_1795:
[----:B------:R-:W-:Y:S01]  /*2610*/  HFMA2.MMA R67, -RZ, RZ, 0, 4.76837158203125e-07 ;  /* 0x00000008ff437435 */ /* 0x000fe200000001ff */
[----:B------:R-:W-:Y:S01]  /*2620*/  FADD.FTZ R68, R68, R24 ;  /* 0x0000001844447221 */ /* 0x000fe20000010000 */
[----:B------:R-:W-:-:S09]  /*2630*/  MOV R24, 0xffffffff ;  /* 0xffffffff00187802 */ /* 0x000fd20000000f00 */
[----:B------:R-:W-:Y:S05]  /*2640*/  WARPSYNC.COLLECTIVE R24, `(.L_x_1796) ;  /* 0x0000000018087348 */ /* 0x000fea0003c00000 */
[----:B------:R0:W1:Y:S02]  /*2650*/  SHFL.BFLY P3, R24, R68, R67, R25 ;  /* 0x0c00004344187389 */ /* 0x0000640000060019 */
[----:B01----:R-:W-:Y:S01]  /*2660*/  ENDCOLLECTIVE ;  /* 0x000000000000791b */ /* 0x003fe20003800000 */
.L_x_1796:
[----:B------:R-:W-:Y:S01]  /*2670*/  HFMA2.MMA R67, -RZ, RZ, 0, 9.5367431640625e-07 ;  /* 0x00000010ff437435 */ /* 0x000fe200000001ff */
[----:B------:R-:W-:Y:S01]  /*2680*/  FADD.FTZ R68, R68, R24 ;  /* 0x0000001844447221 */ /* 0x000fe20000010000 */
[----:B------:R-:W-:-:S09]  /*2690*/  MOV R24, 0xffffffff ;  /* 0xffffffff00187802 */ /* 0x000fd20000000f00 */
[----:B------:R-:W-:Y:S05]  /*26a0*/  WARPSYNC.COLLECTIVE R24, `(.L_x_1797) ;  /* 0x0000000018087348 */ /* 0x000fea0003c00000 */
[----:B------:R0:W1:Y:S02]  /*26b0*/  SHFL.BFLY P3, R24, R68, R67, R25 ;  /* 0x0c00004344187389 */ /* 0x0000640000060019 */
[----:B01----:R-:W-:Y:S01]  /*26c0*/  ENDCOLLECTIVE ;  /* 0x000000000000791b */ /* 0x003fe20003800000 */
.L_x_1797:
[----:B------:R-:W-:Y:S05]  /*26d0*/  BRA `(.L_x_1798) ;  /* 0xfffffff400187947 */ /* 0x000fea000383ffff */
.L_x_1799:
        /* <DEDUP_REMOVED lines=10> */
.L_x_14201:


//--------------------- .text._ZN10layer_norm31ln_parallel_residual_fwd_kernelINS_13Kernel_traitsI6__halfS2_S2_S2_fjLj512ELj1ELj4ELj1ELj16ENS_18Kernel_traits_baseILj512ES2_S2_S2_S2_fjLj128EEEEELb1ELb0ELb0EEEvNS_9FwdParamsE --------------------------
	.section	.text._ZN10layer_norm31ln_parallel_residual_fwd_kernelINS_13Kernel_traitsI6__halfS2_S2_S2_fjLj512ELj1ELj4ELj1ELj16ENS_18Kernel_traits_baseILj512ES2_S2_S2_S2_fjLj128EEEEELb1ELb0ELb0EEEvNS_9FwdParamsE,"ax",@progbits
	.align	128
        .global         _ZN10layer_norm31ln_parallel_residual_fwd_kernelINS_13Kernel_traitsI6__halfS2_S2_S2_fjLj512ELj1ELj4ELj1ELj16ENS_18Kernel_traits_baseILj512ES2_S2_S2_S2_fjLj128EEEEELb1ELb0ELb0EEEvNS_9FwdParamsE
        .type           _ZN10layer_norm31ln_parallel_residual_fwd_kernelINS_13Kernel_traitsI6__halfS2_S2_S2_fjLj512ELj1ELj4ELj1ELj16ENS_18Kernel_traits_baseILj512ES2_S2_S2_S2_fjLj128EEEEELb1ELb0ELb0EEEvNS_9FwdParamsE,@function
        .size           _ZN10layer_norm31ln_parallel_residual_fwd_kernelINS_13Kernel_traitsI6__halfS2_S2_S2_fjLj512ELj1ELj4ELj1ELj16ENS_18Kernel_traits_baseILj512ES2_S2_S2_S2_fjLj128EEEEELb1ELb0ELb0EEEvNS_9FwdParamsE,(.L_x_14202 - _ZN10layer_norm31ln_parallel_residual_fwd_kernelINS_13Kernel_traitsI6__halfS2_S2_S2_fjLj512ELj1ELj4ELj1ELj16ENS_18Kernel_traits_baseILj512ES2_S2_S2_S2_fjLj128EEEEELb1ELb0ELb0EEEvNS_9FwdParamsE)
        .other          _ZN10layer_norm31ln_parallel_residual_fwd_kernelINS_13Kernel_traitsI6__halfS2_S2_S2_fjLj512ELj1ELj4ELj1ELj16ENS_18Kernel_traits_baseILj512ES2_S2_S2_S2_fjLj128EEEEELb1ELb0ELb0EEEvNS_9FwdParamsE,@"STO_CUDA_ENTRY STV_DEFAULT"
_ZN10layer_norm31ln_parallel_residual_fwd_kernelINS_13Kernel_traitsI6__halfS2_S2_S2_fjLj512ELj1ELj4ELj1ELj16ENS_18Kernel_traits_baseILj512ES2_S2_S2_S2_fjLj128EEEEELb1ELb0ELb0EEEvNS_9FwdParamsE:
.text._ZN10layer_norm31ln_parallel_residual_fwd_kernelINS_13Kernel_traitsI6__halfS2_S2_S2_fjLj512ELj1ELj4ELj1ELj16ENS_18Kernel_traits_baseILj512ES2_S2_S2_S2_fjLj128EEEEELb1ELb0ELb0EEEvNS_9FwdParamsE:
[----:B------:R-:W-:Y:S01]  /*0000*/  LDC R1, c[0x0][0x28] ;  /* 0x00000a00ff017b82 */ /* 0x000fe20000000800 */
[----:B------:R-:W-:Y:S01]  /*0010*/  ULDC.U8 UR4, c[0x0][0x2f4] ;  /* 0x0000bd0000047ab9 */ /* 0x000fe20000000000 */
[----:B------:R-:W-:Y:S01]  /*0020*/  ULDC.64 UR6, c[0x0][0x2e0] ;  /* 0x0000b80000067ab9 */ /* 0x000fe20000000a00 */
[----:B------:R-:W-:Y:S01]  /*0030*/  ISETP.NE.AND P0, PT, RZ, UR4, PT ;  /* 0x00000004ff007c0c */ /* 0x000fe2000bf05270 */
[----:B------:R-:W-:Y:S01]  /*0040*/  IMAD.U32 R2, RZ, RZ, UR6 ;  /* 0x00000006ff027e24 */ /* 0x000fe2000f8e00ff */
[----:B------:R-:W-:Y:S01]  /*0050*/  ULDC.64 UR4, c[0x0][0x208] ;  /* 0x0000820000047ab9 */ /* 0x000fe20000000a00 */
[----:B------:R-:W-:Y:S02]  /*0060*/  IMAD.U32 R3, RZ, RZ, UR7 ;  /* 0x00000007ff037e24 */ /* 0x000fe4000f8e00ff */
[----:B------:R-:W0:Y:S08]  /*0070*/  LDC R88, c[0x0][0x2e8] ;  /* 0x0000ba00ff587b82 */ /* 0x000e300000000800 */
[----:B------:R-:W0:Y:S01]  /*0080*/  LDC R89, c[0x0][0x2ec] ;  /* 0x0000bb00ff597b82 */ /* 0x000e220000000800 */
[----:B------:R-:W2:Y:S01]  /*0090*/  @P0 LDG.E.64 R2, desc[UR4][R2.64] ;  /* 0x0000000402020981 */ /* 0x000ea2000c1e1b00 */
[----:B------:R-:W1:Y:S06]  /*00a0*/  S2R R30, SR_TID.X ;  /* 0x00000000001e7919 */ /* 0x000e6c0000002100 */
[----:B------:R-:W3:Y:S01]  /*00b0*/  LDC R7, c[0x0][0x218] ;  /* 0x00008600ff077b82 */ /* 0x000ee20000000800 */
[----:B------:R-:W4:Y:S07]  /*00c0*/  S2R R6, SR_CTAID.X ;  /* 0x0000000000067919 */ /* 0x000f2e0000002500 */
[----:B------:R-:W5:Y:S01]  /*00d0*/  @P0 LDC R9, c[0x0][0x2f0] ;  /* 0x0000bc00ff090b82 */ /* 0x000f620000000800 */
[----:B0-----:R-:W5:Y:S01]  /*00e0*/  @P0 LDG.E.64 R4, desc[UR4][R88.64] ;  /* 0x0000000458040981 */ /* 0x001f62000c1e1b00 */
[----:B------:R-:W-:Y:S01]  /*00f0*/  ULDC UR8, c[0x0][0x0] ;  /* 0x0000000000087ab9 */ /* 0x000fe20000000800 */
[----:B------:R-:W-:Y:S01]  /*0100*/  BSSY B0, `(.L_x_1800) ;  /* 0x000003e000007945 */ /* 0x000fe20003800000 */
[----:B---3--:R-:W-:-:S04]  /*0110*/  SHF.R.S32.HI R0, RZ, 0x1f, R7 ;  /* 0x0000001fff007819 */ /* 0x008fc80000011407 */
[----:B------:R-:W-:Y:S02]  /*0120*/  LEA.HI R0, R0, R7, RZ, 0x3 ;  /* 0x0000000700007211 */ /* 0x000fe400078f18ff */
[----:B-1----:R-:W-:Y:S02]  /*0130*/  LOP3.LUT R33, R30, 0x1f, RZ, 0xc0, !PT ;  /* 0x0000001f1e217812 */ /* 0x002fe400078ec0ff */
[--C-:B------:R-:W-:Y:S01]  /*0140*/  SHF.R.U32.HI R31, RZ, 0x5, R30.reuse ;  /* 0x00000005ff1f7819 */ /* 0x100fe2000001161e */
[----:B----4-:R-:W-:-:S04]  /*0150*/  IMAD R30, R6, UR8, R30 ;  /* 0x00000008061e7c24 */ /* 0x010fc8000f8e021e */
[----:B------:R-:W-:Y:S01]  /*0160*/  IMAD R31, R6, 0x4, R31 ;  /* 0x00000004061f7824 */ /* 0x000fe200078e021f */
[----:B--2---:R-:W-:Y:S02]  /*0170*/  @P0 R2UR UR7, R3 ;  /* 0x00000000030702ca */ /* 0x004fe400000e0000 */
[----:B------:R-:W-:Y:S02]  /*0180*/  MOV R3, R33 ;  /* 0x0000002100037202 */ /* 0x000fe40000000f00 */
[----:B------:R-:W-:Y:S02]  /*0190*/  @P0 R2UR UR6, R2 ;  /* 0x00000000020602ca */ /* 0x000fe400000e0000 */
[----:B------:R-:W-:-:S04]  /*01a0*/  LOP3.LUT R7, R3, 0x1f, RZ, 0x3c, !PT ;  /* 0x0000001f03077812 */ /* 0x000fc800078e3cff */
[----:B------:R-:W-:-:S03]  /*01b0*/  LEA.HI.SX32 R32, R0, R7, 0x1d ;  /* 0x0000000700207211 */ /* 0x000fc600078feaff */
[----:B------:R-:W-:Y:S01]  /*01c0*/  UIADD3 UR19, UR7, -0x4498517b, URZ ;  /* 0xbb67ae8507137890 */ /* 0x000fe2000fffe03f */
[C---:B------:R-:W-:Y:S01]  /*01d0*/  LOP3.LUT P2, RZ, R32.reuse, 0xffffffe0, RZ, 0xc0, !PT ;  /* 0xffffffe020ff7812 */ /* 0x040fe2000784c0ff */
[----:B------:R-:W-:Y:S01]  /*01e0*/  UIADD3 UR21, UR7, 0x76cf5d0a, URZ ;  /* 0x76cf5d0a07157890 */ /* 0x000fe2000fffe03f */
[----:B------:R-:W-:Y:S01]  /*01f0*/  ISETP.GE.U32.AND P4, PT, R32, 0x40, PT ;  /* 0x000000402000780c */ /* 0x000fe20003f86070 */
[----:B------:R-:W-:Y:S01]  /*0200*/  UIADD3 UR18, UR6, -0x61c88647, URZ ;  /* 0x9e3779b906127890 */ /* 0x000fe2000fffe03f */
[----:B------:R-:W-:Y:S01]  /*0210*/  P2R R2, PR, RZ, 0x4 ;  /* 0x00000004ff027803 */ /* 0x000fe20000000000 */
[----:B------:R-:W-:Y:S01]  /*0220*/  UIADD3 UR20, UR6, 0x3c6ef372, URZ ;  /* 0x3c6ef37206147890 */ /* 0x000fe2000fffe03f */
[----:B------:R-:W-:Y:S01]  /*0230*/  P2R R0, PR, RZ, 0x10 ;  /* 0x00000010ff007803 */ /* 0x000fe20000000000 */
        /* <DEDUP_REMOVED lines=37> */
[----:B------:R-:W-:Y:S02]  /*0490*/  LOP3.LUT R3, R3, 0x20, RZ, 0xfc, !PT ;  /* 0x0000002003037812 */ /* 0x000fe400078efcff */
[----:B------:R-:W-:-:S02]  /*04a0*/  @!P0 CS2R R8, SRZ ;  /* 0x0000000000088805 */ /* 0x000fc4000001ff00 */
[----:B------:R-:W-:Y:S02]  /*04b0*/  @!P0 CS2R R10, SRZ ;  /* 0x00000000000a8805 */ /* 0x000fe4000001ff00 */
[----:B------:R-:W-:Y:S02]  /*04c0*/  @!P1 CS2R R52, SRZ ;  /* 0x0000000000349805 */ /* 0x000fe4000001ff00 */
[----:B0-----:R-:W-:-:S07]  /*04d0*/  @!P1 CS2R R54, SRZ ;  /* 0x0000000000369805 */ /* 0x001fce000001ff00 */
.L_x_1801:
[----:B------:R-:W-:Y:S05]  /*04e0*/  BSYNC B0 ;  /* 0x0000000000007941 */ /* 0x000fea0003800000 */
.L_x_1800:
        /* <DEDUP_REMOVED lines=27> */
.L_x_1803:
[----:B------:R-:W-:Y:S05]  /*06a0*/  BSYNC B0 ;  /* 0x0000000000007941 */ /* 0x000fea0003800000 */
.L_x_1802:
        /* <DEDUP_REMOVED lines=8> */
[----:B------:R-:W-:Y:S01]  /*0730*/  ULDC.U8 UR8, c[0x0][0x2a0] ;  /* 0x0000a80000087ab9 */ /* 0x000fe20000000000 */
[C---:B------:R-:W-:Y:S01]  /*0740*/  IMAD.HI.U32 R12, R30.reuse, -0x326172a9, RZ ;  /* 0xcd9e8d571e0c7827 */ /* 0x040fe200078e00ff */
[----:B------:R-:W-:Y:S01]  /*0750*/  LOP3.LUT R3, R3, UR7, RZ, 0x3c, !PT ;  /* 0x0000000703037c12 */ /* 0x000fe2000f8e3cff */
[----:B------:R-:W-:Y:S01]  /*0760*/  ULDC UR36, c[0x0][0x218] ;  /* 0x0000860000247ab9 */ /* 0x000fe20000000800 */
[----:B------:R-:W-:Y:S01]  /*0770*/  ULDC UR9, c[0x0][0x2d8] ;  /* 0x0000b60000097ab9 */ /* 0x000fe20000000800 */
[----:B------:R-:W-:Y:S01]  /*0780*/  IMAD R13, R30, -0x326172a9, RZ ;  /* 0xcd9e8d571e0d7824 */ /* 0x000fe200078e02ff */
[----:B------:R-:W-:Y:S01]  /*0790*/  LOP3.LUT R12, R12, UR6, R27, 0x96, !PT ;  /* 0x000000060c0c7c12 */ /* 0x000fe2000f8e961b */
[----:B------:R-:W-:Y:S01]  /*07a0*/  IMAD.HI.U32 R14, R3, -0x326172a9, RZ ;  /* 0xcd9e8d57030e7827 */ /* 0x000fe200078e00ff */
[----:B------:R-:W-:Y:S01]  /*07b0*/  UISETP.NE.AND UP0, UPT, UR8, URZ, UPT ;  /* 0x0000003f0800728c */ /* 0x000fe2000bf05270 */
[----:B------:R-:W-:-:S02]  /*07c0*/  ULDC.64 UR10, c[0x0][0x230] ;  /* 0x00008c00000a7ab9 */ /* 0x000fc40000000a00 */
[----:B------:R-:W-:Y:S01]  /*07d0*/  IMAD R15, R29, -0x2daee0ad, RZ ;  /* 0xd2511f531d0f7824 */ /* 0x000fe200078e02ff */
[----:B------:R-:W-:Y:S01]  /*07e0*/  LOP3.LUT R13, R14, UR18, R13, 0x96, !PT ;  /* 0x000000120e0d7c12 */ /* 0x000fe2000f8e960d */
[----:B------:R-:W-:Y:S01]  /*07f0*/  IMAD.HI.U32 R16, R12, -0x2daee0ad, RZ ;  /* 0xd2511f530c107827 */ /* 0x000fe200078e00ff */
[----:B------:R-:W-:Y:S01]  /*0800*/  ULDC.64 UR12, c[0x0][0x238] ;  /* 0x00008e00000c7ab9 */ /* 0x000fe20000000a00 */
[----:B------:R-:W-:Y:S01]  /*0810*/  ULDC.64 UR14, c[0x0][0x240] ;  /* 0x00009000000e7ab9 */ /* 0x000fe20000000a00 */
[----:B------:R-:W-:Y:S01]  /*0820*/  ULDC.64 UR16, c[0x0][0x248] ;  /* 0x0000920000107ab9 */ /* 0x000fe20000000a00 */
[--C-:B-----5:R-:W-:Y:S01]  /*0830*/  HADD2.F32 R28, -RZ, R4.reuse.H0_H0 ;  /* 0x20000004ff1c7230 */ /* 0x120fe20000004100 */
[----:B------:R-:W-:Y:S01]  /*0840*/  LOP3.LUT R14, R16, UR19, R15, 0x96, !PT ;  /* 0x00000013100e7c12 */ /* 0x000fe2000f8e960f */
[----:B------:R-:W-:Y:S02]  /*0850*/  HADD2.F32 R25, -RZ, R4.H1_H1 ;  /* 0x30000004ff197230 */ /* 0x000fe40000004100 */
[----:B------:R-:W-:-:S02]  /*0860*/  HADD2.F32 R26, -RZ, R5.H0_H0 ;  /* 0x20000005ff1a7230 */ /* 0x000fc40000004100 */
[----:B------:R-:W-:Y:S02]  /*0870*/  HADD2.F32 R23, -RZ, R5.H1_H1 ;  /* 0x30000005ff177230 */ /* 0x000fe40000004100 */
[----:B------:R-:W-:Y:S02]  /*0880*/  IMAD R3, R3, -0x326172a9, RZ ;  /* 0xcd9e8d5703037824 */ /* 0x000fe400078e02ff */
[----:B------:R-:W-:-:S04]  /*0890*/  IMAD.HI.U32 R4, R14, -0x326172a9, RZ ;  /* 0xcd9e8d570e047827 */ /* 0x000fc800078e00ff */
[----:B------:R-:W-:Y:S01]  /*08a0*/  IMAD R12, R12, -0x2daee0ad, RZ ;  /* 0xd2511f530c0c7824 */ /* 0x000fe200078e02ff */
[----:B------:R-:W-:Y:S01]  /*08b0*/  LOP3.LUT R3, R4, UR20, R3, 0x96, !PT ;  /* 0x0000001404037c12 */ /* 0x000fe2000f8e9603 */
[----:B------:R-:W-:-:S04]  /*08c0*/  IMAD.HI.U32 R5, R13, -0x2daee0ad, RZ ;  /* 0xd2511f530d057827 */ /* 0x000fc800078e00ff */
[--C-:B------:R-:W-:Y:S01]  /*08d0*/  HADD2.F32 R24, -RZ, R6.reuse.H0_H0 ;  /* 0x20000006ff187230 */ /* 0x100fe20000004100 */
[----:B------:R-:W-:Y:S01]  /*08e0*/  LOP3.LUT R5, R5, UR21, R12, 0x96, !PT ;  /* 0x0000001505057c12 */ /* 0x000fe2000f8e960c */
[----:B------:R-:W-:Y:S02]  /*08f0*/  HADD2.F32 R21, -RZ, R6.H1_H1 ;  /* 0x30000006ff157230 */ /* 0x000fe40000004100 */
[--C-:B------:R-:W-:Y:S02]  /*0900*/  HADD2.F32 R17, -RZ, R9.reuse.H0_H0 ;  /* 0x20000009ff117230 */ /* 0x100fe40000004100 */
[----:B------:R-:W-:Y:S02]  /*0910*/  HADD2.F32 R16, -RZ, R9.H1_H1 ;  /* 0x30000009ff107230 */ /* 0x000fe40000004100 */
[--C-:B------:R-:W-:Y:S02]  /*0920*/  HADD2.F32 R22, -RZ, R7.reuse.H0_H0 ;  /* 0x20000007ff167230 */ /* 0x100fe40000004100 */
[----:B------:R-:W-:-:S02]  /*0930*/  HADD2.F32 R20, -RZ, R7.H1_H1 ;  /* 0x30000007ff147230 */ /* 0x000fc40000004100 */
        /* <DEDUP_REMOVED lines=8> */
[----:B------:R-:W-:Y:S02]  /*09c0*/  IMAD R35, R3, -0x2daee0ad, RZ ;  /* 0xd2511f5303237824 */ /* 0x000fe400078e02ff */
[--C-:B------:R-:W-:Y:S02]  /*09d0*/  HADD2.F32 R12, -RZ, R56.reuse.H0_H0 ;  /* 0x20000038ff0c7230 */ /* 0x100fe40000004100 */
[----:B------:R-:W-:Y:S02]  /*09e0*/  HADD2.F32 R10, -RZ, R56.H1_H1 ;  /* 0x30000038ff0a7230 */ /* 0x000fe40000004100 */
[----:B------:R-:W-:-:S02]  /*09f0*/  IMAD R34, R5, -0x326172a9, RZ ;  /* 0xcd9e8d5705227824 */ /* 0x000fc400078e02ff */
[----:B------:R-:W-:-:S04]  /*0a00*/  IMAD.HI.U32 R3, R61, -0x326172a9, RZ ;  /* 0xcd9e8d573d037827 */ /* 0x000fc800078e00ff */
[----:B------:R-:W-:Y:S01]  /*0a10*/  IMAD.HI.U32 R56, R60, -0x2daee0ad, RZ ;  /* 0xd2511f533c387827 */ /* 0x000fe200078e00ff */
[----:B------:R-:W-:-:S03]  /*0a20*/  LOP3.LUT R62, R3, UR24, R34, 0x96, !PT ;  /* 0x00000018033e7c12 */ /* 0x000fc6000f8e9622 */
[--C-:B------:R-:W-:Y:S01]  /*0a30*/  HADD2.F32 R5, -RZ, R59.reuse.H0_H0 ;  /* 0x2000003bff057230 */ /* 0x100fe20000004100 */
[----:B------:R-:W-:Y:S01]  /*0a40*/  LOP3.LUT R63, R56, UR25, R35, 0x96, !PT ;  /* 0x00000019383f7c12 */ /* 0x000fe2000f8e9623 */
        /* <DEDUP_REMOVED lines=25> */
[--C-:B------:R-:W-:Y:S02]  /*0be0*/  HADD2.F32 R66, -RZ, R49.reuse.H0_H0 ;  /* 0x20000031ff427230 */ /* 0x100fe40000004100 */
[----:B------:R-:W-:Y:S02]  /*0bf0*/  HADD2.F32 R69, -RZ, R49.H1_H1 ;  /* 0x30000031ff457230 */ /* 0x000fe40000004100 */
[----:B------:R-:W-:Y:S02]  /*0c00*/  IMAD R42, R71, -0x326172a9, RZ ;  /* 0xcd9e8d57472a7824 */ /* 0x000fe400078e02ff */
[----:B------:R-:W-:Y:S02]  /*0c10*/  IMAD R48, R70, -0x2daee0ad, RZ ;  /* 0xd2511f5346307824 */ /* 0x000fe400078e02ff */
[----:B------:R-:W-:-:S04]  /*0c20*/  IMAD.HI.U32 R43, R41, -0x326172a9, RZ ;  /* 0xcd9e8d57292b7827 */ /* 0x000fc800078e00ff */
[----:B------:R-:W-:Y:S01]  /*0c30*/  IMAD.HI.U32 R49, R40, -0x2daee0ad, RZ ;  /* 0xd2511f5328317827 */ /* 0x000fe200078e00ff */
[----:B------:R-:W-:-:S03]  /*0c40*/  LOP3.LUT R42, R43, UR30, R42, 0x96, !PT ;  /* 0x0000001e2b2a7c12 */ /* 0x000fc6000f8e962a */
[--C-:B------:R-:W-:Y:S01]  /*0c50*/  HADD2.F32 R72, -RZ, R36.reuse.H0_H0 ;  /* 0x20000024ff487230 */ /* 0x100fe20000004100 */
[----:B------:R-:W-:Y:S01]  /*0c60*/  LOP3.LUT R48, R49, UR31, R48, 0x96, !PT ;  /* 0x0000001f31307c12 */ /* 0x000fe2000f8e9630 */
[----:B------:R-:W-:Y:S02]  /*0c70*/  HADD2.F32 R75, -RZ, R36.H1_H1 ;  /* 0x30000024ff4b7230 */ /* 0x000fe40000004100 */
[--C-:B------:R-:W-:Y:S02]  /*0c80*/  HADD2.F32 R74, -RZ, R37.reuse.H0_H0 ;  /* 0x20000025ff4a7230 */ /* 0x100fe40000004100 */
[----:B------:R-:W-:Y:S02]  /*0c90*/  HADD2.F32 R77, -RZ, R37.H1_H1 ;  /* 0x30000025ff4d7230 */ /* 0x000fe40000004100 */
[----:B------:R-:W-:Y:S02]  /*0ca0*/  IMAD R41, R41, -0x326172a9, RZ ;  /* 0xcd9e8d5729297824 */ /* 0x000fe400078e02ff */
[----:B------:R-:W-:-:S04]  /*0cb0*/  IMAD.HI.U32 R36, R48, -0x326172a9, RZ ;  /* 0xcd9e8d5730247827 */ /* 0x000fc800078e00ff */
[----:B------:R-:W-:Y:S01]  /*0cc0*/  IMAD R37, R40, -0x2daee0ad, RZ ;  /* 0xd2511f5328257824 */ /* 0x000fe200078e02ff */
[----:B------:R-:W-:Y:S01]  /*0cd0*/  LOP3.LUT R36, R36, UR32, R41, 0x96, !PT ;  /* 0x0000002024247c12 */ /* 0x000fe2000f8e9629 */
[----:B------:R-:W-:-:S04]  /*0ce0*/  IMAD.WIDE.U32 R126, R42, -0x2daee0ad, RZ ;  /* 0xd2511f532a7e7825 */ /* 0x000fc800078e00ff */
[--C-:B------:R-:W-:Y:S01]  /*0cf0*/  HADD2.F32 R78, -RZ, R39.reuse.H0_H0 ;  /* 0x20000027ff4e7230 */ /* 0x100fe20000004100 */
[----:B------:R-:W-:Y:S01]  /*0d00*/  LOP3.LUT R37, R127, UR33, R37, 0x96, !PT ;  /* 0x000000217f257c12 */ /* 0x000fe2000f8e9625 */
[----:B------:R-:W-:Y:S01]  /*0d10*/  HADD2.F32 R80, -RZ, R39.H1_H1 ;  /* 0x30000027ff507230 */ /* 0x000fe20000004100 */
[----:B------:R-:W-:Y:S01]  /*0d20*/  LOP3.LUT R127, R88, 0x3, RZ, 0xc0, !PT ;  /* 0x00000003587f7812 */ /* 0x000fe200078ec0ff */
[----:B------:R-:W-:Y:S02]  /*0d30*/  IMAD R115, R48, -0x326172a9, RZ ;  /* 0xcd9e8d5730737824 */ /* 0x000fe400078e02ff */
[----:B------:R-:W-:-:S04]  /*0d40*/  IMAD.HI.U32 R39, R36, -0x2daee0ad, RZ ;  /* 0xd2511f5324277827 */ /* 0x000fc800078e00ff */
[----:B------:R-:W-:Y:S01]  /*0d50*/  IMAD.WIDE.U32 R120, R37, -0x326172a9, RZ ;  /* 0xcd9e8d5725787825 */ /* 0x000fe200078e00ff */
[----:B------:R-:W-:-:S03]  /*0d60*/  LOP3.LUT R126, R39, UR35, R126, 0x96, !PT ;  /* 0x00000023277e7c12 */ /* 0x000fc6000f8e967e */
        /* <DEDUP_REMOVED lines=9> */
[----:B------:R-:W-:Y:S02]  /*0e00*/  HADD2.F32 R13, -RZ, R11.H0_H0 ;  /* 0x2000000bff0d7230 */ /* 0x000fe40000004100 */
[----:B------:R-:W-:Y:S02]  /*0e10*/  HADD2.F32 R34, -RZ, R53.H0_H0 ;  /* 0x20000035ff227230 */ /* 0x000fe40000004100 */
[----:B------:R-:W-:Y:S02]  /*0e20*/  HADD2.F32 R54, -RZ, R55.H0_H0 ;  /* 0x20000037ff367230 */ /* 0x000fe40000004100 */
[----:B------:R-:W-:-:S02]  /*0e30*/  HADD2.F32 R11, -RZ, R11.H1_H1 ;  /* 0x3000000bff0b7230 */ /* 0x000fc40000004100 */
[----:B------:R-:W-:Y:S02]  /*0e40*/  HADD2.F32 R53, -RZ, R53.H1_H1 ;  /* 0x30000035ff357230 */ /* 0x000fe40000004100 */
[----:B------:R-:W-:Y:S02]  /*0e50*/  HADD2.F32 R55, -RZ, R55.H1_H1 ;  /* 0x30000037ff377230 */ /* 0x000fe40000004100 */
[--C-:B------:R-:W-:Y:S02]  /*0e60*/  HADD2.F32 R68, -RZ, R50.reuse.H0_H0 ;  /* 0x20000032ff447230 */ /* 0x100fe40000004100 */
[----:B------:R-:W-:Y:S02]  /*0e70*/  HADD2.F32 R71, -RZ, R50.H1_H1 ;  /* 0x30000032ff477230 */ /* 0x000fe40000004100 */
[--C-:B------:R-:W-:Y:S02]  /*0e80*/  HADD2.F32 R70, -RZ, R51.reuse.H0_H0 ;  /* 0x20000033ff467230 */ /* 0x100fe40000004100 */
[----:B------:R-:W-:-:S02]  /*0e90*/  HADD2.F32 R73, -RZ, R51.H1_H1 ;  /* 0x30000033ff497230 */ /* 0x000fc40000004100 */
[--C-:B------:R-:W-:Y:S02]  /*0ea0*/  HADD2.F32 R76, -RZ, R38.reuse.H0_H0 ;  /* 0x20000026ff4c7230 */ /* 0x100fe40000004100 */
        /* <DEDUP_REMOVED lines=9> */
[----:B------:R-:W-:Y:S02]  /*0f40*/  IMAD.MOV.U32 R91, RZ, RZ, RZ ;  /* 0x000000ffff5b7224 */ /* 0x000fe400078e00ff */
[----:B------:R-:W-:-:S07]  /*0f50*/  IMAD R128, R36, -0x2daee0ad, RZ ;  /* 0xd2511f5324807824 */ /* 0x000fce00078e02ff */
.L_x_2071:
[----:B------:R-:W-:Y:S01]  /*0f60*/  IMAD R44, R31, UR36, RZ ;  /* 0x000000241f2c7c24 */ /* 0x000fe2000f8e02ff */
[----:B------:R-:W-:Y:S01]  /*0f70*/  ISETP.NE.AND P0, PT, R2, RZ, PT ;  /* 0x000000ff0200720c */ /* 0x000fe20003f05270 */
[----:B------:R-:W-:Y:S03]  /*0f80*/  BSSY B1, `(.L_x_1805) ;  /* 0x00005af000017945 */ /* 0x000fe60003800000 */
[----:B------:R-:W-:-:S04]  /*0f90*/  SHF.R.S32.HI R45, RZ, 0x1f, R44 ;  /* 0x0000001fff2d7819 */ /* 0x000fc8000001142c */
[----:B------:R-:W-:-:S04]  /*0fa0*/  LEA.HI R44, R45, R44, RZ, 0x3 ;  /* 0x0000002c2d2c7211 */ /* 0x000fc800078f18ff */
[----:B------:R-:W-:-:S04]  /*0fb0*/  LEA.HI.SX32 R99, R44, R33, 0x1d ;  /* 0x000000212c637211 */ /* 0x000fc800078feaff */
[----:B------:R-:W-:Y:S01]  /*0fc0*/  MOV R114, R99 ;  /* 0x0000006300727202 */ /* 0x000fe20000000f00 */
[----:B-12---:R-:W-:Y:S06]  /*0fd0*/  @!P0 BRA `(.L_x_1806) ;  /* 0x0000005800a48947 */ /* 0x006fec0003800000 */
        /* <DEDUP_REMOVED lines=26> */
.L_x_1808:
[----:B------:R-:W-:-:S07]  /*1180*/  IMAD.MOV.U32 R98, RZ, RZ, R120 ;  /* 0x000000ffff627224 */ /* 0x000fce00078e0078 */
.L_x_1809:
[----:B------:R-:W-:Y:S05]  /*1190*/  BSYNC B2 ;  /* 0x0000000000027941 */ /* 0x000fea0003800000 */
.L_x_1807:
        /* <DEDUP_REMOVED lines=16> */
.L_x_1813:
[----:B------:R-:W-:Y:S05]  /*12a0*/  BSYNC B3 ;  /* 0x0000000000037941 */ /* 0x000fea0003800000 */
.L_x_1812:
        /* <DEDUP_REMOVED lines=42> */
.L_x_1811:
[----:B------:R-:W-:Y:S05]  /*1550*/  BSYNC B2 ;  /* 0x0000000000027941 */ /* 0x000fea0003800000 */
.L_x_1810:
[----:B------:R-:W0:Y:S01]  /*1560*/  LDC R116, c[0x0][0x298] ;  /* 0x0000a600ff747b82 */ /* 0x000e220000000800 */
[----:B------:R-:W-:Y:S01]  /*1570*/  ISETP.NE.U32.AND P2, PT, R48, RZ, PT ;  /* 0x000000ff3000720c */ /* 0x000fe20003f45070 */
[----:B------:R-:W-:Y:S01]  /*1580*/  IMAD.MOV.U32 R117, RZ, RZ, 0x2f800000 ;  /* 0x2f800000ff757424 */ /* 0x000fe200078e00ff */
[----:B------:R-:W-:Y:S01]  /*1590*/  I2FP.F32.U32 R50, R98 ;  /* 0x0000006200327245 */ /* 0x000fe20000201000 */
[----:B-----5:R-:W-:Y:S01]  /*15a0*/  HADD2.F32 R105, -RZ, R44.H0_H0 ;  /* 0x2000002cff697230 */ /* 0x020fe20000004100 */
[----:B------:R-:W-:-:S03]  /*15b0*/  ISETP.NE.AND.EX P2, PT, R49, RZ, PT, P2 ;  /* 0x000000ff3100720c */ /* 0x000fc60003f45320 */
[----:B------:R-:W1:Y:S01]  /*15c0*/  LDC R114, c[0x0][0x294] ;  /* 0x0000a500ff727b82 */ /* 0x000e620000000800 */
[----:B------:R-:W-:Y:S01]  /*15d0*/  FFMA.FTZ R51, R50, R117, 1.1641532182693481445e-10 ;  /* 0x2f00000032337423 */ /* 0x000fe20000010075 */
[----:B0-----:R-:W-:-:S04]  /*15e0*/  FMUL.FTZ R105, R105, R116 ;  /* 0x0000007469697220 */ /* 0x001fc80000410000 */
[----:B-1----:R-:W-:-:S04]  /*15f0*/  FSETP.GTU.FTZ.AND P3, PT, R51, R114, PT ;  /* 0x000000723300720b */ /* 0x002fc80003f7c000 */
[----:B------:R-:W-:Y:S02]  /*1600*/  P2R R118, PR, RZ, 0x8 ;  /* 0x00000008ff767803 */ /* 0x000fe40000000000 */
[----:B------:R-:W-:Y:S01]  /*1610*/  FSEL R98, R105, RZ, !P3 ;  /* 0x000000ff69627208 */ /* 0x000fe20005800000 */
[----:B------:R-:W-:Y:S06]  /*1620*/  @P2 BRA `(.L_x_1814) ;  /* 0x0000000000182947 */ /* 0x000fec0003800000 */
[----:B------:R-:W-:Y:S01]  /*1630*/  MOV R48, R102 ;  /* 0x0000006600307202 */ /* 0x000fe20000000f00 */
[----:B------:R-:W-:Y:S06]  /*1640*/  @!P0 BRA `(.L_x_1815) ;  /* 0x0000000400608947 */ /* 0x000fec0003800000 */
[----:B------:R-:W-:Y:S02]  /*1650*/  HADD2.F32 R49, -RZ, R40.H0_H0 ;  /* 0x20000028ff317230 */ /* 0x000fe40000004100 */
[----:B------:R-:W-:-:S03]  /*1660*/  IMAD.MOV.U32 R48, RZ, RZ, R102 ;  /* 0x000000ffff307224 */ /* 0x000fc600078e0066 */
[----:B------:R-:W-:Y:S01]  /*1670*/  FADD.FTZ R98, R49, R98 ;  /* 0x0000006231627221 */ /* 0x000fe20000010000 */
[----:B------:R-:W-:Y:S06]  /*1680*/  BRA `(.L_x_1815) ;  /* 0x0000000400507947 */ /* 0x000fec0003800000 */
.L_x_1814:
        /* <DEDUP_REMOVED lines=12> */
.L_x_1817:
[----:B------:R-:W-:-:S07]  /*1750*/  MOV R90, R120 ;  /* 0x00000078005a7202 */ /* 0x000fce0000000f00 */
.L_x_1818:
[----:B------:R-:W-:Y:S05]  /*1760*/  BSYNC B2 ;  /* 0x0000000000027941 */ /* 0x000fea0003800000 */
.L_x_1816:
        /* <DEDUP_REMOVED lines=16> */
.L_x_1822:
[----:B------:R-:W-:Y:S05]  /*1870*/  BSYNC B3 ;  /* 0x0000000000037941 */ /* 0x000fea0003800000 */
.L_x_1821:
        /* <DEDUP_REMOVED lines=42> */
.L_x_1820:
[----:B------:R-:W-:Y:S05]  /*1b20*/  BSYNC B2 ;  /* 0x0000000000027941 */ /* 0x000fea0003800000 */
.L_x_1819:
[----:B------:R-:W-:Y:S01]  /*1b30*/  I2FP.F32.U32 R50, R90 ;  /* 0x0000005a00327245 */ /* 0x000fe20000201000 */
[----:B------:R-:W-:-:S04]  /*1b40*/  HADD2.F32 R51, -RZ, R36.H0_H0 ;  /* 0x20000024ff337230 */ /* 0x000fc80000004100 */
[----:B------:R-:W-:Y:S01]  /*1b50*/  FFMA.FTZ R49, R50, R117, 1.1641532182693481445e-10 ;  /* 0x2f00000032317423 */ /* 0x000fe20000010075 */
[----:B------:R-:W-:-:S04]  /*1b60*/  FMUL.FTZ R51, R51, R116 ;  /* 0x0000007433337220 */ /* 0x000fc80000410000 */
[----:B------:R-:W-:Y:S01]  /*1b70*/  FSETP.GTU.FTZ.AND P3, PT, R49, R114, PT ;  /* 0x000000723100720b */ /* 0x000fe20003f7c000 */
[----:B------:R-:W-:-:S03]  /*1b80*/  @P0 HADD2.F32 R49, -RZ, R40.H0_H0 ;  /* 0x20000028ff310230 */ /* 0x000fc60000004100 */
[----:B------:R-:W-:Y:S02]  /*1b90*/  FSEL R51, R51, RZ, !P3 ;  /* 0x000000ff33337208 */ /* 0x000fe40005800000 */
[----:B------:R-:W-:-:S03]  /*1ba0*/  SEL R90, RZ, 0x1, P3 ;  /* 0x00000001ff5a7807 */ /* 0x000fc60001800000 */
[----:B------:R-:W-:-:S04]  /*1bb0*/  FADD.FTZ R98, R51, R98 ;  /* 0x0000006233627221 */ /* 0x000fc80000010000 */
[----:B------:R-:W-:-:S07]  /*1bc0*/  @P0 FADD.FTZ R98, R49, R98 ;  /* 0x0000006231620221 */ /* 0x000fce0000010000 */
.L_x_1815:
        /* <DEDUP_REMOVED lines=12> */
.L_x_1824:
[----:B------:R-:W-:-:S07]  /*1c90*/  IMAD.MOV.U32 R102, RZ, RZ, R120 ;  /* 0x000000ffff667224 */ /* 0x000fce00078e0078 */
.L_x_1825:
[----:B------:R-:W-:Y:S05]  /*1ca0*/  BSYNC B2 ;  /* 0x0000000000027941 */ /* 0x000fea0003800000 */
.L_x_1823:
        /* <DEDUP_REMOVED lines=11> */
[----:B------:R-:W-:Y:S01]  /*1d60*/  @!P3 MOV R27, RZ ;  /* 0x000000ff001bb202 */ /* 0x000fe20000000f00 */
[----:B------:R-:W-:-:S03]  /*1d70*/  @!P3 VIADD R48, R91, 0x1 ;  /* 0x000000015b30b836 */ /* 0x000fc60000000000 */
[----:B------:R-:W-:-:S13]  /*1d80*/  ISETP.NE.AND P4, PT, R30, RZ, !P3 ;  /* 0x000000ff1e00720c */ /* 0x000fda0005f85270 */
[----:B------:R-:W-:-:S05]  /*1d90*/  @P4 IADD3 R48, R91, RZ, RZ ;  /* 0x000000ff5b304210 */ /* 0x000fca0007ffe0ff */
[----:B------:R-:W-:-:S07]  /*1da0*/  @!P3 IMAD.MOV.U32 R91, RZ, RZ, R48 ;  /* 0x000000ffff5bb224 */ /* 0x000fce00078e0030 */
.L_x_1829:
[----:B------:R-:W-:Y:S05]  /*1db0*/  BSYNC B3 ;  /* 0x0000000000037941 */ /* 0x000fea0003800000 */
.L_x_1828:
        /* <DEDUP_REMOVED lines=42> */
.L_x_1827:
[----:B------:R-:W-:Y:S05]  /*2060*/  BSYNC B2 ;  /* 0x0000000000027941 */ /* 0x000fea0003800000 */
.L_x_1826:
[----:B------:R-:W-:Y:S01]  /*2070*/  I2FP.F32.U32 R48, R102 ;  /* 0x0000006600307245 */ /* 0x000fe20000201000 */
[----:B------:R-:W-:-:S04]  /*2080*/  HADD2.F32 R105, -RZ, R44.H1_H1 ;  /* 0x3000002cff697230 */ /* 0x000fc80000004100 */
        /* <DEDUP_REMOVED lines=8> */
[----:B------:R-:W-:Y:S02]  /*2110*/  HADD2.F32 R44, -RZ, R40.H1_H1 ;  /* 0x30000028ff2c7230 */ /* 0x000fe40000004100 */
[----:B------:R-:W-:-:S03]  /*2120*/  IMAD.MOV.U32 R48, RZ, RZ, R49 ;  /* 0x000000ffff307224 */ /* 0x000fc600078e0031 */
[----:B------:R-:W-:Y:S01]  /*2130*/  FADD.FTZ R105, R44, R105 ;  /* 0x000000692c697221 */ /* 0x000fe20000010000 */
[----:B------:R-:W-:Y:S06]  /*2140*/  BRA `(.L_x_1831) ;  /* 0x0000000400507947 */ /* 0x000fec0003800000 */
.L_x_1830:
        /* <DEDUP_REMOVED lines=12> */
.L_x_1833:
[----:B------:R-:W-:-:S07]  /*2210*/  MOV R44, R120 ;  /* 0x00000078002c7202 */ /* 0x000fce0000000f00 */
.L_x_1834:
[----:B------:R-:W-:Y:S05]  /*2220*/  BSYNC B2 ;  /* 0x0000000000027941 */ /* 0x000fea0003800000 */
.L_x_1832:
        /* <DEDUP_REMOVED lines=16> */
.L_x_1838:
[----:B------:R-:W-:Y:S05]  /*2330*/  BSYNC B3 ;  /* 0x0000000000037941 */ /* 0x000fea0003800000 */
.L_x_1837:
        /* <DEDUP_REMOVED lines=41> */
[----:B------:R-:W-:-:S08]  /*25d0*/  LOP3.LUT R126, R129, UR35, R126, 0x96, !PT ;  /* 0x00000023817e7c12 */ /* 0x000fd0000f8e967e */
.L_x_1836:
[----:B------:R-:W-:Y:S05]  /*25e0*/  BSYNC B2 ;  /* 0x0000000000027941 */ /* 0x000fea0003800000 */
.L_x_1835:
[----:B------:R-:W-:Y:S01]  /*25f0*/  I2FP.F32.U32 R44, R44 ;  /* 0x0000002c002c7245 */ /* 0x000fe20000201000 */
[----:B------:R-:W-:Y:S02]  /*2600*/  HADD2.F32 R51, -RZ, R36.H1_H1 ;  /* 0x30000024ff337230 */ /* 0x000fe40000004100 */
[----:B------:R-:W-:Y:S02]  /*2610*/  @P0 HADD2.F32 R50, -RZ, R40.H1_H1 ;  /* 0x30000028ff320230 */ /* 0x000fe40000004100 */
[----:B------:R-:W-:Y:S01]  /*2620*/  FFMA.FTZ R49, R44, R117, 1.1641532182693481445e-10 ;  /* 0x2f0000002c317423 */ /* 0x000fe20000010075 */
[----:B------:R-:W-:-:S04]  /*2630*/  FMUL.FTZ R51, R51, R116 ;  /* 0x0000007433337220 */ /* 0x000fc80000410000 */
[----:B------:R-:W-:-:S04]  /*2640*/  FSETP.GTU.FTZ.AND P3, PT, R49, R114, PT ;  /* 0x000000723100720b */ /* 0x000fc80003f7c000 */
[----:B------:R-:W-:Y:S02]  /*2650*/  FSEL R44, R51, RZ, !P3 ;  /* 0x000000ff332c7208 */ /* 0x000fe40005800000 */
[----:B------:R-:W-:-:S03]  /*2660*/  SEL R89, RZ, 0x1, P3 ;  /* 0x00000001ff597807 */ /* 0x000fc60001800000 */
[----:B------:R-:W-:-:S04]  /*2670*/  FADD.FTZ R105, R44, R105 ;  /* 0x000000692c697221 */ /* 0x000fc80000010000 */
[----:B------:R-:W-:-:S07]  /*2680*/  @P0 FADD.FTZ R105, R50, R105 ;  /* 0x0000006932690221 */ /* 0x000fce0000010000 */
.L_x_1831:
        /* <DEDUP_REMOVED lines=12> */
.L_x_1840:
[----:B------:R-:W-:-:S07]  /*2750*/  IMAD.MOV.U32 R44, RZ, RZ, R120 ;  /* 0x000000ffff2c7224 */ /* 0x000fce00078e0078 */
.L_x_1841:
[----:B------:R-:W-:Y:S05]  /*2760*/  BSYNC B2 ;  /* 0x0000000000027941 */ /* 0x000fea0003800000 */
.L_x_1839:
        /* <DEDUP_REMOVED lines=16> */
.L_x_1845:
[----:B------:R-:W-:Y:S05]  /*2870*/  BSYNC B3 ;  /* 0x0000000000037941 */ /* 0x000fea0003800000 */
.L_x_1844:
        /* <DEDUP_REMOVED lines=42> */
.L_x_1843:
[----:B------:R-:W-:Y:S05]  /*2b20*/  BSYNC B2 ;  /* 0x0000000000027941 */ /* 0x000fea0003800000 */
.L_x_1842:
[----:B------:R-:W-:Y:S01]  /*2b30*/  I2FP.F32.U32 R44, R44 ;  /* 0x0000002c002c7245 */ /* 0x000fe20000201000 */
[----:B------:R-:W-:-:S04]  /*2b40*/  HADD2.F32 R107, -RZ, R45.H0_H0 ;  /* 0x2000002dff6b7230 */ /* 0x000fc80000004100 */
        /* <DEDUP_REMOVED lines=12> */
.L_x_1846:
        /* <DEDUP_REMOVED lines=12> */
.L_x_1849:
[----:B------:R-:W-:-:S07]  /*2cd0*/  MOV R44, R120 ;  /* 0x00000078002c7202 */ /* 0x000fce0000000f00 */
.L_x_1850:
[----:B------:R-:W-:Y:S05]  /*2ce0*/  BSYNC B2 ;  /* 0x0000000000027941 */ /* 0x000fea0003800000 */
.L_x_1848:
        /* <DEDUP_REMOVED lines=16> */
.L_x_1854:
[----:B------:R-:W-:Y:S05]  /*2df0*/  BSYNC B3 ;  /* 0x0000000000037941 */ /* 0x000fea0003800000 */
.L_x_1853:
        /* <DEDUP_REMOVED lines=42> */
.L_x_1852:
[----:B------:R-:W-:Y:S05]  /*30a0*/  BSYNC B2 ;  /* 0x0000000000027941 */ /* 0x000fea0003800000 */
.L_x_1851:
        /* <DEDUP_REMOVED lines=10> */
.L_x_1847:
        /* <DEDUP_REMOVED lines=12> */
.L_x_1856:
[----:B------:R-:W-:-:S07]  /*3210*/  IMAD.MOV.U32 R44, RZ, RZ, R120 ;  /* 0x000000ffff2c7224 */ /* 0x000fce00078e0078 */
.L_x_1857:
[----:B------:R-:W-:Y:S05]  /*3220*/  BSYNC B2 ;  /* 0x0000000000027941 */ /* 0x000fea0003800000 */
.L_x_1855:
        /* <DEDUP_REMOVED lines=16> */
.L_x_1861:
[----:B------:R-:W-:Y:S05]  /*3330*/  BSYNC B3 ;  /* 0x0000000000037941 */ /* 0x000fea0003800000 */
.L_x_1860:
        /* <DEDUP_REMOVED lines=42> */
.L_x_1859:
[----:B------:R-:W-:Y:S05]  /*35e0*/  BSYNC B2 ;  /* 0x0000000000027941 */ /* 0x000fea0003800000 */
.L_x_1858:
        /* <DEDUP_REMOVED lines=14> */
.L_x_1862:
        /* <DEDUP_REMOVED lines=12> */
.L_x_1865:
[----:B------:R-:W-:-:S07]  /*3790*/  MOV R92, R120 ;  /* 0x00000078005c7202 */ /* 0x000fce0000000f00 */
.L_x_1866:
[----:B------:R-:W-:Y:S05]  /*37a0*/  BSYNC B2 ;  /* 0x0000000000027941 */ /* 0x000fea0003800000 */
.L_x_1864:
        /* <DEDUP_REMOVED lines=16> */
.L_x_1870:
[----:B------:R-:W-:Y:S05]  /*38b0*/  BSYNC B3 ;  /* 0x0000000000037941 */ /* 0x000fea0003800000 */
.L_x_1869:
        /* <DEDUP_REMOVED lines=42> */
.L_x_1868:
[----:B------:R-:W-:Y:S05]  /*3b60*/  BSYNC B2 ;  /* 0x0000000000027941 */ /* 0x000fea0003800000 */
.L_x_1867:
        /* <DEDUP_REMOVED lines=10> */
.L_x_1863:
        /* <DEDUP_REMOVED lines=12> */
.L_x_1872:
[----:B------:R-:W-:-:S07]  /*3cd0*/  IMAD.MOV.U32 R107, RZ, RZ, R120 ;  /* 0x000000ffff6b7224 */ /* 0x000fce00078e0078 */
.L_x_1873:
[----:B------:R-:W-:Y:S05]  /*3ce0*/  BSYNC B2 ;  /* 0x0000000000027941 */ /* 0x000fea0003800000 */
.L_x_1871:
        /* <DEDUP_REMOVED lines=16> */
.L_x_1877:
[----:B------:R-:W-:Y:S05]  /*3df0*/  BSYNC B3 ;  /* 0x0000000000037941 */ /* 0x000fea0003800000 */
.L_x_1876:
        /* <DEDUP_REMOVED lines=42> */
.L_x_1875:
[----:B------:R-:W-:Y:S05]  /*40a0*/  BSYNC B2 ;  /* 0x0000000000027941 */ /* 0x000fea0003800000 */
.L_x_1874:
        /* <DEDUP_REMOVED lines=14> */
.L_x_1878:
        /* <DEDUP_REMOVED lines=12> */
.L_x_1881:
[----:B------:R-:W-:-:S07]  /*4250*/  MOV R94, R120 ;  /* 0x00000078005e7202 */ /* 0x000fce0000000f00 */
.L_x_1882:
[----:B------:R-:W-:Y:S05]  /*4260*/  BSYNC B2 ;  /* 0x0000000000027941 */ /* 0x000fea0003800000 */
.L_x_1880:
        /* <DEDUP_REMOVED lines=16> */
.L_x_1886:
[----:B------:R-:W-:Y:S05]  /*4370*/  BSYNC B3 ;  /* 0x0000000000037941 */ /* 0x000fea0003800000 */
.L_x_1885:
        /* <DEDUP_REMOVED lines=42> */
.L_x_1884:
[----:B------:R-:W-:Y:S05]  /*4620*/  BSYNC B2 ;  /* 0x0000000000027941 */ /* 0x000fea0003800000 */
.L_x_1883:
[----:B------:R-:W-:Y:S01]  /*4630*/  I2FP.F32.U32 R48, R94 ;  /* 0x0000005e00307245 */ /* 0x000fe20000201000 */
[----:B------:R-:W-:Y:S02]  /*4640*/  HADD2.F32 R49, -RZ, R38.H0_H0 ;  /* 0x20000026ff317230 */ /* 0x000fe40000004100 */
[----:B------:R-:W-:Y:S02]  /*4650*/  @P0 HADD2.F32 R50, -RZ, R42.H0_H0 ;  /* 0x2000002aff320230 */ /* 0x000fe40000004100 */
[----:B------:R-:W-:Y:S01]  /*4660*/  FFMA.FTZ R45, R48, R117, 1.1641532182693481445e-10 ;  /* 0x2f000000302d7423 */ /* 0x000fe20000010075 */
[----:B------:R-:W-:-:S04]  /*4670*/  FMUL.FTZ R49, R49, R116 ;  /* 0x0000007431317220 */ /* 0x000fc80000410000 */
[----:B------:R-:W-:-:S04]  /*4680*/  FSETP.GTU.FTZ.AND P3, PT, R45, R114, PT ;  /* 0x000000722d00720b */ /* 0x000fc80003f7c000 */
[----:B------:R-:W-:Y:S02]  /*4690*/  FSEL R48, R49, RZ, !P3 ;  /* 0x000000ff31307208 */ /* 0x000fe40005800000 */
[----:B------:R-:W-:-:S03]  /*46a0*/  SEL R94, RZ, 0x1, P3 ;  /* 0x00000001ff5e7807 */ /* 0x000fc60001800000 */
[----:B------:R-:W-:-:S04]  /*46b0*/  FADD.FTZ R107, R48, R107 ;  /* 0x0000006b306b7221 */ /* 0x000fc80000010000 */
[----:B------:R-:W-:-:S07]  /*46c0*/  @P0 FADD.FTZ R107, R50, R107 ;  /* 0x0000006b326b0221 */ /* 0x000fce0000010000 */
.L_x_1879:
        /* <DEDUP_REMOVED lines=12> */
.L_x_1888:
[----:B------:R-:W-:-:S07]  /*4790*/  IMAD.MOV.U32 R108, RZ, RZ, R120 ;  /* 0x000000ffff6c7224 */ /* 0x000fce00078e0078 */
.L_x_1889:
[----:B------:R-:W-:Y:S05]  /*47a0*/  BSYNC B2 ;  /* 0x0000000000027941 */ /* 0x000fea0003800000 */
.L_x_1887:
        /* <DEDUP_REMOVED lines=16> */
.L_x_1893:
[----:B------:R-:W-:Y:S05]  /*48b0*/  BSYNC B3 ;  /* 0x0000000000037941 */ /* 0x000fea0003800000 */
.L_x_1892:
        /* <DEDUP_REMOVED lines=42> */
.L_x_1891:
[----:B------:R-:W-:Y:S05]  /*4b60*/  BSYNC B2 ;  /* 0x0000000000027941 */ /* 0x000fea0003800000 */
.L_x_1890:
[----:B------:R-:W-:Y:S01]  /*4b70*/  I2FP.F32.U32 R44, R108 ;  /* 0x0000006c002c7245 */ /* 0x000fe20000201000 */
[----:B------:R-:W-:-:S04]  /*4b80*/  HADD2.F32 R51, -RZ, R46.H1_H1 ;  /* 0x3000002eff337230 */ /* 0x000fc80000004100 */
[----:B------:R-:W-:Y:S01]  /*4b90*/  FFMA.FTZ R49, R44, R117, 1.1641532182693481445e-10 ;  /* 0x2f0000002c317423 */ /* 0x000fe20000010075 */
[----:B------:R-:W-:-:S04]  /*4ba0*/  FMUL.FTZ R51, R51, R116 ;  /* 0x0000007433337220 */ /* 0x000fc80000410000 */
[----:B------:R-:W-:-:S04]  /*4bb0*/  FSETP.GTU.FTZ.AND P3, PT, R49, R114, PT ;  /* 0x000000723100720b */ /* 0x000fc80003f7c000 */
[----:B------:R-:W-:Y:S01]  /*4bc0*/  FSEL R110, R51, RZ, !P3 ;  /* 0x000000ff336e7208 */ /* 0x000fe20005800000 */
[----:B------:R-:W-:Y:S08]  /*4bd0*/  @P2 BRA `(.L_x_1894) ;  /* 0x0000000000182947 */ /* 0x000ff00003800000 */
[----:B------:R-:W-:Y:S01]  /*4be0*/  MOV R44, R45 ;  /* 0x0000002d002c7202 */ /* 0x000fe20000000f00 */
[----:B------:R-:W-:Y:S06]  /*4bf0*/  @!P0 BRA `(.L_x_1895) ;  /* 0x0000000400608947 */ /* 0x000fec0003800000 */
[----:B------:R-:W-:Y:S02]  /*4c00*/  HADD2.F32 R49, -RZ, R42.H1_H1 ;  /* 0x3000002aff317230 */ /* 0x000fe40000004100 */
[----:B------:R-:W-:-:S03]  /*4c10*/  IMAD.MOV.U32 R44, RZ, RZ, R45 ;  /* 0x000000ffff2c7224 */ /* 0x000fc600078e002d */
[----:B------:R-:W-:Y:S01]  /*4c20*/  FADD.FTZ R110, R49, R110 ;  /* 0x0000006e316e7221 */ /* 0x000fe20000010000 */
[----:B------:R-:W-:Y:S06]  /*4c30*/  BRA `(.L_x_1895) ;  /* 0x0000000400507947 */ /* 0x000fec0003800000 */
.L_x_1894:
        /* <DEDUP_REMOVED lines=12> */
.L_x_1897:
[----:B------:R-:W-:-:S07]  /*4d00*/  MOV R46, R120 ;  /* 0x00000078002e7202 */ /* 0x000fce0000000f00 */
.L_x_1898:
[----:B------:R-:W-:Y:S05]  /*4d10*/  BSYNC B2 ;  /* 0x0000000000027941 */ /* 0x000fea0003800000 */
.L_x_1896:
        /* <DEDUP_REMOVED lines=16> */
.L_x_1902:
[----:B------:R-:W-:Y:S05]  /*4e20*/  BSYNC B3 ;  /* 0x0000000000037941 */ /* 0x000fea0003800000 */
.L_x_1901:
        /* <DEDUP_REMOVED lines=42> */
.L_x_1900:
[----:B------:R-:W-:Y:S05]  /*50d0*/  BSYNC B2 ;  /* 0x0000000000027941 */ /* 0x000fea0003800000 */
.L_x_1899:
[----:B------:R-:W-:Y:S01]  /*50e0*/  I2FP.F32.U32 R46, R46 ;  /* 0x0000002e002e7245 */ /* 0x000fe20000201000 */
[----:B------:R-:W-:-:S04]  /*50f0*/  HADD2.F32 R49, -RZ, R38.H1_H1 ;  /* 0x30000026ff317230 */ /* 0x000fc80000004100 */
[----:B------:R-:W-:Y:S01]  /*5100*/  FFMA.FTZ R45, R46, R117, 1.1641532182693481445e-10 ;  /* 0x2f0000002e2d7423 */ /* 0x000fe20000010075 */
[----:B------:R-:W-:-:S04]  /*5110*/  FMUL.FTZ R49, R49, R116 ;  /* 0x0000007431317220 */ /* 0x000fc80000410000 */
[----:B------:R-:W-:Y:S01]  /*5120*/  FSETP.GTU.FTZ.AND P4, PT, R45, R114, PT ;  /* 0x000000722d00720b */ /* 0x000fe20003f9c000 */
[----:B------:R-:W-:-:S03]  /*5130*/  @P0 HADD2.F32 R45, -RZ, R42.H1_H1 ;  /* 0x3000002aff2d0230 */ /* 0x000fc60000004100 */
[----:B------:R-:W-:Y:S02]  /*5140*/  FSEL R49, R49, RZ, !P4 ;  /* 0x000000ff31317208 */ /* 0x000fe40006000000 */
[----:B------:R-:W-:-:S03]  /*5150*/  SEL R95, RZ, 0x1, P4 ;  /* 0x00000001ff5f7807 */ /* 0x000fc60002000000 */
[----:B------:R-:W-:-:S04]  /*5160*/  FADD.FTZ R110, R49, R110 ;  /* 0x0000006e316e7221 */ /* 0x000fc80000010000 */
[----:B------:R-:W-:-:S07]  /*5170*/  @P0 FADD.FTZ R110, R45, R110 ;  /* 0x0000006e2d6e0221 */ /* 0x000fce0000010000 */
.L_x_1895:
        /* <DEDUP_REMOVED lines=12> */
.L_x_1904:
[----:B------:R-:W-:-:S07]  /*5240*/  IMAD.MOV.U32 R46, RZ, RZ, R120 ;  /* 0x000000ffff2e7224 */ /* 0x000fce00078e0078 */
.L_x_1905:
[----:B------:R-:W-:Y:S05]  /*5250*/  BSYNC B2 ;  /* 0x0000000000027941 */ /* 0x000fea0003800000 */
.L_x_1903:
        /* <DEDUP_REMOVED lines=16> */
.L_x_1909:
[----:B------:R-:W-:Y:S05]  /*5360*/  BSYNC B3 ;  /* 0x0000000000037941 */ /* 0x000fea0003800000 */
.L_x_1908:
        /* <DEDUP_REMOVED lines=42> */
.L_x_1907:
[----:B------:R-:W-:Y:S05]  /*5610*/  BSYNC B2 ;  /* 0x0000000000027941 */ /* 0x000fea0003800000 */
.L_x_1906:
[----:B------:R-:W-:Y:S01]  /*5620*/  I2FP.F32.U32 R44, R46 ;  /* 0x0000002e002c7245 */ /* 0x000fe20000201000 */
[----:B------:R-:W-:-:S04]  /*5630*/  HADD2.F32 R51, -RZ, R47.H0_H0 ;  /* 0x2000002fff337230 */ /* 0x000fc80000004100 */
[----:B------:R-:W-:Y:S01]  /*5640*/  FFMA.FTZ R49, R44, R117, 1.1641532182693481445e-10 ;  /* 0x2f0000002c317423 */ /* 0x000fe20000010075 */
[----:B------:R-:W-:-:S04]  /*5650*/  FMUL.FTZ R51, R51, R116 ;  /* 0x0000007433337220 */ /* 0x000fc80000410000 */
[----:B------:R-:W-:-:S04]  /*5660*/  FSETP.GTU.FTZ.AND P4, PT, R49, R114, PT ;  /* 0x000000723100720b */ /* 0x000fc80003f9c000 */
[----:B------:R-:W-:Y:S01]  /*5670*/  FSEL R108, R51, RZ, !P4 ;  /* 0x000000ff336c7208 */ /* 0x000fe20006000000 */
[----:B------:R-:W-:Y:S08]  /*5680*/  @P2 BRA `(.L_x_1910) ;  /* 0x0000000000182947 */ /* 0x000ff00003800000 */
[----:B------:R-:W-:Y:S01]  /*5690*/  MOV R44, R45 ;  /* 0x0000002d002c7202 */ /* 0x000fe20000000f00 */
[----:B------:R-:W-:Y:S06]  /*56a0*/  @!P0 BRA `(.L_x_1911) ;  /* 0x0000000400608947 */ /* 0x000fec0003800000 */
[----:B------:R-:W-:Y:S02]  /*56b0*/  HADD2.F32 R49, -RZ, R43.H0_H0 ;  /* 0x2000002bff317230 */ /* 0x000fe40000004100 */
[----:B------:R-:W-:-:S03]  /*56c0*/  IMAD.MOV.U32 R44, RZ, RZ, R45 ;  /* 0x000000ffff2c7224 */ /* 0x000fc600078e002d */
[----:B------:R-:W-:Y:S01]  /*56d0*/  FADD.FTZ R108, R49, R108 ;  /* 0x0000006c316c7221 */ /* 0x000fe20000010000 */
[----:B------:R-:W-:Y:S06]  /*56e0*/  BRA `(.L_x_1911) ;  /* 0x0000000400507947 */ /* 0x000fec0003800000 */
.L_x_1910:
        /* <DEDUP_REMOVED lines=12> */
.L_x_1913:
[----:B------:R-:W-:-:S07]  /*57b0*/  MOV R46, R120 ;  /* 0x00000078002e7202 */ /* 0x000fce0000000f00 */
.L_x_1914:
[----:B------:R-:W-:Y:S05]  /*57c0*/  BSYNC B2 ;  /* 0x0000000000027941 */ /* 0x000fea0003800000 */
.L_x_1912:
        /* <DEDUP_REMOVED lines=16> */
.L_x_1918:
[----:B------:R-:W-:Y:S05]  /*58d0*/  BSYNC B3 ;  /* 0x0000000000037941 */ /* 0x000fea0003800000 */
.L_x_1917:
        /* <DEDUP_REMOVED lines=42> */
.L_x_1916:
[----:B------:R-:W-:Y:S05]  /*5b80*/  BSYNC B2 ;  /* 0x0000000000027941 */ /* 0x000fea0003800000 */
.L_x_1915:
        /* <DEDUP_REMOVED lines=10> */
.L_x_1911:
        /* <DEDUP_REMOVED lines=12> */
.L_x_1920:
[----:B------:R-:W-:-:S07]  /*5cf0*/  IMAD.MOV.U32 R46, RZ, RZ, R120 ;  /* 0x000000ffff2e7224 */ /* 0x000fce00078e0078 */
.L_x_1921:
[----:B------:R-:W-:Y:S05]  /*5d00*/  BSYNC B2 ;  /* 0x0000000000027941 */ /* 0x000fea0003800000 */
.L_x_1919:
        /* <DEDUP_REMOVED lines=16> */
.L_x_1925:
[----:B------:R-:W-:Y:S05]  /*5e10*/  BSYNC B3 ;  /* 0x0000000000037941 */ /* 0x000fea0003800000 */
.L_x_1924:
        /* <DEDUP_REMOVED lines=40> */
[----:B------:R-:W-:Y:S01]  /*60a0*/  IMAD.MOV.U32 R128, RZ, RZ, R44 ;  /* 0x000000ffff807224 */ /* 0x000fe200078e002c */
[----:B------:R-:W-:Y:S01]  /*60b0*/  LOP3.LUT R126, R45, UR35, R126, 0x96, !PT ;  /* 0x000000232d7e7c12 */ /* 0x000fe2000f8e967e */
[----:B------:R-:W-:-:S11]  /*60c0*/  HFMA2.MMA R45, -RZ, RZ, 0, 0 ;  /* 0x00000000ff2d7435 */ /* 0x000fd600000001ff */
.L_x_1923:
[----:B------:R-:W-:Y:S05]  /*60d0*/  BSYNC B2 ;  /* 0x0000000000027941 */ /* 0x000fea0003800000 */
.L_x_1922:
[----:B------:R-:W-:Y:S01]  /*60e0*/  I2FP.F32.U32 R44, R46 ;  /* 0x0000002e002c7245 */ /* 0x000fe20000201000 */
[----:B------:R-:W-:-:S04]  /*60f0*/  HADD2.F32 R49, -RZ, R47.H1_H1 ;  /* 0x3000002fff317230 */ /* 0x000fc80000004100 */
[----:B------:R-:W-:Y:S01]  /*6100*/  FFMA.FTZ R47, R44, R117, 1.1641532182693481445e-10 ;  /* 0x2f0000002c2f7423 */ /* 0x000fe20000010075 */
[----:B------:R-:W-:-:S04]  /*6110*/  FMUL.FTZ R49, R49, R116 ;  /* 0x0000007431317220 */ /* 0x000fc80000410000 */
[----:B------:R-:W-:-:S04]  /*6120*/  FSETP.GTU.FTZ.AND P5, PT, R47, R114, PT ;  /* 0x000000722f00720b */ /* 0x000fc80003fbc000 */
[----:B------:R-:W-:Y:S01]  /*6130*/  FSEL R113, R49, RZ, !P5 ;  /* 0x000000ff31717208 */ /* 0x000fe20006800000 */
[----:B------:R-:W-:Y:S08]  /*6140*/  @P2 BRA `(.L_x_1926) ;  /* 0x0000000000182947 */ /* 0x000ff00003800000 */
[----:B------:R-:W-:Y:S01]  /*6150*/  IMAD.MOV.U32 R127, RZ, RZ, R45 ;  /* 0x000000ffff7f7224 */ /* 0x000fe200078e002d */
[----:B------:R-:W-:Y:S06]  /*6160*/  @!P0 BRA `(.L_x_1927) ;  /* 0x0000000400648947 */ /* 0x000fec0003800000 */
[----:B------:R-:W-:Y:S01]  /*6170*/  HADD2.F32 R44, -RZ, R43.H1_H1 ;  /* 0x3000002bff2c7230 */ /* 0x000fe20000004100 */
[----:B------:R-:W-:-:S04]  /*6180*/  MOV R127, R45 ;  /* 0x0000002d007f7202 */ /* 0x000fc80000000f00 */
[----:B------:R-:W-:Y:S01]  /*6190*/  FADD.FTZ R113, R44, R113 ;  /* 0x000000712c717221 */ /* 0x000fe20000010000 */
[----:B------:R-:W-:Y:S06]  /*61a0*/  BRA `(.L_x_1927) ;  /* 0x0000000400547947 */ /* 0x000fec0003800000 */
.L_x_1926:
        /* <DEDUP_REMOVED lines=12> */
.L_x_1929:
[----:B------:R-:W-:-:S07]  /*6270*/  IMAD.MOV.U32 R97, RZ, RZ, R120 ;  /* 0x000000ffff617224 */ /* 0x000fce00078e0078 */
.L_x_1930:
[----:B------:R-:W-:Y:S05]  /*6280*/  BSYNC B2 ;  /* 0x0000000000027941 */ /* 0x000fea0003800000 */
.L_x_1928:
        /* <DEDUP_REMOVED lines=16> */
.L_x_1934:
[----:B------:R-:W-:Y:S05]  /*6390*/  BSYNC B3 ;  /* 0x0000000000037941 */ /* 0x000fea0003800000 */
.L_x_1933:
        /* <DEDUP_REMOVED lines=43> */
.L_x_1932:
[----:B------:R-:W-:Y:S05]  /*6650*/  BSYNC B2 ;  /* 0x0000000000027941 */ /* 0x000fea0003800000 */
.L_x_1931:
        /* <DEDUP_REMOVED lines=10> */
.L_x_1927:
[----:B------:R-:W-:Y:S02]  /*6700*/  SEL R117, RZ, 0x10000, P4 ;  /* 0x00010000ff757807 */ /* 0x000fe40002000000 */
[----:B------:R-:W-:Y:S02]  /*6710*/  ISETP.NE.AND P4, PT, R124, RZ, PT ;  /* 0x000000ff7c00720c */ /* 0x000fe40003f85270 */
[----:B------:R-:W-:Y:S02]  /*6720*/  ISETP.NE.AND P2, PT, R118, RZ, PT ;  /* 0x000000ff7600720c */ /* 0x000fe40003f45270 */
[----:B------:R-:W-:Y:S02]  /*6730*/  SEL R118, RZ, 0x1, P4 ;  /* 0x00000001ff767807 */ /* 0x000fe40002000000 */
[----:B------:R-:W-:Y:S02]  /*6740*/  ISETP.NE.AND P0, PT, R123, RZ, PT ;  /* 0x000000ff7b00720c */ /* 0x000fe40003f05270 */
[----:B------:R-:W-:-:S02]  /*6750*/  SEL R50, RZ, 0x1000000, P5 ;  /* 0x01000000ff327807 */ /* 0x000fc40002800000 */
[----:B------:R-:W-:Y:S02]  /*6760*/  SEL R114, RZ, 0x100, P3 ;  /* 0x00000100ff727807 */ /* 0x000fe40001800000 */
[----:B------:R-:W-:Y:S02]  /*6770*/  ISETP.NE.AND P6, PT, R122, RZ, PT ;  /* 0x000000ff7a00720c */ /* 0x000fe40003fc5270 */
[----:B------:R-:W-:Y:S01]  /*6780*/  ISETP.NE.AND P5, PT, R119, RZ, PT ;  /* 0x000000ff7700720c */ /* 0x000fe20003fa5270 */
[----:B------:R-:W-:Y:S01]  /*6790*/  IMAD.WIDE.U32 R118, R118, 0x1000000, RZ ;  /* 0x0100000076767825 */ /* 0x000fe200078e00ff */
[----:B------:R-:W-:Y:S02]  /*67a0*/  SEL R51, RZ, 0x1, P0 ;  /* 0x00000001ff337807 */ /* 0x000fe40000000000 */
[----:B------:R-:W-:Y:S02]  /*67b0*/  LOP3.LUT R114, R114, R50, R117, 0xfe, !PT ;  /* 0x0000003272727212 */ /* 0x000fe400078efe75 */
[----:B------:R-:W-:-:S02]  /*67c0*/  LEA R48, P0, R99, UR12, 0x4 ;  /* 0x0000000c63307c11 */ /* 0x000fc4000f8020ff */
[----:B------:R-:W-:Y:S02]  /*67d0*/  SEL R116, RZ, 0x1, P5 ;  /* 0x00000001ff747807 */ /* 0x000fe40002800000 */
[----:B------:R-:W-:Y:S02]  /*67e0*/  SEL R50, RZ, 0x1, P6 ;  /* 0x00000001ff327807 */ /* 0x000fe40003000000 */
[----:B------:R-:W-:Y:S01]  /*67f0*/  LEA.HI.X R49, R99, UR13, RZ, 0x4, P0 ;  /* 0x0000000d63317c11 */ /* 0x000fe200080f24ff */
[----:B------:R-:W-:Y:S01]  /*6800*/  IMAD.WIDE.U32 R116, R116, 0x10000, RZ ;  /* 0x0001000074747825 */ /* 0x000fe200078e00ff */
[----:B------:R-:W-:Y:S02]  /*6810*/  F2FP.F16.F32.PACK_AB R47, R113, R108 ;  /* 0x0000006c712f723e */ /* 0x000fe400000000ff */
[----:B------:R-:W-:Y:S02]  /*6820*/  F2FP.F16.F32.PACK_AB R46, R110, R107 ;  /* 0x0000006b6e2e723e */ /* 0x000fe400000000ff */
[----:B------:R-:W-:-:S02]  /*6830*/  F2FP.F16.F32.PACK_AB R45, R109, R102 ;  /* 0x000000666d2d723e */ /* 0x000fc400000000ff */
[----:B------:R-:W-:Y:S02]  /*6840*/  F2FP.F16.F32.PACK_AB R44, R105, R98 ;  /* 0x00000062692c723e */ /* 0x000fe400000000ff */
[----:B------:R-:W-:Y:S01]  /*6850*/  LOP3.LUT R119, R119, R114, R51, 0xfe, !PT ;  /* 0x0000007277777212 */ /* 0x000fe200078efe33 */
[----:B------:R-:W-:Y:S02]  /*6860*/  IMAD.WIDE.U32 R50, R50, 0x100, RZ ;  /* 0x0000010032327825 */ /* 0x000fe400078e00ff */
[----:B------:R0:W-:Y:S02]  /*6870*/  STG.E.128 desc[UR4][R48.64], R44 ;  /* 0x0000002c30007986 */ /* 0x0001e4000c101d04 */
[C---:B------:R-:W-:Y:S01]  /*6880*/  IMAD.SHL.U32 R114, R99.reuse, 0x8, RZ ;  /* 0x0000000863727824 */ /* 0x040fe200078e00ff */
[----:B------:R-:W-:Y:S02]  /*6890*/  LOP3.LUT R118, R50, R118, R116, 0xfe, !PT ;  /* 0x0000007632767212 */ /* 0x000fe400078efe74 */
[----:B------:R-:W-:-:S02]  /*68a0*/  SHF.L.U64.HI R116, R99, 0x3, RZ ;  /* 0x0000000363747819 */ /* 0x000fc400000102ff */
[----:B------:R-:W-:Y:S02]  /*68b0*/  LOP3.LUT R51, R51, R119, R117, 0xfe, !PT ;  /* 0x0000007733337212 */ /* 0x000fe400078efe75 */
[----:B0-----:R-:W-:Y:S02]  /*68c0*/  SEL R45, RZ, 0x1, P2 ;  /* 0x00000001ff2d7807 */ /* 0x001fe40001000000 */
[----:B------:R-:W-:Y:S02]  /*68d0*/  IADD3 R44, P0, R114, UR14, RZ ;  /* 0x0000000e722c7c10 */ /* 0x000fe4000ff1e0ff */
[----:B------:R-:W-:Y:S02]  /*68e0*/  LOP3.LUT R50, R118, R45, RZ, 0xfc, !PT ;  /* 0x0000002d76327212 */ /* 0x000fe400078efcff */
[----:B------:R-:W-:-:S05]  /*68f0*/  IADD3.X R45, R116, UR15, RZ, P0, !PT ;  /* 0x0000000f742d7c10 */ /* 0x000fca00087fe4ff */
[----:B------:R0:W-:Y:S01]  /*6900*/  STG.E.64 desc[UR4][R44.64], R50 ;  /* 0x000000322c007986 */ /* 0x0001e2000c101b04 */
[----:B------:R-:W-:Y:S05]  /*6910*/  @!P1 BRA `(.L_x_1935) ;  /* 0x0000000000509947 */ /* 0x000fea0003800000 */
[----:B0-----:R-:W-:Y:S02]  /*6920*/  SHF.L.U32 R45, R96, 0x10, RZ ;  /* 0x00000010602d7819 */ /* 0x001fe400000006ff */
        /* <DEDUP_REMOVED lines=11> */
[----:B------:R-:W-:Y:S01]  /*69e0*/  IMAD.WIDE.U32 R44, R44, 0x100, RZ ;  /* 0x000001002c2c7825 */ /* 0x000fe200078e00ff */
[----:B------:R-:W-:Y:S02]  /*69f0*/  LOP3.LUT R47, R47, R51, R49, 0xfe, !PT ;  /* 0x000000332f2f7212 */ /* 0x000fe400078efe31 */
[----:B------:R-:W-:Y:S02]  /*6a00*/  LOP3.LUT R49, R44, R48, R46, 0xfe, !PT ;  /* 0x000000302c317212 */ /* 0x000fe400078efe2e */
[----:B------:R-:W-:Y:S02]  /*6a10*/  IADD3 R44, P0, R114, UR16, RZ ;  /* 0x00000010722c7c10 */ /* 0x000fe4000ff1e0ff */
[----:B------:R-:W-:Y:S02]  /*6a20*/  LOP3.LUT R47, R47, R45, RZ, 0xfc, !PT ;  /* 0x0000002d2f2f7212 */ /* 0x000fe400078efcff */
[----:B------:R-:W-:Y:S02]  /*6a30*/  IADD3.X R45, R116, UR17, RZ, P0, !PT ;  /* 0x00000011742d7c10 */ /* 0x000fe400087fe4ff */
[----:B------:R-:W-:-:S05]  /*6a40*/  LOP3.LUT R46, R49, 0xff, R90, 0xf8, !PT ;  /* 0x000000ff312e7812 */ /* 0x000fca00078ef85a */
[----:B------:R1:W-:Y:S02]  /*6a50*/  STG.E.64 desc[UR4][R44.64], R46 ;  /* 0x0000002e2c007986 */ /* 0x0003e4000c101b04 */
.L_x_1935:
[----:B------:R-:W-:-:S07]  /*6a60*/  VIADD R114, R99, 0x20 ;  /* 0x0000002063727836 */ /* 0x000fce0000000000 */
.L_x_1806:
[----:B------:R-:W-:Y:S05]  /*6a70*/  BSYNC B1 ;  /* 0x0000000000017941 */ /* 0x000fea0003800000 */
.L_x_1805:
        /* <DEDUP_REMOVED lines=19> */
[----:B------:R-:W-:-:S11]  /*6bb0*/  IADD3 R104, R127, 0x1, RZ ;  /* 0x000000017f687810 */ /* 0x000fd60007ffe0ff */
        /* <DEDUP_REMOVED lines=9> */
.L_x_1939:
[----:B------:R-:W-:-:S07]  /*6c50*/  MOV R103, R120 ;  /* 0x0000007800677202 */ /* 0x000fce0000000f00 */
.L_x_1940:
[----:B------:R-:W-:Y:S05]  /*6c60*/  BSYNC B2 ;  /* 0x0000000000027941 */ /* 0x000fea0003800000 */
.L_x_1938:
        /* <DEDUP_REMOVED lines=16> */
.L_x_1944:
[----:B------:R-:W-:Y:S05]  /*6d70*/  BSYNC B3 ;  /* 0x0000000000037941 */ /* 0x000fea0003800000 */
.L_x_1943:
        /* <DEDUP_REMOVED lines=42> */
.L_x_1942:
[----:B------:R-:W-:Y:S05]  /*7020*/  BSYNC B2 ;  /* 0x0000000000027941 */ /* 0x000fea0003800000 */
.L_x_1941:
        /* <DEDUP_REMOVED lines=19> */
.L_x_1945:
        /* <DEDUP_REMOVED lines=12> */
.L_x_1948:
[----:B------:R-:W-:-:S07]  /*7220*/  MOV R90, R120 ;  /* 0x00000078005a7202 */ /* 0x000fce0000000f00 */
.L_x_1949:
[----:B------:R-:W-:Y:S05]  /*7230*/  BSYNC B2 ;  /* 0x0000000000027941 */ /* 0x000fea0003800000 */
.L_x_1947:
        /* <DEDUP_REMOVED lines=16> */
.L_x_1953:
[----:B------:R-:W-:Y:S05]  /*7340*/  BSYNC B3 ;  /* 0x0000000000037941 */ /* 0x000fea0003800000 */
.L_x_1952:
        /* <DEDUP_REMOVED lines=42> */
.L_x_1951:
[----:B------:R-:W-:Y:S05]  /*75f0*/  BSYNC B2 ;  /* 0x0000000000027941 */ /* 0x000fea0003800000 */
.L_x_1950:
        /* <DEDUP_REMOVED lines=10> */
.L_x_1946:
        /* <DEDUP_REMOVED lines=12> */
.L_x_1955:
[----:B------:R-:W-:-:S07]  /*7760*/  IMAD.MOV.U32 R101, RZ, RZ, R120 ;  /* 0x000000ffff657224 */ /* 0x000fce00078e0078 */
.L_x_1956:
[----:B------:R-:W-:Y:S05]  /*7770*/  BSYNC B2 ;  /* 0x0000000000027941 */ /* 0x000fea0003800000 */
.L_x_1954:
        /* <DEDUP_REMOVED lines=16> */
.L_x_1960:
[----:B------:R-:W-:Y:S05]  /*7880*/  BSYNC B3 ;  /* 0x0000000000037941 */ /* 0x000fea0003800000 */
.L_x_1959:
        /* <DEDUP_REMOVED lines=42> */
.L_x_1958:
[----:B------:R-:W-:Y:S05]  /*7b30*/  BSYNC B2 ;  /* 0x0000000000027941 */ /* 0x000fea0003800000 */
.L_x_1957:
        /* <DEDUP_REMOVED lines=14> */
.L_x_1961:
        /* <DEDUP_REMOVED lines=12> */
.L_x_1964:
[----:B------:R-:W-:-:S07]  /*7ce0*/  MOV R44, R120 ;  /* 0x00000078002c7202 */ /* 0x000fce0000000f00 */
.L_x_1965:
[----:B------:R-:W-:Y:S05]  /*7cf0*/  BSYNC B2 ;  /* 0x0000000000027941 */ /* 0x000fea0003800000 */
.L_x_1963:
        /* <DEDUP_REMOVED lines=16> */
.L_x_1969:
[----:B------:R-:W-:Y:S05]  /*7e00*/  BSYNC B3 ;  /* 0x0000000000037941 */ /* 0x000fea0003800000 */
.L_x_1968:
        /* <DEDUP_REMOVED lines=42> */
.L_x_1967:
[----:B------:R-:W-:Y:S05]  /*80b0*/  BSYNC B2 ;  /* 0x0000000000027941 */ /* 0x000fea0003800000 */
.L_x_1966:
        /* <DEDUP_REMOVED lines=10> */
.L_x_1962:
        /* <DEDUP_REMOVED lines=12> */
.L_x_1971:
[----:B------:R-:W-:-:S07]  /*8220*/  IMAD.MOV.U32 R44, RZ, RZ, R120 ;  /* 0x000000ffff2c7224 */ /* 0x000fce00078e0078 */
.L_x_1972:
[----:B------:R-:W-:Y:S05]  /*8230*/  BSYNC B2 ;  /* 0x0000000000027941 */ /* 0x000fea0003800000 */
.L_x_1970:
        /* <DEDUP_REMOVED lines=16> */
.L_x_1976:
[----:B------:R-:W-:Y:S05]  /*8340*/  BSYNC B3 ;  /* 0x0000000000037941 */ /* 0x000fea0003800000 */
.L_x_1975:
        /* <DEDUP_REMOVED lines=42> */
.L_x_1974:
[----:B------:R-:W-:Y:S05]  /*85f0*/  BSYNC B2 ;  /* 0x0000000000027941 */ /* 0x000fea0003800000 */
.L_x_1973:
        /* <DEDUP_REMOVED lines=14> */
.L_x_1977:
        /* <DEDUP_REMOVED lines=12> */
.L_x_1980:
[----:B------:R-:W-:-:S07]  /*87a0*/  MOV R44, R120 ;  /* 0x00000078002c7202 */ /* 0x000fce0000000f00 */
.L_x_1981:
[----:B------:R-:W-:Y:S05]  /*87b0*/  BSYNC B2 ;  /* 0x0000000000027941 */ /* 0x000fea0003800000 */
.L_x_1979:
        /* <DEDUP_REMOVED lines=16> */
.L_x_1985:
[----:B------:R-:W-:Y:S05]  /*88c0*/  BSYNC B3 ;  /* 0x0000000000037941 */ /* 0x000fea0003800000 */
.L_x_1984:
        /* <DEDUP_REMOVED lines=43> */
.L_x_1983:
[----:B------:R-:W-:Y:S05]  /*8b80*/  BSYNC B2 ;  /* 0x0000000000027941 */ /* 0x000fea0003800000 */
.L_x_1982:
        /* <DEDUP_REMOVED lines=10> */
.L_x_1978:
        /* <DEDUP_REMOVED lines=12> */
.L_x_1987:
[----:B------:R-:W-:-:S07]  /*8cf0*/  MOV R44, R120 ;  /* 0x00000078002c7202 */ /* 0x000fce0000000f00 */
.L_x_1988:
[----:B------:R-:W-:Y:S05]  /*8d00*/  BSYNC B2 ;  /* 0x0000000000027941 */ /* 0x000fea0003800000 */
.L_x_1986:
        /* <DEDUP_REMOVED lines=16> */
.L_x_1992:
[----:B------:R-:W-:Y:S05]  /*8e10*/  BSYNC B3 ;  /* 0x0000000000037941 */ /* 0x000fea0003800000 */
.L_x_1991:
        /* <DEDUP_REMOVED lines=43> */
.L_x_1990:
[----:B------:R-:W-:Y:S05]  /*90d0*/  BSYNC B2 ;  /* 0x0000000000027941 */ /* 0x000fea0003800000 */
.L_x_1989:
        /* <DEDUP_REMOVED lines=14> */
.L_x_1993:
        /* <DEDUP_REMOVED lines=12> */
.L_x_1996:
[----:B------:R-:W-:-:S07]  /*9280*/  MOV R92, R120 ;  /* 0x00000078005c7202 */ /* 0x000fce0000000f00 */
.L_x_1997:
[----:B------:R-:W-:Y:S05]  /*9290*/  BSYNC B2 ;  /* 0x0000000000027941 */ /* 0x000fea0003800000 */
.L_x_1995:
        /* <DEDUP_REMOVED lines=16> */
.L_x_2001:
[----:B------:R-:W-:Y:S05]  /*93a0*/  BSYNC B3 ;  /* 0x0000000000037941 */ /* 0x000fea0003800000 */
.L_x_2000:
        /* <DEDUP_REMOVED lines=43> */
.L_x_1999:
[----:B------:R-:W-:Y:S05]  /*9660*/  BSYNC B2 ;  /* 0x0000000000027941 */ /* 0x000fea0003800000 */
.L_x_1998:
        /* <DEDUP_REMOVED lines=10> */
.L_x_1994:
        /* <DEDUP_REMOVED lines=12> */
.L_x_2003:
[----:B------:R-:W-:-:S07]  /*97d0*/  MOV R104, R120 ;  /* 0x0000007800687202 */ /* 0x000fce0000000f00 */
.L_x_2004:
[----:B------:R-:W-:Y:S05]  /*97e0*/  BSYNC B2 ;  /* 0x0000000000027941 */ /* 0x000fea0003800000 */
.L_x_2002:
        /* <DEDUP_REMOVED lines=16> */
.L_x_2008:
[----:B------:R-:W-:Y:S05]  /*98f0*/  BSYNC B3 ;  /* 0x0000000000037941 */ /* 0x000fea0003800000 */
.L_x_2007:
        /* <DEDUP_REMOVED lines=43> */
.L_x_2006:
[----:B------:R-:W-:Y:S05]  /*9bb0*/  BSYNC B2 ;  /* 0x0000000000027941 */ /* 0x000fea0003800000 */
.L_x_2005:
        /* <DEDUP_REMOVED lines=14> */
.L_x_2009:
        /* <DEDUP_REMOVED lines=12> */
.L_x_2012:
[----:B------:R-:W-:-:S07]  /*9d60*/  MOV R94, R120 ;  /* 0x00000078005e7202 */ /* 0x000fce0000000f00 */
.L_x_2013:
[----:B------:R-:W-:Y:S05]  /*9d70*/  BSYNC B2 ;  /* 0x0000000000027941 */ /* 0x000fea0003800000 */
.L_x_2011:
        /* <DEDUP_REMOVED lines=16> */
.L_x_2017:
[----:B------:R-:W-:Y:S05]  /*9e80*/  BSYNC B3 ;  /* 0x0000000000037941 */ /* 0x000fea0003800000 */
.L_x_2016:
        /* <DEDUP_REMOVED lines=43> */
.L_x_2015:
[----:B------:R-:W-:Y:S05]  /*a140*/  BSYNC B2 ;  /* 0x0000000000027941 */ /* 0x000fea0003800000 */
.L_x_2014:
[----:B------:R-:W-:Y:S01]  /*a150*/  I2FP.F32.U32 R45, R94 ;  /* 0x0000005e002d7245 */ /* 0x000fe20000201000 */
[----:B------:R-:W-:-:S04]  /*a160*/  HADD2.F32 R48, -RZ, R38.H0_H0 ;  /* 0x20000026ff307230 */ /* 0x000fc80000004100 */
[----:B------:R-:W-:Y:S01]  /*a170*/  FFMA.FTZ R45, R45, R116, 1.1641532182693481445e-10 ;  /* 0x2f0000002d2d7423 */ /* 0x000fe20000010074 */
[----:B------:R-:W-:-:S04]  /*a180*/  FMUL.FTZ R48, R48, R117 ;  /* 0x0000007530307220 */ /* 0x000fc80000410000 */
[----:B------:R-:W-:-:S04]  /*a190*/  FSETP.GTU.FTZ.AND P3, PT, R45, R118, PT ;  /* 0x000000762d00720b */ /* 0x000fc80003f7c000 */
[----:B------:R-:W-:Y:S02]  /*a1a0*/  FSEL R45, R48, RZ, !P3 ;  /* 0x000000ff302d7208 */ /* 0x000fe40005800000 */
[----:B------:R-:W-:-:S03]  /*a1b0*/  SEL R94, RZ, 0x1, P3 ;  /* 0x00000001ff5e7807 */ /* 0x000fc60001800000 */
[----:B------:R-:W-:Y:S01]  /*a1c0*/  FADD.FTZ R104, R45, R104 ;  /* 0x000000682d687221 */ /* 0x000fe20000010000 */
[----:B------:R-:W-:-:S05]  /*a1d0*/  @P0 HADD2.F32 R45, -RZ, R42.H0_H0 ;  /* 0x2000002aff2d0230 */ /* 0x000fca0000004100 */
[----:B------:R-:W-:-:S07]  /*a1e0*/  @P0 FADD.FTZ R104, R45, R104 ;  /* 0x000000682d680221 */ /* 0x000fce0000010000 */
.L_x_2010:
        /* <DEDUP_REMOVED lines=12> */
.L_x_2019:
[----:B------:R-:W-:-:S07]  /*a2b0*/  MOV R111, R120 ;  /* 0x00000078006f7202 */ /* 0x000fce0000000f00 */
.L_x_2020:
[----:B------:R-:W-:Y:S05]  /*a2c0*/  BSYNC B2 ;  /* 0x0000000000027941 */ /* 0x000fea0003800000 */
.L_x_2018:
        /* <DEDUP_REMOVED lines=16> */
.L_x_2024:
[----:B------:R-:W-:Y:S05]  /*a3d0*/  BSYNC B3 ;  /* 0x0000000000037941 */ /* 0x000fea0003800000 */
.L_x_2023:
        /* <DEDUP_REMOVED lines=39> */
[----:B------:R-:W-:Y:S01]  /*a650*/  IMAD.WIDE.U32 R44, R45, -0x2daee0ad, RZ ;  /* 0xd2511f532d2c7825 */ /* 0x000fe200078e00ff */
[----:B------:R-:W-:-:S03]  /*a660*/  MOV R120, R48 ;  /* 0x0000003000787202 */ /* 0x000fc60000000f00 */
[----:B------:R-:W-:Y:S01]  /*a670*/  IMAD.MOV.U32 R128, RZ, RZ, R44 ;  /* 0x000000ffff807224 */ /* 0x000fe200078e002c */
[----:B------:R-:W-:Y:S01]  /*a680*/  LOP3.LUT R126, R45, UR35, R126, 0x96, !PT ;  /* 0x000000232d7e7c12 */ /* 0x000fe2000f8e967e */
[----:B------:R-:W-:-:S11]  /*a690*/  HFMA2.MMA R45, -RZ, RZ, 0, 0 ;  /* 0x00000000ff2d7435 */ /* 0x000fd600000001ff */
.L_x_2022:
[----:B------:R-:W-:Y:S05]  /*a6a0*/  BSYNC B2 ;  /* 0x0000000000027941 */ /* 0x000fea0003800000 */
.L_x_2021:
        /* <DEDUP_REMOVED lines=13> */
.L_x_2025:
        /* <DEDUP_REMOVED lines=12> */
.L_x_2028:
[----:B------:R-:W-:-:S07]  /*a840*/  IMAD.MOV.U32 R46, RZ, RZ, R120 ;  /* 0x000000ffff2e7224 */ /* 0x000fce00078e0078 */
.L_x_2029:
[----:B------:R-:W-:Y:S05]  /*a850*/  BSYNC B2 ;  /* 0x0000000000027941 */ /* 0x000fea0003800000 */
.L_x_2027:
        /* <DEDUP_REMOVED lines=16> */
.L_x_2033:
[----:B------:R-:W-:Y:S05]  /*a960*/  BSYNC B3 ;  /* 0x0000000000037941 */ /* 0x000fea0003800000 */
.L_x_2032:
        /* <DEDUP_REMOVED lines=41> */
[----:B------:R-:W-:Y:S01]  /*ac00*/  MOV R128, R44 ;  /* 0x0000002c00807202 */ /* 0x000fe20000000f00 */
[----:B------:R-:W-:Y:S01]  /*ac10*/  IMAD.MOV.U32 R44, RZ, RZ, RZ ;  /* 0x000000ffff2c7224 */ /* 0x000fe200078e00ff */
[----:B------:R-:W-:-:S07]  /*ac20*/  LOP3.LUT R126, R45, UR35, R126, 0x96, !PT ;  /* 0x000000232d7e7c12 */ /* 0x000fce000f8e967e */
.L_x_2031:
[----:B------:R-:W-:Y:S05]  /*ac30*/  BSYNC B2 ;  /* 0x0000000000027941 */ /* 0x000fea0003800000 */
.L_x_2030:
[----:B------:R-:W-:Y:S01]  /*ac40*/  I2FP.F32.U32 R45, R46 ;  /* 0x0000002e002d7245 */ /* 0x000fe20000201000 */
[----:B------:R-:W-:-:S04]  /*ac50*/  HADD2.F32 R46, -RZ, R38.H1_H1 ;  /* 0x30000026ff2e7230 */ /* 0x000fc80000004100 */
[----:B------:R-:W-:Y:S01]  /*ac60*/  FFMA.FTZ R45, R45, R116, 1.1641532182693481445e-10 ;  /* 0x2f0000002d2d7423 */ /* 0x000fe20000010074 */
[----:B------:R-:W-:-:S04]  /*ac70*/  FMUL.FTZ R46, R46, R117 ;  /* 0x000000752e2e7220 */ /* 0x000fc80000410000 */
[----:B------:R-:W-:-:S04]  /*ac80*/  FSETP.GTU.FTZ.AND P4, PT, R45, R118, PT ;  /* 0x000000762d00720b */ /* 0x000fc80003f9c000 */
[----:B------:R-:W-:Y:S02]  /*ac90*/  FSEL R46, R46, RZ, !P4 ;  /* 0x000000ff2e2e7208 */ /* 0x000fe40006000000 */
[----:B------:R-:W-:-:S03]  /*aca0*/  SEL R95, RZ, 0x1, P4 ;  /* 0x00000001ff5f7807 */ /* 0x000fc60002000000 */
[----:B------:R-:W-:Y:S01]  /*acb0*/  FADD.FTZ R111, R46, R111 ;  /* 0x0000006f2e6f7221 */ /* 0x000fe20000010000 */
[----:B------:R-:W-:-:S05]  /*acc0*/  @P0 HADD2.F32 R46, -RZ, R42.H1_H1 ;  /* 0x3000002aff2e0230 */ /* 0x000fca0000004100 */
[----:B------:R-:W-:-:S07]  /*acd0*/  @P0 FADD.FTZ R111, R46, R111 ;  /* 0x0000006f2e6f0221 */ /* 0x000fce0000010000 */
.L_x_2026:
        /* <DEDUP_REMOVED lines=12> */
.L_x_2035:
[----:B------:R-:W-:-:S07]  /*ada0*/  MOV R46, R120 ;  /* 0x00000078002e7202 */ /* 0x000fce0000000f00 */
.L_x_2036:
[----:B------:R-:W-:Y:S05]  /*adb0*/  BSYNC B2 ;  /* 0x0000000000027941 */ /* 0x000fea0003800000 */
.L_x_2034:
        /* <DEDUP_REMOVED lines=16> */
.L_x_2040:
[----:B------:R-:W-:Y:S05]  /*aec0*/  BSYNC B3 ;  /* 0x0000000000037941 */ /* 0x000fea0003800000 */
.L_x_2039:
        /* <DEDUP_REMOVED lines=44> */
.L_x_2038:
[----:B------:R-:W-:Y:S05]  /*b190*/  BSYNC B2 ;  /* 0x0000000000027941 */ /* 0x000fea0003800000 */
.L_x_2037:
[----:B------:R-:W-:Y:S01]  /*b1a0*/  I2FP.F32.U32 R49, R46 ;  /* 0x0000002e00317245 */ /* 0x000fe20000201000 */
[----:B------:R-:W-:-:S04]  /*b1b0*/  HADD2.F32 R44, -RZ, R47.H0_H0 ;  /* 0x2000002fff2c7230 */ /* 0x000fc80000004100 */
[----:B------:R-:W-:Y:S01]  /*b1c0*/  FFMA.FTZ R49, R49, R116, 1.1641532182693481445e-10 ;  /* 0x2f00000031317423 */ /* 0x000fe20000010074 */
[----:B------:R-:W-:-:S04]  /*b1d0*/  FMUL.FTZ R44, R44, R117 ;  /* 0x000000752c2c7220 */ /* 0x000fc80000410000 */
[----:B------:R-:W-:-:S04]  /*b1e0*/  FSETP.GTU.FTZ.AND P4, PT, R49, R118, PT ;  /* 0x000000763100720b */ /* 0x000fc80003f9c000 */
[----:B------:R-:W-:Y:S01]  /*b1f0*/  FSEL R112, R44, RZ, !P4 ;  /* 0x000000ff2c707208 */ /* 0x000fe20006000000 */
[----:B------:R-:W-:Y:S08]  /*b200*/  @P2 BRA `(.L_x_2041) ;  /* 0x0000000000182947 */ /* 0x000ff00003800000 */
[----:B------:R-:W-:Y:S01]  /*b210*/  IMAD.MOV.U32 R44, RZ, RZ, R45 ;  /* 0x000000ffff2c7224 */ /* 0x000fe200078e002d */
[----:B------:R-:W-:Y:S06]  /*b220*/  @!P0 BRA `(.L_x_2042) ;  /* 0x0000000400688947 */ /* 0x000fec0003800000 */
[----:B------:R-:W-:Y:S01]  /*b230*/  HADD2.F32 R49, -RZ, R43.H0_H0 ;  /* 0x2000002bff317230 */ /* 0x000fe20000004100 */
[----:B------:R-:W-:-:S04]  /*b240*/  MOV R44, R45 ;  /* 0x0000002d002c7202 */ /* 0x000fc80000000f00 */
[----:B------:R-:W-:Y:S01]  /*b250*/  FADD.FTZ R112, R49, R112 ;  /* 0x0000007031707221 */ /* 0x000fe20000010000 */
[----:B------:R-:W-:Y:S06]  /*b260*/  BRA `(.L_x_2042) ;  /* 0x0000000400587947 */ /* 0x000fec0003800000 */
.L_x_2041:
        /* <DEDUP_REMOVED lines=12> */
.L_x_2044:
[----:B------:R-:W-:-:S07]  /*b330*/  IMAD.MOV.U32 R46, RZ, RZ, R120 ;  /* 0x000000ffff2e7224 */ /* 0x000fce00078e0078 */
.L_x_2045:
[----:B------:R-:W-:Y:S05]  /*b340*/  BSYNC B2 ;  /* 0x0000000000027941 */ /* 0x000fea0003800000 */
.L_x_2043:
        /* <DEDUP_REMOVED lines=16> */
.L_x_2049:
[----:B------:R-:W-:Y:S05]  /*b450*/  BSYNC B3 ;  /* 0x0000000000037941 */ /* 0x000fea0003800000 */
.L_x_2048:
        /* <DEDUP_REMOVED lines=44> */
.L_x_2047:
[----:B------:R-:W-:Y:S05]  /*b720*/  BSYNC B2 ;  /* 0x0000000000027941 */ /* 0x000fea0003800000 */
.L_x_2046:
        /* <DEDUP_REMOVED lines=10> */
.L_x_2042:
        /* <DEDUP_REMOVED lines=12> */
.L_x_2051:
[----:B------:R-:W-:-:S07]  /*b890*/  MOV R46, R120 ;  /* 0x00000078002e7202 */ /* 0x000fce0000000f00 */
.L_x_2052:
[----:B------:R-:W-:Y:S05]  /*b8a0*/  BSYNC B2 ;  /* 0x0000000000027941 */ /* 0x000fea0003800000 */
.L_x_2050:
        /* <DEDUP_REMOVED lines=16> */
.L_x_2056:
[----:B------:R-:W-:Y:S05]  /*b9b0*/  BSYNC B3 ;  /* 0x0000000000037941 */ /* 0x000fea0003800000 */
.L_x_2055:
        /* <DEDUP_REMOVED lines=40> */
[----:B------:R-:W-:Y:S01]  /*bc40*/  IMAD.WIDE.U32 R48, R45, -0x2daee0ad, RZ ;  /* 0xd2511f532d307825 */ /* 0x000fe200078e00ff */
[----:B------:R-:W-:-:S03]  /*bc50*/  HFMA2.MMA R45, -RZ, RZ, 0, 0 ;  /* 0x00000000ff2d7435 */ /* 0x000fc600000001ff */
[----:B------:R-:W-:Y:S01]  /*bc60*/  IMAD.MOV.U32 R128, RZ, RZ, R48 ;  /* 0x000000ffff807224 */ /* 0x000fe200078e0030 */
[----:B------:R-:W-:-:S07]  /*bc70*/  LOP3.LUT R126, R49, UR35, R44, 0x96, !PT ;  /* 0x00000023317e7c12 */ /* 0x000fce000f8e962c */
.L_x_2054:
[----:B------:R-:W-:Y:S05]  /*bc80*/  BSYNC B2 ;  /* 0x0000000000027941 */ /* 0x000fea0003800000 */
.L_x_2053:
        /* <DEDUP_REMOVED lines=13> */
.L_x_2057:
        /* <DEDUP_REMOVED lines=12> */
.L_x_2060:
[----:B------:R-:W-:-:S07]  /*be20*/  IMAD.MOV.U32 R50, RZ, RZ, R120 ;  /* 0x000000ffff327224 */ /* 0x000fce00078e0078 */
.L_x_2061:
[----:B------:R-:W-:Y:S05]  /*be30*/  BSYNC B2 ;  /* 0x0000000000027941 */ /* 0x000fea0003800000 */
.L_x_2059:
        /* <DEDUP_REMOVED lines=16> */
.L_x_2065:
[----:B------:R-:W-:Y:S05]  /*bf40*/  BSYNC B3 ;  /* 0x0000000000037941 */ /* 0x000fea0003800000 */
.L_x_2064:
        /* <DEDUP_REMOVED lines=42> */
[----:B------:R-:W-:Y:S02]  /*c1f0*/  LOP3.LUT R126, R45, UR35, R46, 0x96, !PT ;  /* 0x000000232d7e7c12 */ /* 0x000fe4000f8e962e */
[----:B------:R-:W-:-:S07]  /*c200*/  MOV R128, R44 ;  /* 0x0000002c00807202 */ /* 0x000fce0000000f00 */
.L_x_2063:
[----:B------:R-:W-:Y:S05]  /*c210*/  BSYNC B2 ;  /* 0x0000000000027941 */ /* 0x000fea0003800000 */
.L_x_2062:
        /* <DEDUP_REMOVED lines=10> */
.L_x_2058:
[----:B------:R-:W-:Y:S02]  /*c2c0*/  ISETP.NE.AND P0, PT, R124, RZ, PT ;  /* 0x000000ff7c00720c */ /* 0x000fe40003f05270 */
[----:B------:R-:W-:Y:S02]  /*c2d0*/  SEL R116, RZ, 0x1000000, P5 ;  /* 0x01000000ff747807 */ /* 0x000fe40002800000 */
[----:B------:R-:W-:Y:S02]  /*c2e0*/  SEL R118, RZ, 0x1, P0 ;  /* 0x00000001ff767807 */ /* 0x000fe40000000000 */
[----:B------:R-:W-:Y:S02]  /*c2f0*/  SEL R51, RZ, 0x10000, P4 ;  /* 0x00010000ff337807 */ /* 0x000fe40002000000 */
[----:B------:R-:W-:Y:S02]  /*c300*/  SEL R50, RZ, 0x100, P3 ;  /* 0x00000100ff327807 */ /* 0x000fe40001800000 */
[----:B------:R-:W-:-:S02]  /*c310*/  ISETP.NE.AND P4, PT, R123, RZ, PT ;  /* 0x000000ff7b00720c */ /* 0x000fc40003f85270 */
[----:B------:R-:W-:Y:S01]  /*c320*/  ISETP.NE.AND P2, PT, R119, RZ, PT ;  /* 0x000000ff7700720c */ /* 0x000fe20003f45270 */
[----:B------:R-:W-:Y:S01]  /*c330*/  IMAD.WIDE.U32 R118, R118, 0x1000000, RZ ;  /* 0x0100000076767825 */ /* 0x000fe200078e00ff */
[----:B------:R-:W-:Y:S02]  /*c340*/  LOP3.LUT R50, R50, R116, R51, 0xfe, !PT ;  /* 0x0000007432327212 */ /* 0x000fe400078efe33 */
[----:B------:R-:W-:Y:S02]  /*c350*/  SEL R51, RZ, 0x1, P4 ;  /* 0x00000001ff337807 */ /* 0x000fe40002000000 */
[----:B------:R-:W-:Y:S02]  /*c360*/  ISETP.NE.AND P6, PT, R122, RZ, PT ;  /* 0x000000ff7a00720c */ /* 0x000fe40003fc5270 */
[----:B------:R-:W-:Y:S02]  /*c370*/  ISETP.NE.AND P5, PT, R121, RZ, PT ;  /* 0x000000ff7900720c */ /* 0x000fe40003fa5270 */
[----:B------:R-:W-:-:S02]  /*c380*/  LOP3.LUT R119, R119, R50, R51, 0xfe, !PT ;  /* 0x0000003277777212 */ /* 0x000fc400078efe33 */
[----:B------:R-:W-:Y:S02]  /*c390*/  SEL R116, RZ, 0x1, P5 ;  /* 0x00000001ff747807 */ /* 0x000fe40002800000 */
[----:B------:R-:W-:Y:S02]  /*c3a0*/  SEL R50, RZ, 0x1, P6 ;  /* 0x00000001ff327807 */ /* 0x000fe40003000000 */
[----:B------:R-:W-:Y:S01]  /*c3b0*/  LEA R48, P0, R114, UR12, 0x4 ;  /* 0x0000000c72307c11 */ /* 0x000fe2000f8020ff */
[----:B------:R-:W-:Y:S01]  /*c3c0*/  IMAD.WIDE.U32 R116, R116, 0x10000, RZ ;  /* 0x0001000074747825 */ /* 0x000fe200078e00ff */
[----:B------:R-:W-:Y:S02]  /*c3d0*/  F2FP.F16.F32.PACK_AB R47, R125, R112 ;  /* 0x000000707d2f723e */ /* 0x000fe400000000ff */
[----:B------:R-:W-:Y:S01]  /*c3e0*/  LEA.HI.X R49, R114, UR13, RZ, 0x4, P0 ;  /* 0x0000000d72317c11 */ /* 0x000fe200080f24ff */
[----:B------:R-:W-:Y:S01]  /*c3f0*/  IMAD.WIDE.U32 R50, R50, 0x100, RZ ;  /* 0x0000010032327825 */ /* 0x000fe200078e00ff */
[----:B------:R-:W-:-:S02]  /*c400*/  F2FP.F16.F32.PACK_AB R46, R111, R104 ;  /* 0x000000686f2e723e */ /* 0x000fc400000000ff */
[----:B------:R-:W-:Y:S02]  /*c410*/  F2FP.F16.F32.PACK_AB R45, R106, R101 ;  /* 0x000000656a2d723e */ /* 0x000fe400000000ff */
[----:B------:R-:W-:Y:S02]  /*c420*/  F2FP.F16.F32.PACK_AB R44, R103, R100 ;  /* 0x00000064672c723e */ /* 0x000fe400000000ff */
[----:B------:R-:W-:Y:S02]  /*c430*/  LOP3.LUT R118, R50, R118, R116, 0xfe, !PT ;  /* 0x0000007632767212 */ /* 0x000fe400078efe74 */
[----:B------:R-:W-:Y:S01]  /*c440*/  SHF.L.U32 R116, R114, 0x3, RZ ;  /* 0x0000000372747819 */ /* 0x000fe200000006ff */
[----:B------:R0:W-:Y:S01]  /*c450*/  STG.E.128 desc[UR4][R48.64], R44 ;  /* 0x0000002c30007986 */ /* 0x0001e2000c101d04 */
[----:B------:R-:W-:Y:S02]  /*c460*/  SHF.R.U32.HI R114, RZ, 0x1d, R114 ;  /* 0x0000001dff727819 */ /* 0x000fe40000011672 */
[----:B------:R-:W-:-:S02]  /*c470*/  LOP3.LUT R51, R51, R119, R117, 0xfe, !PT ;  /* 0x0000007733337212 */ /* 0x000fc400078efe75 */
[----:B0-----:R-:W-:Y:S02]  /*c480*/  SEL R45, RZ, 0x1, P2 ;  /* 0x00000001ff2d7807 */ /* 0x001fe40001000000 */
[----:B------:R-:W-:Y:S02]  /*c490*/  IADD3 R44, P0, R116, UR14, RZ ;  /* 0x0000000e742c7c10 */ /* 0x000fe4000ff1e0ff */
[----:B------:R-:W-:Y:S02]  /*c4a0*/  LOP3.LUT R50, R118, R45, RZ, 0xfc, !PT ;  /* 0x0000002d76327212 */ /* 0x000fe400078efcff */
[----:B------:R-:W-:-:S05]  /*c4b0*/  IADD3.X R45, R114, UR15, RZ, P0, !PT ;  /* 0x0000000f722d7c10 */ /* 0x000fca00087fe4ff */
[----:B------:R2:W-:Y:S01]  /*c4c0*/  STG.E.64 desc[UR4][R44.64], R50 ;  /* 0x000000322c007986 */ /* 0x0005e2000c101b04 */
[----:B------:R-:W-:Y:S05]  /*c4d0*/  @!P1 BRA `(.L_x_1937) ;  /* 0x0000000000509947 */ /* 0x000fea0003800000 */
[----:B--2---:R-:W-:Y:S01]  /*c4e0*/  IMAD.U32 R45, R96, 0x10000, RZ ;  /* 0x00010000602d7824 */ /* 0x004fe200078e00ff */
        /* <DEDUP_REMOVED lines=19> */
.L_x_1937:
[----:B------:R-:W-:Y:S05]  /*c620*/  BSYNC B1 ;  /* 0x0000000000017941 */ /* 0x000fea0003800000 */
.L_x_1936:
[----:B0123--:R-:W-:Y:S01]  /*c630*/  FADD.FTZ R44, RZ, R98 ;  /* 0x00000062ff2c7221 */ /* 0x00ffe20000010000 */
        /* <DEDUP_REMOVED lines=75> */
.L_x_2083:
[----:B------:R-:W-:Y:S01]  /*caf0*/  FMUL.FTZ R44, R49, R49 ;  /* 0x00000031312c7220 */ /* 0x000fe20000410000 */
[----:B01----:R-:W-:Y:S01]  /*cb00*/  FADD.FTZ R48, R48, R117 ;  /* 0x0000007530307221 */ /* 0x003fe20000010000 */
[----:B------:R-:W-:Y:S01]  /*cb10*/  PLOP3.LUT P0, PT, PT, PT, UP0, 0x40, 0x0 ;  /* 0x000000000000781c */ /* 0x000fe20003f0e808 */
[----:B------:R-:W0:Y:S01]  /*cb20*/  @!P1 LDC.64 R46, c[0x0][0x250] ;  /* 0x00009400ff2e9b82 */ /* 0x000e220000000a00 */
[----:B------:R-:W-:Y:S01]  /*cb30*/  BSSY B1, `(.L_x_2067) ;  /* 0x000003c000017945 */ /* 0x000fe20003800000 */
[----:B------:R-:W-:Y:S01]  /*cb40*/  FFMA.FTZ R48, R48, R45, UR9 ;  /* 0x0000000930307e23 */ /* 0x000fe2000801002d */
[----:B------:R-:W-:Y:S02]  /*cb50*/  FSEL R51, R44, RZ, !P0 ;  /* 0x000000ff2c337208 */ /* 0x000fe40004000000 */
[----:B------:R-:W-:-:S03]  /*cb60*/  PLOP3.LUT P0, PT, PT, PT, UP0, 0x40, 0x0 ;  /* 0x000000000000781c */ /* 0x000fc60003f0e808 */
[----:B------:R-:W1:Y:S01]  /*cb70*/  @!P1 LDC.64 R44, c[0x0][0x258] ;  /* 0x00009600ff2c9b82 */ /* 0x000e620000000a00 */
[----:B------:R-:W-:Y:S01]  /*cb80*/  FADD.FTZ R48, R48, R51 ;  /* 0x0000003330307221 */ /* 0x000fe20000010000 */
[----:B------:R-:W-:-:S03]  /*cb90*/  FSEL R114, R49, RZ, P0 ;  /* 0x000000ff31727208 */ /* 0x000fc60000000000 */
        /* <DEDUP_REMOVED lines=12> */
[----:B------:R-:W-:Y:S01]  /*cc60*/  FADD.FTZ R46, R102, -R114 ;  /* 0x80000072662e7221 */ /* 0x000fe20000010000 */
[----:B------:R-:W-:Y:S01]  /*cc70*/  FMUL.FTZ R123, R119, R48 ;  /* 0x00000030777b7220 */ /* 0x000fe20000410000 */
[----:B------:R-:W-:Y:S01]  /*cc80*/  FFMA.FTZ R44, R28, R50, R19 ;  /* 0x000000321c2c7223 */ /* 0x000fe20000010013 */
[----:B------:R-:W-:Y:S01]  /*cc90*/  FFMA.FTZ R45, R25, R121, R18 ;  /* 0x00000079192d7223 */ /* 0x000fe20000010012 */
[----:B------:R-:W-:Y:S01]  /*cca0*/  FMUL.FTZ R122, R119, R46 ;  /* 0x0000002e777a7220 */ /* 0x000fe20000410000 */
[----:B------:R-:W-:Y:S01]  /*ccb0*/  FADD.FTZ R48, R107, -R114 ;  /* 0x800000726b307221 */ /* 0x000fe20000010000 */
[----:B------:R-:W-:Y:S01]  /*ccc0*/  FFMA.FTZ R46, R23, R123, R16 ;  /* 0x0000007b172e7223 */ /* 0x000fe20000010010 */
[----:B------:R-:W-:Y:S01]  /*ccd0*/  FMUL.FTZ R129, R119, R116 ;  /* 0x0000007477817220 */ /* 0x000fe20000410000 */
[----:B------:R-:W-:Y:S01]  /*cce0*/  F2FP.F16.F32.PACK_AB R44, R45, R44 ;  /* 0x0000002c2d2c723e */ /* 0x000fe200000000ff */
[----:B------:R-:W-:Y:S01]  /*ccf0*/  FFMA.FTZ R45, R26, R122, R17 ;  /* 0x0000007a1a2d7223 */ /* 0x000fe20000010011 */
[----:B------:R-:W-:Y:S01]  /*cd00*/  FMUL.FTZ R124, R119, R48 ;  /* 0x00000030777c7220 */ /* 0x000fe20000410000 */
[--C-:B------:R-:W-:Y:S01]  /*cd10*/  FADD.FTZ R48, R108, -R114.reuse ;  /* 0x800000726c307221 */ /* 0x100fe20000010000 */
[----:B------:R-:W-:Y:S01]  /*cd20*/  FADD.FTZ R116, R113, -R114 ;  /* 0x8000007271747221 */ /* 0x000fe20000010000 */
[----:B------:R-:W-:Y:S01]  /*cd30*/  FFMA.FTZ R47, R21, R129, R14 ;  /* 0x00000081152f7223 */ /* 0x000fe2000001000e */
[----:B------:R-:W-:Y:S01]  /*cd40*/  F2FP.F16.F32.PACK_AB R45, R46, R45 ;  /* 0x0000002d2e2d723e */ /* 0x000fe200000000ff */
[----:B------:R-:W-:Y:S01]  /*cd50*/  FFMA.FTZ R46, R24, R124, R15 ;  /* 0x0000007c182e7223 */ /* 0x000fe2000001000f */
[C---:B------:R-:W-:Y:S01]  /*cd60*/  FMUL.FTZ R51, R119.reuse, R48 ;  /* 0x0000003077337220 */ /* 0x040fe20000410000 */
[----:B------:R-:W-:Y:S01]  /*cd70*/  FMUL.FTZ R118, R119, R116 ;  /* 0x0000007477767220 */ /* 0x000fe20000410000 */
[----:B------:R-:W-:Y:S01]  /*cd80*/  FFMA.FTZ R122, R9, R122, R34 ;  /* 0x0000007a097a7223 */ /* 0x000fe20000010022 */
[----:B------:R-:W0:Y:S01]  /*cd90*/  LDC.64 R116, c[0x0][0x2c0] ;  /* 0x0000b000ff747b82 */ /* 0x000e220000000a00 */
[----:B------:R-:W-:Y:S01]  /*cda0*/  F2FP.F16.F32.PACK_AB R46, R47, R46 ;  /* 0x0000002e2f2e723e */ /* 0x000fe200000000ff */
[-C--:B------:R-:W-:Y:S01]  /*cdb0*/  FFMA.FTZ R47, R22, R51.reuse, R13 ;  /* 0x00000033162f7223 */ /* 0x080fe2000001000d */
[-C--:B------:R-:W-:Y:S01]  /*cdc0*/  FFMA.FTZ R48, R20, R118.reuse, R11 ;  /* 0x0000007614307223 */ /* 0x080fe2000001000b */
[----:B------:R-:W-:Y:S01]  /*cdd0*/  FFMA.FTZ R51, R5, R51, R54 ;  /* 0x0000003305337223 */ /* 0x000fe20000010036 */
[----:B------:R-:W-:Y:S01]  /*cde0*/  FFMA.FTZ R118, R4, R118, R55 ;  /* 0x0000007604767223 */ /* 0x000fe20000010037 */
[----:B------:R-:W-:Y:S01]  /*cdf0*/  FFMA.FTZ R129, R6, R129, R57 ;  /* 0x0000008106817223 */ /* 0x000fe20000010039 */
[----:B------:R-:W-:Y:S01]  /*ce00*/  FFMA.FTZ R123, R8, R123, R53 ;  /* 0x0000007b087b7223 */ /* 0x000fe20000010035 */
[----:B------:R-:W-:Y:S01]  /*ce10*/  F2FP.F16.F32.PACK_AB R47, R48, R47 ;  /* 0x0000002f302f723e */ /* 0x000fe200000000ff */
[----:B------:R-:W-:Y:S01]  /*ce20*/  FFMA.FTZ R121, R10, R121, R35 ;  /* 0x000000790a797223 */ /* 0x000fe20000010023 */
[----:B------:R-:W1:Y:S01]  /*ce30*/  LDC.64 R48, c[0x0][0x2b8] ;  /* 0x0000ae00ff307b82 */ /* 0x000e620000000a00 */
[----:B------:R-:W-:Y:S01]  /*ce40*/  F2FP.F16.F32.PACK_AB R51, R118, R51 ;  /* 0x000000337633723e */ /* 0x000fe200000000ff */
[----:B------:R-:W-:Y:S01]  /*ce50*/  FFMA.FTZ R118, R12, R50, R3 ;  /* 0x000000320c767223 */ /* 0x000fe20000010003 */
[----:B------:R-:W-:-:S05]  /*ce60*/  FFMA.FTZ R50, R7, R124, R52 ;  /* 0x0000007c07327223 */ /* 0x000fca0000010034 */
[----:B------:R-:W-:Y:S01]  /*ce70*/  F2FP.F16.F32.PACK_AB R50, R129, R50 ;  /* 0x000000328132723e */ /* 0x000fe200000000ff */
[----:B0-----:R-:W-:-:S04]  /*ce80*/  IMAD.WIDE.U32 R116, R99, 0x10, R116 ;  /* 0x0000001063747825 */ /* 0x001fc800078e0074 */
[C---:B-1----:R-:W-:Y:S01]  /*ce90*/  IMAD.WIDE.U32 R48, R99.reuse, 0x10, R48 ;  /* 0x0000001063307825 */ /* 0x042fe200078e0030 */
[----:B------:R-:W-:-:S04]  /*cea0*/  IADD3 R99, R99, 0x20, RZ ;  /* 0x0000002063637810 */ /* 0x000fc80007ffe0ff */
[----:B------:R0:W-:Y:S02]  /*ceb0*/  STG.E.128 desc[UR4][R48.64], R44 ;  /* 0x0000002c30007986 */ /* 0x0001e4000c101d04 */
[----:B0-----:R-:W-:Y:S02]  /*cec0*/  F2FP.F16.F32.PACK_AB R49, R123, R122 ;  /* 0x0000007a7b31723e */ /* 0x001fe400000000ff */
[----:B------:R-:W-:-:S05]  /*ced0*/  F2FP.F16.F32.PACK_AB R48, R121, R118 ;  /* 0x000000767930723e */ /* 0x000fca00000000ff */
[----:B------:R1:W-:Y:S02]  /*cee0*/  STG.E.128 desc[UR4][R116.64], R48 ;  /* 0x0000003074007986 */ /* 0x0003e4000c101d04 */
.L_x_2068:
[----:B------:R-:W-:Y:S05]  /*cef0*/  BSYNC B1 ;  /* 0x0000000000017941 */ /* 0x000fea0003800000 */
.L_x_2067:
[----:B------:R-:W-:Y:S01]  /*cf00*/  ISETP.NE.AND P0, PT, R0, RZ, PT ;  /* 0x000000ff0000720c */ /* 0x000fe20003f05270 */
[----:B------:R-:W-:-:S12]  /*cf10*/  BSSY B1, `(.L_x_2069) ;  /* 0x0000030000017945 */ /* 0x000fd80003800000 */
[----:B------:R-:W-:Y:S05]  /*cf20*/  @!P0 BRA `(.L_x_2070) ;  /* 0x0000000000b88947 */ /* 0x000fea0003800000 */
[--C-:B0-----:R-:W-:Y:S01]  /*cf30*/  FADD.FTZ R44, R100, -R114.reuse ;  /* 0x80000072642c7221 */ /* 0x101fe20000010000 */
[--C-:B------:R-:W-:Y:S01]  /*cf40*/  FADD.FTZ R46, R103, -R114.reuse ;  /* 0x80000072672e7221 */ /* 0x100fe20000010000 */
[--C-:B-1----:R-:W-:Y:S01]  /*cf50*/  FADD.FTZ R48, R101, -R114.reuse ;  /* 0x8000007265307221 */ /* 0x102fe20000010000 */
[--C-:B------:R-:W-:Y:S01]  /*cf60*/  FADD.FTZ R116, R106, -R114.reuse ;  /* 0x800000726a747221 */ /* 0x100fe20000010000 */
[C---:B------:R-:W-:Y:S01]  /*cf70*/  FMUL.FTZ R50, R119.reuse, R44 ;  /* 0x0000002c77327220 */ /* 0x040fe20000410000 */
[C---:B------:R-:W-:Y:S01]  /*cf80*/  FMUL.FTZ R118, R119.reuse, R46 ;  /* 0x0000002e77767220 */ /* 0x040fe20000410000 */
[C---:B------:R-:W-:Y:S01]  /*cf90*/  FMUL.FTZ R121, R119.reuse, R48 ;  /* 0x0000003077797220 */ /* 0x040fe20000410000 */
[----:B------:R-:W-:Y:S01]  /*cfa0*/  FMUL.FTZ R122, R119, R116 ;  /* 0x00000074777a7220 */ /* 0x000fe20000410000 */
[--C-:B------:R-:W-:Y:S01]  /*cfb0*/  FADD.FTZ R124, R104, -R114.reuse ;  /* 0x80000072687c7221 */ /* 0x100fe20000010000 */
[----:B------:R-:W-:Y:S01]  /*cfc0*/  FADD.FTZ R130, R111, -R114 ;  /* 0x800000726f827221 */ /* 0x000fe20000010000 */
[----:B------:R-:W-:Y:S01]  /*cfd0*/  FFMA.FTZ R44, R56, R50, R65 ;  /* 0x00000032382c7223 */ /* 0x000fe20000010041 */
[----:B------:R-:W-:Y:S01]  /*cfe0*/  FFMA.FTZ R45, R58, R118, R67 ;  /* 0x000000763a2d7223 */ /* 0x000fe20000010043 */
[-C--:B------:R-:W-:Y:S01]  /*cff0*/  FFMA.FTZ R46, R59, R121.reuse, R66 ;  /* 0x000000793b2e7223 */ /* 0x080fe20000010042 */
[----:B------:R-:W-:Y:S01]  /*d000*/  FFMA.FTZ R47, R60, R122, R69 ;  /* 0x0000007a3c2f7223 */ /* 0x000fe20000010045 */
[C---:B------:R-:W-:Y:S01]  /*d010*/  FMUL.FTZ R124, R119.reuse, R124 ;  /* 0x0000007c777c7220 */ /* 0x040fe20000410000 */
[----:B------:R-:W-:Y:S01]  /*d020*/  FMUL.FTZ R130, R119, R130 ;  /* 0x0000008277827220 */ /* 0x000fe20000410000 */
[--C-:B------:R-:W-:Y:S01]  /*d030*/  FADD.FTZ R132, R112, -R114.reuse ;  /* 0x8000007270847221 */ /* 0x100fe20000010000 */
[----:B------:R-:W-:Y:S01]  /*d040*/  FADD.FTZ R114, R125, -R114 ;  /* 0x800000727d727221 */ /* 0x000fe20000010000 */
[----:B------:R-:W-:Y:S01]  /*d050*/  F2FP.F16.F32.PACK_AB R44, R45, R44 ;  /* 0x0000002c2d2c723e */ /* 0x000fe200000000ff */
[----:B------:R-:W0:Y:S01]  /*d060*/  LDC.64 R116, c[0x0][0x2c0] ;  /* 0x0000b000ff747b82 */ /* 0x000e220000000a00 */
[----:B------:R-:W-:Y:S01]  /*d070*/  F2FP.F16.F32.PACK_AB R45, R47, R46 ;  /* 0x0000002e2f2d723e */ /* 0x000fe200000000ff */
[----:B------:R-:W-:Y:S01]  /*d080*/  FFMA.FTZ R46, R61, R124, R68 ;  /* 0x0000007c3d2e7223 */ /* 0x000fe20000010044 */
[----:B------:R-:W-:Y:S01]  /*d090*/  FFMA.FTZ R47, R62, R130, R71 ;  /* 0x000000823e2f7223 */ /* 0x000fe20000010047 */
[C---:B------:R-:W-:Y:S01]  /*d0a0*/  FMUL.FTZ R132, R119.reuse, R132 ;  /* 0x0000008477847220 */ /* 0x040fe20000410000 */
[----:B------:R-:W-:Y:S01]  /*d0b0*/  FMUL.FTZ R114, R119, R114 ;  /* 0x0000007277727220 */ /* 0x000fe20000410000 */
[----:B------:R-:W-:Y:S01]  /*d0c0*/  FFMA.FTZ R121, R74, R121, R83 ;  /* 0x000000794a797223 */ /* 0x000fe20000010053 */
        /* <DEDUP_REMOVED lines=8> */
[----:B------:R-:W-:-:S02]  /*d150*/  F2FP.F16.F32.PACK_AB R47, R48, R47 ;  /* 0x0000002f302f723e */ /* 0x000fc400000000ff */
[----:B------:R-:W1:Y:S01]  /*d160*/  LDC.64 R48, c[0x0][0x2b8] ;  /* 0x0000ae00ff307b82 */ /* 0x000e620000000a00 */
[----:B------:R-:W-:Y:S01]  /*d170*/  F2FP.F16.F32.PACK_AB R51, R114, R51 ;  /* 0x000000337233723e */ /* 0x000fe200000000ff */
[----:B------:R-:W-:Y:S01]  /*d180*/  FFMA.FTZ R114, R72, R50, R81 ;  /* 0x0000003248727223 */ /* 0x000fe20000010051 */
[----:B------:R-:W-:Y:S01]  /*d190*/  FFMA.FTZ R50, R76, R124, R85 ;  /* 0x0000007c4c327223 */ /* 0x000fe20000010055 */
[----:B0-----:R-:W-:-:S04]  /*d1a0*/  IMAD.WIDE.U32 R116, R99, 0x10, R116 ;  /* 0x0000001063747825 */ /* 0x001fc800078e0074 */
[----:B------:R-:W-:Y:S01]  /*d1b0*/  F2FP.F16.F32.PACK_AB R50, R123, R50 ;  /* 0x000000327b32723e */ /* 0x000fe200000000ff */
[----:B-1----:R-:W-:-:S05]  /*d1c0*/  IMAD.WIDE.U32 R48, R99, 0x10, R48 ;  /* 0x0000001063307825 */ /* 0x002fca00078e0030 */
[----:B------:R0:W-:Y:S02]  /*d1d0*/  STG.E.128 desc[UR4][R48.64], R44 ;  /* 0x0000002c30007986 */ /* 0x0001e4000c101d04 */
[----:B0-----:R-:W-:Y:S02]  /*d1e0*/  F2FP.F16.F32.PACK_AB R49, R122, R121 ;  /* 0x000000797a31723e */ /* 0x001fe400000000ff */
[----:B------:R-:W-:-:S05]  /*d1f0*/  F2FP.F16.F32.PACK_AB R48, R119, R114 ;  /* 0x000000727730723e */ /* 0x000fca00000000ff */
[----:B------:R2:W-:Y:S02]  /*d200*/  STG.E.128 desc[UR4][R116.64], R48 ;  /* 0x0000003074007986 */ /* 0x0005e4000c101d04 */
.L_x_2070:
[----:B------:R-:W-:Y:S05]  /*d210*/  BSYNC B1 ;  /* 0x0000000000017941 */ /* 0x000fea0003800000 */
.L_x_2069:
[----:B0-----:R-:W0:Y:S02]  /*d220*/  LDC.64 R44, c[0x0][0x210] ;  /* 0x00008400ff2c7b82 */ /* 0x001e240000000a00 */
[----:B0-----:R-:W-:-:S05]  /*d230*/  IMAD R31, R44, 0x4, R31 ;  /* 0x000000042c1f7824 */ /* 0x001fca00078e021f */
[----:B------:R-:W-:-:S13]  /*d240*/  ISETP.GE.AND P0, PT, R31, R45, PT ;  /* 0x0000002d1f00720c */ /* 0x000fda0003f06270 */
[----:B------:R-:W-:Y:S05]  /*d250*/  @!P0 BRA `(.L_x_2071) ;  /* 0xffffff3c00408947 */ /* 0x000fea000383ffff */
[----:B------:R-:W-:Y:S05]  /*d260*/  BSYNC B0 ;  /* 0x0000000000007941 */ /* 0x000fea0003800000 */
.L_x_1804:
[----:B------:R-:W-:Y:S05]  /*d270*/  EXIT ;  /* 0x000000000000794d */ /* 0x000fea0003800000 */
.L_x_2066:
        /* <DEDUP_REMOVED lines=8> */
.L_x_2073:
[----:B------:R-:W-:Y:S05]  /*d300*/  BSYNC B1 ;  /* 0x0000000000017941 */ /* 0x000fea0003800000 */
.L_x_2072:
        /* <DEDUP_REMOVED lines=9> */
.L_x_2074:
[----:B------:R-:W-:Y:S02]  /*d3a0*/  IMAD.MOV.U32 R116, RZ, RZ, 0x4 ;  /* 0x00000004ff747424 */ /* 0x000fe400078e00ff */
[----:B------:R-:W-:-:S04]  /*d3b0*/  IMAD.MOV.U32 R45, RZ, RZ, R117 ;  /* 0x000000ffff2d7224 */ /* 0x000fc800078e0075 */
[----:B------:R-:W-:-:S05]  /*d3c0*/  FADD.FTZ R48, R46, R45 ;  /* 0x0000002d2e307221 */ /* 0x000fca0000010000 */
[----:B------:R-:W-:-:S07]  /*d3d0*/  MOV R119, R48 ;  /* 0x0000003000777202 */ /* 0x000fce0000000f00 */
[----:B------:R-:W-:Y:S05]  /*d3e0*/  WARPSYNC.COLLECTIVE R114, `(.L_x_2075) ;  /* 0x0000000072087348 */ /* 0x000fea0003c00000 */
[----:B------:R0:W1:Y:S02]  /*d3f0*/  SHFL.BFLY P2, R117, R119, R116, R121 ;  /* 0x0c00007477757389 */ /* 0x0000640000040079 */
[----:B01----:R-:W-:Y:S01]  /*d400*/  ENDCOLLECTIVE ;  /* 0x000000000000791b */ /* 0x003fe20003800000 */
.L_x_2075:
[----:B------:R-:W-:Y:S01]  /*d410*/  HFMA2.MMA R116, -RZ, RZ, 0, 4.76837158203125e-07 ;  /* 0x00000008ff747435 */ /* 0x000fe200000001ff */
[----:B------:R-:W-:-:S05]  /*d420*/  MOV R45, R117 ;  /* 0x00000075002d7202 */ /* 0x000fca0000000f00 */
[----:B------:R-:W-:-:S04]  /*d430*/  FADD.FTZ R50, R48, R45 ;  /* 0x0000002d30327221 */ /* 0x000fc80000010000 */
[----:B------:R-:W-:-:S07]  /*d440*/  IMAD.MOV.U32 R119, RZ, RZ, R50 ;  /* 0x000000ffff777224 */ /* 0x000fce00078e0032 */
[----:B------:R-:W-:Y:S05]  /*d450*/  WARPSYNC.COLLECTIVE R114, `(.L_x_2076) ;  /* 0x0000000072087348 */ /* 0x000fea0003c00000 */
[----:B------:R0:W1:Y:S02]  /*d460*/  SHFL.BFLY P2, R117, R119, R116, R121 ;  /* 0x0c00007477757389 */ /* 0x0000640000040079 */
[----:B01----:R-:W-:Y:S01]  /*d470*/  ENDCOLLECTIVE ;  /* 0x000000000000791b */ /* 0x003fe20003800000 */
.L_x_2076:
        /* <DEDUP_REMOVED lines=8> */
.L_x_2077:
        /* <DEDUP_REMOVED lines=41> */
.L_x_2078:
[----:B------:R-:W-:Y:S02]  /*d790*/  IMAD.MOV.U32 R116, RZ, RZ, 0x2 ;  /* 0x00000002ff747424 */ /* 0x000fe400078e00ff */
[----:B------:R-:W-:-:S04]  /*d7a0*/  IMAD.MOV.U32 R47, RZ, RZ, R117 ;  /* 0x000000ffff2f7224 */ /* 0x000fc800078e0075 */
[----:B------:R-:W-:-:S05]  /*d7b0*/  FADD.FTZ R47, R44, R47 ;  /* 0x0000002f2c2f7221 */ /* 0x000fca0000010000 */
[----:B------:R-:W-:-:S07]  /*d7c0*/  MOV R119, R47 ;  /* 0x0000002f00777202 */ /* 0x000fce0000000f00 */
[----:B------:R-:W-:Y:S05]  /*d7d0*/  WARPSYNC.COLLECTIVE R114, `(.L_x_2079) ;  /* 0x0000000072087348 */ /* 0x000fea0003c00000 */
[----:B------:R0:W1:Y:S02]  /*d7e0*/  SHFL.BFLY P2, R117, R119, R116, R121 ;  /* 0x0c00007477757389 */ /* 0x0000640000040079 */
[----:B01----:R-:W-:Y:S01]  /*d7f0*/  ENDCOLLECTIVE ;  /* 0x000000000000791b */ /* 0x003fe20003800000 */
.L_x_2079:
[----:B------:R-:W-:Y:S01]  /*d800*/  HFMA2.MMA R116, -RZ, RZ, 0, 2.384185791015625e-07 ;  /* 0x00000004ff747435 */ /* 0x000fe200000001ff */
[----:B------:R-:W-:-:S05]  /*d810*/  MOV R46, R117 ;  /* 0x00000075002e7202 */ /* 0x000fca0000000f00 */
[----:B------:R-:W-:-:S04]  /*d820*/  FADD.FTZ R46, R47, R46 ;  /* 0x0000002e2f2e7221 */ /* 0x000fc80000010000 */
[----:B------:R-:W-:-:S07]  /*d830*/  IMAD.MOV.U32 R119, RZ, RZ, R46 ;  /* 0x000000ffff777224 */ /* 0x000fce00078e002e */
[----:B------:R-:W-:Y:S05]  /*d840*/  WARPSYNC.COLLECTIVE R114, `(.L_x_2080) ;  /* 0x0000000072087348 */ /* 0x000fea0003c00000 */
[----:B------:R0:W1:Y:S02]  /*d850*/  SHFL.BFLY P2, R117, R119, R116, R121 ;  /* 0x0c00007477757389 */ /* 0x0000640000040079 */
[----:B01----:R-:W-:Y:S01]  /*d860*/  ENDCOLLECTIVE ;  /* 0x000000000000791b */ /* 0x003fe20003800000 */
.L_x_2080:
[----:B------:R-:W-:Y:S02]  /*d870*/  IMAD.MOV.U32 R116, RZ, RZ, 0x8 ;  /* 0x00000008ff747424 */ /* 0x000fe400078e00ff */
[----:B------:R-:W-:-:S04]  /*d880*/  IMAD.MOV.U32 R51, RZ, RZ, R117 ;  /* 0x000000ffff337224 */ /* 0x000fc800078e0075 */
[----:B------:R-:W-:-:S05]  /*d890*/  FADD.FTZ R51, R46, R51 ;  /* 0x000000332e337221 */ /* 0x000fca0000010000 */
[----:B------:R-:W-:-:S07]  /*d8a0*/  MOV R119, R51 ;  /* 0x0000003300777202 */ /* 0x000fce0000000f00 */
[----:B------:R-:W-:Y:S05]  /*d8b0*/  WARPSYNC.COLLECTIVE R114, `(.L_x_2081) ;  /* 0x0000000072087348 */ /* 0x000fea0003c00000 */
[----:B------:R0:W1:Y:S02]  /*d8c0*/  SHFL.BFLY P2, R117, R119, R116, R121 ;  /* 0x0c00007477757389 */ /* 0x0000640000040079 */
[----:B01----:R-:W-:Y:S01]  /*d8d0*/  ENDCOLLECTIVE ;  /* 0x000000000000791b */ /* 0x003fe20003800000 */
.L_x_2081:
[----:B------:R-:W-:Y:S01]  /*d8e0*/  HFMA2.MMA R116, -RZ, RZ, 0, 9.5367431640625e-07 ;  /* 0x00000010ff747435 */ /* 0x000fe200000001ff */
[----:B------:R-:W-:-:S05]  /*d8f0*/  MOV R48, R117 ;  /* 0x0000007500307202 */ /* 0x000fca0000000f00 */
[----:B------:R-:W-:-:S04]  /*d900*/  FADD.FTZ R48, R51, R48 ;  /* 0x0000003033307221 */ /* 0x000fc80000010000 */
[----:B------:R-:W-:-:S07]  /*d910*/  IMAD.MOV.U32 R119, RZ, RZ, R48 ;  /* 0x000000ffff777224 */ /* 0x000fce00078e0030 */
[----:B------:R-:W-:Y:S05]  /*d920*/  WARPSYNC.COLLECTIVE R114, `(.L_x_2082) ;  /* 0x0000000072087348 */ /* 0x000fea0003c00000 */
[----:B------:R0:W1:Y:S02]  /*d930*/  SHFL.BFLY P2, R117, R119, R116, R121 ;  /* 0x0c00007477757389 */ /* 0x0000640000040079 */
[----:B01----:R-:W-:Y:S01]  /*d940*/  ENDCOLLECTIVE ;  /* 0x000000000000791b */ /* 0x003fe20003800000 */
.L_x_2082:
[----:B------:R-:W-:Y:S05]  /*d950*/  BRA `(.L_x_2083) ;  /* 0xfffffff000647947 */ /* 0x000fea000383ffff */
.L_x_2084:
        /* <DEDUP_REMOVED lines=10> */
.L_x_14202:


//--------------------- .text._ZN10layer_norm31ln_parallel_residual_fwd_kernelINS_13Kernel_traitsI6__halfS2_S2_S2_fjLj512ELj1ELj4ELj1ELj16ENS_18Kernel_traits_baseILj512ES2_S2_S2_S2_fjLj128EEEEELb1ELb0ELb1EEEvNS_9FwdParamsE --------------------------
	.section	.text._ZN10layer_norm31ln_parallel_residual_fwd_kernelINS_13Kernel_traitsI6__halfS2_S2_S2_fjLj512ELj1ELj4ELj1ELj16ENS_18Kernel_traits_baseILj512ES2_S2_S2_S2_fjLj128EEEEELb1ELb0ELb1EEEvNS_9FwdParamsE,"ax",@progbits
	.align	128
        .global         _ZN10layer_norm31ln_parallel_residual_fwd_kernelINS_13Kernel_traitsI6__halfS2_S2_S2_fjLj512ELj1ELj4ELj1ELj16ENS_18Kernel_traits_baseILj512ES2_S2_S2_S2_fjLj128EEEEELb1ELb0ELb1EEEvNS_9FwdParamsE
        .type           _ZN10layer_norm31ln_parallel_residual_fwd_kernelINS_13Kernel_traitsI6__halfS2_S2_S2_fjLj512ELj1ELj4ELj1ELj16ENS_18Kernel_traits_baseILj512ES2_S2_S2_S2_fjLj128EEEEELb1ELb0ELb1EEEvNS_9FwdParamsE,@function
        .size           _ZN10layer_norm31ln_parallel_residual_fwd_kernelINS_13Kernel_traitsI6__halfS2_S2_S2_fjLj512ELj1ELj4ELj1ELj16ENS_18Kernel_traits_baseILj512ES2_S2_S2_S2_fjLj128EEEEELb1ELb0ELb1EEEvNS_9FwdParamsE,(.L_x_14203 - _ZN10layer_norm31ln_parallel_residual_fwd_kernelINS_13Kernel_traitsI6__halfS2_S2_S2_fjLj512ELj1ELj4ELj1ELj16ENS_18Kernel_traits_baseILj512ES2_S2_S2_S2_fjLj128EEEEELb1ELb0ELb1EEEvNS_9FwdParamsE)
        .other          _ZN10layer_norm31ln_parallel_residual_fwd_kernelINS_13Kernel_traitsI6__halfS2_S2_S2_fjLj512ELj1ELj4ELj1ELj16ENS_18Kernel_traits_baseILj512ES2_S2_S2_S2_fjLj128EEEEELb1ELb0ELb1EEEvNS_9FwdParamsE,@"STO_CUDA_ENTRY STV_DEFAULT"
_ZN10layer_norm31ln_parallel_residual_fwd_kernelINS_13Kernel_traitsI6__halfS2_S2_S2_fjLj512ELj1ELj4ELj1ELj16ENS_18Kernel_traits_baseILj512ES2_S2_S2_S2_fjLj128EEEEELb1ELb0ELb1EEEvNS_9FwdParamsE:
.text._ZN10layer_norm31ln_parallel_residual_fwd_kernelINS_13Kernel_traitsI6__halfS2_S2_S2_fjLj512ELj1ELj4ELj1ELj16ENS_18Kernel_traits_baseILj512ES2_S2_S2_S2_fjLj128EEEEELb1ELb0ELb1EEEvNS_9FwdParamsE:
[----:B------:R-:W-:Y:S01]  /*0000*/  LDC R1, c[0x0][0x28] ;  /* 0x00000a00ff017b82 */ /* 0x000fe20000000800 */
[----:B------:R-:W0:Y:S01]  /*0010*/  S2R R34, SR_TID.X ;  /* 0x0000000000227919 */ /* 0x000e220000002100 */
[----:B------:R-:W-:-:S06]  /*0020*/  ULDC.64 UR8, c[0x0][0x2c8] ;  /* 0x0000b20000087ab9 */ /* 0x000fcc0000000a00 */
[----:B------:R-:W1:Y:S01]  /*0030*/  LDC R66, c[0x0][0x2e8] ;  /* 0x0000ba00ff427b82 */ /* 0x000e620000000800 */
[----:B------:R-:W-:Y:S01]  /*0040*/  ISETP.NE.U32.AND P0, PT, RZ, UR8, PT ;  /* 0x00000008ff007c0c */ /* 0x000fe2000bf05070 */
[----:B------:R-:W-:Y:S01]  /*0050*/  ULDC.U8 UR4, c[0x0][0x2f4] ;  /* 0x0000bd0000047ab9 */ /* 0x000fe20000000000 */
[----:B------:R-:W-:Y:S01]  /*0060*/  ULDC.64 UR6, c[0x0][0x2e0] ;  /* 0x0000b80000067ab9 */ /* 0x000fe20000000a00 */
[----:B------:R-:W-:Y:S01]  /*0070*/  ISETP.NE.AND P2, PT, RZ, UR4, PT ;  /* 0x00000004ff007c0c */ /* 0x000fe2000bf45270 */
[----:B------:R-:W-:-:S03]  /*0080*/  IMAD.U32 R3, RZ, RZ, UR7 ;  /* 0x00000007ff037e24 */ /* 0x000fc6000f8e00ff */
[----:B------:R-:W1:Y:S01]  /*0090*/  LDC R67, c[0x0][0x2ec] ;  /* 0x0000bb00ff437b82 */ /* 0x000e620000000800 */
[----:B------:R-:W-:Y:S01]  /*00a0*/  ISETP.NE.AND.EX P0, PT, RZ, UR9, PT, P0 ;  /* 0x00000009ff007c0c */ /* 0x000fe2000bf05300 */
[----:B------:R-:W-:Y:S01]  /*00b0*/  ULDC.64 UR4, c[0x0][0x208] ;  /* 0x0000820000047ab9 */ /* 0x000fe20000000a00 */
[----:B------:R-:W-:Y:S01]  /*00c0*/  MOV R2, UR6 ;  /* 0x0000000600027c02 */ /* 0x000fe20008000f00 */
[----:B------:R-:W2:Y:S01]  /*00d0*/  S2R R23, SR_CTAID.X ;  /* 0x0000000000177919 */ /* 0x000ea20000002500 */
[----:B------:R-:W-:-:S04]  /*00e0*/  ULDC.64 UR10, c[0x0][0x268] ;  /* 0x00009a00000a7ab9 */ /* 0x000fc80000000a00 */
[----:B------:R-:W3:Y:S01]  /*00f0*/  @P2 LDG.E.64 R2, desc[UR4][R2.64] ;  /* 0x0000000402022981 */ /* 0x000ee2000c1e1b00 */
[C---:B0-----:R-:W-:Y:S02]  /*0100*/  SHF.L.U32 R0, R34.reuse, 0x4, RZ ;  /* 0x0000000422007819 */ /* 0x041fe400000006ff */
[----:B------:R-:W-:Y:S01]  /*0110*/  LOP3.LUT R121, R34, 0x1f, RZ, 0xc0, !PT ;  /* 0x0000001f22797812 */ /* 0x000fe200078ec0ff */
[----:B-1----:R-:W5:Y:S01]  /*0120*/  @P2 LDG.E.64 R4, desc[UR4][R66.64] ;  /* 0x0000000442042981 */ /* 0x002f62000c1e1b00 */
[----:B------:R-:W-:-:S04]  /*0130*/  LOP3.LUT R22, R0, 0x1f0, RZ, 0xc0, !PT ;  /* 0x000001f000167812 */ /* 0x000fc800078ec0ff */
[----:B------:R-:W-:-:S05]  /*0140*/  IADD3 R6, P1, R22, UR8, RZ ;  /* 0x0000000816067c10 */ /* 0x000fca000ff3e0ff */
[----:B------:R-:W-:Y:S01]  /*0150*/  IMAD.X R7, RZ, RZ, UR9, P1 ;  /* 0x00000009ff077e24 */ /* 0x000fe200088e06ff */
[----:B------:R-:W-:Y:S02]  /*0160*/  ULDC.64 UR8, c[0x0][0x2d0] ;  /* 0x0000b40000087ab9 */ /* 0x000fe40000000a00 */
[----:B------:R-:W-:Y:S02]  /*0170*/  ISETP.NE.U32.AND P1, PT, RZ, UR8, PT ;  /* 0x00000008ff007c0c */ /* 0x000fe4000bf25070 */
[----:B------:R-:W-:Y:S01]  /*0180*/  SHF.L.U32 R32, R121, 0x4, RZ ;  /* 0x0000000479207819 */ /* 0x000fe200000006ff */
[----:B------:R-:W5:Y:S01]  /*0190*/  @P0 LDG.E.128 R28, desc[UR4][R6.64] ;  /* 0x00000004061c0981 */ /* 0x000f62000c1e1d00 */
[----:B------:R-:W-:Y:S02]  /*01a0*/  ISETP.NE.AND.EX P1, PT, RZ, UR9, PT, P1 ;  /* 0x00000009ff007c0c */ /* 0x000fe4000bf25310 */
[----:B------:R-:W-:Y:S01]  /*01b0*/  IADD3 R20, P3, R32, UR8, RZ ;  /* 0x0000000820147c10 */ /* 0x000fe2000ff7e0ff */
[----:B------:R0:W5:Y:S04]  /*01c0*/  @P0 LDG.E.128 R8, desc[UR4][R6.64+0x200] ;  /* 0x0002000406080981 */ /* 0x000168000c1e1d00 */
[----:B------:R-:W-:Y:S01]  /*01d0*/  IMAD.X R21, RZ, RZ, UR9, P3 ;  /* 0x00000009ff157e24 */ /* 0x000fe200098e06ff */
[----:B------:R-:W-:Y:S01]  /*01e0*/  SHF.R.U32.HI R0, RZ, 0x5, R34 ;  /* 0x00000005ff007819 */ /* 0x000fe20000011622 */
[----:B------:R-:W-:-:S04]  /*01f0*/  ULDC.64 UR8, c[0x0][0x260] ;  /* 0x0000980000087ab9 */ /* 0x000fc80000000a00 */
[----:B------:R1:W5:Y:S04]  /*0200*/  @P1 LDG.E.128 R12, desc[UR4][R20.64] ;  /* 0x00000004140c1981 */ /* 0x000368000c1e1d00 */
[----:B------:R1:W5:Y:S01]  /*0210*/  @P1 LDG.E.128 R16, desc[UR4][R20.64+0x200] ;  /* 0x0002000414101981 */ /* 0x000362000c1e1d00 */
[----:B0-----:R-:W-:Y:S01]  /*0220*/  IADD3 R6, P3, R22, UR8, RZ ;  /* 0x0000000816067c10 */ /* 0x001fe2000ff7e0ff */
[----:B------:R-:W-:Y:S01]  /*0230*/  ULDC UR8, c[0x0][0x214] ;  /* 0x0000850000087ab9 */ /* 0x000fe20000000800 */
[C---:B--2---:R-:W-:Y:S02]  /*0240*/  LEA R0, R23.reuse, R0, 0x2 ;  /* 0x0000000017007211 */ /* 0x044fe400078e10ff */
[----:B------:R-:W-:Y:S01]  /*0250*/  IADD3 R32, P4, R32, UR10, RZ ;  /* 0x0000000a20207c10 */ /* 0x000fe2000ff9e0ff */
[----:B------:R-:W-:Y:S01]  /*0260*/  IMAD.X R7, RZ, RZ, UR9, P3 ;  /* 0x00000009ff077e24 */ /* 0x000fe200098e06ff */
[----:B------:R-:W-:Y:S01]  /*0270*/  ISETP.GE.AND P3, PT, R0, UR8, PT ;  /* 0x0000000800007c0c */ /* 0x000fe2000bf66270 */
[----:B------:R-:W-:Y:S01]  /*0280*/  ULDC UR8, c[0x0][0x0] ;  /* 0x0000000000087ab9 */ /* 0x000fe20000000800 */
[----:B------:R-:W-:Y:S01]  /*0290*/  IADD3.X R33, RZ, UR11, RZ, P4, !PT ;  /* 0x0000000bff217c10 */ /* 0x000fe2000a7fe4ff */
[----:B------:R-:W-:Y:S01]  /*02a0*/  IMAD R34, R23, UR8, R34 ;  /* 0x0000000817227c24 */ /* 0x000fe2000f8e0222 */
[----:B---3--:R-:W-:-:S02]  /*02b0*/  @P2 R2UR UR6, R2 ;  /* 0x00000000020622ca */ /* 0x008fc400000e0000 */
[----:B------:R-:W-:-:S07]  /*02c0*/  @P2 R2UR UR7, R3 ;  /* 0x00000000030722ca */ /* 0x000fce00000e0000 */
[----:B-1----:R-:W-:Y:S08]  /*02d0*/  @P3 EXIT ;  /* 0x000000000000394d */ /* 0x002ff00003800000 */
        /* <DEDUP_REMOVED lines=13> */
[--C-:B------:R-:W-:Y:S01]  /*03b0*/  HADD2.F32 R112, -RZ, R30.reuse.H0_H0 ;  /* 0x2000001eff707230 */ /* 0x100fe20000004100 */
[----:B------:R-:W-:Y:S01]  /*03c0*/  UIADD3 UR22, UR7, 0x32370b8f, URZ ;  /* 0x32370b8f07167890 */ /* 0x000fe2000fffe03f */
[----:B------:R-:W-:Y:S01]  /*03d0*/  HADD2.F32 R109, -RZ, R30.H1_H1 ;  /* 0x3000001eff6d7230 */ /* 0x000fe20000004100 */
[----:B------:R-:W-:Y:S01]  /*03e0*/  UIADD3 UR21, UR6, -0x255992d5, URZ ;  /* 0xdaa66d2b06157890 */ /* 0x000fe2000fffe03f */
[----:B0-----:R-:W-:Y:S01]  /*03f0*/  @P2 IADD3 R66, P3, R4, R3, RZ ;  /* 0x0000000304422210 */ /* 0x001fe20007f7e0ff */
[----:B------:R-:W-:Y:S01]  /*0400*/  UIADD3 UR23, UR6, 0x78dde6e4, URZ ;  /* 0x78dde6e406177890 */ /* 0x000fe2000fffe03f */
[--C-:B------:R-:W-:Y:S01]  /*0410*/  HADD2.F32 R120, -RZ, R28.reuse.H0_H0 ;  /* 0x2000001cff787230 */ /* 0x100fe20000004100 */
[----:B------:R-:W-:Y:S01]  /*0420*/  UIADD3 UR24, UR7, -0x126145ec, URZ ;  /* 0xed9eba1407187890 */ /* 0x000fe2000fffe03f */
[----:B------:R-:W-:Y:S01]  /*0430*/  @P2 IADD3.X R67, RZ, R5, RZ, P3, !PT ;  /* 0x00000005ff432210 */ /* 0x000fe20001ffe4ff */
[----:B------:R-:W-:Y:S01]  /*0440*/  UIADD3 UR26, UR7, -0x56f99767, URZ ;  /* 0xa9066899071a7890 */ /* 0x000fe2000fffe03f */
[----:B------:R-:W-:Y:S01]  /*0450*/  HADD2.F32 R118, -RZ, R28.H1_H1 ;  /* 0x3000001cff767230 */ /* 0x000fe20000004100 */
[----:B------:R-:W-:Y:S01]  /*0460*/  UIADD3 UR25, UR6, 0x1715609d, URZ ;  /* 0x1715609d06197890 */ /* 0x000fe2000fffe03f */
[--C-:B------:R-:W-:Y:S01]  /*0470*/  SHF.R.U32.HI R3, RZ, 0x2, R67.reuse ;  /* 0x00000002ff037819 */ /* 0x100fe20000011643 */
[----:B------:R-:W-:Y:S01]  /*0480*/  UIADD3 UR27, UR6, -0x4ab325aa, URZ ;  /* 0xb54cda56061b7890 */ /* 0x000fe2000fffe03f */
[----:B------:R-:W-:Y:S01]  /*0490*/  SHF.R.U64 R4, R66, 0x2, R67 ;  /* 0x0000000242047819 */ /* 0x000fe20000001243 */
[--C-:B------:R-:W-:Y:S01]  /*04a0*/  HADD2.F32 R116, -RZ, R29.reuse.H0_H0 ;  /* 0x2000001dff747230 */ /* 0x100fe20000004100 */
[----:B------:R-:W-:Y:S01]  /*04b0*/  LOP3.LUT R34, R34, UR6, R3, 0x96, !PT ;  /* 0x0000000622227c12 */ /* 0x000fe2000f8e9603 */
[----:B------:R-:W-:Y:S01]  /*04c0*/  HADD2.F32 R114, -RZ, R29.H1_H1 ;  /* 0x3000001dff727230 */ /* 0x000fe20000004100 */
[----:B------:R-:W-:Y:S01]  /*04d0*/  UIADD3 UR28, UR7, 0x646e171e, URZ ;  /* 0x646e171e071c7890 */ /* 0x000fe2000fffe03f */
[----:B------:R-:W-:Y:S01]  /*04e0*/  IMAD.HI.U32 R5, R4, -0x2daee0ad, RZ ;  /* 0xd2511f5304057827 */ /* 0x000fe200078e00ff */
[----:B------:R-:W-:-:S02]  /*04f0*/  @!P0 CS2R R8, SRZ ;  /* 0x0000000000088805 */ /* 0x000fc4000001ff00 */
[----:B------:R-:W-:Y:S01]  /*0500*/  @!P0 CS2R R10, SRZ ;  /* 0x00000000000a8805 */ /* 0x000fe2000001ff00 */
[----:B------:R-:W-:Y:S01]  /*0510*/  UIADD3 UR30, UR7, 0x1fd5c5a3, URZ ;  /* 0x1fd5c5a3071e7890 */ /* 0x000fe2000fffe03f */
[----:B-1----:R-:W-:Y:S01]  /*0520*/  IMAD R6, R4, -0x2daee0ad, RZ ;  /* 0xd2511f5304067824 */ /* 0x002fe200078e02ff */
[----:B------:R-:W-:Y:S01]  /*0530*/  LOP3.LUT R5, R5, UR7, RZ, 0x3c, !PT ;  /* 0x0000000705057c12 */ /* 0x000fe2000f8e3cff */
[C---:B------:R-:W-:Y:S01]  /*0540*/  IMAD.HI.U32 R7, R34.reuse, -0x2daee0ad, RZ ;  /* 0xd2511f5322077827 */ /* 0x040fe200078e00ff */
[----:B------:R-:W-:Y:S01]  /*0550*/  @!P1 CS2R R12, SRZ ;  /* 0x00000000000c9805 */ /* 0x000fe2000001ff00 */
[----:B------:R-:W-:Y:S01]  /*0560*/  UIADD3 UR29, UR6, 0x5384540f, URZ ;  /* 0x5384540f061d7890 */ /* 0x000fe2000fffe03f */
[----:B------:R-:W-:Y:S01]  /*0570*/  @!P1 CS2R R14, SRZ ;  /* 0x00000000000e9805 */ /* 0x000fe2000001ff00 */
[----:B------:R-:W-:Y:S01]  /*0580*/  IMAD R34, R34, -0x2daee0ad, RZ ;  /* 0xd2511f5322227824 */ /* 0x000fe200078e02ff */
[----:B------:R-:W-:Y:S01]  /*0590*/  LOP3.LUT R32, R7, UR18, R6, 0x96, !PT ;  /* 0x0000001207207c12 */ /* 0x000fe2000f8e9606 */
[----:B------:R-:W-:Y:S01]  /*05a0*/  IMAD R6, R2, -0x326172a9, RZ ;  /* 0xcd9e8d5702067824 */ /* 0x000fe200078e02ff */
[----:B------:R-:W-:Y:S01]  /*05b0*/  UIADD3 UR31, UR6, -0xe443238, URZ ;  /* 0xf1bbcdc8061f7890 */ /* 0x000fe2000fffe03f */
[----:B------:R-:W-:Y:S01]  /*05c0*/  IMAD.HI.U32 R7, R5, -0x326172a9, RZ ;  /* 0xcd9e8d5705077827 */ /* 0x000fe200078e00ff */
[----:B------:R-:W-:Y:S01]  /*05d0*/  UIADD3 UR32, UR7, -0x24c28bd8, URZ ;  /* 0xdb3d742807207890 */ /* 0x000fe2000fffe03f */
[----:B------:R-:W-:-:S02]  /*05e0*/  @!P1 CS2R R16, SRZ ;  /* 0x0000000000109805 */ /* 0x000fc4000001ff00 */
[----:B------:R-:W-:Y:S01]  /*05f0*/  @!P1 CS2R R18, SRZ ;  /* 0x0000000000129805 */ /* 0x000fe2000001ff00 */
[----:B------:R-:W-:Y:S01]  /*0600*/  IMAD R5, R5, -0x326172a9, RZ ;  /* 0xcd9e8d5705057824 */ /* 0x000fe200078e02ff */
[----:B------:R-:W-:Y:S01]  /*0610*/  LOP3.LUT R6, R7, UR13, R6, 0x96, !PT ;  /* 0x0000000d07067c12 */ /* 0x000fe2000f8e9606 */
[----:B------:R-:W-:Y:S01]  /*0620*/  IMAD.HI.U32 R36, R32, -0x326172a9, RZ ;  /* 0xcd9e8d5720247827 */ /* 0x000fe200078e00ff */
[----:B------:R-:W-:Y:S01]  /*0630*/  UIADD3 UR33, UR6, -0x700cb87f, URZ ;  /* 0x8ff3478106217890 */ /* 0x000fe2000fffe03f */
[----:B------:R-:W-:Y:S01]  /*0640*/  BSSY B0, `(.L_x_2085) ;  /* 0x0000c95000007945 */ /* 0x000fe20003800000 */
[----:B------:R-:W-:Y:S01]  /*0650*/  UIADD3 UR34, UR7, -0x695add53, URZ ;  /* 0x96a522ad07227890 */ /* 0x000fe2000fffe03f */
[----:B------:R-:W-:Y:S01]  /*0660*/  IMAD.HI.U32 R7, R6, -0x2daee0ad, RZ ;  /* 0xd2511f5306077827 */ /* 0x000fe200078e00ff */
[----:B------:R-:W-:Y:S01]  /*0670*/  LOP3.LUT R5, R36, UR19, R5, 0x96, !PT ;  /* 0x0000001324057c12 */ /* 0x000fe2000f8e9605 */
[----:B------:R-:W-:Y:S01]  /*0680*/  ULDC.64 UR8, c[0x0][0x228] ;  /* 0x00008a0000087ab9 */ /* 0x000fe20000000a00 */
[----:B------:R-:W-:Y:S01]  /*0690*/  LOP3.LUT R66, R66, 0x3, RZ, 0xc0, !PT ;  /* 0x0000000342427812 */ /* 0x000fe200078ec0ff */
[----:B------:R-:W-:Y:S01]  /*06a0*/  IMAD R6, R6, -0x2daee0ad, RZ ;  /* 0xd2511f5306067824 */ /* 0x000fe200078e02ff */
[----:B------:R-:W-:Y:S01]  /*06b0*/  LOP3.LUT R7, R7, UR20, R34, 0x96, !PT ;  /* 0x0000001407077c12 */ /* 0x000fe2000f8e9622 */
[----:B------:R-:W-:Y:S01]  /*06c0*/  IMAD.HI.U32 R33, R5, -0x2daee0ad, RZ ;  /* 0xd2511f5305217827 */ /* 0x000fe200078e00ff */
[----:B------:R-:W-:Y:S01]  /*06d0*/  ISETP.NE.U32.AND P0, PT, RZ, UR8, PT ;  /* 0x00000008ff007c0c */ /* 0x000fe2000bf05070 */
[----:B------:R-:W-:Y:S01]  /*06e0*/  ULDC.U8 UR8, c[0x0][0x2a0] ;  /* 0x0000a80000087ab9 */ /* 0x000fe20000000000 */
[----:B------:R-:W-:Y:S01]  /*06f0*/  ULDC UR12, c[0x0][0x2d8] ;  /* 0x0000b600000c7ab9 */ /* 0x000fe20000000800 */
[----:B------:R-:W-:Y:S01]  /*0700*/  IMAD R32, R32, -0x326172a9, RZ ;  /* 0xcd9e8d5720207824 */ /* 0x000fe200078e02ff */
[----:B------:R-:W-:Y:S01]  /*0710*/  LOP3.LUT R6, R33, UR22, R6, 0x96, !PT ;  /* 0x0000001621067c12 */ /* 0x000fe2000f8e9606 */
[C---:B------:R-:W-:Y:S01]  /*0720*/  IMAD.HI.U32 R33, R7.reuse, -0x326172a9, RZ ;  /* 0xcd9e8d5707217827 */ /* 0x040fe200078e00ff */
[----:B------:R-:W-:Y:S01]  /*0730*/  ISETP.NE.AND.EX P0, PT, RZ, UR9, PT, P0 ;  /* 0x00000009ff007c0c */ /* 0x000fe2000bf05300 */
[----:B------:R-:W-:Y:S01]  /*0740*/  ULDC UR9, c[0x0][0x218] ;  /* 0x0000860000097ab9 */ /* 0x000fe20000000800 */
[----:B------:R-:W-:Y:S01]  /*0750*/  UISETP.NE.AND UP0, UPT, UR8, URZ, UPT ;  /* 0x0000003f0800728c */ /* 0x000fe2000bf05270 */
[----:B------:R-:W-:Y:S01]  /*0760*/  IMAD R7, R7, -0x326172a9, RZ ;  /* 0xcd9e8d5707077824 */ /* 0x000fe200078e02ff */
[----:B------:R-:W-:Y:S01]  /*0770*/  LOP3.LUT R32, R33, UR21, R32, 0x96, !PT ;  /* 0x0000001521207c12 */ /* 0x000fe2000f8e9620 */
[----:B------:R-:W-:Y:S01]  /*0780*/  IMAD.HI.U32 R34, R6, -0x326172a9, RZ ;  /* 0xcd9e8d5706227827 */ /* 0x000fe200078e00ff */
[----:B------:R-:W-:Y:S01]  /*0790*/  ULDC.64 UR36, c[0x0][0x228] ;  /* 0x00008a0000247ab9 */ /* 0x000fe20000000a00 */
[----:B------:R-:W-:Y:S01]  /*07a0*/  ULDC.64 UR10, c[0x0][0x230] ;  /* 0x00008c00000a7ab9 */ /* 0x000fe20000000a00 */
[----:B------:R-:W-:Y:S01]  /*07b0*/  ULDC.64 UR14, c[0x0][0x2b8] ;  /* 0x0000ae00000e7ab9 */ /* 0x000fe20000000a00 */
[----:B------:R-:W-:Y:S01]  /*07c0*/  IMAD R5, R5, -0x2daee0ad, RZ ;  /* 0xd2511f5305057824 */ /* 0x000fe200078e02ff */
[----:B------:R-:W-:Y:S01]  /*07d0*/  LOP3.LUT R34, R34, UR23, R7, 0x96, !PT ;  /* 0x0000001722227c12 */ /* 0x000fe2000f8e9607 */
[----:B------:R-:W-:Y:S01]  /*07e0*/  IMAD.HI.U32 R36, R32, -0x2daee0ad, RZ ;  /* 0xd2511f5320247827 */ /* 0x000fe200078e00ff */
[----:B------:R-:W-:-:S03]  /*07f0*/  ULDC.64 UR16, c[0x0][0x2c0] ;  /* 0x0000b00000107ab9 */ /* 0x000fc60000000a00 */
        /* <DEDUP_REMOVED lines=36> */
[----:B------:R-:W-:Y:S02]  /*0a40*/  IMAD R15, R30, -0x2daee0ad, RZ ;  /* 0xd2511f531e0f7824 */ /* 0x000fe400078e02ff */
[----:B------:R-:W-:-:S04]  /*0a50*/  IMAD.WIDE.U32 R28, R11, -0x2daee0ad, RZ ;  /* 0xd2511f530b1c7825 */ /* 0x000fc800078e00ff */
[----:B------:R-:W-:Y:S01]  /*0a60*/  IMAD.HI.U32 R67, R68, -0x2daee0ad, RZ ;  /* 0xd2511f5344437827 */ /* 0x000fe200078e00ff */
[----:B------:R-:W-:-:S03]  /*0a70*/  LOP3.LUT R15, R29, UR32, R15, 0x96, !PT ;  /* 0x000000201d0f7c12 */ /* 0x000fc6000f8e960f */
[----:B------:R-:W-:Y:S01]  /*0a80*/  IMAD R29, R31, -0x326172a9, RZ ;  /* 0xcd9e8d571f1d7824 */ /* 0x000fe200078e02ff */
[----:B------:R-:W-:Y:S01]  /*0a90*/  LOP3.LUT R67, R67, UR34, R28, 0x96, !PT ;  /* 0x0000002243437c12 */ /* 0x000fe2000f8e961c */
[----:B------:R-:W-:-:S04]  /*0aa0*/  IMAD.WIDE.U32 R30, R15, -0x326172a9, RZ ;  /* 0xcd9e8d570f1e7825 */ /* 0x000fc800078e00ff */
        /* <DEDUP_REMOVED lines=13> */
[----:B------:R-:W-:Y:S02]  /*0b80*/  IMAD.MOV.U32 R71, RZ, RZ, R30 ;  /* 0x000000ffff477224 */ /* 0x000fe400078e001e */
[----:B------:R-:W-:Y:S02]  /*0b90*/  IMAD R68, R68, -0x2daee0ad, RZ ;  /* 0xd2511f5344447824 */ /* 0x000fe400078e02ff */
[--C-:B--2---:R-:W-:Y:S02]  /*0ba0*/  HADD2.F32 R98, -RZ, R85.reuse.H0_H0 ;  /* 0x20000055ff627230 */ /* 0x104fe40000004100 */
[----:B------:R-:W-:Y:S02]  /*0bb0*/  HADD2.F32 R97, -RZ, R85.H1_H1 ;  /* 0x30000055ff617230 */ /* 0x000fe40000004100 */
[--C-:B---3--:R-:W-:Y:S02]  /*0bc0*/  HADD2.F32 R100, -RZ, R24.reuse.H0_H0 ;  /* 0x20000018ff647230 */ /* 0x108fe40000004100 */
[----:B------:R-:W-:Y:S01]  /*0bd0*/  HADD2.F32 R93, -RZ, R24.H1_H1 ;  /* 0x30000018ff5d7230 */ /* 0x000fe20000004100 */
[----:B------:R-:W-:Y:S01]  /*0be0*/  HFMA2.MMA R24, -RZ, RZ, 0, 0 ;  /* 0x00000000ff187435 */ /* 0x000fe200000001ff */
[----:B------:R-:W-:-:S02]  /*0bf0*/  HADD2.F32 R110, -RZ, R84.H0_H0 ;  /* 0x20000054ff6e7230 */ /* 0x000fc40000004100 */
[----:B------:R-:W-:Y:S02]  /*0c00*/  HADD2.F32 R99, -RZ, R84.H1_H1 ;  /* 0x30000054ff637230 */ /* 0x000fe40000004100 */
[--C-:B----4-:R-:W-:Y:S02]  /*0c10*/  HADD2.F32 R85, -RZ, R20.reuse.H0_H0 ;  /* 0x20000014ff557230 */ /* 0x110fe40000004100 */
        /* <DEDUP_REMOVED lines=10> */
[----:B------:R-:W-:Y:S02]  /*0cc0*/  HADD2.F32 R84, -RZ, R76.H0_H0 ;  /* 0x2000004cff547230 */ /* 0x000fe40000004100 */
[----:B------:R-:W-:Y:S02]  /*0cd0*/  HADD2.F32 R87, -RZ, R87.H1_H1 ;  /* 0x30000057ff577230 */ /* 0x000fe40000004100 */
[--C-:B------:R-:W-:Y:S02]  /*0ce0*/  HADD2.F32 R92, -RZ, R25.reuse.H0_H0 ;  /* 0x20000019ff5c7230 */ /* 0x100fe40000004100 */
[----:B------:R-:W-:Y:S02]  /*0cf0*/  HADD2.F32 R91, -RZ, R25.H1_H1 ;  /* 0x30000019ff5b7230 */ /* 0x000fe40000004100 */
[--C-:B------:R-:W-:Y:S02]  /*0d00*/  HADD2.F32 R90, -RZ, R26.reuse.H0_H0 ;  /* 0x2000001aff5a7230 */ /* 0x100fe40000004100 */
[----:B------:R-:W-:-:S02]  /*0d10*/  HADD2.F32 R89, -RZ, R26.H1_H1 ;  /* 0x3000001aff597230 */ /* 0x000fc40000004100 */
[--C-:B------:R-:W-:Y:S02]  /*0d20*/  HADD2.F32 R88, -RZ, R27.reuse.H0_H0 ;  /* 0x2000001bff587230 */ /* 0x100fe40000004100 */
[----:B------:R-:W-:Y:S02]  /*0d30*/  HADD2.F32 R86, -RZ, R27.H1_H1 ;  /* 0x3000001bff567230 */ /* 0x000fe40000004100 */
[----:B------:R-:W-:Y:S02]  /*0d40*/  HADD2.F32 R76, -RZ, R76.H1_H1 ;  /* 0x3000004cff4c7230 */ /* 0x000fe40000004100 */
[--C-:B------:R-:W-:Y:S02]  /*0d50*/  HADD2.F32 R75, -RZ, R77.reuse.H0_H0 ;  /* 0x2000004dff4b7230 */ /* 0x100fe40000004100 */
[----:B------:R-:W-:Y:S02]  /*0d60*/  HADD2.F32 R73, -RZ, R77.H1_H1 ;  /* 0x3000004dff497230 */ /* 0x000fe40000004100 */
[----:B------:R-:W-:-:S02]  /*0d70*/  HADD2.F32 R72, -RZ, R78.H0_H0 ;  /* 0x2000004eff487230 */ /* 0x000fc40000004100 */
[----:B------:R-:W-:Y:S02]  /*0d80*/  HADD2.F32 R21, -RZ, R78.H1_H1 ;  /* 0x3000004eff157230 */ /* 0x000fe40000004100 */
[--C-:B------:R-:W-:Y:S02]  /*0d90*/  HADD2.F32 R22, -RZ, R79.reuse.H0_H0 ;  /* 0x2000004fff167230 */ /* 0x100fe40000004100 */
[----:B------:R-:W-:-:S07]  /*0da0*/  HADD2.F32 R23, -RZ, R79.H1_H1 ;  /* 0x3000004fff177230 */ /* 0x000fce0000004100 */
.L_x_2345:
        /* <DEDUP_REMOVED lines=27> */
.L_x_2087:
[----:B------:R-:W-:-:S07]  /*0f60*/  IMAD.MOV.U32 R41, RZ, RZ, R71 ;  /* 0x000000ffff297224 */ /* 0x000fce00078e0047 */
.L_x_2088:
[----:B------:R-:W-:Y:S05]  /*0f70*/  BSYNC B1 ;  /* 0x0000000000017941 */ /* 0x000fea0003800000 */
.L_x_2086:
        /* <DEDUP_REMOVED lines=16> */
.L_x_2092:
[----:B------:R-:W-:Y:S05]  /*1080*/  BSYNC B2 ;  /* 0x0000000000027941 */ /* 0x000fea0003800000 */
.L_x_2091:
        /* <DEDUP_REMOVED lines=43> */
.L_x_2090:
[----:B------:R-:W-:Y:S05]  /*1340*/  BSYNC B1 ;  /* 0x0000000000017941 */ /* 0x000fea0003800000 */
.L_x_2089:
[----:B------:R-:W0:Y:S01]  /*1350*/  LDC R55, c[0x0][0x298] ;  /* 0x0000a600ff377b82 */ /* 0x000e220000000800 */
[----:B------:R-:W-:Y:S01]  /*1360*/  ISETP.NE.U32.AND P2, PT, RZ, UR36, PT ;  /* 0x00000024ff007c0c */ /* 0x000fe2000bf45070 */
[----:B------:R-:W-:Y:S01]  /*1370*/  IMAD.MOV.U32 R78, RZ, RZ, 0x2f800000 ;  /* 0x2f800000ff4e7424 */ /* 0x000fe200078e00ff */
[----:B------:R-:W-:Y:S01]  /*1380*/  I2FP.F32.U32 R41, R41 ;  /* 0x0000002900297245 */ /* 0x000fe20000201000 */
[----:B-----5:R-:W-:Y:S01]  /*1390*/  HADD2.F32 R44, -RZ, R36.H0_H0 ;  /* 0x20000024ff2c7230 */ /* 0x020fe20000004100 */
[----:B------:R-:W-:-:S03]  /*13a0*/  ISETP.NE.AND.EX P2, PT, RZ, UR37, PT, P2 ;  /* 0x00000025ff007c0c */ /* 0x000fc6000bf45320 */
        /* <DEDUP_REMOVED lines=13> */
.L_x_2093:
        /* <DEDUP_REMOVED lines=12> */
.L_x_2096:
[----:B------:R-:W-:-:S07]  /*1540*/  MOV R25, R71 ;  /* 0x0000004700197202 */ /* 0x000fce0000000f00 */
.L_x_2097:
[----:B------:R-:W-:Y:S05]  /*1550*/  BSYNC B1 ;  /* 0x0000000000017941 */ /* 0x000fea0003800000 */
.L_x_2095:
        /* <DEDUP_REMOVED lines=16> */
.L_x_2101:
[----:B------:R-:W-:Y:S05]  /*1660*/  BSYNC B2 ;  /* 0x0000000000027941 */ /* 0x000fea0003800000 */
.L_x_2100:
        /* <DEDUP_REMOVED lines=43> */
.L_x_2099:
[----:B------:R-:W-:Y:S05]  /*1920*/  BSYNC B1 ;  /* 0x0000000000017941 */ /* 0x000fea0003800000 */
.L_x_2098:
        /* <DEDUP_REMOVED lines=10> */
.L_x_2094:
        /* <DEDUP_REMOVED lines=12> */
.L_x_2103:
[----:B------:R-:W-:-:S07]  /*1a90*/  MOV R45, R71 ;  /* 0x00000047002d7202 */ /* 0x000fce0000000f00 */
.L_x_2104:
[----:B------:R-:W-:Y:S05]  /*1aa0*/  BSYNC B1 ;  /* 0x0000000000017941 */ /* 0x000fea0003800000 */
.L_x_2102:
        /* <DEDUP_REMOVED lines=16> */
.L_x_2108:
[----:B------:R-:W-:Y:S05]  /*1bb0*/  BSYNC B2 ;  /* 0x0000000000027941 */ /* 0x000fea0003800000 */
.L_x_2107:
        /* <DEDUP_REMOVED lines=43> */
.L_x_2106:
[----:B------:R-:W-:Y:S05]  /*1e70*/  BSYNC B1 ;  /* 0x0000000000017941 */ /* 0x000fea0003800000 */
.L_x_2105:
        /* <DEDUP_REMOVED lines=14> */
.L_x_2109:
        /* <DEDUP_REMOVED lines=12> */
.L_x_2112:
[----:B------:R-:W-:-:S07]  /*2020*/  MOV R26, R71 ;  /* 0x00000047001a7202 */ /* 0x000fce0000000f00 */
.L_x_2113:
[----:B------:R-:W-:Y:S05]  /*2030*/  BSYNC B1 ;  /* 0x0000000000017941 */ /* 0x000fea0003800000 */
.L_x_2111:
        /* <DEDUP_REMOVED lines=16> */
.L_x_2117:
[----:B------:R-:W-:Y:S05]  /*2140*/  BSYNC B2 ;  /* 0x0000000000027941 */ /* 0x000fea0003800000 */
.L_x_2116:
        /* <DEDUP_REMOVED lines=43> */
.L_x_2115:
[----:B------:R-:W-:Y:S05]  /*2400*/  BSYNC B1 ;  /* 0x0000000000017941 */ /* 0x000fea0003800000 */
.L_x_2114:
        /* <DEDUP_REMOVED lines=10> */
.L_x_2110:
        /* <DEDUP_REMOVED lines=12> */
.L_x_2119:
[----:B------:R-:W-:-:S07]  /*2570*/  MOV R36, R71 ;  /* 0x0000004700247202 */ /* 0x000fce0000000f00 */
.L_x_2120:
[----:B------:R-:W-:Y:S05]  /*2580*/  BSYNC B1 ;  /* 0x0000000000017941 */ /* 0x000fea0003800000 */
.L_x_2118:
        /* <DEDUP_REMOVED lines=16> */
.L_x_2124:
[----:B------:R-:W-:Y:S05]  /*2690*/  BSYNC B2 ;  /* 0x0000000000027941 */ /* 0x000fea0003800000 */
.L_x_2123:
        /* <DEDUP_REMOVED lines=43> */
.L_x_2122:
[----:B------:R-:W-:Y:S05]  /*2950*/  BSYNC B1 ;  /* 0x0000000000017941 */ /* 0x000fea0003800000 */
.L_x_2121:
        /* <DEDUP_REMOVED lines=14> */
.L_x_2125:
        /* <DEDUP_REMOVED lines=12> */
.L_x_2128:
[----:B------:R-:W-:-:S07]  /*2b00*/  MOV R27, R71 ;  /* 0x00000047001b7202 */ /* 0x000fce0000000f00 */
.L_x_2129:
[----:B------:R-:W-:Y:S05]  /*2b10*/  BSYNC B1 ;  /* 0x0000000000017941 */ /* 0x000fea0003800000 */
.L_x_2127:
        /* <DEDUP_REMOVED lines=16> */
.L_x_2133:
[----:B------:R-:W-:Y:S05]  /*2c20*/  BSYNC B2 ;  /* 0x0000000000027941 */ /* 0x000fea0003800000 */
.L_x_2132:
        /* <DEDUP_REMOVED lines=43> */
.L_x_2131:
[----:B------:R-:W-:Y:S05]  /*2ee0*/  BSYNC B1 ;  /* 0x0000000000017941 */ /* 0x000fea0003800000 */
.L_x_2130:
        /* <DEDUP_REMOVED lines=10> */
.L_x_2126:
        /* <DEDUP_REMOVED lines=12> */
.L_x_2135:
[----:B------:R-:W-:-:S07]  /*3050*/  MOV R42, R71 ;  /* 0x00000047002a7202 */ /* 0x000fce0000000f00 */
.L_x_2136:
[----:B------:R-:W-:Y:S05]  /*3060*/  BSYNC B1 ;  /* 0x0000000000017941 */ /* 0x000fea0003800000 */
.L_x_2134:
        /* <DEDUP_REMOVED lines=16> */
.L_x_2140:
[----:B------:R-:W-:Y:S05]  /*3170*/  BSYNC B2 ;  /* 0x0000000000027941 */ /* 0x000fea0003800000 */
.L_x_2139:
        /* <DEDUP_REMOVED lines=43> */
.L_x_2138:
[----:B------:R-:W-:Y:S05]  /*3430*/  BSYNC B1 ;  /* 0x0000000000017941 */ /* 0x000fea0003800000 */
.L_x_2137:
        /* <DEDUP_REMOVED lines=14> */
.L_x_2141:
        /* <DEDUP_REMOVED lines=12> */
.L_x_2144:
[----:B------:R-:W-:-:S07]  /*35e0*/  MOV R37, R71 ;  /* 0x0000004700257202 */ /* 0x000fce0000000f00 */
.L_x_2145:
[----:B------:R-:W-:Y:S05]  /*35f0*/  BSYNC B1 ;  /* 0x0000000000017941 */ /* 0x000fea0003800000 */
.L_x_2143:
        /* <DEDUP_REMOVED lines=16> */
.L_x_2149:
[----:B------:R-:W-:Y:S05]  /*3700*/  BSYNC B2 ;  /* 0x0000000000027941 */ /* 0x000fea0003800000 */
.L_x_2148:
        /* <DEDUP_REMOVED lines=43> */
.L_x_2147:
[----:B------:R-:W-:Y:S05]  /*39c0*/  BSYNC B1 ;  /* 0x0000000000017941 */ /* 0x000fea0003800000 */
.L_x_2146:
        /* <DEDUP_REMOVED lines=10> */
.L_x_2142:
        /* <DEDUP_REMOVED lines=12> */
.L_x_2151:
[----:B------:R-:W-:-:S07]  /*3b30*/  MOV R37, R71 ;  /* 0x0000004700257202 */ /* 0x000fce0000000f00 */
.L_x_2152:
[----:B------:R-:W-:Y:S05]  /*3b40*/  BSYNC B1 ;  /* 0x0000000000017941 */ /* 0x000fea0003800000 */
.L_x_2150:
        /* <DEDUP_REMOVED lines=16> */
.L_x_2156:
[----:B------:R-:W-:Y:S05]  /*3c50*/  BSYNC B2 ;  /* 0x0000000000027941 */ /* 0x000fea0003800000 */
.L_x_2155:
        /* <DEDUP_REMOVED lines=43> */
.L_x_2154:
[----:B------:R-:W-:Y:S05]  /*3f10*/  BSYNC B1 ;  /* 0x0000000000017941 */ /* 0x000fea0003800000 */
.L_x_2153:
        /* <DEDUP_REMOVED lines=14> */
.L_x_2157:
        /* <DEDUP_REMOVED lines=12> */
.L_x_2160:
[----:B------:R-:W-:-:S07]  /*40c0*/  MOV R49, R71 ;  /* 0x0000004700317202 */ /* 0x000fce0000000f00 */
.L_x_2161:
[----:B------:R-:W-:Y:S05]  /*40d0*/  BSYNC B1 ;  /* 0x0000000000017941 */ /* 0x000fea0003800000 */
.L_x_2159:
        /* <DEDUP_REMOVED lines=16> */
.L_x_2165:
[----:B------:R-:W-:Y:S05]  /*41e0*/  BSYNC B2 ;  /* 0x0000000000027941 */ /* 0x000fea0003800000 */
.L_x_2164:
        /* <DEDUP_REMOVED lines=43> */
.L_x_2163:
[----:B------:R-:W-:Y:S05]  /*44a0*/  BSYNC B1 ;  /* 0x0000000000017941 */ /* 0x000fea0003800000 */
.L_x_2162:
        /* <DEDUP_REMOVED lines=10> */
.L_x_2158:
        /* <DEDUP_REMOVED lines=12> */
.L_x_2167:
[----:B------:R-:W-:-:S07]  /*4610*/  MOV R54, R71 ;  /* 0x0000004700367202 */ /* 0x000fce0000000f00 */
.L_x_2168:
[----:B------:R-:W-:Y:S05]  /*4620*/  BSYNC B1 ;  /* 0x0000000000017941 */ /* 0x000fea0003800000 */
.L_x_2166:
        /* <DEDUP_REMOVED lines=16> */
.L_x_2172:
[----:B------:R-:W-:Y:S05]  /*4730*/  BSYNC B2 ;  /* 0x0000000000027941 */ /* 0x000fea0003800000 */
.L_x_2171:
        /* <DEDUP_REMOVED lines=43> */
.L_x_2170:
[----:B------:R-:W-:Y:S05]  /*49f0*/  BSYNC B1 ;  /* 0x0000000000017941 */ /* 0x000fea0003800000 */
.L_x_2169:
        /* <DEDUP_REMOVED lines=13> */
.L_x_2173:
        /* <DEDUP_REMOVED lines=12> */
.L_x_2176:
[----:B------:R-:W-:-:S07]  /*4b90*/  MOV R38, R71 ;  /* 0x0000004700267202 */ /* 0x000fce0000000f00 */
.L_x_2177:
[----:B------:R-:W-:Y:S05]  /*4ba0*/  BSYNC B1 ;  /* 0x0000000000017941 */ /* 0x000fea0003800000 */
.L_x_2175:
        /* <DEDUP_REMOVED lines=16> */
.L_x_2181:
[----:B------:R-:W-:Y:S05]  /*4cb0*/  BSYNC B2 ;  /* 0x0000000000027941 */ /* 0x000fea0003800000 */
.L_x_2180:
        /* <DEDUP_REMOVED lines=43> */
.L_x_2179:
[----:B------:R-:W-:Y:S05]  /*4f70*/  BSYNC B1 ;  /* 0x0000000000017941 */ /* 0x000fea0003800000 */
.L_x_2178:
        /* <DEDUP_REMOVED lines=10> */
.L_x_2174:
        /* <DEDUP_REMOVED lines=12> */
.L_x_2183:
[----:B------:R-:W-:-:S07]  /*50e0*/  MOV R38, R71 ;  /* 0x0000004700267202 */ /* 0x000fce0000000f00 */
.L_x_2184:
[----:B------:R-:W-:Y:S05]  /*50f0*/  BSYNC B1 ;  /* 0x0000000000017941 */ /* 0x000fea0003800000 */
.L_x_2182:
        /* <DEDUP_REMOVED lines=16> */
.L_x_2188:
[----:B------:R-:W-:Y:S05]  /*5200*/  BSYNC B2 ;  /* 0x0000000000027941 */ /* 0x000fea0003800000 */
.L_x_2187:
        /* <DEDUP_REMOVED lines=43> */
.L_x_2186:
[----:B------:R-:W-:Y:S05]  /*54c0*/  BSYNC B1 ;  /* 0x0000000000017941 */ /* 0x000fea0003800000 */
.L_x_2185:
        /* <DEDUP_REMOVED lines=13> */
.L_x_2189:
        /* <DEDUP_REMOVED lines=12> */
.L_x_2192:
[----:B------:R-:W-:-:S07]  /*5660*/  MOV R38, R71 ;  /* 0x0000004700267202 */ /* 0x000fce0000000f00 */
.L_x_2193:
[----:B------:R-:W-:Y:S05]  /*5670*/  BSYNC B1 ;  /* 0x0000000000017941 */ /* 0x000fea0003800000 */
.L_x_2191:
        /* <DEDUP_REMOVED lines=16> */
.L_x_2197:
[----:B------:R-:W-:Y:S05]  /*5780*/  BSYNC B2 ;  /* 0x0000000000027941 */ /* 0x000fea0003800000 */
.L_x_2196:
        /* <DEDUP_REMOVED lines=43> */
.L_x_2195:
[----:B------:R-:W-:Y:S05]  /*5a40*/  BSYNC B1 ;  /* 0x0000000000017941 */ /* 0x000fea0003800000 */
.L_x_2194:
        /* <DEDUP_REMOVED lines=10> */
.L_x_2190:
        /* <DEDUP_REMOVED lines=12> */
.L_x_2199:
[----:B------:R-:W-:-:S07]  /*5bb0*/  MOV R38, R71 ;  /* 0x0000004700267202 */ /* 0x000fce0000000f00 */
.L_x_2200:
[----:B------:R-:W-:Y:S05]  /*5bc0*/  BSYNC B1 ;  /* 0x0000000000017941 */ /* 0x000fea0003800000 */
.L_x_2198:
        /* <DEDUP_REMOVED lines=16> */
.L_x_2204:
[----:B------:R-:W-:Y:S05]  /*5cd0*/  BSYNC B2 ;  /* 0x0000000000027941 */ /* 0x000fea0003800000 */
.L_x_2203:
        /* <DEDUP_REMOVED lines=43> */
.L_x_2202:
[----:B------:R-:W-:Y:S05]  /*5f90*/  BSYNC B1 ;  /* 0x0000000000017941 */ /* 0x000fea0003800000 */
.L_x_2201:
        /* <DEDUP_REMOVED lines=13> */
.L_x_2205:
        /* <DEDUP_REMOVED lines=12> */
.L_x_2208:
[----:B------:R-:W-:-:S07]  /*6130*/  MOV R52, R71 ;  /* 0x0000004700347202 */ /* 0x000fce0000000f00 */
.L_x_2209:
[----:B------:R-:W-:Y:S05]  /*6140*/  BSYNC B1 ;  /* 0x0000000000017941 */ /* 0x000fea0003800000 */
.L_x_2207:
        /* <DEDUP_REMOVED lines=11> */
[----:B------:R-:W-:Y:S01]  /*6200*/  @!P6 VIADD R2, R2, 0x1 ;  /* 0x000000010202e836 */ /* 0x000fe20000000000 */
[----:B------:R-:W-:Y:S02]  /*6210*/  @!P6 IADD3 R58, R24, 0x1, RZ ;  /* 0x00000001183ae810 */ /* 0x000fe40007ffe0ff */
[----:B------:R-:W-:Y:S02]  /*6220*/  @!P6 MOV R3, RZ ;  /* 0x000000ff0003e202 */ /* 0x000fe40000000f00 */
[----:B------:R-:W-:-:S13]  /*6230*/  ISETP.NE.AND P0, PT, R2, RZ, !P6 ;  /* 0x000000ff0200720c */ /* 0x000fda0007705270 */
[----:B------:R-:W-:Y:S01]  /*6240*/  @P0 IMAD.MOV R58, RZ, RZ, R24 ;  /* 0x000000ffff3a0224 */ /* 0x000fe200078e0218 */
[----:B------:R-:W-:-:S03]  /*6250*/  ISETP.NE.AND P0, PT, R38, RZ, PT ;  /* 0x000000ff2600720c */ /* 0x000fc60003f05270 */
[----:B------:R-:W-:-:S10]  /*6260*/  @!P6 IMAD.MOV.U32 R24, RZ, RZ, R58 ;  /* 0x000000ffff18e224 */ /* 0x000fd400078e003a */
.L_x_2213:
[----:B------:R-:W-:Y:S05]  /*6270*/  BSYNC B2 ;  /* 0x0000000000027941 */ /* 0x000fea0003800000 */
.L_x_2212:
        /* <DEDUP_REMOVED lines=43> */
.L_x_2211:
[----:B------:R-:W-:Y:S05]  /*6530*/  BSYNC B1 ;  /* 0x0000000000017941 */ /* 0x000fea0003800000 */
.L_x_2210:
        /* <DEDUP_REMOVED lines=10> */
.L_x_2206:
[----:B------:R-:W0:Y:S01]  /*65e0*/  LDC.64 R124, c[0x0][0x238] ;  /* 0x00008e00ff7c7b82 */ /* 0x000e220000000a00 */
[----:B------:R-:W-:Y:S02]  /*65f0*/  P2R R38, PR, RZ, 0x2 ;  /* 0x00000002ff267803 */ /* 0x000fe40000000000 */
[----:B------:R-:W-:Y:S02]  /*6600*/  ISETP.NE.AND P1, PT, R57, RZ, PT ;  /* 0x000000ff3900720c */ /* 0x000fe40003f25270 */
[----:B------:R-:W-:Y:S02]  /*6610*/  ISETP.NE.AND P6, PT, R44, RZ, PT ;  /* 0x000000ff2c00720c */ /* 0x000fe40003fc5270 */
[----:B------:R-:W-:Y:S01]  /*6620*/  SEL R61, RZ, 0x1000000, P5 ;  /* 0x01000000ff3d7807 */ /* 0x000fe20002800000 */
        /* <DEDUP_REMOVED lines=8> */
[----:B------:R-:W-:Y:S01]  /*66b0*/  F2FP.F16.F32.PACK_AB R39, R54, R47 ;  /* 0x0000002f3627723e */ /* 0x000fe200000000ff */
[----:B0-----:R-:W-:Y:S01]  /*66c0*/  IMAD.WIDE.U32 R56, R40, 0x10, R124 ;  /* 0x0000001028387825 */ /* 0x001fe200078e007c */
[----:B------:R-:W-:-:S02]  /*66d0*/  F2FP.F16.F32.PACK_AB R38, R46, R42 ;  /* 0x0000002a2e26723e */ /* 0x000fc400000000ff */
[----:B------:R-:W-:Y:S02]  /*66e0*/  F2FP.F16.F32.PACK_AB R37, R53, R45 ;  /* 0x0000002d3525723e */ /* 0x000fe400000000ff */
[----:B------:R-:W-:Y:S02]  /*66f0*/  F2FP.F16.F32.PACK_AB R36, R43, R41 ;  /* 0x000000292b24723e */ /* 0x000fe400000000ff */
        /* <DEDUP_REMOVED lines=37> */
.L_x_2214:
        /* <DEDUP_REMOVED lines=20> */
.L_x_2216:
[----:B------:R-:W-:-:S07]  /*6a90*/  MOV R62, R71 ;  /* 0x00000047003e7202 */ /* 0x000fce0000000f00 */
.L_x_2217:
[----:B------:R-:W-:Y:S05]  /*6aa0*/  BSYNC B1 ;  /* 0x0000000000017941 */ /* 0x000fea0003800000 */
.L_x_2215:
        /* <DEDUP_REMOVED lines=16> */
.L_x_2221:
[----:B------:R-:W-:Y:S05]  /*6bb0*/  BSYNC B2 ;  /* 0x0000000000027941 */ /* 0x000fea0003800000 */
.L_x_2220:
        /* <DEDUP_REMOVED lines=43> */
.L_x_2219:
[----:B------:R-:W-:Y:S05]  /*6e70*/  BSYNC B1 ;  /* 0x0000000000017941 */ /* 0x000fea0003800000 */
.L_x_2218:
[----:B------:R-:W-:Y:S01]  /*6e80*/  I2FP.F32.U32 R57, R62 ;  /* 0x0000003e00397245 */ /* 0x000fe20000201000 */
[----:B-----5:R-:W-:-:S04]  /*6e90*/  HADD2.F32 R60, -RZ, R36.H0_H0 ;  /* 0x20000024ff3c7230 */ /* 0x020fc80000004100 */
        /* <DEDUP_REMOVED lines=12> */
.L_x_2222:
        /* <DEDUP_REMOVED lines=12> */
.L_x_2225:
[----:B------:R-:W-:-:S07]  /*7020*/  MOV R25, R71 ;  /* 0x0000004700197202 */ /* 0x000fce0000000f00 */
.L_x_2226:
[----:B------:R-:W-:Y:S05]  /*7030*/  BSYNC B1 ;  /* 0x0000000000017941 */ /* 0x000fea0003800000 */
.L_x_2224:
        /* <DEDUP_REMOVED lines=16> */
.L_x_2230:
[----:B------:R-:W-:Y:S05]  /*7140*/  BSYNC B2 ;  /* 0x0000000000027941 */ /* 0x000fea0003800000 */
.L_x_2229:
        /* <DEDUP_REMOVED lines=43> */
.L_x_2228:
[----:B------:R-:W-:Y:S05]  /*7400*/  BSYNC B1 ;  /* 0x0000000000017941 */ /* 0x000fea0003800000 */
.L_x_2227:
[----:B------:R-:W-:Y:S01]  /*7410*/  I2FP.F32.U32 R25, R25 ;  /* 0x0000001900197245 */ /* 0x000fe20000201000 */
[----:B------:R-:W-:Y:S02]  /*7420*/  HADD2.F32 R60, -RZ, R32.H0_H0 ;  /* 0x20000020ff3c7230 */ /* 0x000fe40000004100 */
[----:B------:R-:W-:Y:S02]  /*7430*/  @P1 HADD2.F32 R57, -RZ, R28.H0_H0 ;  /* 0x2000001cff391230 */ /* 0x000fe40000004100 */
[----:B------:R-:W-:Y:S01]  /*7440*/  FFMA.FTZ R58, R25, R78, 1.1641532182693481445e-10 ;  /* 0x2f000000193a7423 */ /* 0x000fe2000001004e */
[----:B------:R-:W-:-:S04]  /*7450*/  FMUL.FTZ R25, R60, R55 ;  /* 0x000000373c197220 */ /* 0x000fc80000410000 */
[----:B------:R-:W-:-:S04]  /*7460*/  FSETP.GTU.FTZ.AND P3, PT, R58, R77, PT ;  /* 0x0000004d3a00720b */ /* 0x000fc80003f7c000 */
[----:B------:R-:W-:-:S05]  /*7470*/  FSEL R25, R25, RZ, !P3 ;  /* 0x000000ff19197208 */ /* 0x000fca0005800000 */
[----:B------:R-:W-:Y:S01]  /*7480*/  FADD.FTZ R56, R56, R25 ;  /* 0x0000001938387221 */ /* 0x000fe20000010000 */
[----:B------:R-:W-:-:S03]  /*7490*/  SEL R25, RZ, 0x1, P3 ;  /* 0x00000001ff197807 */ /* 0x000fc60001800000 */
[----:B------:R-:W-:-:S07]  /*74a0*/  @P1 FADD.FTZ R56, R57, R56 ;  /* 0x0000003839381221 */ /* 0x000fce0000010000 */
.L_x_2223:
        /* <DEDUP_REMOVED lines=12> */
.L_x_2232:
[----:B------:R-:W-:-:S07]  /*7570*/  MOV R57, R71 ;  /* 0x0000004700397202 */ /* 0x000fce0000000f00 */
.L_x_2233:
[----:B------:R-:W-:Y:S05]  /*7580*/  BSYNC B1 ;  /* 0x0000000000017941 */ /* 0x000fea0003800000 */
.L_x_2231:
        /* <DEDUP_REMOVED lines=16> */
.L_x_2237:
[----:B------:R-:W-:Y:S05]  /*7690*/  BSYNC B2 ;  /* 0x0000000000027941 */ /* 0x000fea0003800000 */
.L_x_2236:
        /* <DEDUP_REMOVED lines=43> */
.L_x_2235:
[----:B------:R-:W-:Y:S05]  /*7950*/  BSYNC B1 ;  /* 0x0000000000017941 */ /* 0x000fea0003800000 */
.L_x_2234:
        /* <DEDUP_REMOVED lines=14> */
.L_x_2238:
        /* <DEDUP_REMOVED lines=12> */
.L_x_2241:
[----:B------:R-:W-:-:S07]  /*7b00*/  MOV R26, R71 ;  /* 0x00000047001a7202 */ /* 0x000fce0000000f00 */
.L_x_2242:
[----:B------:R-:W-:Y:S05]  /*7b10*/  BSYNC B1 ;  /* 0x0000000000017941 */ /* 0x000fea0003800000 */
.L_x_2240:
        /* <DEDUP_REMOVED lines=16> */
.L_x_2246:
[----:B------:R-:W-:Y:S05]  /*7c20*/  BSYNC B2 ;  /* 0x0000000000027941 */ /* 0x000fea0003800000 */
.L_x_2245:
        /* <DEDUP_REMOVED lines=43> */
.L_x_2244:
[----:B------:R-:W-:Y:S05]  /*7ee0*/  BSYNC B1 ;  /* 0x0000000000017941 */ /* 0x000fea0003800000 */
.L_x_2243:
[----:B------:R-:W-:Y:S01]  /*7ef0*/  I2FP.F32.U32 R59, R26 ;  /* 0x0000001a003b7245 */ /* 0x000fe20000201000 */
[----:B------:R-:W-:-:S04]  /*7f00*/  HADD2.F32 R36, -RZ, R32.H1_H1 ;  /* 0x30000020ff247230 */ /* 0x000fc80000004100 */
[----:B------:R-:W-:-:S05]  /*7f10*/  FFMA.FTZ R26, R59, R78, 1.1641532182693481445e-10 ;  /* 0x2f0000003b1a7423 */ /* 0x000fca000001004e */
[----:B------:R-:W-:Y:S01]  /*7f20*/  FSETP.GTU.FTZ.AND P3, PT, R26, R77, PT ;  /* 0x0000004d1a00720b */ /* 0x000fe20003f7c000 */
[----:B------:R-:W-:Y:S01]  /*7f30*/  FMUL.FTZ R26, R36, R55 ;  /* 0x00000037241a7220 */ /* 0x000fe20000410000 */
[----:B------:R-:W-:-:S04]  /*7f40*/  @P1 HADD2.F32 R36, -RZ, R28.H1_H1 ;  /* 0x3000001cff241230 */ /* 0x000fc80000004100 */
[----:B------:R-:W-:-:S05]  /*7f50*/  FSEL R26, R26, RZ, !P3 ;  /* 0x000000ff1a1a7208 */ /* 0x000fca0005800000 */
[----:B------:R-:W-:Y:S01]  /*7f60*/  FADD.FTZ R57, R57, R26 ;  /* 0x0000001a39397221 */ /* 0x000fe20000010000 */
[----:B------:R-:W-:-:S03]  /*7f70*/  SEL R26, RZ, 0x1, P3 ;  /* 0x00000001ff1a7807 */ /* 0x000fc60001800000 */
[----:B------:R-:W-:-:S07]  /*7f80*/  @P1 FADD.FTZ R57, R36, R57 ;  /* 0x0000003924391221 */ /* 0x000fce0000010000 */
.L_x_2239:
        /* <DEDUP_REMOVED lines=12> */
.L_x_2248:
[----:B------:R-:W-:-:S07]  /*8050*/  MOV R36, R71 ;  /* 0x0000004700247202 */ /* 0x000fce0000000f00 */
.L_x_2249:
[----:B------:R-:W-:Y:S05]  /*8060*/  BSYNC B1 ;  /* 0x0000000000017941 */ /* 0x000fea0003800000 */
.L_x_2247:
        /* <DEDUP_REMOVED lines=16> */
.L_x_2253:
[----:B------:R-:W-:Y:S05]  /*8170*/  BSYNC B2 ;  /* 0x0000000000027941 */ /* 0x000fea0003800000 */
.L_x_2252:
        /* <DEDUP_REMOVED lines=43> */
.L_x_2251:
[----:B------:R-:W-:Y:S05]  /*8430*/  BSYNC B1 ;  /* 0x0000000000017941 */ /* 0x000fea0003800000 */
.L_x_2250:
        /* <DEDUP_REMOVED lines=10> */
[----:B------:R-:W-:-:S05]  /*84e0*/  HADD2.F32 R61, -RZ, R29.H0_H0 ;  /* 0x2000001dff3d7230 */ /* 0x000fca0000004100 */
[----:B------:R-:W-:Y:S01]  /*84f0*/  FADD.FTZ R58, R61, R58 ;  /* 0x0000003a3d3a7221 */ /* 0x000fe20000010000 */
[----:B------:R-:W-:Y:S01]  /*8500*/  IMAD.MOV.U32 R61, RZ, RZ, R59 ;  /* 0x000000ffff3d7224 */ /* 0x000fe200078e003b */
[----:B------:R-:W-:Y:S06]  /*8510*/  BRA `(.L_x_2255) ;  /* 0x0000000400547947 */ /* 0x000fec0003800000 */
.L_x_2254:
        /* <DEDUP_REMOVED lines=12> */
.L_x_2257:
[----:B------:R-:W-:-:S07]  /*85e0*/  MOV R27, R71 ;  /* 0x00000047001b7202 */ /* 0x000fce0000000f00 */
.L_x_2258:
[----:B------:R-:W-:Y:S05]  /*85f0*/  BSYNC B1 ;  /* 0x0000000000017941 */ /* 0x000fea0003800000 */
.L_x_2256:
        /* <DEDUP_REMOVED lines=16> */
.L_x_2262:
[----:B------:R-:W-:Y:S05]  /*8700*/  BSYNC B2 ;  /* 0x0000000000027941 */ /* 0x000fea0003800000 */
.L_x_2261:
        /* <DEDUP_REMOVED lines=43> */
.L_x_2260:
[----:B------:R-:W-:Y:S05]  /*89c0*/  BSYNC B1 ;  /* 0x0000000000017941 */ /* 0x000fea0003800000 */
.L_x_2259:
        /* <DEDUP_REMOVED lines=10> */
.L_x_2255:
        /* <DEDUP_REMOVED lines=12> */
.L_x_2264:
[----:B------:R-:W-:-:S07]  /*8b30*/  MOV R59, R71 ;  /* 0x00000047003b7202 */ /* 0x000fce0000000f00 */
.L_x_2265:
[----:B------:R-:W-:Y:S05]  /*8b40*/  BSYNC B1 ;  /* 0x0000000000017941 */ /* 0x000fea0003800000 */
.L_x_2263:
        /* <DEDUP_REMOVED lines=16> */
.L_x_2269:
[----:B------:R-:W-:Y:S05]  /*8c50*/  BSYNC B2 ;  /* 0x0000000000027941 */ /* 0x000fea0003800000 */
.L_x_2268:
        /* <DEDUP_REMOVED lines=43> */
.L_x_2267:
[----:B------:R-:W-:Y:S05]  /*8f10*/  BSYNC B1 ;  /* 0x0000000000017941 */ /* 0x000fea0003800000 */
.L_x_2266:
        /* <DEDUP_REMOVED lines=14> */
.L_x_2270:
        /* <DEDUP_REMOVED lines=12> */
.L_x_2273:
[----:B------:R-:W-:-:S07]  /*90c0*/  MOV R37, R71 ;  /* 0x0000004700257202 */ /* 0x000fce0000000f00 */
.L_x_2274:
[----:B------:R-:W-:Y:S05]  /*90d0*/  BSYNC B1 ;  /* 0x0000000000017941 */ /* 0x000fea0003800000 */
.L_x_2272:
        /* <DEDUP_REMOVED lines=16> */
.L_x_2278:
[----:B------:R-:W-:Y:S05]  /*91e0*/  BSYNC B2 ;  /* 0x0000000000027941 */ /* 0x000fea0003800000 */
.L_x_2277:
        /* <DEDUP_REMOVED lines=43> */
.L_x_2276:
[----:B------:R-:W-:Y:S05]  /*94a0*/  BSYNC B1 ;  /* 0x0000000000017941 */ /* 0x000fea0003800000 */
.L_x_2275:
        /* <DEDUP_REMOVED lines=10> */
.L_x_2271:
        /* <DEDUP_REMOVED lines=12> */
.L_x_2280:
[----:B------:R-:W-:-:S07]  /*9610*/  MOV R37, R71 ;  /* 0x0000004700257202 */ /* 0x000fce0000000f00 */
.L_x_2281:
[----:B------:R-:W-:Y:S05]  /*9620*/  BSYNC B1 ;  /* 0x0000000000017941 */ /* 0x000fea0003800000 */
.L_x_2279:
        /* <DEDUP_REMOVED lines=16> */
.L_x_2285:
[----:B------:R-:W-:Y:S05]  /*9730*/  BSYNC B2 ;  /* 0x0000000000027941 */ /* 0x000fea0003800000 */
.L_x_2284:
[----:B------:R-:W-:Y:S01]  /*9740*/  LOP3.LUT R61, R61, UR7, R24, 0x96, !PT ;  /* 0x000000073d3d7c12 */ /* 0x000fe2000f8e9618 */
[----:B------:R-:W-:-:S04]  /*9750*/  IMAD.HI.U32 R60, R2, -0x326172a9, RZ ;  /* 0xcd9e8d57023c7827 */ /* 0x000fc800078e00ff */
[----:B------:R-:W-:Y:S01]  /*9760*/  IMAD R69, R2, -0x326172a9, RZ ;  /* 0xcd9e8d5702457824 */ /* 0x000fe200078e02ff */
[----:B------:R-:W-:Y:S01]  /*9770*/  LOP3.LUT R60, R60, UR6, R3, 0x96, !PT ;  /* 0x000000063c3c7c12 */ /* 0x000fe2000f8e9603 */
[----:B------:R-:W-:-:S04]  /*9780*/  IMAD.WIDE.U32 R66, R61, -0x326172a9, RZ ;  /* 0xcd9e8d573d427825 */ /* 0x000fc800078e00ff */
[----:B------:R-:W-:Y:S01]  /*9790*/  IMAD.MOV.U32 R62, RZ, RZ, RZ ;  /* 0x000000ffff3e7224 */ /* 0x000fe200078e00ff */
        /* <DEDUP_REMOVED lines=37> */
.L_x_2283:
[----:B------:R-:W-:Y:S05]  /*99f0*/  BSYNC B1 ;  /* 0x0000000000017941 */ /* 0x000fea0003800000 */
.L_x_2282:
        /* <DEDUP_REMOVED lines=14> */
.L_x_2286:
        /* <DEDUP_REMOVED lines=12> */
.L_x_2289:
[----:B------:R-:W-:-:S07]  /*9ba0*/  MOV R49, R71 ;  /* 0x0000004700317202 */ /* 0x000fce0000000f00 */
.L_x_2290:
[----:B------:R-:W-:Y:S05]  /*9bb0*/  BSYNC B1 ;  /* 0x0000000000017941 */ /* 0x000fea0003800000 */
.L_x_2288:
        /* <DEDUP_REMOVED lines=16> */
.L_x_2294:
[----:B------:R-:W-:Y:S05]  /*9cc0*/  BSYNC B2 ;  /* 0x0000000000027941 */ /* 0x000fea0003800000 */
.L_x_2293:
        /* <DEDUP_REMOVED lines=40> */
[----:B------:R-:W-:-:S05]  /*9f50*/  IMAD.WIDE.U32 R68, R61, -0x2daee0ad, RZ ;  /* 0xd2511f533d447825 */ /* 0x000fca00078e00ff */
[----:B------:R-:W-:Y:S01]  /*9f60*/  LOP3.LUT R67, R69, UR34, R66, 0x96, !PT ;  /* 0x0000002245437c12 */ /* 0x000fe2000f8e9642 */
[----:B------:R-:W-:-:S07]  /*9f70*/  IMAD.MOV.U32 R66, RZ, RZ, RZ ;  /* 0x000000ffff427224 */ /* 0x000fce00078e00ff */
.L_x_2292:
[----:B------:R-:W-:Y:S05]  /*9f80*/  BSYNC B1 ;  /* 0x0000000000017941 */ /* 0x000fea0003800000 */
.L_x_2291:
        /* <DEDUP_REMOVED lines=10> */
.L_x_2287:
        /* <DEDUP_REMOVED lines=12> */
.L_x_2296:
[----:B------:R-:W-:-:S07]  /*a0f0*/  MOV R61, R71 ;  /* 0x00000047003d7202 */ /* 0x000fce0000000f00 */
.L_x_2297:
[----:B------:R-:W-:Y:S05]  /*a100*/  BSYNC B1 ;  /* 0x0000000000017941 */ /* 0x000fea0003800000 */
.L_x_2295:
        /* <DEDUP_REMOVED lines=16> */
.L_x_2301:
[----:B------:R-:W-:Y:S05]  /*a210*/  BSYNC B2 ;  /* 0x0000000000027941 */ /* 0x000fea0003800000 */
.L_x_2300:
        /* <DEDUP_REMOVED lines=41> */
[----:B------:R-:W-:Y:S01]  /*a4b0*/  IMAD.MOV.U32 R62, RZ, RZ, RZ ;  /* 0x000000ffff3e7224 */ /* 0x000fe200078e00ff */
[----:B------:R-:W-:-:S07]  /*a4c0*/  LOP3.LUT R67, R69, UR34, R66, 0x96, !PT ;  /* 0x0000002245437c12 */ /* 0x000fce000f8e9642 */
.L_x_2299:
[----:B------:R-:W-:Y:S05]  /*a4d0*/  BSYNC B1 ;  /* 0x0000000000017941 */ /* 0x000fea0003800000 */
.L_x_2298:
        /* <DEDUP_REMOVED lines=13> */
.L_x_2302:
        /* <DEDUP_REMOVED lines=12> */
.L_x_2305:
[----:B------:R-:W-:-:S07]  /*a670*/  MOV R38, R71 ;  /* 0x0000004700267202 */ /* 0x000fce0000000f00 */
.L_x_2306:
[----:B------:R-:W-:Y:S05]  /*a680*/  BSYNC B1 ;  /* 0x0000000000017941 */ /* 0x000fea0003800000 */
.L_x_2304:
        /* <DEDUP_REMOVED lines=16> */
.L_x_2310:
[----:B------:R-:W-:Y:S05]  /*a790*/  BSYNC B2 ;  /* 0x0000000000027941 */ /* 0x000fea0003800000 */
.L_x_2309:
        /* <DEDUP_REMOVED lines=43> */
.L_x_2308:
[----:B------:R-:W-:Y:S05]  /*aa50*/  BSYNC B1 ;  /* 0x0000000000017941 */ /* 0x000fea0003800000 */
.L_x_2307:
        /* <DEDUP_REMOVED lines=10> */
.L_x_2303:
        /* <DEDUP_REMOVED lines=12> */
.L_x_2312:
[----:B------:R-:W-:-:S07]  /*abc0*/  MOV R38, R71 ;  /* 0x0000004700267202 */ /* 0x000fce0000000f00 */
.L_x_2313:
[----:B------:R-:W-:Y:S05]  /*abd0*/  BSYNC B1 ;  /* 0x0000000000017941 */ /* 0x000fea0003800000 */
.L_x_2311:
        /* <DEDUP_REMOVED lines=14> */
[----:B------:R-:W-:-:S05]  /*acc0*/  @P5 IMAD.MOV R62, RZ, RZ, R24 ;  /* 0x000000ffff3e5224 */ /* 0x000fca00078e0218 */
[----:B------:R-:W-:-:S07]  /*acd0*/  @!P4 MOV R24, R62 ;  /* 0x0000003e0018c202 */ /* 0x000fce0000000f00 */
.L_x_2317:
[----:B------:R-:W-:Y:S05]  /*ace0*/  BSYNC B2 ;  /* 0x0000000000027941 */ /* 0x000fea0003800000 */
.L_x_2316:
        /* <DEDUP_REMOVED lines=42> */
[----:B------:R-:W-:-:S11]  /*af90*/  HFMA2.MMA R69, -RZ, RZ, 0, 0 ;  /* 0x00000000ff457435 */ /* 0x000fd600000001ff */
.L_x_2315:
[----:B------:R-:W-:Y:S05]  /*afa0*/  BSYNC B1 ;  /* 0x0000000000017941 */ /* 0x000fea0003800000 */
.L_x_2314:
        /* <DEDUP_REMOVED lines=13> */
.L_x_2318:
[C---:B------:R-:W-:Y:S01]  /*b080*/  ISETP.NE.AND P5, PT, R69.reuse, 0x1, PT ;  /* 0x000000014500780c */ /* 0x040fe20003fa5270 */
[----:B------:R-:W-:Y:S01]  /*b090*/  BSSY B1, `(.L_x_2320) ;  /* 0x000000c000017945 */ /* 0x000fe20003800000 */
[----:B------:R-:W-:-:S11]  /*b0a0*/  IADD3 R66, R69, 0x1, RZ ;  /* 0x0000000145427810 */ /* 0x000fd60007ffe0ff */
        /* <DEDUP_REMOVED lines=9> */
.L_x_2321:
[----:B------:R-:W-:-:S07]  /*b140*/  MOV R38, R71 ;  /* 0x0000004700267202 */ /* 0x000fce0000000f00 */
.L_x_2322:
[----:B------:R-:W-:Y:S05]  /*b150*/  BSYNC B1 ;  /* 0x0000000000017941 */ /* 0x000fea0003800000 */
.L_x_2320:
        /* <DEDUP_REMOVED lines=10> */
[----:B------:R-:W-:Y:S01]  /*b200*/  @!P5 IADD3 R2, R2, 0x1, RZ ;  /* 0x000000010202d810 */ /* 0x000fe20007ffe0ff */
[----:B------:R-:W-:Y:S01]  /*b210*/  @!P5 VIADD R66, R24, 0x1 ;  /* 0x000000011842d836 */ /* 0x000fe20000000000 */
[----:B------:R-:W-:Y:S02]  /*b220*/  @!P5 MOV R3, RZ ;  /* 0x000000ff0003d202 */ /* 0x000fe40000000f00 */
[----:B------:R-:W-:-:S13]  /*b230*/  ISETP.NE.AND P6, PT, R2, RZ, !P5 ;  /* 0x000000ff0200720c */ /* 0x000fda0006fc5270 */
[----:B------:R-:W-:-:S05]  /*b240*/  @P6 IADD3 R66, R24, RZ, RZ ;  /* 0x000000ff18426210 */ /* 0x000fca0007ffe0ff */
[----:B------:R-:W-:-:S07]  /*b250*/  @!P5 IMAD.MOV.U32 R24, RZ, RZ, R66 ;  /* 0x000000ffff18d224 */ /* 0x000fce00078e0042 */
.L_x_2326:
[----:B------:R-:W-:Y:S05]  /*b260*/  BSYNC B2 ;  /* 0x0000000000027941 */ /* 0x000fea0003800000 */
.L_x_2325:
        /* <DEDUP_REMOVED lines=42> */
[----:B------:R-:W-:-:S11]  /*b510*/  HFMA2.MMA R66, -RZ, RZ, 0, 0 ;  /* 0x00000000ff427435 */ /* 0x000fd600000001ff */
.L_x_2324:
[----:B------:R-:W-:Y:S05]  /*b520*/  BSYNC B1 ;  /* 0x0000000000017941 */ /* 0x000fea0003800000 */
.L_x_2323:
        /* <DEDUP_REMOVED lines=10> */
.L_x_2319:
[C---:B------:R-:W-:Y:S01]  /*b5d0*/  ISETP.NE.AND P5, PT, R66.reuse, 0x1, PT ;  /* 0x000000014200780c */ /* 0x040fe20003fa5270 */
[----:B------:R-:W-:Y:S01]  /*b5e0*/  BSSY B1, `(.L_x_2327) ;  /* 0x000000c000017945 */ /* 0x000fe20003800000 */
[----:B------:R-:W-:-:S11]  /*b5f0*/  VIADD R69, R66, 0x1 ;  /* 0x0000000142457836 */ /* 0x000fd60000000000 */
[----:B------:R-:W-:Y:S05]  /*b600*/  @!P5 BRA `(.L_x_2328) ;  /* 0x000000000020d947 */ /* 0x000fea0003800000 */
[----:B------:R-:W-:Y:S02]  /*b610*/  ISETP.NE.AND P5, PT, R66, 0x2, PT ;  /* 0x000000024200780c */ /* 0x000fe40003fa5270 */
[----:B------:R-:W-:-:S11]  /*b620*/  MOV R38, R67 ;  /* 0x0000004300267202 */ /* 0x000fd60000000f00 */
[----:B------:R-:W-:Y:S05]  /*b630*/  @!P5 BRA `(.L_x_2329) ;  /* 0x000000000018d947 */ /* 0x000fea0003800000 */
[----:B------:R-:W-:Y:S02]  /*b640*/  ISETP.NE.AND P5, PT, R66, 0x3, PT ;  /* 0x000000034200780c */ /* 0x000fe40003fa5270 */
[----:B------:R-:W-:-:S11]  /*b650*/  MOV R38, R70 ;  /* 0x0000004600267202 */ /* 0x000fd60000000f00 */
[----:B------:R-:W-:Y:S05]  /*b660*/  @P5 BRA `(.L_x_2329) ;  /* 0x00000000000c5947 */ /* 0x000fea0003800000 */
[----:B------:R-:W-:Y:S01]  /*b670*/  IMAD.MOV.U32 R38, RZ, RZ, R68 ;  /* 0x000000ffff267224 */ /* 0x000fe200078e0044 */
[----:B------:R-:W-:Y:S06]  /*b680*/  BRA `(.L_x_2329) ;  /* 0x0000000000047947 */ /* 0x000fec0003800000 */
.L_x_2328:
[----:B------:R-:W-:-:S07]  /*b690*/  MOV R38, R71 ;  /* 0x0000004700267202 */ /* 0x000fce0000000f00 */
.L_x_2329:
[----:B------:R-:W-:Y:S05]  /*b6a0*/  BSYNC B1 ;  /* 0x0000000000017941 */ /* 0x000fea0003800000 */
.L_x_2327:
        /* <DEDUP_REMOVED lines=10> */
[----:B------:R-:W-:Y:S02]  /*b750*/  @!P5 IADD3 R2, R2, 0x1, RZ ;  /* 0x000000010202d810 */ /* 0x000fe40007ffe0ff */
[----:B------:R-:W-:Y:S02]  /*b760*/  @!P5 IADD3 R66, R24, 0x1, RZ ;  /* 0x000000011842d810 */ /* 0x000fe40007ffe0ff */
[----:B------:R-:W-:Y:S02]  /*b770*/  ISETP.NE.AND P6, PT, R2, RZ, !P5 ;  /* 0x000000ff0200720c */ /* 0x000fe40006fc5270 */
[----:B------:R-:W-:-:S11]  /*b780*/  @!P5 MOV R3, RZ ;  /* 0x000000ff0003d202 */ /* 0x000fd60000000f00 */
[----:B------:R-:W-:-:S05]  /*b790*/  @P6 IMAD.MOV R66, RZ, RZ, R24 ;  /* 0x000000ffff426224 */ /* 0x000fca00078e0218 */
[----:B------:R-:W-:-:S07]  /*b7a0*/  @!P5 MOV R24, R66 ;  /* 0x000000420018d202 */ /* 0x000fce0000000f00 */
.L_x_2333:
[----:B------:R-:W-:Y:S05]  /*b7b0*/  BSYNC B2 ;  /* 0x0000000000027941 */ /* 0x000fea0003800000 */
.L_x_2332:
        /* <DEDUP_REMOVED lines=43> */
.L_x_2331:
[----:B------:R-:W-:Y:S05]  /*ba70*/  BSYNC B1 ;  /* 0x0000000000017941 */ /* 0x000fea0003800000 */
.L_x_2330:
        /* <DEDUP_REMOVED lines=13> */
.L_x_2334:
        /* <DEDUP_REMOVED lines=12> */
.L_x_2337:
[----:B------:R-:W-:-:S07]  /*bc10*/  MOV R52, R71 ;  /* 0x0000004700347202 */ /* 0x000fce0000000f00 */
.L_x_2338:
[----:B------:R-:W-:Y:S05]  /*bc20*/  BSYNC B1 ;  /* 0x0000000000017941 */ /* 0x000fea0003800000 */
.L_x_2336:
        /* <DEDUP_REMOVED lines=16> */
.L_x_2342:
[----:B------:R-:W-:Y:S05]  /*bd30*/  BSYNC B2 ;  /* 0x0000000000027941 */ /* 0x000fea0003800000 */
.L_x_2341:
        /* <DEDUP_REMOVED lines=38> */
[----:B------:R-:W-:Y:S02]  /*bfa0*/  LOP3.LUT R70, R67, UR33, R70, 0x96, !PT ;  /* 0x0000002143467c12 */ /* 0x000fe4000f8e9646 */
[----:B------:R-:W-:Y:S01]  /*bfb0*/  MOV R71, R66 ;  /* 0x0000004200477202 */ /* 0x000fe20000000f00 */
[----:B------:R-:W-:-:S03]  /*bfc0*/  IMAD.WIDE.U32 R66, R39, -0x2daee0ad, RZ ;  /* 0xd2511f5327427825 */ /* 0x000fc600078e00ff */
[----:B------:R-:W-:Y:S01]  /*bfd0*/  MOV R68, R66 ;  /* 0x0000004200447202 */ /* 0x000fe20000000f00 */
[----:B------:R-:W-:Y:S01]  /*bfe0*/  IMAD.MOV.U32 R66, RZ, RZ, RZ ;  /* 0x000000ffff427224 */ /* 0x000fe200078e00ff */
[----:B------:R-:W-:-:S07]  /*bff0*/  LOP3.LUT R67, R67, UR34, R38, 0x96, !PT ;  /* 0x0000002243437c12 */ /* 0x000fce000f8e9626 */
.L_x_2340:
[----:B------:R-:W-:Y:S05]  /*c000*/  BSYNC B1 ;  /* 0x0000000000017941 */ /* 0x000fea0003800000 */
.L_x_2339:
        /* <DEDUP_REMOVED lines=10> */
.L_x_2335:
[----:B------:R-:W-:Y:S01]  /*c0b0*/  SEL R78, RZ, 0x10000, P4 ;  /* 0x00010000ff4e7807 */ /* 0x000fe20002000000 */
[----:B------:R-:W0:Y:S01]  /*c0c0*/  LDC.64 R122, c[0x0][0x240] ;  /* 0x00009000ff7a7b82 */ /* 0x000e220000000a00 */
[----:B------:R-:W-:Y:S02]  /*c0d0*/  ISETP.NE.AND P4, PT, R65, RZ, PT ;  /* 0x000000ff4100720c */ /* 0x000fe40003f85270 */
[----:B------:R-:W-:Y:S02]  /*c0e0*/  SEL R69, RZ, 0x1000000, P5 ;  /* 0x01000000ff457807 */ /* 0x000fe40002800000 */
[----:B------:R-:W-:Y:S02]  /*c0f0*/  ISETP.NE.AND P6, PT, R36, RZ, PT ;  /* 0x000000ff2400720c */ /* 0x000fe40003fc5270 */
[----:B------:R-:W-:Y:S01]  /*c100*/  ISETP.NE.AND P2, PT, R64, RZ, PT ;  /* 0x000000ff4000720c */ /* 0x000fe20003f45270 */
[----:B------:R-:W-:Y:S01]  /*c110*/  IMAD.WIDE.U32 R64, R44, 0x10, R124 ;  /* 0x000000102c407825 */ /* 0x000fe200078e007c */
[----:B------:R-:W-:-:S02]  /*c120*/  ISETP.NE.AND P5, PT, R37, RZ, PT ;  /* 0x000000ff2500720c */ /* 0x000fc40003fa5270 */
[----:B------:R-:W-:Y:S02]  /*c130*/  F2FP.F16.F32.PACK_AB R39, R74, R62 ;  /* 0x0000003e4a27723e */ /* 0x000fe400000000ff */
[----:B------:R-:W-:Y:S02]  /*c140*/  F2FP.F16.F32.PACK_AB R38, R61, R60 ;  /* 0x0000003c3d26723e */ /* 0x000fe400000000ff */
[----:B------:R-:W-:Y:S02]  /*c150*/  F2FP.F16.F32.PACK_AB R37, R59, R58 ;  /* 0x0000003a3b25723e */ /* 0x000fe400000000ff */
[----:B------:R-:W-:Y:S02]  /*c160*/  F2FP.F16.F32.PACK_AB R36, R57, R56 ;  /* 0x000000383924723e */ /* 0x000fe400000000ff */
[----:B------:R-:W-:Y:S02]  /*c170*/  ISETP.NE.AND P1, PT, R63, RZ, PT ;  /* 0x000000ff3f00720c */ /* 0x000fe40003f25270 */
[----:B------:R-:W-:Y:S01]  /*c180*/  SEL R55, RZ, 0x1, P4 ;  /* 0x00000001ff377807 */ /* 0x000fe20002000000 */
[----:B------:R1:W-:Y:S01]  /*c190*/  STG.E.128 desc[UR4][R64.64], R36 ;  /* 0x0000002440007986 */ /* 0x0003e2000c101d04 */
[----:B------:R-:W-:-:S04]  /*c1a0*/  SEL R63, RZ, 0x100, P3 ;  /* 0x00000100ff3f7807 */ /* 0x000fc80001800000 */
[----:B------:R-:W-:Y:S02]  /*c1b0*/  LOP3.LUT R63, R63, R69, R78, 0xfe, !PT ;  /* 0x000000453f3f7212 */ /* 0x000fe400078efe4e */
[----:B------:R-:W-:Y:S01]  /*c1c0*/  SEL R69, RZ, 0x1, P5 ;  /* 0x00000001ff457807 */ /* 0x000fe20002800000 */
[----:B-1----:R-:W-:Y:S01]  /*c1d0*/  IMAD.WIDE.U32 R36, R55, 0x1000000, RZ ;  /* 0x0100000037247825 */ /* 0x002fe200078e00ff */
[----:B------:R-:W-:-:S04]  /*c1e0*/  SEL R55, RZ, 0x1, P6 ;  /* 0x00000001ff377807 */ /* 0x000fc80003000000 */
[----:B------:R-:W-:Y:S01]  /*c1f0*/  LOP3.LUT R69, R37, R63, R69, 0xfe, !PT ;  /* 0x0000003f25457212 */ /* 0x000fe200078efe45 */
[----:B------:R-:W-:Y:S01]  /*c200*/  IMAD.WIDE.U32 R38, R55, 0x10000, RZ ;  /* 0x0001000037267825 */ /* 0x000fe200078e00ff */
[----:B------:R-:W-:Y:S02]  /*c210*/  SEL R63, RZ, 0x1, P2 ;  /* 0x00000001ff3f7807 */ /* 0x000fe40001000000 */
[----:B------:R-:W-:Y:S02]  /*c220*/  SEL R55, RZ, 0x1, P1 ;  /* 0x00000001ff377807 */ /* 0x000fe40000800000 */
[----:B------:R-:W-:Y:S01]  /*c230*/  ISETP.NE.AND P1, PT, R121, RZ, PT ;  /* 0x000000ff7900720c */ /* 0x000fe20003f25270 */
[----:B------:R-:W-:-:S03]  /*c240*/  IMAD.WIDE.U32 R64, R63, 0x100, RZ ;  /* 0x000001003f407825 */ /* 0x000fc600078e00ff */
[----:B------:R-:W-:Y:S01]  /*c250*/  LOP3.LUT R36, R64, R36, R38, 0xfe, !PT ;  /* 0x0000002440247212 */ /* 0x000fe200078efe26 */
[----:B------:R-:W-:Y:S01]  /*c260*/  FADD.FTZ R38, RZ, R41 ;  /* 0x00000029ff267221 */ /* 0x000fe20000010000 */
        /* <DEDUP_REMOVED lines=19> */
[----:B0-----:R-:W-:Y:S01]  /*c3a0*/  SHF.L.U32 R37, R51, 0x10, RZ ;  /* 0x0000001033257819 */ /* 0x001fe200000006ff */
[----:B------:R-:W0:Y:S01]  /*c3b0*/  LDC.64 R78, c[0x0][0x248] ;  /* 0x00009200ff4e7b82 */ /* 0x000e220000000a00 */
        /* <DEDUP_REMOVED lines=11> */
[----:B------:R-:W-:-:S03]  /*c470*/  IMAD.WIDE.U32 R36, R37, 0x1000000, RZ ;  /* 0x0100000025247825 */ /* 0x000fc600078e00ff */
[----:B------:R-:W-:Y:S02]  /*c480*/  LOP3.LUT R36, R64, R36, R38, 0xfe, !PT ;  /* 0x0000002440247212 */ /* 0x000fe400078efe26 */
[----:B------:R-:W-:Y:S02]  /*c490*/  LOP3.LUT R63, R39, R63, R37, 0xfe, !PT ;  /* 0x0000003f273f7212 */ /* 0x000fe400078efe25 */
[----:B------:R-:W-:Y:S01]  /*c4a0*/  LOP3.LUT R64, R36, 0xff, R25, 0xf8, !PT ;  /* 0x000000ff24407812 */ /* 0x000fe200078ef819 */
[----:B0-----:R-:W-:Y:S01]  /*c4b0*/  IMAD.WIDE.U32 R36, R44, 0x8, R78 ;  /* 0x000000082c247825 */ /* 0x001fe200078e004e */
[----:B------:R-:W-:-:S05]  /*c4c0*/  LOP3.LUT R65, R63, R65, RZ, 0xfc, !PT ;  /* 0x000000413f417212 */ /* 0x000fca00078efcff */
[----:B------:R1:W-:Y:S02]  /*c4d0*/  STG.E.64 desc[UR4][R36.64], R64 ;  /* 0x0000004024007986 */ /* 0x0003e4000c101b04 */
.L_x_2343:
[----:B------:R-:W-:Y:S01]  /*c4e0*/  UMOV UR8, 0xffffffff ;  /* 0xffffffff00087882 */ /* 0x000fe20000000000 */
[----:B------:R-:W-:Y:S02]  /*c4f0*/  FADD.FTZ R55, R55, R74 ;  /* 0x0000004a37377221 */ /* 0x000fe40000010000 */
[----:B------:R-:W-:Y:S05]  /*c500*/  BRA.DIV UR8, `(.L_x_2344) ;  /* 0x0000000a08a87947 */ /* 0x000fea000b800000 */
[----:B01----:R-:W0:Y:S02]  /*c510*/  SHFL.BFLY PT, R36, R55, 0x1, 0x1f ;  /* 0x0c201f0037247f89 */ /* 0x003e2400000e0000 */
        /* <DEDUP_REMOVED lines=52> */
.L_x_2357:
        /* <DEDUP_REMOVED lines=18> */
[----:B------:R-:W-:Y:S01]  /*c980*/  SHF.L.U32 R53, R40, 0x4, RZ ;  /* 0x0000000428357819 */ /* 0x000fe200000006ff */
[----:B------:R-:W-:Y:S01]  /*c990*/  FADD.FTZ R58, -R63, R58 ;  /* 0x0000003a3f3a7221 */ /* 0x000fe20000010100 */
[----:B0-----:R-:W-:Y:S01]  /*c9a0*/  @!P1 IMAD.WIDE R38, R0, 0x4, R38 ;  /* 0x0000000400269825 */ /* 0x001fe200078e0226 */
[----:B------:R-:W-:-:S03]  /*c9b0*/  SHF.R.U32.HI R45, RZ, 0x1c, R40 ;  /* 0x0000001cff2d7819 */ /* 0x000fc60000011628 */
[C---:B------:R-:W-:Y:S01]  /*c9c0*/  FADD.FTZ R77, -R63.reuse, R62 ;  /* 0x0000003e3f4d7221 */ /* 0x040fe20000010100 */
[C---:B------:R-:W-:Y:S01]  /*c9d0*/  FADD.FTZ R56, -R63.reuse, R56 ;  /* 0x000000383f387221 */ /* 0x040fe20000010100 */
[C---:B------:R-:W-:Y:S01]  /*c9e0*/  FADD.FTZ R61, -R63.reuse, R61 ;  /* 0x0000003d3f3d7221 */ /* 0x040fe20000010100 */
[----:B------:R0:W-:Y:S01]  /*c9f0*/  @!P1 STG.E desc[UR4][R38.64], R65 ;  /* 0x0000004126009986 */ /* 0x0001e2000c101904 */
[----:B------:R-:W-:Y:S01]  /*ca00*/  FADD.FTZ R74, -R63, R74 ;  /* 0x0000004a3f4a7221 */ /* 0x000fe20000010100 */
[C---:B--2---:R-:W-:Y:S01]  /*ca10*/  FMUL.FTZ R43, R55.reuse, R64 ;  /* 0x00000040372b7220 */ /* 0x044fe20000410000 */
[----:B------:R-:W-:Y:S01]  /*ca20*/  FMUL.FTZ R78, R55, R78 ;  /* 0x0000004e374e7220 */ /* 0x000fe20000410000 */
[----:B-1----:R-:W-:-:S04]  /*ca30*/  @!P1 IMAD.WIDE R36, R0, 0x4, R36 ;  /* 0x0000000400249825 */ /* 0x002fc800078e0224 */
[C---:B------:R-:W-:Y:S01]  /*ca40*/  FMUL.FTZ R64, R55.reuse, R124 ;  /* 0x0000007c37407220 */ /* 0x040fe20000410000 */
[C---:B------:R-:W-:Y:S01]  /*ca50*/  FMUL.FTZ R69, R55.reuse, R42 ;  /* 0x0000002a37457220 */ /* 0x040fe20000410000 */
[C---:B------:R-:W-:Y:S01]  /*ca60*/  FMUL.FTZ R42, R55.reuse, R46 ;  /* 0x0000002e372a7220 */ /* 0x040fe20000410000 */
[----:B------:R-:W-:Y:S01]  /*ca70*/  FMUL.FTZ R46, R55, R54 ;  /* 0x00000036372e7220 */ /* 0x000fe20000410000 */
[----:B------:R1:W-:Y:S01]  /*ca80*/  @!P1 STG.E desc[UR4][R36.64], R55 ;  /* 0x0000003724009986 */ /* 0x0003e2000c101904 */
[----:B------:R-:W-:Y:S01]  /*ca90*/  IADD3 R40, P1, R53, UR14, RZ ;  /* 0x0000000e35287c10 */ /* 0x000fe2000ff3e0ff */
[----:B------:R-:W-:Y:S01]  /*caa0*/  FADD.FTZ R124, -R63, R60 ;  /* 0x0000003c3f7c7221 */ /* 0x000fe20000010100 */
[----:B0-----:R-:W-:Y:S01]  /*cab0*/  FFMA.FTZ R38, R43, R110, R120 ;  /* 0x0000006e2b267223 */ /* 0x001fe20000010078 */
[----:B------:R-:W-:Y:S01]  /*cac0*/  FFMA.FTZ R39, R78, R99, R118 ;  /* 0x000000634e277223 */ /* 0x000fe20000010076 */
[----:B------:R-:W-:Y:S01]  /*cad0*/  FMUL.FTZ R65, R55, R122 ;  /* 0x0000007a37417220 */ /* 0x000fe20000410000 */
[----:B------:R-:W-:Y:S01]  /*cae0*/  FFMA.FTZ R122, R64, R97, R114 ;  /* 0x00000061407a7223 */ /* 0x000fe20000010072 */
[C---:B------:R-:W-:Y:S01]  /*caf0*/  FFMA.FTZ R54, R46.reuse, R87, R105 ;  /* 0x000000572e367223 */ /* 0x040fe20000010069 */
[----:B------:R-:W-:Y:S01]  /*cb00*/  FFMA.FTZ R46, R46, R86, R104 ;  /* 0x000000562e2e7223 */ /* 0x000fe20000010068 */
[----:B------:R-:W-:Y:S01]  /*cb10*/  FFMA.FTZ R41, R65, R98, R116 ;  /* 0x0000006241297223 */ /* 0x000fe20000010074 */
[----:B------:R-:W-:Y:S01]  /*cb20*/  FMUL.FTZ R61, R55, R61 ;  /* 0x0000003d373d7220 */ /* 0x000fe20000410000 */
[----:B------:R-:W-:Y:S01]  /*cb30*/  FFMA.FTZ R64, R64, R91, R113 ;  /* 0x0000005b40407223 */ /* 0x000fe20000010071 */
[----:B-1----:R-:W-:Y:S01]  /*cb40*/  F2FP.F16.F32.PACK_AB R36, R39, R38 ;  /* 0x000000262724723e */ /* 0x002fe200000000ff */
[C---:B------:R-:W-:Y:S01]  /*cb50*/  FADD.FTZ R38, -R63.reuse, R47 ;  /* 0x0000002f3f267221 */ /* 0x040fe20000010100 */
[----:B------:R-:W-:Y:S01]  /*cb60*/  F2FP.F16.F32.PACK_AB R37, R122, R41 ;  /* 0x000000297a25723e */ /* 0x000fe200000000ff */
[----:B------:R-:W-:Y:S01]  /*cb70*/  FFMA.FTZ R39, R42, R95, R109 ;  /* 0x0000005f2a277223 */ /* 0x000fe2000001006d */
[----:B------:R-:W-:Y:S01]  /*cb80*/  FADD.FTZ R122, -R63, R59 ;  /* 0x0000003b3f7a7221 */ /* 0x000fe20000010100 */
[----:B------:R-:W-:Y:S01]  /*cb90*/  FMUL.FTZ R47, R55, R38 ;  /* 0x00000026372f7220 */ /* 0x000fe20000410000 */
[----:B------:R-:W-:Y:S01]  /*cba0*/  FFMA.FTZ R38, R69, R96, R112 ;  /* 0x0000006045267223 */ /* 0x000fe20000010070 */
[C---:B------:R-:W-:Y:S01]  /*cbb0*/  FMUL.FTZ R59, R55.reuse, R58 ;  /* 0x0000003a373b7220 */ /* 0x040fe20000410000 */
[----:B------:R-:W-:Y:S01]  /*cbc0*/  FMUL.FTZ R60, R55, R122 ;  /* 0x0000007a373c7220 */ /* 0x000fe20000410000 */
[----:B------:R-:W-:-:S02]  /*cbd0*/  FFMA.FTZ R41, R47, R94, R107 ;  /* 0x0000005e2f297223 */ /* 0x000fc4000001006b */
[----:B------:R-:W-:-:S03]  /*cbe0*/  F2FP.F16.F32.PACK_AB R38, R39, R38 ;  /* 0x000000262726723e */ /* 0x000fc600000000ff */
[----:B------:R-:W-:Y:S01]  /*cbf0*/  F2FP.F16.F32.PACK_AB R39, R54, R41 ;  /* 0x000000293627723e */ /* 0x000fe200000000ff */
[----:B------:R-:W-:Y:S01]  /*cc00*/  FADD.FTZ R54, -R63, R57 ;  /* 0x000000393f367221 */ /* 0x000fe20000010100 */
[----:B------:R-:W-:Y:S01]  /*cc10*/  IADD3.X R41, R45, UR15, RZ, P1, !PT ;  /* 0x0000000f2d297c10 */ /* 0x000fe20008ffe4ff */
[C---:B------:R-:W-:Y:S02]  /*cc20*/  FMUL.FTZ R57, R55.reuse, R56 ;  /* 0x0000003837397220 */ /* 0x040fe40000410000 */
[C---:B------:R-:W-:Y:S01]  /*cc30*/  FMUL.FTZ R62, R55.reuse, R54 ;  /* 0x00000036373e7220 */ /* 0x040fe20000410000 */
[----:B------:R-:W-:Y:S01]  /*cc40*/  FMUL.FTZ R54, R55, R77 ;  /* 0x0000004d37367220 */ /* 0x000fe20000410000 */
[----:B------:R0:W-:Y:S02]  /*cc50*/  STG.E.128 desc[UR4][R40.64], R36 ;  /* 0x0000002428007986 */ /* 0x0001e4000c101d04 */
[----:B------:R-:W-:Y:S01]  /*cc60*/  FFMA.FTZ R63, R62, R83, R101 ;  /* 0x000000533e3f7223 */ /* 0x000fe20000010065 */
[----:B------:R-:W-:Y:S01]  /*cc70*/  FFMA.FTZ R56, R54, R22, R16 ;  /* 0x0000001636387223 */ /* 0x000fe20000010010 */
[----:B0-----:R-:W-:Y:S01]  /*cc80*/  FFMA.FTZ R36, R43, R100, R119 ;  /* 0x000000642b247223 */ /* 0x001fe20000010077 */
[----:B------:R-:W-:Y:S01]  /*cc90*/  FFMA.FTZ R43, R78, R93, R117 ;  /* 0x0000005d4e2b7223 */ /* 0x000fe20000010075 */
[----:B------:R-:W-:Y:S01]  /*cca0*/  FFMA.FTZ R39, R47, R88, R106 ;  /* 0x000000582f277223 */ /* 0x000fe2000001006a */
[----:B------:R-:W-:Y:S01]  /*ccb0*/  FFMA.FTZ R38, R69, R90, R111 ;  /* 0x0000005a45267223 */ /* 0x000fe2000001006f */
[----:B------:R-:W-:Y:S01]  /*ccc0*/  FFMA.FTZ R47, R42, R89, R108 ;  /* 0x000000592a2f7223 */ /* 0x000fe2000001006c */
[C---:B------:R-:W-:Y:S01]  /*ccd0*/  FMUL.FTZ R41, R55.reuse, R124 ;  /* 0x0000007c37297220 */ /* 0x040fe20000410000 */
[----:B------:R-:W-:Y:S01]  /*cce0*/  FMUL.FTZ R55, R55, R74 ;  /* 0x0000004a37377220 */ /* 0x000fe20000410000 */
[----:B------:R-:W-:Y:S01]  /*ccf0*/  F2FP.F16.F32.PACK_AB R39, R46, R39 ;  /* 0x000000272e27723e */ /* 0x000fe200000000ff */
        /* <DEDUP_REMOVED lines=8> */
[C---:B------:R-:W-:Y:S01]  /*cd80*/  FFMA.FTZ R58, R55.reuse, R20, R10 ;  /* 0x00000014373a7223 */ /* 0x040fe2000001000a */
        /* <DEDUP_REMOVED lines=9> */
[----:B------:R-:W0:Y:S01]  /*ce20*/  LDC.64 R54, c[0x0][0x210] ;  /* 0x00008400ff367b82 */ /* 0x000e220000000a00 */
[----:B------:R-:W-:Y:S01]  /*ce30*/  F2FP.F16.F32.PACK_AB R46, R61, R46 ;  /* 0x0000002e3d2e723e */ /* 0x000fe200000000ff */
[----:B------:R-:W-:Y:S01]  /*ce40*/  IMAD.SHL.U32 R61, R44, 0x10, RZ ;  /* 0x000000102c3d7824 */ /* 0x000fe200078e00ff */
[----:B------:R-:W-:Y:S01]  /*ce50*/  F2FP.F16.F32.PACK_AB R37, R64, R37 ;  /* 0x000000254025723e */ /* 0x000fe200000000ff */
[----:B------:R-:W-:Y:S01]  /*ce60*/  FFMA.FTZ R64, R60, R73, R13 ;  /* 0x000000493c407223 */ /* 0x000fe2000001000d */
[----:B------:R-:W-:Y:S02]  /*ce70*/  F2FP.F16.F32.PACK_AB R40, R63, R40 ;  /* 0x000000283f28723e */ /* 0x000fe400000000ff */
[----:B------:R-:W-:Y:S01]  /*ce80*/  IADD3 R56, P1, R53, UR16, RZ ;  /* 0x0000001035387c10 */ /* 0x000fe2000ff3e0ff */
[----:B------:R-:W-:Y:S01]  /*ce90*/  FFMA.FTZ R53, R62, R76, R11 ;  /* 0x0000004c3e357223 */ /* 0x000fe2000001000b */
[----:B------:R-:W-:Y:S01]  /*cea0*/  SHF.R.U32.HI R63, RZ, 0x1c, R44 ;  /* 0x0000001cff3f7819 */ /* 0x000fe2000001162c */
[----:B------:R-:W-:Y:S01]  /*ceb0*/  FFMA.FTZ R44, R57, R84, R102 ;  /* 0x00000054392c7223 */ /* 0x000fe20000010066 */
[----:B------:R-:W-:-:S02]  /*cec0*/  IADD3 R58, P2, R61, UR14, RZ ;  /* 0x0000000e3d3a7c10 */ /* 0x000fc4000ff5e0ff */
[----:B------:R-:W-:Y:S02]  /*ced0*/  IADD3 R60, P3, R61, UR16, RZ ;  /* 0x000000103d3c7c10 */ /* 0x000fe4000ff7e0ff */
[----:B------:R-:W-:Y:S02]  /*cee0*/  IADD3.X R57, R45, UR17, RZ, P1, !PT ;  /* 0x000000112d397c10 */ /* 0x000fe40008ffe4ff */
[----:B------:R-:W-:Y:S02]  /*cef0*/  F2FP.F16.F32.PACK_AB R45, R64, R59 ;  /* 0x0000003b402d723e */ /* 0x000fe400000000ff */
[----:B------:R-:W-:Y:S01]  /*cf00*/  IADD3.X R59, R63, UR15, RZ, P2, !PT ;  /* 0x0000000f3f3b7c10 */ /* 0x000fe200097fe4ff */
[----:B------:R1:W-:Y:S01]  /*cf10*/  STG.E.128 desc[UR4][R56.64], R36 ;  /* 0x0000002438007986 */ /* 0x0003e2000c101d04 */
[----:B------:R-:W-:Y:S02]  /*cf20*/  F2FP.F16.F32.PACK_AB R44, R53, R44 ;  /* 0x0000002c352c723e */ /* 0x000fe400000000ff */
[----:B------:R-:W-:Y:S01]  /*cf30*/  IADD3.X R61, R63, UR17, RZ, P3, !PT ;  /* 0x000000113f3d7c10 */ /* 0x000fe20009ffe4ff */
[----:B------:R1:W-:Y:S01]  /*cf40*/  STG.E.128 desc[UR4][R58.64], R40 ;  /* 0x000000283a007986 */ /* 0x0003e2000c101d04 */
[----:B0-----:R-:W-:-:S03]  /*cf50*/  LEA R0, R54, R0, 0x2 ;  /* 0x0000000036007211 */ /* 0x001fc600078e10ff */
[----:B------:R1:W-:Y:S01]  /*cf60*/  STG.E.128 desc[UR4][R60.64], R44 ;  /* 0x0000002c3c007986 */ /* 0x0003e2000c101d04 */
[----:B------:R-:W-:-:S13]  /*cf70*/  ISETP.GE.AND P1, PT, R0, R55, PT ;  /* 0x000000370000720c */ /* 0x000fda0003f26270 */
[----:B------:R-:W-:Y:S05]  /*cf80*/  @!P1 BRA `(.L_x_2345) ;  /* 0xffffff3c00889947 */ /* 0x000fea000383ffff */
[----:B------:R-:W-:Y:S05]  /*cf90*/  BSYNC B0 ;  /* 0x0000000000007941 */ /* 0x000fea0003800000 */
.L_x_2085:
[----:B------:R-:W-:Y:S05]  /*cfa0*/  EXIT ;  /* 0x000000000000794d */ /* 0x000fea0003800000 */
.L_x_2344:
[----:B------:R-:W-:Y:S01]  /*cfb0*/  HFMA2.MMA R122, -RZ, RZ, 0, 1.847743988037109375e-06 ;  /* 0x0000001fff7a7435 */ /* 0x000fe200000001ff */
[----:B------:R-:W-:Y:S01]  /*cfc0*/  BSSY B1, `(.L_x_2346) ;  /* 0x0000007000017945 */ /* 0x000fe20003800000 */
[----:B------:R-:W-:Y:S01]  /*cfd0*/  MOV R78, R55 ;  /* 0x00000037004e7202 */ /* 0x000fe20000000f00 */
[----:B------:R-:W-:Y:S01]  /*cfe0*/  IMAD.MOV.U32 R79, RZ, RZ, 0x1 ;  /* 0x00000001ff4f7424 */ /* 0x000fe200078e00ff */
[----:B------:R-:W-:-:S07]  /*cff0*/  MOV R69, 0xffffffff ;  /* 0xffffffff00457802 */ /* 0x000fce0000000f00 */
[----:B01----:R-:W-:Y:S05]  /*d000*/  WARPSYNC.COLLECTIVE R69, `(.L_x_2347) ;  /* 0x0000000045087348 */ /* 0x003fea0003c00000 */
[----:B------:R2:W3:Y:S02]  /*d010*/  SHFL.BFLY P2, R77, R78, R79, R122 ;  /* 0x0c00004f4e4d7389 */ /* 0x0004e4000004007a */
[----:B0123--:R-:W-:Y:S01]  /*d020*/  ENDCOLLECTIVE ;  /* 0x000000000000791b */ /* 0x00ffe20003800000 */
.L_x_2347:
[----:B------:R-:W-:Y:S05]  /*d030*/  BSYNC B1 ;  /* 0x0000000000017941 */ /* 0x000fea0003800000 */
.L_x_2346:
        /* <DEDUP_REMOVED lines=9> */
.L_x_2348:
        /* <DEDUP_REMOVED lines=8> */
.L_x_2349:
[----:B------:R-:W-:Y:S01]  /*d150*/  HFMA2.MMA R79, -RZ, RZ, 0, 4.76837158203125e-07 ;  /* 0x00000008ff4f7435 */ /* 0x000fe200000001ff */
[----:B------:R-:W-:-:S05]  /*d160*/  MOV R36, R77 ;  /* 0x0000004d00247202 */ /* 0x000fca0000000f00 */
[----:B------:R-:W-:-:S04]  /*d170*/  FADD.FTZ R63, R39, R36 ;  /* 0x00000024273f7221 */ /* 0x000fc80000010000 */
[----:B------:R-:W-:-:S07]  /*d180*/  IMAD.MOV.U32 R78, RZ, RZ, R63 ;  /* 0x000000ffff4e7224 */ /* 0x000fce00078e003f */
[----:B------:R-:W-:Y:S05]  /*d190*/  WARPSYNC.COLLECTIVE R69, `(.L_x_2350) ;  /* 0x0000000045087348 */ /* 0x000fea0003c00000 */
[----:B------:R0:W1:Y:S02]  /*d1a0*/  SHFL.BFLY P2, R77, R78, R79, R122 ;  /* 0x0c00004f4e4d7389 */ /* 0x000064000004007a */
[----:B01----:R-:W-:Y:S01]  /*d1b0*/  ENDCOLLECTIVE ;  /* 0x000000000000791b */ /* 0x003fe20003800000 */
.L_x_2350:
[----:B------:R-:W-:Y:S01]  /*d1c0*/  HFMA2.MMA R79, -RZ, RZ, 0, 9.5367431640625e-07 ;  /* 0x00000010ff4f7435 */ /* 0x000fe200000001ff */
[----:B------:R-:W-:-:S05]  /*d1d0*/  MOV R36, R77 ;  /* 0x0000004d00247202 */ /* 0x000fca0000000f00 */
[----:B------:R-:W-:-:S04]  /*d1e0*/  FADD.FTZ R64, R63, R36 ;  /* 0x000000243f407221 */ /* 0x000fc80000010000 */
[----:B------:R-:W-:-:S07]  /*d1f0*/  IMAD.MOV.U32 R78, RZ, RZ, R64 ;  /* 0x000000ffff4e7224 */ /* 0x000fce00078e0040 */
[----:B------:R-:W-:Y:S05]  /*d200*/  WARPSYNC.COLLECTIVE R69, `(.L_x_2351) ;  /* 0x0000000045087348 */ /* 0x000fea0003c00000 */
[----:B------:R0:W1:Y:S02]  /*d210*/  SHFL.BFLY P2, R77, R78, R79, R122 ;  /* 0x0c00004f4e4d7389 */ /* 0x000064000004007a */
[----:B01----:R-:W-:Y:S01]  /*d220*/  ENDCOLLECTIVE ;  /* 0x000000000000791b */ /* 0x003fe20003800000 */
.L_x_2351:
        /* <DEDUP_REMOVED lines=40> */
.L_x_2352:
[----:B------:R-:W-:Y:S01]  /*d4b0*/  HFMA2.MMA R79, -RZ, RZ, 0, 1.1920928955078125e-07 ;  /* 0x00000002ff4f7435 */ /* 0x000fe200000001ff */
[----:B------:R-:W-:-:S05]  /*d4c0*/  MOV R39, R77 ;  /* 0x0000004d00277202 */ /* 0x000fca0000000f00 */
[----:B------:R-:W-:-:S04]  /*d4d0*/  FADD.FTZ R39, R36, R39 ;  /* 0x0000002724277221 */ /* 0x000fc80000010000 */
[----:B------:R-:W-:-:S07]  /*d4e0*/  IMAD.MOV.U32 R78, RZ, RZ, R39 ;  /* 0x000000ffff4e7224 */ /* 0x000fce00078e0027 */
[----:B------:R-:W-:Y:S05]  /*d4f0*/  WARPSYNC.COLLECTIVE R69, `(.L_x_2353) ;  /* 0x0000000045087348 */ /* 0x000fea0003c00000 */
[----:B------:R0:W1:Y:S02]  /*d500*/  SHFL.BFLY P2, R77, R78, R79, R122 ;  /* 0x0c00004f4e4d7389 */ /* 0x000064000004007a */
[----:B01----:R-:W-:Y:S01]  /*d510*/  ENDCOLLECTIVE ;  /* 0x000000000000791b */ /* 0x003fe20003800000 */
.L_x_2353:
[----:B------:R-:W-:Y:S01]  /*d520*/  HFMA2.MMA R79, -RZ, RZ, 0, 2.384185791015625e-07 ;  /* 0x00000004ff4f7435 */ /* 0x000fe200000001ff */
[----:B------:R-:W-:-:S05]  /*d530*/  MOV R38, R77 ;  /* 0x0000004d00267202 */ /* 0x000fca0000000f00 */
[----:B------:R-:W-:-:S04]  /*d540*/  FADD.FTZ R38, R39, R38 ;  /* 0x0000002627267221 */ /* 0x000fc80000010000 */
[----:B------:R-:W-:-:S07]  /*d550*/  IMAD.MOV.U32 R78, RZ, RZ, R38 ;  /* 0x000000ffff4e7224 */ /* 0x000fce00078e0026 */
[----:B------:R-:W-:Y:S05]  /*d560*/  WARPSYNC.COLLECTIVE R69, `(.L_x_2354) ;  /* 0x0000000045087348 */ /* 0x000fea0003c00000 */
[----:B------:R0:W1:Y:S02]  /*d570*/  SHFL.BFLY P2, R77, R78, R79, R122 ;  /* 0x0c00004f4e4d7389 */ /* 0x000064000004007a */
[----:B01----:R-:W-:Y:S01]  /*d580*/  ENDCOLLECTIVE ;  /* 0x000000000000791b */ /* 0x003fe20003800000 */
.L_x_2354:
[----:B------:R-:W-:Y:S01]  /*d590*/  HFMA2.MMA R79, -RZ, RZ, 0, 4.76837158203125e-07 ;  /* 0x00000008ff4f7435 */ /* 0x000fe200000001ff */
[----:B------:R-:W-:-:S05]  /*d5a0*/  MOV R55, R77 ;  /* 0x0000004d00377202 */ /* 0x000fca0000000f00 */
[----:B------:R-:W-:-:S04]  /*d5b0*/  FADD.FTZ R55, R38, R55 ;  /* 0x0000003726377221 */ /* 0x000fc80000010000 */
[----:B------:R-:W-:-:S07]  /*d5c0*/  IMAD.MOV.U32 R78, RZ, RZ, R55 ;  /* 0x000000ffff4e7224 */ /* 0x000fce00078e0037 */
[----:B------:R-:W-:Y:S05]  /*d5d0*/  WARPSYNC.COLLECTIVE R69, `(.L_x_2355) ;  /* 0x0000000045087348 */ /* 0x000fea0003c00000 */
[----:B------:R0:W1:Y:S02]  /*d5e0*/  SHFL.BFLY P2, R77, R78, R79, R122 ;  /* 0x0c00004f4e4d7389 */ /* 0x000064000004007a */
[----:B01----:R-:W-:Y:S01]  /*d5f0*/  ENDCOLLECTIVE ;  /* 0x000000000000791b */ /* 0x003fe20003800000 */
.L_x_2355:
[----:B------:R-:W-:Y:S01]  /*d600*/  HFMA2.MMA R79, -RZ, RZ, 0, 9.5367431640625e-07 ;  /* 0x00000010ff4f7435 */ /* 0x000fe200000001ff */
[----:B------:R-:W-:-:S05]  /*d610*/  MOV R64, R77 ;  /* 0x0000004d00407202 */ /* 0x000fca0000000f00 */
[----:B------:R-:W-:-:S04]  /*d620*/  FADD.FTZ R64, R55, R64 ;  /* 0x0000004037407221 */ /* 0x000fc80000010000 */
[----:B------:R-:W-:-:S07]  /*d630*/  IMAD.MOV.U32 R78, RZ, RZ, R64 ;  /* 0x000000ffff4e7224 */ /* 0x000fce00078e0040 */
[----:B------:R-:W-:Y:S05]  /*d640*/  WARPSYNC.COLLECTIVE R69, `(.L_x_2356) ;  /* 0x0000000045087348 */ /* 0x000fea0003c00000 */
[----:B------:R0:W1:Y:S02]  /*d650*/  SHFL.BFLY P2, R77, R78, R79, R122 ;  /* 0x0c00004f4e4d7389 */ /* 0x000064000004007a */
[----:B01----:R-:W-:Y:S01]  /*d660*/  ENDCOLLECTIVE ;  /* 0x000000000000791b */ /* 0x003fe20003800000 */
.L_x_2356:
[----:B------:R-:W-:Y:S01]  /*d670*/  MOV R63, R77 ;  /* 0x0000004d003f7202 */ /* 0x000fe20000000f00 */
[----:B------:R-:W-:Y:S06]  /*d680*/  BRA `(.L_x_2357) ;  /* 0xfffffff000747947 */ /* 0x000fec000383ffff */
.L_x_2358:
        /* <DEDUP_REMOVED lines=15> */
.L_x_14203:


//--------------------- .text._ZN10layer_norm31ln_parallel_residual_fwd_kernelINS_13Kernel_traitsI6__halfS2_S2_S2_fjLj512ELj1ELj4ELj1ELj16ENS_18Kernel_traits_baseILj512ES2_S2_S2_S2_fjLj128EEEEELb1ELb1ELb0EEEvNS_9FwdParamsE --------------------------
	.section	.text._ZN10layer_norm31ln_parallel_residual_fwd_kernelINS_13Kernel_traitsI6__halfS2_S2_S2_fjLj512ELj1ELj4ELj1ELj16ENS_18Kernel_traits_baseILj512ES2_S2_S2_S2_fjLj128EEEEELb1ELb1ELb0EEEvNS_9FwdParamsE,"ax",@progbits
	.align	128
        .global         _ZN10layer_norm31ln_parallel_residual_fwd_kernelINS_13Kernel_traitsI6__halfS2_S2_S2_fjLj512ELj1ELj4ELj1ELj16ENS_18Kernel_traits_baseILj512ES2_S2_S2_S2_fjLj128EEEEELb1ELb1ELb0EEEvNS_9FwdParamsE
        .type           _ZN10layer_norm31ln_parallel_residual_fwd_kernelINS_13Kernel_traitsI6__halfS2_S2_S2_fjLj512ELj1ELj4ELj1ELj16ENS_18Kernel_traits_baseILj512ES2_S2_S2_S2_fjLj128EEEEELb1ELb1ELb0EEEvNS_9FwdParamsE,@function
        .size           _ZN10layer_norm31ln_parallel_residual_fwd_kernelINS_13Kernel_traitsI6__halfS2_S2_S2_fjLj512ELj1ELj4ELj1ELj16ENS_18Kernel_traits_baseILj512ES2_S2_S2_S2_fjLj128EEEEELb1ELb1ELb0EEEvNS_9FwdParamsE,(.L_x_14204 - _ZN10layer_norm31ln_parallel_residual_fwd_kernelINS_13Kernel_traitsI6__halfS2_S2_S2_fjLj512ELj1ELj4ELj1ELj16ENS_18Kernel_traits_baseILj512ES2_S2_S2_S2_fjLj128EEEEELb1ELb1ELb0EEEvNS_9FwdParamsE)
        .other          _ZN10layer_norm31ln_parallel_residual_fwd_kernelINS_13Kernel_traitsI6__halfS2_S2_S2_fjLj512ELj1ELj4ELj1ELj16ENS_18Kernel_traits_baseILj512ES2_S2_S2_S2_fjLj128EEEEELb1ELb1ELb0EEEvNS_9FwdParamsE,@"STO_CUDA_ENTRY STV_DEFAULT"
_ZN10layer_norm31ln_parallel_residual_fwd_kernelINS_13Kernel_traitsI6__halfS2_S2_S2_fjLj512ELj1ELj4ELj1ELj16ENS_18Kernel_traits_baseILj512ES2_S2_S2_S2_fjLj128EEEEELb1ELb1ELb0EEEvNS_9FwdParamsE:
.text._ZN10layer_norm31ln_parallel_residual_fwd_kernelINS_13Kernel_traitsI6__halfS2_S2_S2_fjLj512ELj1ELj4ELj1ELj16ENS_18Kernel_traits_baseILj512ES2_S2_S2_S2_fjLj128EEEEELb1ELb1ELb0EEEvNS_9FwdParamsE:
        /* <DEDUP_REMOVED lines=62> */
[----:B------:R-:W-:Y:S02]  /*03e0*/  LOP3.LUT R17, R17, 0x20, RZ, 0xfc, !PT ;  /* 0x0000002011117812 */ /* 0x000fe400078efcff */
[----:B------:R-:W-:Y:S02]  /*03f0*/  @!P0 CS2R R76, SRZ ;  /* 0x00000000004c8805 */ /* 0x000fe4000001ff00 */
[----:B0-----:R-:W-:-:S07]  /*0400*/  @!P0 CS2R R78, SRZ ;  /* 0x00000000004e8805 */ /* 0x001fce000001ff00 */
.L_x_2360:
[----:B------:R-:W-:Y:S05]  /*0410*/  BSYNC B0 ;  /* 0x0000000000007941 */ /* 0x000fea0003800000 */
.L_x_2359:
        /* <DEDUP_REMOVED lines=13> */
.L_x_2362:
[----:B------:R-:W-:Y:S05]  /*04f0*/  BSYNC B0 ;  /* 0x0000000000007941 */ /* 0x000fea0003800000 */
.L_x_2361:
        /* <DEDUP_REMOVED lines=8> */
[----:B------:R-:W-:Y:S01]  /*0580*/  LOP3.LUT R50, R50, 0x3, RZ, 0xc0, !PT ;  /* 0x0000000332327812 */ /* 0x000fe200078ec0ff */
[C---:B------:R-:W-:Y:S01]  /*0590*/  IMAD.HI.U32 R6, R3.reuse, -0x326172a9, RZ ;  /* 0xcd9e8d5703067827 */ /* 0x040fe200078e00ff */
[----:B------:R-:W-:Y:S01]  /*05a0*/  LOP3.LUT R16, R16, UR7, RZ, 0x3c, !PT ;  /* 0x0000000710107c12 */ /* 0x000fe2000f8e3cff */
[----:B------:R-:W-:Y:S01]  /*05b0*/  ULDC.U8 UR8, c[0x0][0x2a0] ;  /* 0x0000a80000087ab9 */ /* 0x000fe20000000000 */
[----:B------:R-:W-:Y:S01]  /*05c0*/  ULDC UR36, c[0x0][0x218] ;  /* 0x0000860000247ab9 */ /* 0x000fe20000000800 */
[----:B------:R-:W-:Y:S01]  /*05d0*/  IMAD R17, R3, -0x326172a9, RZ ;  /* 0xcd9e8d5703117824 */ /* 0x000fe200078e02ff */
[----:B------:R-:W-:Y:S01]  /*05e0*/  LOP3.LUT R6, R6, UR6, R5, 0x96, !PT ;  /* 0x0000000606067c12 */ /* 0x000fe2000f8e9605 */
[----:B------:R-:W-:Y:S01]  /*05f0*/  IMAD.HI.U32 R20, R16, -0x326172a9, RZ ;  /* 0xcd9e8d5710147827 */ /* 0x000fe200078e00ff */
[----:B------:R-:W-:Y:S01]  /*0600*/  ULDC UR9, c[0x0][0x2d8] ;  /* 0x0000b60000097ab9 */ /* 0x000fe20000000800 */
[----:B------:R-:W-:-:S02]  /*0610*/  UISETP.NE.AND UP0, UPT, UR8, URZ, UPT ;  /* 0x0000003f0800728c */ /* 0x000fc4000bf05270 */
[----:B------:R-:W-:Y:S01]  /*0620*/  IMAD R19, R4, -0x2daee0ad, RZ ;  /* 0xd2511f5304137824 */ /* 0x000fe200078e02ff */
[----:B------:R-:W-:Y:S01]  /*0630*/  LOP3.LUT R17, R20, UR18, R17, 0x96, !PT ;  /* 0x0000001214117c12 */ /* 0x000fe2000f8e9611 */
[C---:B------:R-:W-:Y:S01]  /*0640*/  IMAD.HI.U32 R22, R6.reuse, -0x2daee0ad, RZ ;  /* 0xd2511f5306167827 */ /* 0x040fe200078e00ff */
        /* <DEDUP_REMOVED lines=28> */
[--C-:B-----5:R-:W-:Y:S01]  /*0810*/  HADD2.F32 R90, -RZ, R13.reuse.H0_H0 ;  /* 0x2000000dff5a7230 */ /* 0x120fe20000004100 */
[----:B------:R-:W-:Y:S01]  /*0820*/  LOP3.LUT R19, R22, UR27, R19, 0x96, !PT ;  /* 0x0000001b16137c12 */ /* 0x000fe2000f8e9613 */
        /* <DEDUP_REMOVED lines=9> */
[--C-:B------:R-:W-:Y:S01]  /*08c0*/  HADD2.F32 R86, -RZ, R14.reuse.H0_H0 ;  /* 0x2000000eff567230 */ /* 0x100fe20000004100 */
[----:B------:R0:W-:Y:S01]  /*08d0*/  STL [R1], R20 ;  /* 0x0000001401007387 */ /* 0x0001e20000100800 */
[----:B------:R-:W-:Y:S02]  /*08e0*/  HADD2.F32 R84, -RZ, R14.H1_H1 ;  /* 0x3000000eff547230 */ /* 0x000fe40000004100 */
[----:B------:R-:W-:Y:S02]  /*08f0*/  IMAD R19, R19, -0x326172a9, RZ ;  /* 0xcd9e8d5713137824 */ /* 0x000fe400078e02ff */
        /* <DEDUP_REMOVED lines=23> */
[----:B------:R-:W-:Y:S01]  /*0a70*/  IMAD.WIDE.U32 R58, R17, -0x326172a9, RZ ;  /* 0xcd9e8d57113a7825 */ /* 0x000fe200078e00ff */
[----:B------:R-:W-:-:S03]  /*0a80*/  LOP3.LUT R49, R49, UR35, R12, 0x96, !PT ;  /* 0x0000002331317c12 */ /* 0x000fc6000f8e960c */
[--C-:B------:R-:W-:Y:S01]  /*0a90*/  HADD2.F32 R89, -RZ, R77.reuse.H0_H0 ;  /* 0x2000004dff597230 */ /* 0x100fe20000004100 */
[----:B------:R-:W-:Y:S01]  /*0aa0*/  LOP3.LUT R52, R59, UR34, R9, 0x96, !PT ;  /* 0x000000223b347c12 */ /* 0x000fe2000f8e9609 */
[----:B------:R-:W-:Y:S02]  /*0ab0*/  HADD2.F32 R87, -RZ, R77.H1_H1 ;  /* 0x3000004dff577230 */ /* 0x000fe40000004100 */
[----:B------:R-:W-:Y:S02]  /*0ac0*/  HADD2.F32 R81, -RZ, R79.H0_H0 ;  /* 0x2000004fff517230 */ /* 0x000fe40000004100 */
[----:B------:R-:W-:Y:S02]  /*0ad0*/  HADD2.F32 R74, -RZ, R69.H0_H0 ;  /* 0x20000045ff4a7230 */ /* 0x000fe40000004100 */
[----:B------:R-:W-:Y:S02]  /*0ae0*/  HADD2.F32 R79, -RZ, R79.H1_H1 ;  /* 0x3000004fff4f7230 */ /* 0x000fe40000004100 */
        /* <DEDUP_REMOVED lines=12> */
[----:B0-----:R-:W-:-:S07]  /*0bb0*/  IMAD R54, R15, -0x2daee0ad, RZ ;  /* 0xd2511f530f367824 */ /* 0x001fce00078e02ff */
.L_x_2630:
        /* <DEDUP_REMOVED lines=36> */
.L_x_2367:
[----:B------:R-:W-:-:S07]  /*0e00*/  IMAD.MOV.U32 R9, RZ, RZ, R58 ;  /* 0x000000ffff097224 */ /* 0x000fce00078e003a */
.L_x_2368:
[----:B------:R-:W-:Y:S05]  /*0e10*/  BSYNC B2 ;  /* 0x0000000000027941 */ /* 0x000fea0003800000 */
.L_x_2366:
        /* <DEDUP_REMOVED lines=16> */
.L_x_2372:
[----:B------:R-:W-:Y:S05]  /*0f20*/  BSYNC B3 ;  /* 0x0000000000037941 */ /* 0x000fea0003800000 */
.L_x_2371:
        /* <DEDUP_REMOVED lines=42> */
.L_x_2370:
[----:B------:R-:W-:Y:S05]  /*11d0*/  BSYNC B2 ;  /* 0x0000000000027941 */ /* 0x000fea0003800000 */
.L_x_2369:
[----:B------:R-:W0:Y:S01]  /*11e0*/  LDC R56, c[0x0][0x298] ;  /* 0x0000a600ff387b82 */ /* 0x000e220000000800 */
[----:B------:R-:W-:Y:S01]  /*11f0*/  ISETP.NE.U32.AND P2, PT, R32, RZ, PT ;  /* 0x000000ff2000720c */ /* 0x000fe20003f45070 */
[----:B------:R-:W-:Y:S01]  /*1200*/  IMAD.MOV.U32 R70, RZ, RZ, 0x2f800000 ;  /* 0x2f800000ff467424 */ /* 0x000fe200078e00ff */
[----:B------:R-:W-:Y:S02]  /*1210*/  I2FP.F32.U32 R9, R9 ;  /* 0x0000000900097245 */ /* 0x000fe40000201000 */
[----:B------:R-:W-:-:S03]  /*1220*/  ISETP.NE.AND.EX P2, PT, R33, RZ, PT, P2 ;  /* 0x000000ff2100720c */ /* 0x000fc60003f45320 */
[----:B------:R-:W1:Y:S01]  /*1230*/  LDC R65, c[0x0][0x294] ;  /* 0x0000a500ff417b82 */ /* 0x000e620000000800 */
[----:B------:R-:W-:Y:S01]  /*1240*/  FFMA.FTZ R32, R9, R70, 1.1641532182693481445e-10 ;  /* 0x2f00000009207423 */ /* 0x000fe20000010046 */
[----:B-----5:R-:W-:-:S05]  /*1250*/  HADD2.F32 R9, -RZ, R28.H0_H0 ;  /* 0x2000001cff097230 */ /* 0x020fca0000004100 */
[----:B0-----:R-:W-:Y:S01]  /*1260*/  FMUL.FTZ R9, R9, R56 ;  /* 0x0000003809097220 */ /* 0x001fe20000410000 */
[----:B-1----:R-:W-:-:S04]  /*1270*/  FSETP.GTU.FTZ.AND P3, PT, R32, R65, PT ;  /* 0x000000412000720b */ /* 0x002fc80003f7c000 */
[----:B------:R-:W-:Y:S02]  /*1280*/  P2R R45, PR, RZ, 0x8 ;  /* 0x00000008ff2d7803 */ /* 0x000fe40000000000 */
[----:B------:R-:W-:Y:S01]  /*1290*/  FSEL R9, R9, RZ, !P3 ;  /* 0x000000ff09097208 */ /* 0x000fe20005800000 */
[----:B------:R-:W-:Y:S06]  /*12a0*/  @P2 BRA `(.L_x_2373) ;  /* 0x0000000000182947 */ /* 0x000fec0003800000 */
[----:B------:R-:W-:Y:S01]  /*12b0*/  IMAD.MOV.U32 R32, RZ, RZ, R44 ;  /* 0x000000ffff207224 */ /* 0x000fe200078e002c */
[----:B------:R-:W-:Y:S06]  /*12c0*/  @!P0 BRA `(.L_x_2374) ;  /* 0x0000000400608947 */ /* 0x000fec0003800000 */
[----:B------:R-:W-:Y:S01]  /*12d0*/  HADD2.F32 R36, -RZ, R24.H0_H0 ;  /* 0x20000018ff247230 */ /* 0x000fe20000004100 */
[----:B------:R-:W-:-:S04]  /*12e0*/  MOV R32, R44 ;  /* 0x0000002c00207202 */ /* 0x000fc80000000f00 */
[----:B------:R-:W-:Y:S01]  /*12f0*/  FADD.FTZ R9, R36, R9 ;  /* 0x0000000924097221 */ /* 0x000fe20000010000 */
[----:B------:R-:W-:Y:S06]  /*1300*/  BRA `(.L_x_2374) ;  /* 0x0000000400507947 */ /* 0x000fec0003800000 */
.L_x_2373:
        /* <DEDUP_REMOVED lines=12> */
.L_x_2376:
[----:B------:R-:W-:-:S07]  /*13d0*/  IMAD.MOV.U32 R10, RZ, RZ, R58 ;  /* 0x000000ffff0a7224 */ /* 0x000fce00078e003a */
.L_x_2377:
[----:B------:R-:W-:Y:S05]  /*13e0*/  BSYNC B2 ;  /* 0x0000000000027941 */ /* 0x000fea0003800000 */
.L_x_2375:
        /* <DEDUP_REMOVED lines=16> */
.L_x_2381:
[----:B------:R-:W-:Y:S05]  /*14f0*/  BSYNC B3 ;  /* 0x0000000000037941 */ /* 0x000fea0003800000 */
.L_x_2380:
        /* <DEDUP_REMOVED lines=42> */
.L_x_2379:
[----:B------:R-:W-:Y:S05]  /*17a0*/  BSYNC B2 ;  /* 0x0000000000027941 */ /* 0x000fea0003800000 */
.L_x_2378:
        /* <DEDUP_REMOVED lines=10> */
.L_x_2374:
        /* <DEDUP_REMOVED lines=12> */
.L_x_2383:
[----:B------:R-:W-:-:S07]  /*1910*/  MOV R44, R58 ;  /* 0x0000003a002c7202 */ /* 0x000fce0000000f00 */
.L_x_2384:
[----:B------:R-:W-:Y:S05]  /*1920*/  BSYNC B2 ;  /* 0x0000000000027941 */ /* 0x000fea0003800000 */
.L_x_2382:
        /* <DEDUP_REMOVED lines=16> */
.L_x_2388:
[----:B------:R-:W-:Y:S05]  /*1a30*/  BSYNC B3 ;  /* 0x0000000000037941 */ /* 0x000fea0003800000 */
.L_x_2387:
        /* <DEDUP_REMOVED lines=42> */
.L_x_2386:
[----:B------:R-:W-:Y:S05]  /*1ce0*/  BSYNC B2 ;  /* 0x0000000000027941 */ /* 0x000fea0003800000 */
.L_x_2385:
[----:B------:R-:W-:-:S05]  /*1cf0*/  I2FP.F32.U32 R37, R44 ;  /* 0x0000002c00257245 */ /* 0x000fca0000201000 */
[----:B------:R-:W-:Y:S01]  /*1d00*/  FFMA.FTZ R32, R37, R70, 1.1641532182693481445e-10 ;  /* 0x2f00000025207423 */ /* 0x000fe20000010046 */
[----:B------:R-:W-:-:S04]  /*1d10*/  HADD2.F32 R37, -RZ, R28.H1_H1 ;  /* 0x3000001cff257230 */ /* 0x000fc80000004100 */
[----:B------:R-:W-:Y:S01]  /*1d20*/  FSETP.GTU.FTZ.AND P3, PT, R32, R65, PT ;  /* 0x000000412000720b */ /* 0x000fe20003f7c000 */
[----:B------:R-:W-:-:S03]  /*1d30*/  FMUL.FTZ R37, R37, R56 ;  /* 0x0000003825257220 */ /* 0x000fc60000410000 */
        /* <DEDUP_REMOVED lines=9> */
.L_x_2389:
        /* <DEDUP_REMOVED lines=12> */
.L_x_2392:
[----:B------:R-:W-:-:S07]  /*1e90*/  MOV R11, R58 ;  /* 0x0000003a000b7202 */ /* 0x000fce0000000f00 */
.L_x_2393:
[----:B------:R-:W-:Y:S05]  /*1ea0*/  BSYNC B2 ;  /* 0x0000000000027941 */ /* 0x000fea0003800000 */
.L_x_2391:
        /* <DEDUP_REMOVED lines=16> */
.L_x_2397:
[----:B------:R-:W-:Y:S05]  /*1fb0*/  BSYNC B3 ;  /* 0x0000000000037941 */ /* 0x000fea0003800000 */
.L_x_2396:
        /* <DEDUP_REMOVED lines=42> */
.L_x_2395:
[----:B------:R-:W-:Y:S05]  /*2260*/  BSYNC B2 ;  /* 0x0000000000027941 */ /* 0x000fea0003800000 */
.L_x_2394:
        /* <DEDUP_REMOVED lines=10> */
.L_x_2390:
        /* <DEDUP_REMOVED lines=12> */
.L_x_2399:
[----:B------:R-:W-:-:S07]  /*23d0*/  IMAD.MOV.U32 R33, RZ, RZ, R58 ;  /* 0x000000ffff217224 */ /* 0x000fce00078e003a */
.L_x_2400:
[----:B------:R-:W-:Y:S05]  /*23e0*/  BSYNC B2 ;  /* 0x0000000000027941 */ /* 0x000fea0003800000 */
.L_x_2398:
        /* <DEDUP_REMOVED lines=16> */
.L_x_2404:
[----:B------:R-:W-:Y:S05]  /*24f0*/  BSYNC B3 ;  /* 0x0000000000037941 */ /* 0x000fea0003800000 */
.L_x_2403:
        /* <DEDUP_REMOVED lines=42> */
.L_x_2402:
[----:B------:R-:W-:Y:S05]  /*27a0*/  BSYNC B2 ;  /* 0x0000000000027941 */ /* 0x000fea0003800000 */
.L_x_2401:
        /* <DEDUP_REMOVED lines=10> */
[----:B------:R-:W-:Y:S02]  /*2850*/  HADD2.F32 R40, -RZ, R25.H0_H0 ;  /* 0x20000019ff287230 */ /* 0x000fe40000004100 */
[----:B------:R-:W-:-:S03]  /*2860*/  IMAD.MOV.U32 R36, RZ, RZ, R37 ;  /* 0x000000ffff247224 */ /* 0x000fc600078e0025 */
[----:B------:R-:W-:Y:S01]  /*2870*/  FADD.FTZ R33, R40, R33 ;  /* 0x0000002128217221 */ /* 0x000fe20000010000 */
[----:B------:R-:W-:Y:S06]  /*2880*/  BRA `(.L_x_2406) ;  /* 0x0000000400507947 */ /* 0x000fec0003800000 */
.L_x_2405:
        /* <DEDUP_REMOVED lines=12> */
.L_x_2408:
[----:B------:R-:W-:-:S07]  /*2950*/  IMAD.MOV.U32 R12, RZ, RZ, R58 ;  /* 0x000000ffff0c7224 */ /* 0x000fce00078e003a */
.L_x_2409:
[----:B------:R-:W-:Y:S05]  /*2960*/  BSYNC B2 ;  /* 0x0000000000027941 */ /* 0x000fea0003800000 */
.L_x_2407:
        /* <DEDUP_REMOVED lines=16> */
.L_x_2413:
[----:B------:R-:W-:Y:S05]  /*2a70*/  BSYNC B3 ;  /* 0x0000000000037941 */ /* 0x000fea0003800000 */
.L_x_2412:
        /* <DEDUP_REMOVED lines=42> */
.L_x_2411:
[----:B------:R-:W-:Y:S05]  /*2d20*/  BSYNC B2 ;  /* 0x0000000000027941 */ /* 0x000fea0003800000 */
.L_x_2410:
        /* <DEDUP_REMOVED lines=10> */
.L_x_2406:
        /* <DEDUP_REMOVED lines=12> */
.L_x_2415:
[----:B------:R-:W-:-:S07]  /*2e90*/  IMAD.MOV.U32 R44, RZ, RZ, R58 ;  /* 0x000000ffff2c7224 */ /* 0x000fce00078e003a */
.L_x_2416:
[----:B------:R-:W-:Y:S05]  /*2ea0*/  BSYNC B2 ;  /* 0x0000000000027941 */ /* 0x000fea0003800000 */
.L_x_2414:
        /* <DEDUP_REMOVED lines=16> */
.L_x_2420:
[----:B------:R-:W-:Y:S05]  /*2fb0*/  BSYNC B3 ;  /* 0x0000000000037941 */ /* 0x000fea0003800000 */
.L_x_2419:
        /* <DEDUP_REMOVED lines=42> */
.L_x_2418:
[----:B------:R-:W-:Y:S05]  /*3260*/  BSYNC B2 ;  /* 0x0000000000027941 */ /* 0x000fea0003800000 */
.L_x_2417:
        /* <DEDUP_REMOVED lines=10> */
[----:B------:R-:W-:Y:S01]  /*3310*/  HADD2.F32 R41, -RZ, R25.H1_H1 ;  /* 0x30000019ff297230 */ /* 0x000fe20000004100 */
[----:B------:R-:W-:-:S04]  /*3320*/  MOV R40, R37 ;  /* 0x0000002500287202 */ /* 0x000fc80000000f00 */
[----:B------:R-:W-:Y:S01]  /*3330*/  FADD.FTZ R36, R41, R36 ;  /* 0x0000002429247221 */ /* 0x000fe20000010000 */
[----:B------:R-:W-:Y:S06]  /*3340*/  BRA `(.L_x_2422) ;  /* 0x0000000400507947 */ /* 0x000fec0003800000 */
.L_x_2421:
        /* <DEDUP_REMOVED lines=12> */
.L_x_2424:
[----:B------:R-:W-:-:S07]  /*3410*/  IMAD.MOV.U32 R13, RZ, RZ, R58 ;  /* 0x000000ffff0d7224 */ /* 0x000fce00078e003a */
.L_x_2425:
[----:B------:R-:W-:Y:S05]  /*3420*/  BSYNC B2 ;  /* 0x0000000000027941 */ /* 0x000fea0003800000 */
.L_x_2423:
        /* <DEDUP_REMOVED lines=16> */
.L_x_2429:
[----:B------:R-:W-:Y:S05]  /*3530*/  BSYNC B3 ;  /* 0x0000000000037941 */ /* 0x000fea0003800000 */
.L_x_2428:
        /* <DEDUP_REMOVED lines=42> */
.L_x_2427:
[----:B------:R-:W-:Y:S05]  /*37e0*/  BSYNC B2 ;  /* 0x0000000000027941 */ /* 0x000fea0003800000 */
.L_x_2426:
        /* <DEDUP_REMOVED lines=10> */
.L_x_2422:
        /* <DEDUP_REMOVED lines=12> */
.L_x_2431:
[----:B------:R-:W-:-:S07]  /*3950*/  MOV R37, R58 ;  /* 0x0000003a00257202 */ /* 0x000fce0000000f00 */
.L_x_2432:
[----:B------:R-:W-:Y:S05]  /*3960*/  BSYNC B2 ;  /* 0x0000000000027941 */ /* 0x000fea0003800000 */
.L_x_2430:
        /* <DEDUP_REMOVED lines=16> */
.L_x_2436:
[----:B------:R-:W-:Y:S05]  /*3a70*/  BSYNC B3 ;  /* 0x0000000000037941 */ /* 0x000fea0003800000 */
.L_x_2435:
        /* <DEDUP_REMOVED lines=42> */
.L_x_2434:
[----:B------:R-:W-:Y:S05]  /*3d20*/  BSYNC B2 ;  /* 0x0000000000027941 */ /* 0x000fea0003800000 */
.L_x_2433:
        /* <DEDUP_REMOVED lines=14> */
.L_x_2437:
        /* <DEDUP_REMOVED lines=12> */
.L_x_2440:
[----:B------:R-:W-:-:S07]  /*3ed0*/  IMAD.MOV.U32 R14, RZ, RZ, R58 ;  /* 0x000000ffff0e7224 */ /* 0x000fce00078e003a */
.L_x_2441:
[----:B------:R-:W-:Y:S05]  /*3ee0*/  BSYNC B2 ;  /* 0x0000000000027941 */ /* 0x000fea0003800000 */
.L_x_2439:
        /* <DEDUP_REMOVED lines=16> */
.L_x_2445:
[----:B------:R-:W-:Y:S05]  /*3ff0*/  BSYNC B3 ;  /* 0x0000000000037941 */ /* 0x000fea0003800000 */
.L_x_2444:
        /* <DEDUP_REMOVED lines=42> */
.L_x_2443:
[----:B------:R-:W-:Y:S05]  /*42a0*/  BSYNC B2 ;  /* 0x0000000000027941 */ /* 0x000fea0003800000 */
.L_x_2442:
        /* <DEDUP_REMOVED lines=10> */
.L_x_2438:
        /* <DEDUP_REMOVED lines=12> */
.L_x_2447:
[----:B------:R-:W-:-:S07]  /*4410*/  MOV R44, R58 ;  /* 0x0000003a002c7202 */ /* 0x000fce0000000f00 */
.L_x_2448:
[----:B------:R-:W-:Y:S05]  /*4420*/  BSYNC B2 ;  /* 0x0000000000027941 */ /* 0x000fea0003800000 */
.L_x_2446:
        /* <DEDUP_REMOVED lines=16> */
.L_x_2452:
[----:B------:R-:W-:Y:S05]  /*4530*/  BSYNC B3 ;  /* 0x0000000000037941 */ /* 0x000fea0003800000 */
.L_x_2451:
        /* <DEDUP_REMOVED lines=42> */
.L_x_2450:
[----:B------:R-:W-:Y:S05]  /*47e0*/  BSYNC B2 ;  /* 0x0000000000027941 */ /* 0x000fea0003800000 */
.L_x_2449:
        /* <DEDUP_REMOVED lines=13> */
.L_x_2453:
        /* <DEDUP_REMOVED lines=12> */
.L_x_2456:
[----:B------:R-:W-:-:S07]  /*4980*/  IMAD.MOV.U32 R15, RZ, RZ, R58 ;  /* 0x000000ffff0f7224 */ /* 0x000fce00078e003a */
.L_x_2457:
[----:B------:R-:W-:Y:S05]  /*4990*/  BSYNC B2 ;  /* 0x0000000000027941 */ /* 0x000fea0003800000 */
.L_x_2455:
        /* <DEDUP_REMOVED lines=16> */
.L_x_2461:
[----:B------:R-:W-:Y:S05]  /*4aa0*/  BSYNC B3 ;  /* 0x0000000000037941 */ /* 0x000fea0003800000 */
.L_x_2460:
        /* <DEDUP_REMOVED lines=42> */
.L_x_2459:
[----:B------:R-:W-:Y:S05]  /*4d50*/  BSYNC B2 ;  /* 0x0000000000027941 */ /* 0x000fea0003800000 */
.L_x_2458:
        /* <DEDUP_REMOVED lines=10> */
.L_x_2454:
        /* <DEDUP_REMOVED lines=12> */
.L_x_2463:
[----:B------:R-:W-:-:S07]  /*4ec0*/  MOV R30, R58 ;  /* 0x0000003a001e7202 */ /* 0x000fce0000000f00 */
.L_x_2464:
[----:B------:R-:W-:Y:S05]  /*4ed0*/  BSYNC B2 ;  /* 0x0000000000027941 */ /* 0x000fea0003800000 */
.L_x_2462:
        /* <DEDUP_REMOVED lines=16> */
.L_x_2468:
[----:B------:R-:W-:Y:S05]  /*4fe0*/  BSYNC B3 ;  /* 0x0000000000037941 */ /* 0x000fea0003800000 */
.L_x_2467:
        /* <DEDUP_REMOVED lines=42> */
.L_x_2466:
[----:B------:R-:W-:Y:S05]  /*5290*/  BSYNC B2 ;  /* 0x0000000000027941 */ /* 0x000fea0003800000 */
.L_x_2465:
        /* <DEDUP_REMOVED lines=13> */
.L_x_2469:
        /* <DEDUP_REMOVED lines=12> */
.L_x_2472:
[----:B------:R-:W-:-:S07]  /*5430*/  IMAD.MOV.U32 R16, RZ, RZ, R58 ;  /* 0x000000ffff107224 */ /* 0x000fce00078e003a */
.L_x_2473:
[----:B------:R-:W-:Y:S05]  /*5440*/  BSYNC B2 ;  /* 0x0000000000027941 */ /* 0x000fea0003800000 */
.L_x_2471:
        /* <DEDUP_REMOVED lines=16> */
.L_x_2477:
[----:B------:R-:W-:Y:S05]  /*5550*/  BSYNC B3 ;  /* 0x0000000000037941 */ /* 0x000fea0003800000 */
.L_x_2476:
        /* <DEDUP_REMOVED lines=42> */
.L_x_2475:
[----:B------:R-:W-:Y:S05]  /*5800*/  BSYNC B2 ;  /* 0x0000000000027941 */ /* 0x000fea0003800000 */
.L_x_2474:
        /* <DEDUP_REMOVED lines=10> */
.L_x_2470:
        /* <DEDUP_REMOVED lines=12> */
.L_x_2479:
[----:B------:R-:W-:-:S07]  /*5970*/  MOV R30, R58 ;  /* 0x0000003a001e7202 */ /* 0x000fce0000000f00 */
.L_x_2480:
[----:B------:R-:W-:Y:S05]  /*5980*/  BSYNC B2 ;  /* 0x0000000000027941 */ /* 0x000fea0003800000 */
.L_x_2478:
        /* <DEDUP_REMOVED lines=16> */
.L_x_2484:
[----:B------:R-:W-:Y:S05]  /*5a90*/  BSYNC B3 ;  /* 0x0000000000037941 */ /* 0x000fea0003800000 */
.L_x_2483:
        /* <DEDUP_REMOVED lines=41> */
[----:B------:R-:W-:Y:S01]  /*5d30*/  IMAD.MOV.U32 R51, RZ, RZ, RZ ;  /* 0x000000ffff337224 */ /* 0x000fe200078e00ff */
[----:B------:R-:W-:-:S07]  /*5d40*/  MOV R54, R50 ;  /* 0x0000003200367202 */ /* 0x000fce0000000f00 */
.L_x_2482:
[----:B------:R-:W-:Y:S05]  /*5d50*/  BSYNC B2 ;  /* 0x0000000000027941 */ /* 0x000fea0003800000 */
.L_x_2481:
        /* <DEDUP_REMOVED lines=13> */
.L_x_2485:
        /* <DEDUP_REMOVED lines=12> */
.L_x_2488:
[----:B------:R-:W-:-:S07]  /*5ef0*/  MOV R17, R58 ;  /* 0x0000003a00117202 */ /* 0x000fce0000000f00 */
.L_x_2489:
[----:B------:R-:W-:Y:S05]  /*5f00*/  BSYNC B2 ;  /* 0x0000000000027941 */ /* 0x000fea0003800000 */
.L_x_2487:
        /* <DEDUP_REMOVED lines=16> */
.L_x_2493:
[----:B------:R-:W-:Y:S05]  /*6010*/  BSYNC B3 ;  /* 0x0000000000037941 */ /* 0x000fea0003800000 */
.L_x_2492:
        /* <DEDUP_REMOVED lines=42> */
.L_x_2491:
[----:B------:R-:W-:Y:S05]  /*62c0*/  BSYNC B2 ;  /* 0x0000000000027941 */ /* 0x000fea0003800000 */
.L_x_2490:
        /* <DEDUP_REMOVED lines=10> */
.L_x_2486:
        /* <DEDUP_REMOVED lines=10> */
[----:B------:R-:W-:Y:S02]  /*6410*/  F2FP.F16.F32.PACK_AB R31, R44, R41 ;  /* 0x000000292c1f723e */ /* 0x000fe400000000ff */
[----:B------:R-:W-:-:S02]  /*6420*/  F2FP.F16.F32.PACK_AB R30, R40, R37 ;  /* 0x00000025281e723e */ /* 0x000fc400000000ff */
[----:B------:R-:W-:Y:S02]  /*6430*/  F2FP.F16.F32.PACK_AB R29, R36, R33 ;  /* 0x00000021241d723e */ /* 0x000fe400000000ff */
[----:B------:R-:W-:Y:S02]  /*6440*/  F2FP.F16.F32.PACK_AB R28, R32, R9 ;  /* 0x00000009201c723e */ /* 0x000fe400000000ff */
        /* <DEDUP_REMOVED lines=20> */
[----:B0-----:R-:W-:Y:S02]  /*6590*/  SHF.L.U32 R29, R16, 0x10, RZ ;  /* 0x00000010101d7819 */ /* 0x001fe400000006ff */
[----:B------:R-:W-:Y:S02]  /*65a0*/  LOP3.LUT R28, R17, 0xffff, RZ, 0xc0, !PT ;  /* 0x0000ffff111c7812 */ /* 0x000fe400078ec0ff */
[----:B------:R-:W-:Y:S02]  /*65b0*/  LOP3.LUT R31, R29, 0xff0000, RZ, 0xc0, !PT ;  /* 0x00ff00001d1f7812 */ /* 0x000fe400078ec0ff */
[----:B------:R-:W-:Y:S02]  /*65c0*/  PRMT R29, R15, 0x7104, RZ ;  /* 0x000071040f1d7816 */ /* 0x000fe400000000ff */
[----:B------:R-:W-:Y:S02]  /*65d0*/  PRMT R30, R31, 0x4210, R28 ;  /* 0x000042101f1e7816 */ /* 0x000fe4000000001c */
[----:B------:R-:W-:-:S02]  /*65e0*/  LOP3.LUT R28, R13, 0xff, RZ, 0xc0, !PT ;  /* 0x000000ff0d1c7812 */ /* 0x000fc400078ec0ff */
[----:B------:R-:W-:Y:S02]  /*65f0*/  LOP3.LUT R29, R30, 0xff00, R29, 0xf8, !PT ;  /* 0x0000ff001e1d7812 */ /* 0x000fe400078ef81d */
[----:B------:R-:W-:Y:S02]  /*6600*/  LOP3.LUT R30, R12, 0xff, RZ, 0xc0, !PT ;  /* 0x000000ff0c1e7812 */ /* 0x000fe400078ec0ff */
[----:B------:R-:W-:Y:S02]  /*6610*/  LOP3.LUT R46, R11, 0xff, RZ, 0xc0, !PT ;  /* 0x000000ff0b2e7812 */ /* 0x000fe400078ec0ff */
[----:B------:R-:W-:Y:S01]  /*6620*/  LOP3.LUT R53, R29, 0xff, R14, 0xf8, !PT ;  /* 0x000000ff1d357812 */ /* 0x000fe200078ef80e */
[----:B------:R-:W-:-:S04]  /*6630*/  IMAD.WIDE.U32 R28, R28, 0x1000000, RZ ;  /* 0x010000001c1c7825 */ /* 0x000fc800078e00ff */
        /* <DEDUP_REMOVED lines=9> */
.L_x_2494:
[----:B------:R-:W-:-:S07]  /*66d0*/  VIADD R45, R8, 0x20 ;  /* 0x00000020082d7836 */ /* 0x000fce0000000000 */
.L_x_2365:
[----:B------:R-:W-:Y:S05]  /*66e0*/  BSYNC B1 ;  /* 0x0000000000017941 */ /* 0x000fea0003800000 */
.L_x_2364:
        /* <DEDUP_REMOVED lines=29> */
.L_x_2498:
[----:B------:R-:W-:-:S07]  /*68c0*/  MOV R19, R58 ;  /* 0x0000003a00137202 */ /* 0x000fce0000000f00 */
.L_x_2499:
[----:B------:R-:W-:Y:S05]  /*68d0*/  BSYNC B2 ;  /* 0x0000000000027941 */ /* 0x000fea0003800000 */
.L_x_2497:
        /* <DEDUP_REMOVED lines=16> */
.L_x_2503:
[----:B------:R-:W-:Y:S05]  /*69e0*/  BSYNC B3 ;  /* 0x0000000000037941 */ /* 0x000fea0003800000 */
.L_x_2502:
        /* <DEDUP_REMOVED lines=37> */
[----:B------:R-:W-:Y:S01]  /*6c40*/  LOP3.LUT R54, R53, UR32, R42, 0x96, !PT ;  /* 0x0000002035367c12 */ /* 0x000fe2000f8e962a */
[----:B------:R-:W-:-:S04]  /*6c50*/  IMAD.WIDE.U32 R58, R58, -0x326172a9, RZ ;  /* 0xcd9e8d573a3a7825 */ /* 0x000fc800078e00ff */
[----:B------:R-:W-:Y:S01]  /*6c60*/  IMAD.WIDE.U32 R54, R54, -0x2daee0ad, RZ ;  /* 0xd2511f5336367825 */ /* 0x000fe200078e00ff */
[----:B------:R-:W-:-:S04]  /*6c70*/  LOP3.LUT R52, R59, UR34, R52, 0x96, !PT ;  /* 0x000000223b347c12 */ /* 0x000fc8000f8e9634 */
[----:B------:R-:W-:-:S07]  /*6c80*/  LOP3.LUT R49, R55, UR35, R38, 0x96, !PT ;  /* 0x0000002337317c12 */ /* 0x000fce000f8e9626 */
.L_x_2501:
[----:B------:R-:W-:Y:S05]  /*6c90*/  BSYNC B2 ;  /* 0x0000000000027941 */ /* 0x000fea0003800000 */
.L_x_2500:
        /* <DEDUP_REMOVED lines=19> */
.L_x_2504:
        /* <DEDUP_REMOVED lines=12> */
.L_x_2507:
[----:B------:R-:W-:-:S07]  /*6e90*/  MOV R10, R58 ;  /* 0x0000003a000a7202 */ /* 0x000fce0000000f00 */
.L_x_2508:
[----:B------:R-:W-:Y:S05]  /*6ea0*/  BSYNC B2 ;  /* 0x0000000000027941 */ /* 0x000fea0003800000 */
.L_x_2506:
        /* <DEDUP_REMOVED lines=16> */
.L_x_2512:
[----:B------:R-:W-:Y:S05]  /*6fb0*/  BSYNC B3 ;  /* 0x0000000000037941 */ /* 0x000fea0003800000 */
.L_x_2511:
        /* <DEDUP_REMOVED lines=42> */
.L_x_2510:
[----:B------:R-:W-:Y:S05]  /*7260*/  BSYNC B2 ;  /* 0x0000000000027941 */ /* 0x000fea0003800000 */
.L_x_2509:
        /* <DEDUP_REMOVED lines=10> */
.L_x_2505:
        /* <DEDUP_REMOVED lines=12> */
.L_x_2514:
[----:B------:R-:W-:-:S07]  /*73d0*/  IMAD.MOV.U32 R47, RZ, RZ, R58 ;  /* 0x000000ffff2f7224 */ /* 0x000fce00078e003a */
.L_x_2515:
[----:B------:R-:W-:Y:S05]  /*73e0*/  BSYNC B2 ;  /* 0x0000000000027941 */ /* 0x000fea0003800000 */
.L_x_2513:
        /* <DEDUP_REMOVED lines=16> */
.L_x_2519:
[----:B------:R-:W-:Y:S05]  /*74f0*/  BSYNC B3 ;  /* 0x0000000000037941 */ /* 0x000fea0003800000 */
.L_x_2518:
        /* <DEDUP_REMOVED lines=42> */
.L_x_2517:
[----:B------:R-:W-:Y:S05]  /*77a0*/  BSYNC B2 ;  /* 0x0000000000027941 */ /* 0x000fea0003800000 */
.L_x_2516:
        /* <DEDUP_REMOVED lines=14> */
.L_x_2520:
        /* <DEDUP_REMOVED lines=12> */
.L_x_2523:
[----:B------:R-:W-:-:S07]  /*7950*/  MOV R11, R58 ;  /* 0x0000003a000b7202 */ /* 0x000fce0000000f00 */
.L_x_2524:
[----:B------:R-:W-:Y:S05]  /*7960*/  BSYNC B2 ;  /* 0x0000000000027941 */ /* 0x000fea0003800000 */
.L_x_2522:
        /* <DEDUP_REMOVED lines=16> */
.L_x_2528:
[----:B------:R-:W-:Y:S05]  /*7a70*/  BSYNC B3 ;  /* 0x0000000000037941 */ /* 0x000fea0003800000 */
.L_x_2527:
        /* <DEDUP_REMOVED lines=42> */
.L_x_2526:
[----:B------:R-:W-:Y:S05]  /*7d20*/  BSYNC B2 ;  /* 0x0000000000027941 */ /* 0x000fea0003800000 */
.L_x_2525:
        /* <DEDUP_REMOVED lines=10> */
.L_x_2521:
        /* <DEDUP_REMOVED lines=12> */
.L_x_2530:
[----:B------:R-:W-:-:S07]  /*7e90*/  IMAD.MOV.U32 R28, RZ, RZ, R58 ;  /* 0x000000ffff1c7224 */ /* 0x000fce00078e003a */
.L_x_2531:
[----:B------:R-:W-:Y:S05]  /*7ea0*/  BSYNC B2 ;  /* 0x0000000000027941 */ /* 0x000fea0003800000 */
.L_x_2529:
        /* <DEDUP_REMOVED lines=16> */
.L_x_2535:
[----:B------:R-:W-:Y:S05]  /*7fb0*/  BSYNC B3 ;  /* 0x0000000000037941 */ /* 0x000fea0003800000 */
.L_x_2534:
        /* <DEDUP_REMOVED lines=42> */
.L_x_2533:
[----:B------:R-:W-:Y:S05]  /*8260*/  BSYNC B2 ;  /* 0x0000000000027941 */ /* 0x000fea0003800000 */
.L_x_2532:
        /* <DEDUP_REMOVED lines=14> */
.L_x_2536:
        /* <DEDUP_REMOVED lines=12> */
.L_x_2539:
[----:B------:R-:W-:-:S07]  /*8410*/  MOV R12, R58 ;  /* 0x0000003a000c7202 */ /* 0x000fce0000000f00 */
.L_x_2540:
[----:B------:R-:W-:Y:S05]  /*8420*/  BSYNC B2 ;  /* 0x0000000000027941 */ /* 0x000fea0003800000 */
.L_x_2538:
        /* <DEDUP_REMOVED lines=16> */
.L_x_2544:
[----:B------:R-:W-:Y:S05]  /*8530*/  BSYNC B3 ;  /* 0x0000000000037941 */ /* 0x000fea0003800000 */
.L_x_2543:
        /* <DEDUP_REMOVED lines=42> */
.L_x_2542:
[----:B------:R-:W-:Y:S05]  /*87e0*/  BSYNC B2 ;  /* 0x0000000000027941 */ /* 0x000fea0003800000 */
.L_x_2541:
        /* <DEDUP_REMOVED lines=10> */
.L_x_2537:
        /* <DEDUP_REMOVED lines=12> */
.L_x_2546:
[----:B------:R-:W-:-:S07]  /*8950*/  IMAD.MOV.U32 R56, RZ, RZ, R58 ;  /* 0x000000ffff387224 */ /* 0x000fce00078e003a */
.L_x_2547:
[----:B------:R-:W-:Y:S05]  /*8960*/  BSYNC B2 ;  /* 0x0000000000027941 */ /* 0x000fea0003800000 */
.L_x_2545:
        /* <DEDUP_REMOVED lines=16> */
.L_x_2551:
[----:B------:R-:W-:Y:S05]  /*8a70*/  BSYNC B3 ;  /* 0x0000000000037941 */ /* 0x000fea0003800000 */
.L_x_2550:
        /* <DEDUP_REMOVED lines=42> */
.L_x_2549:
[----:B------:R-:W-:Y:S05]  /*8d20*/  BSYNC B2 ;  /* 0x0000000000027941 */ /* 0x000fea0003800000 */
.L_x_2548:
        /* <DEDUP_REMOVED lines=14> */
.L_x_2552:
        /* <DEDUP_REMOVED lines=12> */
.L_x_2555:
[----:B------:R-:W-:-:S07]  /*8ed0*/  MOV R13, R58 ;  /* 0x0000003a000d7202 */ /* 0x000fce0000000f00 */
.L_x_2556:
[----:B------:R-:W-:Y:S05]  /*8ee0*/  BSYNC B2 ;  /* 0x0000000000027941 */ /* 0x000fea0003800000 */
.L_x_2554:
        /* <DEDUP_REMOVED lines=16> */
.L_x_2560:
[----:B------:R-:W-:Y:S05]  /*8ff0*/  BSYNC B3 ;  /* 0x0000000000037941 */ /* 0x000fea0003800000 */
.L_x_2559:
        /* <DEDUP_REMOVED lines=42> */
.L_x_2558:
[----:B------:R-:W-:Y:S05]  /*92a0*/  BSYNC B2 ;  /* 0x0000000000027941 */ /* 0x000fea0003800000 */
.L_x_2557:
        /* <DEDUP_REMOVED lines=10> */
.L_x_2553:
        /* <DEDUP_REMOVED lines=12> */
.L_x_2562:
[----:B------:R-:W-:-:S07]  /*9410*/  IMAD.MOV.U32 R39, RZ, RZ, R58 ;  /* 0x000000ffff277224 */ /* 0x000fce00078e003a */
.L_x_2563:
[----:B------:R-:W-:Y:S05]  /*9420*/  BSYNC B2 ;  /* 0x0000000000027941 */ /* 0x000fea0003800000 */
.L_x_2561:
        /* <DEDUP_REMOVED lines=16> */
.L_x_2567:
[----:B------:R-:W-:Y:S05]  /*9530*/  BSYNC B3 ;  /* 0x0000000000037941 */ /* 0x000fea0003800000 */
.L_x_2566:
        /* <DEDUP_REMOVED lines=42> */
.L_x_2565:
[----:B------:R-:W-:Y:S05]  /*97e0*/  BSYNC B2 ;  /* 0x0000000000027941 */ /* 0x000fea0003800000 */
.L_x_2564:
        /* <DEDUP_REMOVED lines=14> */
.L_x_2568:
        /* <DEDUP_REMOVED lines=12> */
.L_x_2571:
[----:B------:R-:W-:-:S07]  /*9990*/  MOV R14, R58 ;  /* 0x0000003a000e7202 */ /* 0x000fce0000000f00 */
.L_x_2572:
[----:B------:R-:W-:Y:S05]  /*99a0*/  BSYNC B2 ;  /* 0x0000000000027941 */ /* 0x000fea0003800000 */
.L_x_2570:
        /* <DEDUP_REMOVED lines=16> */
.L_x_2576:
[----:B------:R-:W-:Y:S05]  /*9ab0*/  BSYNC B3 ;  /* 0x0000000000037941 */ /* 0x000fea0003800000 */
.L_x_2575:
        /* <DEDUP_REMOVED lines=42> */
.L_x_2574:
[----:B------:R-:W-:Y:S05]  /*9d60*/  BSYNC B2 ;  /* 0x0000000000027941 */ /* 0x000fea0003800000 */
.L_x_2573:
        /* <DEDUP_REMOVED lines=10> */
.L_x_2569:
        /* <DEDUP_REMOVED lines=12> */
.L_x_2578:
[----:B------:R-:W-:-:S07]  /*9ed0*/  IMAD.MOV.U32 R65, RZ, RZ, R58 ;  /* 0x000000ffff417224 */ /* 0x000fce00078e003a */
.L_x_2579:
[----:B------:R-:W-:Y:S05]  /*9ee0*/  BSYNC B2 ;  /* 0x0000000000027941 */ /* 0x000fea0003800000 */
.L_x_2577:
        /* <DEDUP_REMOVED lines=16> */
.L_x_2583:
[----:B------:R-:W-:Y:S05]  /*9ff0*/  BSYNC B3 ;  /* 0x0000000000037941 */ /* 0x000fea0003800000 */
.L_x_2582:
        /* <DEDUP_REMOVED lines=42> */
.L_x_2581:
[----:B------:R-:W-:Y:S05]  /*a2a0*/  BSYNC B2 ;  /* 0x0000000000027941 */ /* 0x000fea0003800000 */
.L_x_2580:
        /* <DEDUP_REMOVED lines=13> */
.L_x_2584:
        /* <DEDUP_REMOVED lines=12> */
.L_x_2587:
[----:B------:R-:W-:-:S07]  /*a440*/  MOV R15, R58 ;  /* 0x0000003a000f7202 */ /* 0x000fce0000000f00 */
.L_x_2588:
[----:B------:R-:W-:Y:S05]  /*a450*/  BSYNC B2 ;  /* 0x0000000000027941 */ /* 0x000fea0003800000 */
.L_x_2586:
        /* <DEDUP_REMOVED lines=16> */
.L_x_2592:
[----:B------:R-:W-:Y:S05]  /*a560*/  BSYNC B3 ;  /* 0x0000000000037941 */ /* 0x000fea0003800000 */
.L_x_2591:
        /* <DEDUP_REMOVED lines=42> */
.L_x_2590:
[----:B------:R-:W-:Y:S05]  /*a810*/  BSYNC B2 ;  /* 0x0000000000027941 */ /* 0x000fea0003800000 */
.L_x_2589:
        /* <DEDUP_REMOVED lines=10> */
.L_x_2585:
        /* <DEDUP_REMOVED lines=12> */
.L_x_2594:
[----:B------:R-:W-:-:S07]  /*a980*/  IMAD.MOV.U32 R30, RZ, RZ, R58 ;  /* 0x000000ffff1e7224 */ /* 0x000fce00078e003a */
.L_x_2595:
[----:B------:R-:W-:Y:S05]  /*a990*/  BSYNC B2 ;  /* 0x0000000000027941 */ /* 0x000fea0003800000 */
.L_x_2593:
        /* <DEDUP_REMOVED lines=16> */
.L_x_2599:
[----:B------:R-:W-:Y:S05]  /*aaa0*/  BSYNC B3 ;  /* 0x0000000000037941 */ /* 0x000fea0003800000 */
.L_x_2598:
        /* <DEDUP_REMOVED lines=43> */
.L_x_2597:
[----:B------:R-:W-:Y:S05]  /*ad60*/  BSYNC B2 ;  /* 0x0000000000027941 */ /* 0x000fea0003800000 */
.L_x_2596:
        /* <DEDUP_REMOVED lines=13> */
.L_x_2600:
        /* <DEDUP_REMOVED lines=12> */
.L_x_2603:
[----:B------:R-:W-:-:S07]  /*af00*/  IMAD.MOV.U32 R16, RZ, RZ, R58 ;  /* 0x000000ffff107224 */ /* 0x000fce00078e003a */
.L_x_2604:
[----:B------:R-:W-:Y:S05]  /*af10*/  BSYNC B2 ;  /* 0x0000000000027941 */ /* 0x000fea0003800000 */
.L_x_2602:
        /* <DEDUP_REMOVED lines=16> */
.L_x_2608:
[----:B------:R-:W-:Y:S05]  /*b020*/  BSYNC B3 ;  /* 0x0000000000037941 */ /* 0x000fea0003800000 */
.L_x_2607:
        /* <DEDUP_REMOVED lines=43> */
.L_x_2606:
[----:B------:R-:W-:Y:S05]  /*b2e0*/  BSYNC B2 ;  /* 0x0000000000027941 */ /* 0x000fea0003800000 */
.L_x_2605:
        /* <DEDUP_REMOVED lines=10> */
.L_x_2601:
        /* <DEDUP_REMOVED lines=12> */
.L_x_2610:
[----:B------:R-:W-:-:S07]  /*b450*/  IMAD.MOV.U32 R30, RZ, RZ, R58 ;  /* 0x000000ffff1e7224 */ /* 0x000fce00078e003a */
.L_x_2611:
[----:B------:R-:W-:Y:S05]  /*b460*/  BSYNC B2 ;  /* 0x0000000000027941 */ /* 0x000fea0003800000 */
.L_x_2609:
        /* <DEDUP_REMOVED lines=16> */
.L_x_2615:
[----:B------:R-:W-:Y:S05]  /*b570*/  BSYNC B3 ;  /* 0x0000000000037941 */ /* 0x000fea0003800000 */
.L_x_2614:
        /* <DEDUP_REMOVED lines=42> */
[----:B------:R-:W-:Y:S01]  /*b820*/  IMAD.MOV.U32 R51, RZ, RZ, RZ ;  /* 0x000000ffff337224 */ /* 0x000fe200078e00ff */
[----:B------:R-:W-:-:S07]  /*b830*/  MOV R54, R50 ;  /* 0x0000003200367202 */ /* 0x000fce0000000f00 */
.L_x_2613:
[----:B------:R-:W-:Y:S05]  /*b840*/  BSYNC B2 ;  /* 0x0000000000027941 */ /* 0x000fea0003800000 */
.L_x_2612:
        /* <DEDUP_REMOVED lines=13> */
.L_x_2616:
        /* <DEDUP_REMOVED lines=12> */
.L_x_2619:
[----:B------:R-:W-:-:S07]  /*b9e0*/  MOV R17, R58 ;  /* 0x0000003a00117202 */ /* 0x000fce0000000f00 */
.L_x_2620:
[----:B------:R-:W-:Y:S05]  /*b9f0*/  BSYNC B2 ;  /* 0x0000000000027941 */ /* 0x000fea0003800000 */
.L_x_2618:
        /* <DEDUP_REMOVED lines=16> */
.L_x_2624:
[----:B------:R-:W-:Y:S05]  /*bb00*/  BSYNC B3 ;  /* 0x0000000000037941 */ /* 0x000fea0003800000 */
.L_x_2623:
        /* <DEDUP_REMOVED lines=43> */
.L_x_2622:
[----:B------:R-:W-:Y:S05]  /*bdc0*/  BSYNC B2 ;  /* 0x0000000000027941 */ /* 0x000fea0003800000 */
.L_x_2621:
        /* <DEDUP_REMOVED lines=10> */
.L_x_2617:
        /* <DEDUP_REMOVED lines=24> */
[----:B------:R-:W-:Y:S02]  /*bff0*/  LOP3.LUT R31, R47, R51, R31, 0xfe, !PT ;  /* 0x000000332f1f7212 */ /* 0x000fe400078efe1f */
[----:B------:R-:W-:Y:S02]  /*c000*/  SHF.L.U32 R51, R45, 0x3, RZ ;  /* 0x000000032d337819 */ /* 0x000fe400000006ff */
[----:B------:R-:W-:Y:S02]  /*c010*/  LOP3.LUT R53, R46, R28, R30, 0xfe, !PT ;  /* 0x0000001c2e357212 */ /* 0x000fe400078efe1e */
[----:B------:R-:W-:Y:S02]  /*c020*/  SHF.R.U32.HI R45, RZ, 0x1d, R45 ;  /* 0x0000001dff2d7819 */ /* 0x000fe4000001162d */
[----:B------:R-:W-:Y:S02]  /*c030*/  IADD3 R28, P0, R51, UR14, RZ ;  /* 0x0000000e331c7c10 */ /* 0x000fe4000ff1e0ff */
[----:B------:R-:W-:-:S02]  /*c040*/  SEL R30, RZ, 0x1, P2 ;  /* 0x00000001ff1e7807 */ /* 0x000fc40001000000 */
[----:B------:R-:W-:Y:S02]  /*c050*/  IADD3.X R29, R45, UR15, RZ, P0, !PT ;  /* 0x0000000f2d1d7c10 */ /* 0x000fe400087fe4ff */
[----:B------:R-:W-:-:S05]  /*c060*/  LOP3.LUT R30, R53, R30, RZ, 0xfc, !PT ;  /* 0x0000001e351e7212 */ /* 0x000fca00078efcff */
[----:B------:R2:W-:Y:S01]  /*c070*/  STG.E.64 desc[UR4][R28.64], R30 ;  /* 0x0000001e1c007986 */ /* 0x0005e2000c101b04 */
[----:B------:R-:W-:Y:S05]  /*c080*/  @!P1 BRA `(.L_x_2496) ;  /* 0x0000000000509947 */ /* 0x000fea0003800000 */
[----:B--2---:R-:W-:Y:S01]  /*c090*/  IMAD.U32 R29, R16, 0x10000, RZ ;  /* 0x00010000101d7824 */ /* 0x004fe200078e00ff */
[----:B------:R-:W-:Y:S02]  /*c0a0*/  LOP3.LUT R28, R17, 0xffff, RZ, 0xc0, !PT ;  /* 0x0000ffff111c7812 */ /* 0x000fe400078ec0ff */
        /* <DEDUP_REMOVED lines=18> */
.L_x_2496:
[----:B------:R-:W-:Y:S05]  /*c1d0*/  BSYNC B1 ;  /* 0x0000000000017941 */ /* 0x000fea0003800000 */
.L_x_2495:
        /* <DEDUP_REMOVED lines=78> */
.L_x_2642:
        /* <DEDUP_REMOVED lines=22> */
[----:B------:R-:W-:Y:S01]  /*c820*/  FMUL.FTZ R30, R45, R30 ;  /* 0x0000001e2d1e7220 */ /* 0x000fe20000410000 */
[----:B------:R-:W-:Y:S01]  /*c830*/  FADD.FTZ R70, R37, -R51 ;  /* 0x8000003325467221 */ /* 0x000fe20000010000 */
[C---:B------:R-:W-:Y:S01]  /*c840*/  FMUL.FTZ R28, R45.reuse, R28 ;  /* 0x0000001c2d1c7220 */ /* 0x040fe20000410000 */
[----:B------:R-:W-:Y:S01]  /*c850*/  FMUL.FTZ R55, R45, R56 ;  /* 0x000000382d377220 */ /* 0x000fe20000410000 */
        /* <DEDUP_REMOVED lines=8> */
[C---:B0-----:R-:W-:Y:S01]  /*c8e0*/  IMAD.WIDE.U32 R46, R8.reuse, 0x10, R46 ;  /* 0x00000010082e7825 */ /* 0x041fe200078e002e */
[----:B------:R-:W-:-:S03]  /*c8f0*/  IADD3 R8, R8, 0x20, RZ ;  /* 0x0000002008087810 */ /* 0x000fc60007ffe0ff */
[----:B--2---:R-:W-:Y:S01]  /*c900*/  FFMA.FTZ R28, R53, R28, R93 ;  /* 0x0000001c351c7223 */ /* 0x004fe2000001005d */
[----:B------:R-:W-:Y:S01]  /*c910*/  FMUL.FTZ R53, R45, R30 ;  /* 0x0000001e2d357220 */ /* 0x000fe20000410000 */
[----:B------:R-:W-:-:S03]  /*c920*/  FADD.FTZ R30, R41, -R51 ;  /* 0x80000033291e7221 */ /* 0x000fc60000010000 */
[----:B------:R-:W-:Y:S01]  /*c930*/  F2FP.F16.F32.PACK_AB R28, R29, R28 ;  /* 0x0000001c1d1c723e */ /* 0x000fe200000000ff */
[C---:B------:R-:W-:Y:S01]  /*c940*/  FMUL.FTZ R30, R45.reuse, R30 ;  /* 0x0000001e2d1e7220 */ /* 0x040fe20000410000 */
[----:B------:R-:W-:Y:S01]  /*c950*/  FMUL.FTZ R29, R45, R70 ;  /* 0x000000462d1d7220 */ /* 0x000fe20000410000 */
[----:B------:R-:W-:Y:S01]  /*c960*/  FFMA.FTZ R70, R88, R55, R87 ;  /* 0x0000003758467223 */ /* 0x000fe20000010057 */
[----:B------:R-:W-:Y:S01]  /*c970*/  FFMA.FTZ R53, R90, R53, R89 ;  /* 0x000000355a357223 */ /* 0x000fe20000010059 */
[----:B------:R-:W-:Y:S01]  /*c980*/  FFMA.FTZ R55, R82, R30, R81 ;  /* 0x0000001e52377223 */ /* 0x000fe20000010051 */
[----:B------:R-:W-:Y:S01]  /*c990*/  FFMA.FTZ R72, R80, R29, R79 ;  /* 0x0000001d50487223 */ /* 0x000fe2000001004f */
[----:B------:R-:W-:Y:S02]  /*c9a0*/  F2FP.F16.F32.PACK_AB R30, R56, R31 ;  /* 0x0000001f381e723e */ /* 0x000fe400000000ff */
[----:B------:R-:W-:Y:S02]  /*c9b0*/  F2FP.F16.F32.PACK_AB R29, R70, R53 ;  /* 0x00000035461d723e */ /* 0x000fe400000000ff */
[----:B------:R-:W-:-:S05]  /*c9c0*/  F2FP.F16.F32.PACK_AB R31, R72, R55 ;  /* 0x00000037481f723e */ /* 0x000fca00000000ff */
[----:B------:R1:W-:Y:S02]  /*c9d0*/  STG.E.128 desc[UR4][R46.64], R28 ;  /* 0x0000001c2e007986 */ /* 0x0003e4000c101d04 */
.L_x_2627:
[----:B------:R-:W-:Y:S05]  /*c9e0*/  BSYNC B1 ;  /* 0x0000000000017941 */ /* 0x000fea0003800000 */
.L_x_2626:
        /* <DEDUP_REMOVED lines=28> */
[----:B------:R-:W-:Y:S01]  /*cbb0*/  F2FP.F16.F32.PACK_AB R31, R53, R31 ;  /* 0x0000001f351f723e */ /* 0x000fe200000000ff */
[----:B0-----:R-:W-:Y:S01]  /*cbc0*/  IMAD.WIDE.U32 R46, R8, 0x10, R46 ;  /* 0x00000010082e7825 */ /* 0x001fe200078e002e */
[----:B------:R-:W-:-:S02]  /*cbd0*/  F2FP.F16.F32.PACK_AB R30, R51, R70 ;  /* 0x00000046331e723e */ /* 0x000fc400000000ff */
[----:B------:R-:W-:Y:S02]  /*cbe0*/  F2FP.F16.F32.PACK_AB R29, R56, R55 ;  /* 0x00000037381d723e */ /* 0x000fe400000000ff */
[----:B------:R-:W-:-:S05]  /*cbf0*/  F2FP.F16.F32.PACK_AB R28, R45, R28 ;  /* 0x0000001c2d1c723e */ /* 0x000fca00000000ff */
[----:B------:R2:W-:Y:S02]  /*cc00*/  STG.E.128 desc[UR4][R46.64], R28 ;  /* 0x0000001c2e007986 */ /* 0x0005e4000c101d04 */
.L_x_2629:
[----:B------:R-:W-:Y:S05]  /*cc10*/  BSYNC B1 ;  /* 0x0000000000017941 */ /* 0x000fea0003800000 */
.L_x_2628:
[----:B012---:R-:W0:Y:S02]  /*cc20*/  LDC.64 R28, c[0x0][0x210] ;  /* 0x00008400ff1c7b82 */ /* 0x007e240000000a00 */
[----:B0-----:R-:W-:-:S05]  /*cc30*/  IMAD R2, R28, 0x4, R2 ;  /* 0x000000041c027824 */ /* 0x001fca00078e0202 */
[----:B------:R-:W-:-:S13]  /*cc40*/  ISETP.GE.AND P0, PT, R2, R29, PT ;  /* 0x0000001d0200720c */ /* 0x000fda0003f06270 */
[----:B------:R-:W-:Y:S05]  /*cc50*/  @!P0 BRA `(.L_x_2630) ;  /* 0xffffff3c00d88947 */ /* 0x000fea000383ffff */
[----:B------:R-:W-:Y:S05]  /*cc60*/  BSYNC B0 ;  /* 0x0000000000007941 */ /* 0x000fea0003800000 */
.L_x_2363:
[----:B------:R-:W-:Y:S05]  /*cc70*/  EXIT ;  /* 0x000000000000794d */ /* 0x000fea0003800000 */
.L_x_2625:
        /* <DEDUP_REMOVED lines=8> */
.L_x_2632:
[----:B------:R-:W-:Y:S05]  /*cd00*/  BSYNC B1 ;  /* 0x0000000000017941 */ /* 0x000fea0003800000 */
.L_x_2631:
        /* <DEDUP_REMOVED lines=9> */
.L_x_2633:
[----:B------:R-:W-:Y:S02]  /*cda0*/  IMAD.MOV.U32 R45, RZ, RZ, 0x4 ;  /* 0x00000004ff2d7424 */ /* 0x000fe400078e00ff */
[----:B------:R-:W-:-:S04]  /*cdb0*/  IMAD.MOV.U32 R29, RZ, RZ, R55 ;  /* 0x000000ffff1d7224 */ /* 0x000fc800078e0037 */
[----:B------:R-:W-:-:S05]  /*cdc0*/  FADD.FTZ R51, R46, R29 ;  /* 0x0000001d2e337221 */ /* 0x000fca0000010000 */
[----:B------:R-:W-:-:S07]  /*cdd0*/  MOV R72, R51 ;  /* 0x0000003300487202 */ /* 0x000fce0000000f00 */
[----:B------:R-:W-:Y:S05]  /*cde0*/  WARPSYNC.COLLECTIVE R30, `(.L_x_2634) ;  /* 0x000000001e087348 */ /* 0x000fea0003c00000 */
[----:B------:R0:W1:Y:S02]  /*cdf0*/  SHFL.BFLY P2, R55, R72, R45, R31 ;  /* 0x0c00002d48377389 */ /* 0x000064000004001f */
[----:B01----:R-:W-:Y:S01]  /*ce00*/  ENDCOLLECTIVE ;  /* 0x000000000000791b */ /* 0x003fe20003800000 */
.L_x_2634:
[----:B------:R-:W-:Y:S01]  /*ce10*/  HFMA2.MMA R45, -RZ, RZ, 0, 4.76837158203125e-07 ;  /* 0x00000008ff2d7435 */ /* 0x000fe200000001ff */
[----:B------:R-:W-:-:S05]  /*ce20*/  MOV R56, R55 ;  /* 0x0000003700387202 */ /* 0x000fca0000000f00 */
[----:B------:R-:W-:-:S04]  /*ce30*/  FADD.FTZ R56, R51, R56 ;  /* 0x0000003833387221 */ /* 0x000fc80000010000 */
[----:B------:R-:W-:-:S07]  /*ce40*/  IMAD.MOV.U32 R72, RZ, RZ, R56 ;  /* 0x000000ffff487224 */ /* 0x000fce00078e0038 */
[----:B------:R-:W-:Y:S05]  /*ce50*/  WARPSYNC.COLLECTIVE R30, `(.L_x_2635) ;  /* 0x000000001e087348 */ /* 0x000fea0003c00000 */
[----:B------:R0:W1:Y:S02]  /*ce60*/  SHFL.BFLY P2, R55, R72, R45, R31 ;  /* 0x0c00002d48377389 */ /* 0x000064000004001f */
[----:B01----:R-:W-:Y:S01]  /*ce70*/  ENDCOLLECTIVE ;  /* 0x000000000000791b */ /* 0x003fe20003800000 */
.L_x_2635:
        /* <DEDUP_REMOVED lines=8> */
.L_x_2636:
        /* <DEDUP_REMOVED lines=43> */
.L_x_2637:
[----:B------:R-:W-:Y:S02]  /*d1b0*/  IMAD.MOV.U32 R45, RZ, RZ, 0x2 ;  /* 0x00000002ff2d7424 */ /* 0x000fe400078e00ff */
[----:B------:R-:W-:-:S04]  /*d1c0*/  IMAD.MOV.U32 R51, RZ, RZ, R55 ;  /* 0x000000ffff337224 */ /* 0x000fc800078e0037 */
[----:B------:R-:W-:-:S05]  /*d1d0*/  FADD.FTZ R51, R28, R51 ;  /* 0x000000331c337221 */ /* 0x000fca0000010000 */
[----:B------:R-:W-:-:S07]  /*d1e0*/  MOV R72, R51 ;  /* 0x0000003300487202 */ /* 0x000fce0000000f00 */
[----:B------:R-:W-:Y:S05]  /*d1f0*/  WARPSYNC.COLLECTIVE R30, `(.L_x_2638) ;  /* 0x000000001e087348 */ /* 0x000fea0003c00000 */
[----:B------:R0:W1:Y:S02]  /*d200*/  SHFL.BFLY P2, R55, R72, R45, R31 ;  /* 0x0c00002d48377389 */ /* 0x000064000004001f */
[----:B01----:R-:W-:Y:S01]  /*d210*/  ENDCOLLECTIVE ;  /* 0x000000000000791b */ /* 0x003fe20003800000 */
.L_x_2638:
[----:B------:R-:W-:Y:S01]  /*d220*/  HFMA2.MMA R45, -RZ, RZ, 0, 2.384185791015625e-07 ;  /* 0x00000004ff2d7435 */ /* 0x000fe200000001ff */
[----:B------:R-:W-:-:S05]  /*d230*/  MOV R46, R55 ;  /* 0x00000037002e7202 */ /* 0x000fca0000000f00 */
[----:B------:R-:W-:-:S04]  /*d240*/  FADD.FTZ R46, R51, R46 ;  /* 0x0000002e332e7221 */ /* 0x000fc80000010000 */
[----:B------:R-:W-:-:S07]  /*d250*/  IMAD.MOV.U32 R72, RZ, RZ, R46 ;  /* 0x000000ffff487224 */ /* 0x000fce00078e002e */
[----:B------:R-:W-:Y:S05]  /*d260*/  WARPSYNC.COLLECTIVE R30, `(.L_x_2639) ;  /* 0x000000001e087348 */ /* 0x000fea0003c00000 */
[----:B------:R0:W1:Y:S02]  /*d270*/  SHFL.BFLY P2, R55, R72, R45, R31 ;  /* 0x0c00002d48377389 */ /* 0x000064000004001f */
[----:B01----:R-:W-:Y:S01]  /*d280*/  ENDCOLLECTIVE ;  /* 0x000000000000791b */ /* 0x003fe20003800000 */
.L_x_2639:
[----:B------:R-:W-:Y:S02]  /*d290*/  IMAD.MOV.U32 R45, RZ, RZ, 0x8 ;  /* 0x00000008ff2d7424 */ /* 0x000fe400078e00ff */
[----:B------:R-:W-:-:S04]  /*d2a0*/  IMAD.MOV.U32 R53, RZ, RZ, R55 ;  /* 0x000000ffff357224 */ /* 0x000fc800078e0037 */
[----:B------:R-:W-:-:S05]  /*d2b0*/  FADD.FTZ R53, R46, R53 ;  /* 0x000000352e357221 */ /* 0x000fca0000010000 */
[----:B------:R-:W-:-:S07]  /*d2c0*/  MOV R72, R53 ;  /* 0x0000003500487202 */ /* 0x000fce0000000f00 */
[----:B------:R-:W-:Y:S05]  /*d2d0*/  WARPSYNC.COLLECTIVE R30, `(.L_x_2640) ;  /* 0x000000001e087348 */ /* 0x000fea0003c00000 */
[----:B------:R0:W1:Y:S02]  /*d2e0*/  SHFL.BFLY P2, R55, R72, R45, R31 ;  /* 0x0c00002d48377389 */ /* 0x000064000004001f */
[----:B01----:R-:W-:Y:S01]  /*d2f0*/  ENDCOLLECTIVE ;  /* 0x000000000000791b */ /* 0x003fe20003800000 */
.L_x_2640:
[----:B------:R-:W-:Y:S01]  /*d300*/  HFMA2.MMA R45, -RZ, RZ, 0, 9.5367431640625e-07 ;  /* 0x00000010ff2d7435 */ /* 0x000fe200000001ff */
[----:B------:R-:W-:-:S05]  /*d310*/  MOV R56, R55 ;  /* 0x0000003700387202 */ /* 0x000fca0000000f00 */
[----:B------:R-:W-:-:S04]  /*d320*/  FADD.FTZ R56, R53, R56 ;  /* 0x0000003835387221 */ /* 0x000fc80000010000 */
[----:B------:R-:W-:-:S07]  /*d330*/  IMAD.MOV.U32 R72, RZ, RZ, R56 ;  /* 0x000000ffff487224 */ /* 0x000fce00078e0038 */
[----:B------:R-:W-:Y:S05]  /*d340*/  WARPSYNC.COLLECTIVE R30, `(.L_x_2641) ;  /* 0x000000001e087348 */ /* 0x000fea0003c00000 */
[----:B------:R0:W1:Y:S02]  /*d350*/  SHFL.BFLY P2, R55, R72, R45, R31 ;  /* 0x0c00002d48377389 */ /* 0x000064000004001f */
[----:B01----:R-:W-:Y:S01]  /*d360*/  ENDCOLLECTIVE ;  /* 0x000000000000791b */ /* 0x003fe20003800000 */
.L_x_2641:
[----:B------:R-:W-:Y:S05]  /*d370*/  BRA `(.L_x_2642) ;  /* 0xfffffff000d07947 */ /* 0x000fea000383ffff */
.L_x_2643:
        /* <DEDUP_REMOVED lines=16> */
.L_x_14204:


//--------------------- .text._ZN10layer_norm31ln_parallel_residual_fwd_kernelINS_13Kernel_traitsI6__halfS2_S2_S2_fjLj512ELj1ELj4ELj1ELj16ENS_18Kernel_traits_baseILj512ES2_S2_S2_S2_fjLj128EEEEELb1ELb1ELb1EEEvNS_9FwdParamsE --------------------------
	.section	.text._ZN10layer_norm31ln_parallel_residual_fwd_kernelINS_13Kernel_traitsI6__halfS2_S2_S2_fjLj512ELj1ELj4ELj1ELj16ENS_18Kernel_traits_baseILj512ES2_S2_S2_S2_fjLj128EEEEELb1ELb1ELb1EEEvNS_9FwdParamsE,"ax",@progbits
	.align	128
        .global         _ZN10layer_norm31ln_parallel_residual_fwd_kernelINS_13Kernel_traitsI6__halfS2_S2_S2_fjLj512ELj1ELj4ELj1ELj16ENS_18Kernel_traits_baseILj512ES2_S2_S2_S2_fjLj128EEEEELb1ELb1ELb1EEEvNS_9FwdParamsE
        .type           _ZN10layer_norm31ln_parallel_residual_fwd_kernelINS_13Kernel_traitsI6__halfS2_S2_S2_fjLj512ELj1ELj4ELj1ELj16ENS_18Kernel_traits_baseILj512ES2_S2_S2_S2_fjLj128EEEEELb1ELb1ELb1EEEvNS_9FwdParamsE,@function
        .size           _ZN10layer_norm31ln_parallel_residual_fwd_kernelINS_13Kernel_traitsI6__halfS2_S2_S2_fjLj512ELj1ELj4ELj1ELj16ENS_18Kernel_traits_baseILj512ES2_S2_S2_S2_fjLj128EEEEELb1ELb1ELb1EEEvNS_9FwdParamsE,(.L_x_14205 - _ZN10layer_norm31ln_parallel_residual_fwd_kernelINS_13Kernel_traitsI6__halfS2_S2_S2_fjLj512ELj1ELj4ELj1ELj16ENS_18Kernel_traits_baseILj512ES2_S2_S2_S2_fjLj128EEEEELb1ELb1ELb1EEEvNS_9FwdParamsE)
        .other          _ZN10layer_norm31ln_parallel_residual_fwd_kernelINS_13Kernel_traitsI6__halfS2_S2_S2_fjLj512ELj1ELj4ELj1ELj16ENS_18Kernel_traits_baseILj512ES2_S2_S2_S2_fjLj128EEEEELb1ELb1ELb1EEEvNS_9FwdParamsE,@"STO_CUDA_ENTRY STV_DEFAULT"
_ZN10layer_norm31ln_parallel_residual_fwd_kernelINS_13Kernel_traitsI6__halfS2_S2_S2_fjLj512ELj1ELj4ELj1ELj16ENS_18Kernel_traits_baseILj512ES2_S2_S2_S2_fjLj128EEEEELb1ELb1ELb1EEEvNS_9FwdParamsE:
.text._ZN10layer_norm31ln_parallel_residual_fwd_kernelINS_13Kernel_traitsI6__halfS2_S2_S2_fjLj512ELj1ELj4ELj1ELj16ENS_18Kernel_traits_baseILj512ES2_S2_S2_S2_fjLj128EEEEELb1ELb1ELb1EEEvNS_9FwdParamsE:
        /* <DEDUP_REMOVED lines=10> */
[----:B------:R-:W-:Y:S01]  /*00a0*/  MOV R2, UR6 ;  /* 0x0000000600027c02 */ /* 0x000fe20008000f00 */
[----:B------:R-:W-:Y:S01]  /*00b0*/  ULDC.64 UR4, c[0x0][0x208] ;  /* 0x0000820000047ab9 */ /* 0x000fe20000000a00 */
[----:B------:R-:W-:Y:S01]  /*00c0*/  ISETP.NE.AND.EX P0, PT, RZ, UR9, PT, P0 ;  /* 0x00000009ff007c0c */ /* 0x000fe2000bf05300 */
[----:B------:R-:W2:Y:S01]  /*00d0*/  S2R R14, SR_CTAID.X ;  /* 0x00000000000e7919 */ /* 0x000ea20000002500 */
[----:B------:R-:W-:Y:S02]  /*00e0*/  ULDC UR10, c[0x0][0x214] ;  /* 0x00008500000a7ab9 */ /* 0x000fe40000000800 */
        /* <DEDUP_REMOVED lines=10> */
[----:B--2---:R-:W-:Y:S02]  /*0190*/  LEA R0, R14, R0, 0x2 ;  /* 0x000000000e007211 */ /* 0x004fe400078e10ff */
[----:B------:R-:W-:Y:S01]  /*01a0*/  IADD3 R6, P3, R6, UR8, RZ ;  /* 0x0000000806067c10 */ /* 0x000fe2000ff7e0ff */
[----:B------:R-:W-:Y:S01]  /*01b0*/  ULDC UR8, c[0x0][0x0] ;  /* 0x0000000000087ab9 */ /* 0x000fe20000000800 */
[----:B------:R-:W-:-:S03]  /*01c0*/  ISETP.GE.AND P2, PT, R0, UR10, PT ;  /* 0x0000000a00007c0c */ /* 0x000fc6000bf46270 */
[----:B------:R-:W-:Y:S01]  /*01d0*/  IMAD.X R7, RZ, RZ, UR9, P3 ;  /* 0x00000009ff077e24 */ /* 0x000fe200098e06ff */
        /* <DEDUP_REMOVED lines=15> */
[--C-:B------:R-:W-:Y:S01]  /*02d0*/  HADD2.F32 R87, -RZ, R8.reuse.H0_H0 ;  /* 0x20000008ff577230 */ /* 0x100fe20000004100 */
[----:B------:R-:W-:Y:S01]  /*02e0*/  UIADD3 UR20, UR7, 0x32370b8f, URZ ;  /* 0x32370b8f07147890 */ /* 0x000fe2000fffe03f */
[----:B------:R-:W-:Y:S01]  /*02f0*/  HADD2.F32 R86, -RZ, R8.H1_H1 ;  /* 0x30000008ff567230 */ /* 0x000fe20000004100 */
[----:B------:R-:W-:Y:S01]  /*0300*/  UIADD3 UR19, UR6, -0x255992d5, URZ ;  /* 0xdaa66d2b06137890 */ /* 0x000fe2000fffe03f */
[--C-:B------:R-:W-:Y:S01]  /*0310*/  HADD2.F32 R83, -RZ, R10.reuse.H0_H0 ;  /* 0x2000000aff537230 */ /* 0x100fe20000004100 */
[----:B------:R-:W-:Y:S01]  /*0320*/  UIADD3 UR21, UR6, 0x78dde6e4, URZ ;  /* 0x78dde6e406157890 */ /* 0x000fe2000fffe03f */
[----:B------:R-:W-:Y:S01]  /*0330*/  HADD2.F32 R82, -RZ, R10.H1_H1 ;  /* 0x3000000aff527230 */ /* 0x000fe20000004100 */
[----:B------:R-:W-:Y:S01]  /*0340*/  UIADD3 UR22, UR7, -0x126145ec, URZ ;  /* 0xed9eba1407167890 */ /* 0x000fe2000fffe03f */
[--C-:B------:R-:W-:Y:S01]  /*0350*/  HADD2.F32 R85, -RZ, R9.reuse.H0_H0 ;  /* 0x20000009ff557230 */ /* 0x100fe20000004100 */
[----:B------:R-:W-:Y:S01]  /*0360*/  UIADD3 UR24, UR7, -0x56f99767, URZ ;  /* 0xa906689907187890 */ /* 0x000fe2000fffe03f */
[----:B------:R-:W-:Y:S01]  /*0370*/  HADD2.F32 R84, -RZ, R9.H1_H1 ;  /* 0x30000009ff547230 */ /* 0x000fe20000004100 */
[----:B------:R-:W-:Y:S01]  /*0380*/  UIADD3 UR23, UR6, 0x1715609d, URZ ;  /* 0x1715609d06177890 */ /* 0x000fe2000fffe03f */
[----:B0-----:R-:W-:Y:S01]  /*0390*/  @P1 IADD3 R20, P2, R4, R3, RZ ;  /* 0x0000000304141210 */ /* 0x001fe20007f5e0ff */
[----:B------:R-:W-:Y:S01]  /*03a0*/  UIADD3 UR25, UR6, -0x4ab325aa, URZ ;  /* 0xb54cda5606197890 */ /* 0x000fe2000fffe03f */
[----:B------:R-:W-:Y:S01]  /*03b0*/  @!P0 CS2R R62, SRZ ;  /* 0x00000000003e8805 */ /* 0x000fe2000001ff00 */
[----:B------:R-:W-:Y:S01]  /*03c0*/  UIADD3 UR26, UR7, 0x646e171e, URZ ;  /* 0x646e171e071a7890 */ /* 0x000fe2000fffe03f */
[----:B------:R-:W-:Y:S01]  /*03d0*/  @P1 IADD3.X R21, RZ, R5, RZ, P2, !PT ;  /* 0x00000005ff151210 */ /* 0x000fe200017fe4ff */
[----:B------:R-:W-:Y:S01]  /*03e0*/  UIADD3 UR28, UR7, 0x1fd5c5a3, URZ ;  /* 0x1fd5c5a3071c7890 */ /* 0x000fe2000fffe03f */
[--C-:B------:R-:W-:Y:S01]  /*03f0*/  HADD2.F32 R81, -RZ, R11.reuse.H0_H0 ;  /* 0x2000000bff517230 */ /* 0x100fe20000004100 */
[----:B------:R-:W-:Y:S01]  /*0400*/  UIADD3 UR27, UR6, 0x5384540f, URZ ;  /* 0x5384540f061b7890 */ /* 0x000fe2000fffe03f */
[--C-:B------:R-:W-:Y:S01]  /*0410*/  SHF.R.U32.HI R3, RZ, 0x2, R21.reuse ;  /* 0x00000002ff037819 */ /* 0x100fe20000011615 */
[----:B------:R-:W-:Y:S01]  /*0420*/  UIADD3 UR29, UR6, -0xe443238, URZ ;  /* 0xf1bbcdc8061d7890 */ /* 0x000fe2000fffe03f */
[----:B------:R-:W-:Y:S01]  /*0430*/  SHF.R.U64 R4, R20, 0x2, R21 ;  /* 0x0000000214047819 */ /* 0x000fe20000001215 */
[----:B------:R-:W-:Y:S01]  /*0440*/  UIADD3 UR30, UR7, -0x24c28bd8, URZ ;  /* 0xdb3d7428071e7890 */ /* 0x000fe2000fffe03f */
[----:B------:R-:W-:Y:S01]  /*0450*/  LOP3.LUT R22, R22, UR6, R3, 0x96, !PT ;  /* 0x0000000616167c12 */ /* 0x000fe2000f8e9603 */
[----:B------:R-:W-:Y:S01]  /*0460*/  UIADD3 UR32, UR7, -0x695add53, URZ ;  /* 0x96a522ad07207890 */ /* 0x000fe2000fffe03f */
[----:B------:R-:W-:Y:S01]  /*0470*/  HADD2.F32 R80, -RZ, R11.H1_H1 ;  /* 0x3000000bff507230 */ /* 0x000fe20000004100 */
[----:B------:R-:W-:Y:S01]  /*0480*/  UIADD3 UR31, UR6, -0x700cb87f, URZ ;  /* 0x8ff34781061f7890 */ /* 0x000fe2000fffe03f */
[C---:B------:R-:W-:Y:S01]  /*0490*/  IMAD.HI.U32 R5, R4.reuse, -0x2daee0ad, RZ ;  /* 0xd2511f5304057827 */ /* 0x040fe200078e00ff */
[----:B------:R-:W-:Y:S01]  /*04a0*/  ULDC.64 UR8, c[0x0][0x228] ;  /* 0x00008a0000087ab9 */ /* 0x000fe20000000a00 */
[----:B------:R-:W-:Y:S01]  /*04b0*/  BSSY B0, `(.L_x_2644) ;  /* 0x0000c57000007945 */ /* 0x000fe20003800000 */
[----:B------:R-:W-:Y:S01]  /*04c0*/  ISETP.NE.U32.AND P0, PT, RZ, UR8, PT ;  /* 0x00000008ff007c0c */ /* 0x000fe2000bf05070 */
[----:B-1----:R-:W-:Y:S01]  /*04d0*/  IMAD R6, R4, -0x2daee0ad, RZ ;  /* 0xd2511f5304067824 */ /* 0x002fe200078e02ff */
[----:B------:R-:W-:Y:S01]  /*04e0*/  LOP3.LUT R5, R5, UR7, RZ, 0x3c, !PT ;  /* 0x0000000705057c12 */ /* 0x000fe2000f8e3cff */
[----:B------:R-:W-:Y:S01]  /*04f0*/  IMAD.HI.U32 R7, R22, -0x2daee0ad, RZ ;  /* 0xd2511f5316077827 */ /* 0x000fe200078e00ff */
[----:B------:R-:W-:Y:S01]  /*0500*/  LOP3.LUT R89, R89, 0x1f, RZ, 0xc0, !PT ;  /* 0x0000001f59597812 */ /* 0x000fe200078ec0ff */
[----:B------:R-:W-:Y:S01]  /*0510*/  ULDC.U8 UR8, c[0x0][0x2a0] ;  /* 0x0000a80000087ab9 */ /* 0x000fe20000000000 */
[----:B------:R-:W-:Y:S01]  /*0520*/  LOP3.LUT R53, R20, 0x3, RZ, 0xc0, !PT ;  /* 0x0000000314357812 */ /* 0x000fe200078ec0ff */
[----:B------:R-:W-:Y:S01]  /*0530*/  IMAD R22, R22, -0x2daee0ad, RZ ;  /* 0xd2511f5316167824 */ /* 0x000fe200078e02ff */
[----:B------:R-:W-:Y:S01]  /*0540*/  LOP3.LUT R21, R7, UR16, R6, 0x96, !PT ;  /* 0x0000001007157c12 */ /* 0x000fe2000f8e9606 */
[----:B------:R-:W-:Y:S01]  /*0550*/  IMAD R6, R2, -0x326172a9, RZ ;  /* 0xcd9e8d5702067824 */ /* 0x000fe200078e02ff */
[----:B------:R-:W-:Y:S01]  /*0560*/  ISETP.NE.AND.EX P0, PT, RZ, UR9, PT, P0 ;  /* 0x00000009ff007c0c */ /* 0x000fe2000bf05300 */
[C---:B------:R-:W-:Y:S01]  /*0570*/  IMAD.HI.U32 R7, R5.reuse, -0x326172a9, RZ ;  /* 0xcd9e8d5705077827 */ /* 0x040fe200078e00ff */
[----:B------:R-:W-:Y:S01]  /*0580*/  ULDC UR9, c[0x0][0x218] ;  /* 0x0000860000097ab9 */ /* 0x000fe20000000800 */
        /* <DEDUP_REMOVED lines=8> */
[----:B------:R-:W-:Y:S01]  /*0610*/  IMAD.HI.U32 R7, R6, -0x2daee0ad, RZ ;  /* 0xd2511f5306077827 */ /* 0x000fe200078e00ff */
[----:B------:R-:W-:-:S03]  /*0620*/  LOP3.LUT R5, R24, UR17, R5, 0x96, !PT ;  /* 0x0000001118057c12 */ /* 0x000fc6000f8e9605 */
        /* <DEDUP_REMOVED lines=35> */
[----:B------:R-:W-:-:S04]  /*0860*/  IMAD.WIDE.U32 R50, R6, -0x2daee0ad, RZ ;  /* 0xd2511f5306327825 */ /* 0x000fc800078e00ff */
[----:B------:R-:W-:Y:S01]  /*0870*/  IMAD.HI.U32 R9, R52, -0x2daee0ad, RZ ;  /* 0xd2511f5334097827 */ /* 0x000fe200078e00ff */
[----:B------:R-:W-:-:S03]  /*0880*/  LOP3.LUT R10, R51, UR30, R5, 0x96, !PT ;  /* 0x0000001e330a7c12 */ /* 0x000fc6000f8e9605 */
[----:B------:R-:W-:Y:S01]  /*0890*/  IMAD R23, R23, -0x326172a9, RZ ;  /* 0xcd9e8d5717177824 */ /* 0x000fe200078e02ff */
[----:B------:R-:W-:Y:S01]  /*08a0*/  LOP3.LUT R50, R9, UR32, R50, 0x96, !PT ;  /* 0x0000002009327c12 */ /* 0x000fe2000f8e9632 */
[----:B------:R-:W-:Y:S01]  /*08b0*/  IMAD.WIDE.U32 R10, R10, -0x326172a9, RZ ;  /* 0xcd9e8d570a0a7825 */ /* 0x000fe200078e00ff */
[----:B------:R-:W-:-:S03]  /*08c0*/  HFMA2.MMA R9, -RZ, RZ, 0, 0 ;  /* 0x00000000ff097435 */ /* 0x000fc600000001ff */
[----:B------:R-:W-:Y:S01]  /*08d0*/  HADD2.F32 R79, -RZ, R60.H0_H0 ;  /* 0x2000003cff4f7230 */ /* 0x000fe20000004100 */
[----:B------:R-:W-:Y:S01]  /*08e0*/  LOP3.LUT R54, R11, UR31, R23, 0x96, !PT ;  /* 0x0000001f0b367c12 */ /* 0x000fe2000f8e9617 */
[--C-:B------:R-:W-:Y:S02]  /*08f0*/  HADD2.F32 R59, -RZ, R61.reuse.H0_H0 ;  /* 0x2000003dff3b7230 */ /* 0x100fe40000004100 */
[----:B------:R-:W-:Y:S02]  /*0900*/  HADD2.F32 R58, -RZ, R61.H1_H1 ;  /* 0x3000003dff3a7230 */ /* 0x000fe40000004100 */
[--C-:B------:R-:W-:Y:S02]  /*0910*/  HADD2.F32 R5, -RZ, R62.reuse.H0_H0 ;  /* 0x2000003eff057230 */ /* 0x100fe40000004100 */
[----:B------:R-:W-:Y:S02]  /*0920*/  HADD2.F32 R6, -RZ, R62.H1_H1 ;  /* 0x3000003eff067230 */ /* 0x000fe40000004100 */
[----:B------:R-:W-:-:S02]  /*0930*/  HADD2.F32 R7, -RZ, R63.H0_H0 ;  /* 0x2000003fff077230 */ /* 0x000fc40000004100 */
[----:B------:R-:W-:Y:S02]  /*0940*/  HADD2.F32 R8, -RZ, R63.H1_H1 ;  /* 0x3000003fff087230 */ /* 0x000fe40000004100 */
[----:B------:R-:W-:Y:S02]  /*0950*/  HADD2.F32 R60, -RZ, R60.H1_H1 ;  /* 0x3000003cff3c7230 */ /* 0x000fe40000004100 */
[----:B------:R-:W-:Y:S02]  /*0960*/  IMAD.MOV.U32 R51, RZ, RZ, R10 ;  /* 0x000000ffff337224 */ /* 0x000fe400078e000a */
[----:B------:R-:W-:Y:S02]  /*0970*/  IMAD R52, R52, -0x2daee0ad, RZ ;  /* 0xd2511f5334347824 */ /* 0x000fe400078e02ff */
[--C-:B--2---:R-:W-:Y:S02]  /*0980*/  HADD2.F32 R88, -RZ, R16.reuse.H0_H0 ;  /* 0x20000010ff587230 */ /* 0x104fe40000004100 */
[----:B------:R-:W-:-:S02]  /*0990*/  HADD2.F32 R75, -RZ, R16.H1_H1 ;  /* 0x30000010ff4b7230 */ /* 0x000fc40000004100 */
[--C-:B------:R-:W-:Y:S02]  /*09a0*/  HADD2.F32 R74, -RZ, R17.reuse.H0_H0 ;  /* 0x20000011ff4a7230 */ /* 0x100fe40000004100 */
[----:B------:R-:W-:Y:S02]  /*09b0*/  HADD2.F32 R73, -RZ, R17.H1_H1 ;  /* 0x30000011ff497230 */ /* 0x000fe40000004100 */
[--C-:B------:R-:W-:Y:S02]  /*09c0*/  HADD2.F32 R72, -RZ, R18.reuse.H0_H0 ;  /* 0x20000012ff487230 */ /* 0x100fe40000004100 */
[----:B------:R-:W-:Y:S02]  /*09d0*/  HADD2.F32 R71, -RZ, R18.H1_H1 ;  /* 0x30000012ff477230 */ /* 0x000fe40000004100 */
[--C-:B------:R-:W-:Y:S02]  /*09e0*/  HADD2.F32 R70, -RZ, R19.reuse.H0_H0 ;  /* 0x20000013ff467230 */ /* 0x100fe40000004100 */
[----:B------:R-:W-:-:S02]  /*09f0*/  HADD2.F32 R69, -RZ, R19.H1_H1 ;  /* 0x30000013ff457230 */ /* 0x000fc40000004100 */
[--C-:B---3--:R-:W-:Y:S02]  /*0a00*/  HADD2.F32 R68, -RZ, R12.reuse.H0_H0 ;  /* 0x2000000cff447230 */ /* 0x108fe40000004100 */
[----:B------:R-:W-:Y:S02]  /*0a10*/  HADD2.F32 R67, -RZ, R12.H1_H1 ;  /* 0x3000000cff437230 */ /* 0x000fe40000004100 */
[--C-:B------:R-:W-:Y:S02]  /*0a20*/  HADD2.F32 R66, -RZ, R13.reuse.H0_H0 ;  /* 0x2000000dff427230 */ /* 0x100fe40000004100 */
[----:B------:R-:W-:Y:S02]  /*0a30*/  HADD2.F32 R65, -RZ, R13.H1_H1 ;  /* 0x3000000dff417230 */ /* 0x000fe40000004100 */
[--C-:B------:R-:W-:Y:S02]  /*0a40*/  HADD2.F32 R64, -RZ, R14.reuse.H0_H0 ;  /* 0x2000000eff407230 */ /* 0x100fe40000004100 */
[----:B------:R-:W-:-:S02]  /*0a50*/  HADD2.F32 R63, -RZ, R14.H1_H1 ;  /* 0x3000000eff3f7230 */ /* 0x000fc40000004100 */
[--C-:B------:R-:W-:Y:S02]  /*0a60*/  HADD2.F32 R62, -RZ, R15.reuse.H0_H0 ;  /* 0x2000000fff3e7230 */ /* 0x100fe40000004100 */
[----:B------:R-:W-:-:S07]  /*0a70*/  HADD2.F32 R61, -RZ, R15.H1_H1 ;  /* 0x3000000fff3d7230 */ /* 0x000fce0000004100 */
.L_x_2904:
[----:B------:R-:W-:Y:S01]  /*0a80*/  ISETP.NE.U32.AND P1, PT, RZ, UR10, PT ;  /* 0x0000000aff007c0c */ /* 0x000fe2000bf25070 */
[----:B0-----:R-:W0:Y:S01]  /*0a90*/  @P0 LDC.64 R28, c[0x0][0x228] ;  /* 0x00008a00ff1c0b82 */ /* 0x001e220000000a00 */
        /* <DEDUP_REMOVED lines=25> */
.L_x_2646:
[----:B------:R-:W-:-:S07]  /*0c30*/  IMAD.MOV.U32 R19, RZ, RZ, R51 ;  /* 0x000000ffff137224 */ /* 0x000fce00078e0033 */
.L_x_2647:
[----:B------:R-:W-:Y:S05]  /*0c40*/  BSYNC B1 ;  /* 0x0000000000017941 */ /* 0x000fea0003800000 */
.L_x_2645:
        /* <DEDUP_REMOVED lines=16> */
.L_x_2651:
[----:B------:R-:W-:Y:S05]  /*0d50*/  BSYNC B2 ;  /* 0x0000000000027941 */ /* 0x000fea0003800000 */
.L_x_2650:
        /* <DEDUP_REMOVED lines=43> */
.L_x_2649:
[----:B------:R-:W-:Y:S05]  /*1010*/  BSYNC B1 ;  /* 0x0000000000017941 */ /* 0x000fea0003800000 */
.L_x_2648:
[----:B------:R-:W0:Y:S01]  /*1020*/  LDC R76, c[0x0][0x298] ;  /* 0x0000a600ff4c7b82 */ /* 0x000e220000000800 */
[----:B------:R-:W-:Y:S01]  /*1030*/  ISETP.NE.U32.AND P2, PT, RZ, UR34, PT ;  /* 0x00000022ff007c0c */ /* 0x000fe2000bf45070 */
[----:B------:R-:W-:Y:S01]  /*1040*/  IMAD.MOV.U32 R78, RZ, RZ, 0x2f800000 ;  /* 0x2f800000ff4e7424 */ /* 0x000fe200078e00ff */
[----:B------:R-:W-:Y:S02]  /*1050*/  I2FP.F32.U32 R19, R19 ;  /* 0x0000001300137245 */ /* 0x000fe40000201000 */
[----:B------:R-:W-:-:S03]  /*1060*/  ISETP.NE.AND.EX P2, PT, RZ, UR35, PT, P2 ;  /* 0x00000023ff007c0c */ /* 0x000fc6000bf45320 */
        /* <DEDUP_REMOVED lines=14> */
.L_x_2652:
        /* <DEDUP_REMOVED lines=12> */
.L_x_2655:
[----:B------:R-:W-:-:S07]  /*1210*/  MOV R10, R51 ;  /* 0x00000033000a7202 */ /* 0x000fce0000000f00 */
.L_x_2656:
[----:B------:R-:W-:Y:S05]  /*1220*/  BSYNC B1 ;  /* 0x0000000000017941 */ /* 0x000fea0003800000 */
.L_x_2654:
        /* <DEDUP_REMOVED lines=16> */
.L_x_2660:
[----:B------:R-:W-:Y:S05]  /*1330*/  BSYNC B2 ;  /* 0x0000000000027941 */ /* 0x000fea0003800000 */
.L_x_2659:
        /* <DEDUP_REMOVED lines=43> */
.L_x_2658:
[----:B------:R-:W-:Y:S05]  /*15f0*/  BSYNC B1 ;  /* 0x0000000000017941 */ /* 0x000fea0003800000 */
.L_x_2657:
        /* <DEDUP_REMOVED lines=10> */
.L_x_2653:
        /* <DEDUP_REMOVED lines=12> */
.L_x_2662:
[----:B------:R-:W-:-:S07]  /*1760*/  MOV R37, R51 ;  /* 0x0000003300257202 */ /* 0x000fce0000000f00 */
.L_x_2663:
[----:B------:R-:W-:Y:S05]  /*1770*/  BSYNC B1 ;  /* 0x0000000000017941 */ /* 0x000fea0003800000 */
.L_x_2661:
        /* <DEDUP_REMOVED lines=16> */
.L_x_2667:
[----:B------:R-:W-:Y:S05]  /*1880*/  BSYNC B2 ;  /* 0x0000000000027941 */ /* 0x000fea0003800000 */
.L_x_2666:
        /* <DEDUP_REMOVED lines=43> */
.L_x_2665:
[----:B------:R-:W-:Y:S05]  /*1b40*/  BSYNC B1 ;  /* 0x0000000000017941 */ /* 0x000fea0003800000 */
.L_x_2664:
        /* <DEDUP_REMOVED lines=14> */
.L_x_2668:
        /* <DEDUP_REMOVED lines=12> */
.L_x_2671:
[----:B------:R-:W-:-:S07]  /*1cf0*/  MOV R11, R51 ;  /* 0x00000033000b7202 */ /* 0x000fce0000000f00 */
.L_x_2672:
[----:B------:R-:W-:Y:S05]  /*1d00*/  BSYNC B1 ;  /* 0x0000000000017941 */ /* 0x000fea0003800000 */
.L_x_2670:
        /* <DEDUP_REMOVED lines=16> */
.L_x_2676:
[----:B------:R-:W-:Y:S05]  /*1e10*/  BSYNC B2 ;  /* 0x0000000000027941 */ /* 0x000fea0003800000 */
.L_x_2675:
        /* <DEDUP_REMOVED lines=43> */
.L_x_2674:
[----:B------:R-:W-:Y:S05]  /*20d0*/  BSYNC B1 ;  /* 0x0000000000017941 */ /* 0x000fea0003800000 */
.L_x_2673:
        /* <DEDUP_REMOVED lines=10> */
.L_x_2669:
        /* <DEDUP_REMOVED lines=12> */
.L_x_2678:
[----:B------:R-:W-:-:S07]  /*2240*/  MOV R28, R51 ;  /* 0x00000033001c7202 */ /* 0x000fce0000000f00 */
.L_x_2679:
[----:B------:R-:W-:Y:S05]  /*2250*/  BSYNC B1 ;  /* 0x0000000000017941 */ /* 0x000fea0003800000 */
.L_x_2677:
        /* <DEDUP_REMOVED lines=16> */
.L_x_2683:
[----:B------:R-:W-:Y:S05]  /*2360*/  BSYNC B2 ;  /* 0x0000000000027941 */ /* 0x000fea0003800000 */
.L_x_2682:
        /* <DEDUP_REMOVED lines=43> */
.L_x_2681:
[----:B------:R-:W-:Y:S05]  /*2620*/  BSYNC B1 ;  /* 0x0000000000017941 */ /* 0x000fea0003800000 */
.L_x_2680:
[----:B------:R-:W-:-:S05]  /*2630*/  I2FP.F32.U32 R33, R28 ;  /* 0x0000001c00217245 */ /* 0x000fca0000201000 */
[----:B------:R-:W-:Y:S01]  /*2640*/  FFMA.FTZ R28, R33, R78, 1.1641532182693481445e-10 ;  /* 0x2f000000211c7423 */ /* 0x000fe2000001004e */
[----:B------:R-:W-:-:S04]  /*2650*/  HADD2.F32 R33, -RZ, R29.H0_H0 ;  /* 0x2000001dff217230 */ /* 0x000fc80000004100 */
[----:B------:R-:W-:Y:S01]  /*2660*/  FSETP.GTU.FTZ.AND P3, PT, R28, R77, PT ;  /* 0x0000004d1c00720b */ /* 0x000fe20003f7c000 */
[----:B------:R-:W-:-:S03]  /*2670*/  FMUL.FTZ R33, R33, R76 ;  /* 0x0000004c21217220 */ /* 0x000fc60000410000 */
        /* <DEDUP_REMOVED lines=9> */
.L_x_2684:
        /* <DEDUP_REMOVED lines=12> */
.L_x_2687:
[----:B------:R-:W-:-:S07]  /*27d0*/  MOV R12, R51 ;  /* 0x00000033000c7202 */ /* 0x000fce0000000f00 */
.L_x_2688:
[----:B------:R-:W-:Y:S05]  /*27e0*/  BSYNC B1 ;  /* 0x0000000000017941 */ /* 0x000fea0003800000 */
.L_x_2686:
        /* <DEDUP_REMOVED lines=16> */
.L_x_2692:
[----:B------:R-:W-:Y:S05]  /*28f0*/  BSYNC B2 ;  /* 0x0000000000027941 */ /* 0x000fea0003800000 */
.L_x_2691:
        /* <DEDUP_REMOVED lines=43> */
.L_x_2690:
[----:B------:R-:W-:Y:S05]  /*2bb0*/  BSYNC B1 ;  /* 0x0000000000017941 */ /* 0x000fea0003800000 */
.L_x_2689:
        /* <DEDUP_REMOVED lines=10> */
.L_x_2685:
        /* <DEDUP_REMOVED lines=12> */
.L_x_2694:
[----:B------:R-:W-:-:S07]  /*2d20*/  MOV R37, R51 ;  /* 0x0000003300257202 */ /* 0x000fce0000000f00 */
.L_x_2695:
[----:B------:R-:W-:Y:S05]  /*2d30*/  BSYNC B1 ;  /* 0x0000000000017941 */ /* 0x000fea0003800000 */
.L_x_2693:
        /* <DEDUP_REMOVED lines=16> */
.L_x_2699:
[----:B------:R-:W-:Y:S05]  /*2e40*/  BSYNC B2 ;  /* 0x0000000000027941 */ /* 0x000fea0003800000 */
.L_x_2698:
        /* <DEDUP_REMOVED lines=43> */
.L_x_2697:
[----:B------:R-:W-:Y:S05]  /*3100*/  BSYNC B1 ;  /* 0x0000000000017941 */ /* 0x000fea0003800000 */
.L_x_2696:
[----:B------:R-:W-:Y:S01]  /*3110*/  I2FP.F32.U32 R37, R37 ;  /* 0x0000002500257245 */ /* 0x000fe20000201000 */
[----:B------:R-:W-:-:S04]  /*3120*/  HADD2.F32 R29, -RZ, R29.H1_H1 ;  /* 0x3000001dff1d7230 */ /* 0x000fc80000004100 */
        /* <DEDUP_REMOVED lines=12> */
.L_x_2700:
        /* <DEDUP_REMOVED lines=12> */
.L_x_2703:
[----:B------:R-:W-:-:S07]  /*32b0*/  MOV R13, R51 ;  /* 0x00000033000d7202 */ /* 0x000fce0000000f00 */
.L_x_2704:
[----:B------:R-:W-:Y:S05]  /*32c0*/  BSYNC B1 ;  /* 0x0000000000017941 */ /* 0x000fea0003800000 */
.L_x_2702:
        /* <DEDUP_REMOVED lines=16> */
.L_x_2708:
[----:B------:R-:W-:Y:S05]  /*33d0*/  BSYNC B2 ;  /* 0x0000000000027941 */ /* 0x000fea0003800000 */
.L_x_2707:
        /* <DEDUP_REMOVED lines=43> */
.L_x_2706:
[----:B------:R-:W-:Y:S05]  /*3690*/  BSYNC B1 ;  /* 0x0000000000017941 */ /* 0x000fea0003800000 */
.L_x_2705:
        /* <DEDUP_REMOVED lines=10> */
.L_x_2701:
        /* <DEDUP_REMOVED lines=12> */
.L_x_2710:
[----:B------:R-:W-:-:S07]  /*3800*/  MOV R35, R51 ;  /* 0x0000003300237202 */ /* 0x000fce0000000f00 */
.L_x_2711:
[----:B------:R-:W-:Y:S05]  /*3810*/  BSYNC B1 ;  /* 0x0000000000017941 */ /* 0x000fea0003800000 */
.L_x_2709:
        /* <DEDUP_REMOVED lines=16> */
.L_x_2715:
[----:B------:R-:W-:Y:S05]  /*3920*/  BSYNC B2 ;  /* 0x0000000000027941 */ /* 0x000fea0003800000 */
.L_x_2714:
        /* <DEDUP_REMOVED lines=43> */
.L_x_2713:
[----:B------:R-:W-:Y:S05]  /*3be0*/  BSYNC B1 ;  /* 0x0000000000017941 */ /* 0x000fea0003800000 */
.L_x_2712:
        /* <DEDUP_REMOVED lines=14> */
.L_x_2716:
        /* <DEDUP_REMOVED lines=12> */
.L_x_2719:
[----:B------:R-:W-:-:S07]  /*3d90*/  MOV R14, R51 ;  /* 0x00000033000e7202 */ /* 0x000fce0000000f00 */
.L_x_2720:
[----:B------:R-:W-:Y:S05]  /*3da0*/  BSYNC B1 ;  /* 0x0000000000017941 */ /* 0x000fea0003800000 */
.L_x_2718:
        /* <DEDUP_REMOVED lines=16> */
.L_x_2724:
[----:B------:R-:W-:Y:S05]  /*3eb0*/  BSYNC B2 ;  /* 0x0000000000027941 */ /* 0x000fea0003800000 */
.L_x_2723:
        /* <DEDUP_REMOVED lines=43> */
.L_x_2722:
[----:B------:R-:W-:Y:S05]  /*4170*/  BSYNC B1 ;  /* 0x0000000000017941 */ /* 0x000fea0003800000 */
.L_x_2721:
        /* <DEDUP_REMOVED lines=10> */
.L_x_2717:
        /* <DEDUP_REMOVED lines=12> */
.L_x_2726:
[----:B------:R-:W-:-:S07]  /*42e0*/  MOV R37, R51 ;  /* 0x0000003300257202 */ /* 0x000fce0000000f00 */
.L_x_2727:
[----:B------:R-:W-:Y:S05]  /*42f0*/  BSYNC B1 ;  /* 0x0000000000017941 */ /* 0x000fea0003800000 */
.L_x_2725:
        /* <DEDUP_REMOVED lines=16> */
.L_x_2731:
[----:B------:R-:W-:Y:S05]  /*4400*/  BSYNC B2 ;  /* 0x0000000000027941 */ /* 0x000fea0003800000 */
.L_x_2730:
        /* <DEDUP_REMOVED lines=43> */
.L_x_2729:
[----:B------:R-:W-:Y:S05]  /*46c0*/  BSYNC B1 ;  /* 0x0000000000017941 */ /* 0x000fea0003800000 */
.L_x_2728:
        /* <DEDUP_REMOVED lines=13> */
.L_x_2732:
        /* <DEDUP_REMOVED lines=12> */
.L_x_2735:
[----:B------:R-:W-:-:S07]  /*4860*/  MOV R15, R51 ;  /* 0x00000033000f7202 */ /* 0x000fce0000000f00 */
.L_x_2736:
[----:B------:R-:W-:Y:S05]  /*4870*/  BSYNC B1 ;  /* 0x0000000000017941 */ /* 0x000fea0003800000 */
.L_x_2734:
        /* <DEDUP_REMOVED lines=16> */
.L_x_2740:
[----:B------:R-:W-:Y:S05]  /*4980*/  BSYNC B2 ;  /* 0x0000000000027941 */ /* 0x000fea0003800000 */
.L_x_2739:
        /* <DEDUP_REMOVED lines=43> */
.L_x_2738:
[----:B------:R-:W-:Y:S05]  /*4c40*/  BSYNC B1 ;  /* 0x0000000000017941 */ /* 0x000fea0003800000 */
.L_x_2737:
        /* <DEDUP_REMOVED lines=10> */
.L_x_2733:
        /* <DEDUP_REMOVED lines=12> */
.L_x_2742:
[----:B------:R-:W-:-:S07]  /*4db0*/  MOV R30, R51 ;  /* 0x00000033001e7202 */ /* 0x000fce0000000f00 */
.L_x_2743:
[----:B------:R-:W-:Y:S05]  /*4dc0*/  BSYNC B1 ;  /* 0x0000000000017941 */ /* 0x000fea0003800000 */
.L_x_2741:
        /* <DEDUP_REMOVED lines=16> */
.L_x_2747:
[----:B------:R-:W-:Y:S05]  /*4ed0*/  BSYNC B2 ;  /* 0x0000000000027941 */ /* 0x000fea0003800000 */
.L_x_2746:
        /* <DEDUP_REMOVED lines=43> */
.L_x_2745:
[----:B------:R-:W-:Y:S05]  /*5190*/  BSYNC B1 ;  /* 0x0000000000017941 */ /* 0x000fea0003800000 */
.L_x_2744:
        /* <DEDUP_REMOVED lines=13> */
.L_x_2748:
        /* <DEDUP_REMOVED lines=12> */
.L_x_2751:
[----:B------:R-:W-:-:S07]  /*5330*/  MOV R16, R51 ;  /* 0x0000003300107202 */ /* 0x000fce0000000f00 */
.L_x_2752:
[----:B------:R-:W-:Y:S05]  /*5340*/  BSYNC B1 ;  /* 0x0000000000017941 */ /* 0x000fea0003800000 */
.L_x_2750:
        /* <DEDUP_REMOVED lines=16> */
.L_x_2756:
[----:B------:R-:W-:Y:S05]  /*5450*/  BSYNC B2 ;  /* 0x0000000000027941 */ /* 0x000fea0003800000 */
.L_x_2755:
        /* <DEDUP_REMOVED lines=43> */
.L_x_2754:
[----:B------:R-:W-:Y:S05]  /*5710*/  BSYNC B1 ;  /* 0x0000000000017941 */ /* 0x000fea0003800000 */
.L_x_2753:
        /* <DEDUP_REMOVED lines=10> */
.L_x_2749:
        /* <DEDUP_REMOVED lines=12> */
.L_x_2758:
[----:B------:R-:W-:-:S07]  /*5880*/  MOV R30, R51 ;  /* 0x00000033001e7202 */ /* 0x000fce0000000f00 */
.L_x_2759:
[----:B------:R-:W-:Y:S05]  /*5890*/  BSYNC B1 ;  /* 0x0000000000017941 */ /* 0x000fea0003800000 */
.L_x_2757:
        /* <DEDUP_REMOVED lines=16> */
.L_x_2763:
[----:B------:R-:W-:Y:S05]  /*59a0*/  BSYNC B2 ;  /* 0x0000000000027941 */ /* 0x000fea0003800000 */
.L_x_2762:
        /* <DEDUP_REMOVED lines=43> */
.L_x_2761:
[----:B------:R-:W-:Y:S05]  /*5c60*/  BSYNC B1 ;  /* 0x0000000000017941 */ /* 0x000fea0003800000 */
.L_x_2760:
        /* <DEDUP_REMOVED lines=13> */
.L_x_2764:
        /* <DEDUP_REMOVED lines=12> */
.L_x_2767:
[----:B------:R-:W-:-:S07]  /*5e00*/  MOV R17, R51 ;  /* 0x0000003300117202 */ /* 0x000fce0000000f00 */
.L_x_2768:
[----:B------:R-:W-:Y:S05]  /*5e10*/  BSYNC B1 ;  /* 0x0000000000017941 */ /* 0x000fea0003800000 */
.L_x_2766:
        /* <DEDUP_REMOVED lines=18> */
.L_x_2772:
[----:B------:R-:W-:Y:S05]  /*5f40*/  BSYNC B2 ;  /* 0x0000000000027941 */ /* 0x000fea0003800000 */
.L_x_2771:
        /* <DEDUP_REMOVED lines=43> */
.L_x_2770:
[----:B------:R-:W-:Y:S05]  /*6200*/  BSYNC B1 ;  /* 0x0000000000017941 */ /* 0x000fea0003800000 */
.L_x_2769:
        /* <DEDUP_REMOVED lines=10> */
.L_x_2765:
        /* <DEDUP_REMOVED lines=55> */
.L_x_2773:
        /* <DEDUP_REMOVED lines=20> */
.L_x_2775:
[----:B------:R-:W-:-:S07]  /*6760*/  MOV R48, R51 ;  /* 0x0000003300307202 */ /* 0x000fce0000000f00 */
.L_x_2776:
[----:B------:R-:W-:Y:S05]  /*6770*/  BSYNC B1 ;  /* 0x0000000000017941 */ /* 0x000fea0003800000 */
.L_x_2774:
        /* <DEDUP_REMOVED lines=16> */
.L_x_2780:
[----:B------:R-:W-:Y:S05]  /*6880*/  BSYNC B2 ;  /* 0x0000000000027941 */ /* 0x000fea0003800000 */
.L_x_2779:
        /* <DEDUP_REMOVED lines=43> */
.L_x_2778:
[----:B------:R-:W-:Y:S05]  /*6b40*/  BSYNC B1 ;  /* 0x0000000000017941 */ /* 0x000fea0003800000 */
.L_x_2777:
[----:B------:R-:W-:-:S05]  /*6b50*/  I2FP.F32.U32 R41, R48 ;  /* 0x0000003000297245 */ /* 0x000fca0000201000 */
[----:B------:R-:W-:Y:S01]  /*6b60*/  FFMA.FTZ R40, R41, R78, 1.1641532182693481445e-10 ;  /* 0x2f00000029287423 */ /* 0x000fe2000001004e */
[----:B-----5:R-:W-:-:S04]  /*6b70*/  HADD2.F32 R41, -RZ, R28.H0_H0 ;  /* 0x2000001cff297230 */ /* 0x020fc80000004100 */
        /* <DEDUP_REMOVED lines=11> */
.L_x_2781:
        /* <DEDUP_REMOVED lines=12> */
.L_x_2784:
[----:B------:R-:W-:-:S07]  /*6cf0*/  MOV R10, R51 ;  /* 0x00000033000a7202 */ /* 0x000fce0000000f00 */
.L_x_2785:
[----:B------:R-:W-:Y:S05]  /*6d00*/  BSYNC B1 ;  /* 0x0000000000017941 */ /* 0x000fea0003800000 */
.L_x_2783:
        /* <DEDUP_REMOVED lines=16> */
.L_x_2789:
[----:B------:R-:W-:Y:S05]  /*6e10*/  BSYNC B2 ;  /* 0x0000000000027941 */ /* 0x000fea0003800000 */
.L_x_2788:
        /* <DEDUP_REMOVED lines=43> */
.L_x_2787:
[----:B------:R-:W-:Y:S05]  /*70d0*/  BSYNC B1 ;  /* 0x0000000000017941 */ /* 0x000fea0003800000 */
.L_x_2786:
[----:B------:R-:W-:Y:S01]  /*70e0*/  I2FP.F32.U32 R41, R10 ;  /* 0x0000000a00297245 */ /* 0x000fe20000201000 */
[----:B------:R-:W-:-:S04]  /*70f0*/  HADD2.F32 R43, -RZ, R24.H0_H0 ;  /* 0x20000018ff2b7230 */ /* 0x000fc80000004100 */
[----:B------:R-:W-:Y:S01]  /*7100*/  FFMA.FTZ R10, R41, R78, 1.1641532182693481445e-10 ;  /* 0x2f000000290a7423 */ /* 0x000fe2000001004e */
[----:B------:R-:W-:Y:S01]  /*7110*/  FMUL.FTZ R41, R43, R76 ;  /* 0x0000004c2b297220 */ /* 0x000fe20000410000 */
[----:B------:R-:W-:-:S03]  /*7120*/  @P1 HADD2.F32 R43, -RZ, R20.H0_H0 ;  /* 0x20000014ff2b1230 */ /* 0x000fc60000004100 */
[----:B------:R-:W-:-:S04]  /*7130*/  FSETP.GTU.FTZ.AND P3, PT, R10, R77, PT ;  /* 0x0000004d0a00720b */ /* 0x000fc80003f7c000 */
[----:B------:R-:W-:Y:S02]  /*7140*/  FSEL R41, R41, RZ, !P3 ;  /* 0x000000ff29297208 */ /* 0x000fe40005800000 */
[----:B------:R-:W-:-:S03]  /*7150*/  SEL R10, RZ, 0x1, P3 ;  /* 0x00000001ff0a7807 */ /* 0x000fc60001800000 */
[----:B------:R-:W-:-:S04]  /*7160*/  FADD.FTZ R40, R40, R41 ;  /* 0x0000002928287221 */ /* 0x000fc80000010000 */
[----:B------:R-:W-:-:S07]  /*7170*/  @P1 FADD.FTZ R40, R43, R40 ;  /* 0x000000282b281221 */ /* 0x000fce0000010000 */
.L_x_2782:
        /* <DEDUP_REMOVED lines=12> */
.L_x_2791:
[----:B------:R-:W-:-:S07]  /*7240*/  MOV R41, R51 ;  /* 0x0000003300297202 */ /* 0x000fce0000000f00 */
.L_x_2792:
[----:B------:R-:W-:Y:S05]  /*7250*/  BSYNC B1 ;  /* 0x0000000000017941 */ /* 0x000fea0003800000 */
.L_x_2790:
        /* <DEDUP_REMOVED lines=16> */
.L_x_2796:
[----:B------:R-:W-:Y:S05]  /*7360*/  BSYNC B2 ;  /* 0x0000000000027941 */ /* 0x000fea0003800000 */
.L_x_2795:
        /* <DEDUP_REMOVED lines=43> */
.L_x_2794:
[----:B------:R-:W-:Y:S05]  /*7620*/  BSYNC B1 ;  /* 0x0000000000017941 */ /* 0x000fea0003800000 */
.L_x_2793:
        /* <DEDUP_REMOVED lines=14> */
.L_x_2797:
        /* <DEDUP_REMOVED lines=12> */
.L_x_2800:
[----:B------:R-:W-:-:S07]  /*77d0*/  MOV R11, R51 ;  /* 0x00000033000b7202 */ /* 0x000fce0000000f00 */
.L_x_2801:
[----:B------:R-:W-:Y:S05]  /*77e0*/  BSYNC B1 ;  /* 0x0000000000017941 */ /* 0x000fea0003800000 */
.L_x_2799:
        /* <DEDUP_REMOVED lines=16> */
.L_x_2805:
[----:B------:R-:W-:Y:S05]  /*78f0*/  BSYNC B2 ;  /* 0x0000000000027941 */ /* 0x000fea0003800000 */
.L_x_2804:
        /* <DEDUP_REMOVED lines=43> */
.L_x_2803:
[----:B------:R-:W-:Y:S05]  /*7bb0*/  BSYNC B1 ;  /* 0x0000000000017941 */ /* 0x000fea0003800000 */
.L_x_2802:
        /* <DEDUP_REMOVED lines=10> */
.L_x_2798:
        /* <DEDUP_REMOVED lines=12> */
.L_x_2807:
[----:B------:R-:W-:-:S07]  /*7d20*/  MOV R28, R51 ;  /* 0x00000033001c7202 */ /* 0x000fce0000000f00 */
.L_x_2808:
[----:B------:R-:W-:Y:S05]  /*7d30*/  BSYNC B1 ;  /* 0x0000000000017941 */ /* 0x000fea0003800000 */
.L_x_2806:
        /* <DEDUP_REMOVED lines=16> */
.L_x_2812:
[----:B------:R-:W-:Y:S05]  /*7e40*/  BSYNC B2 ;  /* 0x0000000000027941 */ /* 0x000fea0003800000 */
.L_x_2811:
        /* <DEDUP_REMOVED lines=43> */
.L_x_2810:
[----:B------:R-:W-:Y:S05]  /*8100*/  BSYNC B1 ;  /* 0x0000000000017941 */ /* 0x000fea0003800000 */
.L_x_2809:
        /* <DEDUP_REMOVED lines=14> */
.L_x_2813:
        /* <DEDUP_REMOVED lines=12> */
.L_x_2816:
[----:B------:R-:W-:-:S07]  /*82b0*/  MOV R12, R51 ;  /* 0x00000033000c7202 */ /* 0x000fce0000000f00 */
.L_x_2817:
[----:B------:R-:W-:Y:S05]  /*82c0*/  BSYNC B1 ;  /* 0x0000000000017941 */ /* 0x000fea0003800000 */
.L_x_2815:
        /* <DEDUP_REMOVED lines=16> */
.L_x_2821:
[----:B------:R-:W-:Y:S05]  /*83d0*/  BSYNC B2 ;  /* 0x0000000000027941 */ /* 0x000fea0003800000 */
.L_x_2820:
        /* <DEDUP_REMOVED lines=43> */
.L_x_2819:
[----:B------:R-:W-:Y:S05]  /*8690*/  BSYNC B1 ;  /* 0x0000000000017941 */ /* 0x000fea0003800000 */
.L_x_2818:
        /* <DEDUP_REMOVED lines=10> */
.L_x_2814:
        /* <DEDUP_REMOVED lines=12> */
.L_x_2823:
[----:B------:R-:W-:-:S07]  /*8800*/  MOV R43, R51 ;  /* 0x00000033002b7202 */ /* 0x000fce0000000f00 */
.L_x_2824:
[----:B------:R-:W-:Y:S05]  /*8810*/  BSYNC B1 ;  /* 0x0000000000017941 */ /* 0x000fea0003800000 */
.L_x_2822:
        /* <DEDUP_REMOVED lines=16> */
.L_x_2828:
[----:B------:R-:W-:Y:S05]  /*8920*/  BSYNC B2 ;  /* 0x0000000000027941 */ /* 0x000fea0003800000 */
.L_x_2827:
        /* <DEDUP_REMOVED lines=43> */
.L_x_2826:
[----:B------:R-:W-:Y:S05]  /*8be0*/  BSYNC B1 ;  /* 0x0000000000017941 */ /* 0x000fea0003800000 */
.L_x_2825:
        /* <DEDUP_REMOVED lines=14> */
.L_x_2829:
        /* <DEDUP_REMOVED lines=12> */
.L_x_2832:
[----:B------:R-:W-:-:S07]  /*8d90*/  MOV R13, R51 ;  /* 0x00000033000d7202 */ /* 0x000fce0000000f00 */
.L_x_2833:
[----:B------:R-:W-:Y:S05]  /*8da0*/  BSYNC B1 ;  /* 0x0000000000017941 */ /* 0x000fea0003800000 */
.L_x_2831:
        /* <DEDUP_REMOVED lines=16> */
.L_x_2837:
[----:B------:R-:W-:Y:S05]  /*8eb0*/  BSYNC B2 ;  /* 0x0000000000027941 */ /* 0x000fea0003800000 */
.L_x_2836:
        /* <DEDUP_REMOVED lines=43> */
.L_x_2835:
[----:B------:R-:W-:Y:S05]  /*9170*/  BSYNC B1 ;  /* 0x0000000000017941 */ /* 0x000fea0003800000 */
.L_x_2834:
        /* <DEDUP_REMOVED lines=10> */
.L_x_2830:
        /* <DEDUP_REMOVED lines=12> */
.L_x_2839:
[----:B------:R-:W-:-:S07]  /*92e0*/  MOV R29, R51 ;  /* 0x00000033001d7202 */ /* 0x000fce0000000f00 */
.L_x_2840:
[----:B------:R-:W-:Y:S05]  /*92f0*/  BSYNC B1 ;  /* 0x0000000000017941 */ /* 0x000fea0003800000 */
.L_x_2838:
        /* <DEDUP_REMOVED lines=16> */
.L_x_2844:
[----:B------:R-:W-:Y:S05]  /*9400*/  BSYNC B2 ;  /* 0x0000000000027941 */ /* 0x000fea0003800000 */
.L_x_2843:
        /* <DEDUP_REMOVED lines=43> */
.L_x_2842:
[----:B------:R-:W-:Y:S05]  /*96c0*/  BSYNC B1 ;  /* 0x0000000000017941 */ /* 0x000fea0003800000 */
.L_x_2841:
        /* <DEDUP_REMOVED lines=14> */
.L_x_2845:
        /* <DEDUP_REMOVED lines=12> */
.L_x_2848:
[----:B------:R-:W-:-:S07]  /*9870*/  MOV R14, R51 ;  /* 0x00000033000e7202 */ /* 0x000fce0000000f00 */
.L_x_2849:
[----:B------:R-:W-:Y:S05]  /*9880*/  BSYNC B1 ;  /* 0x0000000000017941 */ /* 0x000fea0003800000 */
.L_x_2847:
        /* <DEDUP_REMOVED lines=16> */
.L_x_2853:
[----:B------:R-:W-:Y:S05]  /*9990*/  BSYNC B2 ;  /* 0x0000000000027941 */ /* 0x000fea0003800000 */
.L_x_2852:
        /* <DEDUP_REMOVED lines=40> */
[----:B------:R-:W-:-:S04]  /*9c20*/  MOV R51, R56 ;  /* 0x0000003800337202 */ /* 0x000fc80000000f00 */
[----:B------:R-:W-:Y:S01]  /*9c30*/  LOP3.LUT R50, R53, UR32, R50, 0x96, !PT ;  /* 0x0000002035327c12 */ /* 0x000fe2000f8e9632 */
[----:B------:R-:W-:-:S07]  /*9c40*/  IMAD.MOV.U32 R53, RZ, RZ, RZ ;  /* 0x000000ffff357224 */ /* 0x000fce00078e00ff */
.L_x_2851:
[----:B------:R-:W-:Y:S05]  /*9c50*/  BSYNC B1 ;  /* 0x0000000000017941 */ /* 0x000fea0003800000 */
.L_x_2850:
        /* <DEDUP_REMOVED lines=10> */
.L_x_2846:
        /* <DEDUP_REMOVED lines=12> */
.L_x_2855:
[----:B------:R-:W-:-:S07]  /*9dc0*/  MOV R45, R51 ;  /* 0x00000033002d7202 */ /* 0x000fce0000000f00 */
.L_x_2856:
[----:B------:R-:W-:Y:S05]  /*9dd0*/  BSYNC B1 ;  /* 0x0000000000017941 */ /* 0x000fea0003800000 */
.L_x_2854:
        /* <DEDUP_REMOVED lines=16> */
.L_x_2860:
[----:B------:R-:W-:Y:S05]  /*9ee0*/  BSYNC B2 ;  /* 0x0000000000027941 */ /* 0x000fea0003800000 */
.L_x_2859:
        /* <DEDUP_REMOVED lines=43> */
.L_x_2858:
[----:B------:R-:W-:Y:S05]  /*a1a0*/  BSYNC B1 ;  /* 0x0000000000017941 */ /* 0x000fea0003800000 */
.L_x_2857:
        /* <DEDUP_REMOVED lines=13> */
.L_x_2861:
        /* <DEDUP_REMOVED lines=12> */
.L_x_2864:
[----:B------:R-:W-:-:S07]  /*a340*/  MOV R15, R51 ;  /* 0x00000033000f7202 */ /* 0x000fce0000000f00 */
.L_x_2865:
[----:B------:R-:W-:Y:S05]  /*a350*/  BSYNC B1 ;  /* 0x0000000000017941 */ /* 0x000fea0003800000 */
.L_x_2863:
        /* <DEDUP_REMOVED lines=16> */
.L_x_2869:
[----:B------:R-:W-:Y:S05]  /*a460*/  BSYNC B2 ;  /* 0x0000000000027941 */ /* 0x000fea0003800000 */
.L_x_2868:
        /* <DEDUP_REMOVED lines=43> */
.L_x_2867:
[----:B------:R-:W-:Y:S05]  /*a720*/  BSYNC B1 ;  /* 0x0000000000017941 */ /* 0x000fea0003800000 */
.L_x_2866:
        /* <DEDUP_REMOVED lines=10> */
.L_x_2862:
        /* <DEDUP_REMOVED lines=12> */
.L_x_2871:
[----:B------:R-:W-:-:S07]  /*a890*/  MOV R30, R51 ;  /* 0x00000033001e7202 */ /* 0x000fce0000000f00 */
.L_x_2872:
[----:B------:R-:W-:Y:S05]  /*a8a0*/  BSYNC B1 ;  /* 0x0000000000017941 */ /* 0x000fea0003800000 */
.L_x_2870:
        /* <DEDUP_REMOVED lines=16> */
.L_x_2876:
[----:B------:R-:W-:Y:S05]  /*a9b0*/  BSYNC B2 ;  /* 0x0000000000027941 */ /* 0x000fea0003800000 */
.L_x_2875:
        /* <DEDUP_REMOVED lines=38> */
[----:B------:R-:W-:Y:S01]  /*ac20*/  IMAD.MOV.U32 R55, RZ, RZ, RZ ;  /* 0x000000ffff377224 */ /* 0x000fe200078e00ff */
[----:B------:R-:W-:Y:S02]  /*ac30*/  LOP3.LUT R54, R53, UR31, R54, 0x96, !PT ;  /* 0x0000001f35367c12 */ /* 0x000fe4000f8e9636 */
[----:B------:R-:W-:Y:S01]  /*ac40*/  MOV R51, R52 ;  /* 0x0000003400337202 */ /* 0x000fe20000000f00 */
[----:B------:R-:W-:-:S05]  /*ac50*/  IMAD.WIDE.U32 R52, R46, -0x2daee0ad, RZ ;  /* 0xd2511f532e347825 */ /* 0x000fca00078e00ff */
[----:B------:R-:W-:-:S07]  /*ac60*/  LOP3.LUT R50, R53, UR32, R50, 0x96, !PT ;  /* 0x0000002035327c12 */ /* 0x000fce000f8e9632 */
.L_x_2874:
[----:B------:R-:W-:Y:S05]  /*ac70*/  BSYNC B1 ;  /* 0x0000000000017941 */ /* 0x000fea0003800000 */
.L_x_2873:
[----:B------:R-:W-:-:S05]  /*ac80*/  I2FP.F32.U32 R53, R30 ;  /* 0x0000001e00357245 */ /* 0x000fca0000201000 */
[----:B------:R-:W-:Y:S01]  /*ac90*/  FFMA.FTZ R30, R53, R78, 1.1641532182693481445e-10 ;  /* 0x2f000000351e7423 */ /* 0x000fe2000001004e */
[----:B------:R-:W-:-:S04]  /*aca0*/  HADD2.F32 R53, -RZ, R31.H0_H0 ;  /* 0x2000001fff357230 */ /* 0x000fc80000004100 */
[----:B------:R-:W-:Y:S01]  /*acb0*/  FSETP.GTU.FTZ.AND P4, PT, R30, R77, PT ;  /* 0x0000004d1e00720b */ /* 0x000fe20003f9c000 */
[----:B------:R-:W-:-:S05]  /*acc0*/  FMUL.FTZ R53, R53, R76 ;  /* 0x0000004c35357220 */ /* 0x000fca0000410000 */
        /* <DEDUP_REMOVED lines=8> */
.L_x_2877:
        /* <DEDUP_REMOVED lines=12> */
.L_x_2880:
[----:B------:R-:W-:-:S07]  /*ae10*/  MOV R16, R51 ;  /* 0x0000003300107202 */ /* 0x000fce0000000f00 */
.L_x_2881:
[----:B------:R-:W-:Y:S05]  /*ae20*/  BSYNC B1 ;  /* 0x0000000000017941 */ /* 0x000fea0003800000 */
.L_x_2879:
        /* <DEDUP_REMOVED lines=16> */
.L_x_2885:
[----:B------:R-:W-:Y:S05]  /*af30*/  BSYNC B2 ;  /* 0x0000000000027941 */ /* 0x000fea0003800000 */
.L_x_2884:
        /* <DEDUP_REMOVED lines=43> */
.L_x_2883:
[----:B------:R-:W-:Y:S05]  /*b1f0*/  BSYNC B1 ;  /* 0x0000000000017941 */ /* 0x000fea0003800000 */
.L_x_2882:
[----:B------:R-:W-:-:S05]  /*b200*/  I2FP.F32.U32 R55, R16 ;  /* 0x0000001000377245 */ /* 0x000fca0000201000 */
[----:B------:R-:W-:Y:S01]  /*b210*/  FFMA.FTZ R16, R55, R78, 1.1641532182693481445e-10 ;  /* 0x2f00000037107423 */ /* 0x000fe2000001004e */
[----:B------:R-:W-:-:S04]  /*b220*/  HADD2.F32 R55, -RZ, R27.H0_H0 ;  /* 0x2000001bff377230 */ /* 0x000fc80000004100 */
[----:B------:R-:W-:Y:S01]  /*b230*/  FSETP.GTU.FTZ.AND P5, PT, R16, R77, PT ;  /* 0x0000004d1000720b */ /* 0x000fe20003fbc000 */
[----:B------:R-:W-:-:S03]  /*b240*/  FMUL.FTZ R55, R55, R76 ;  /* 0x0000004c37377220 */ /* 0x000fc60000410000 */
[----:B------:R-:W-:Y:S02]  /*b250*/  SEL R16, RZ, 0x1, P5 ;  /* 0x00000001ff107807 */ /* 0x000fe40002800000 */
[----:B------:R-:W-:-:S05]  /*b260*/  FSEL R55, R55, RZ, !P5 ;  /* 0x000000ff37377208 */ /* 0x000fca0006800000 */
[----:B------:R-:W-:Y:S01]  /*b270*/  FADD.FTZ R46, R46, R55 ;  /* 0x000000372e2e7221 */ /* 0x000fe20000010000 */
[----:B------:R-:W-:-:S05]  /*b280*/  @P1 HADD2.F32 R55, -RZ, R23.H0_H0 ;  /* 0x20000017ff371230 */ /* 0x000fca0000004100 */
[----:B------:R-:W-:-:S07]  /*b290*/  @P1 FADD.FTZ R46, R55, R46 ;  /* 0x0000002e372e1221 */ /* 0x000fce0000010000 */
.L_x_2878:
        /* <DEDUP_REMOVED lines=12> */
.L_x_2887:
[----:B------:R-:W-:-:S07]  /*b360*/  MOV R30, R51 ;  /* 0x00000033001e7202 */ /* 0x000fce0000000f00 */
.L_x_2888:
[----:B------:R-:W-:Y:S05]  /*b370*/  BSYNC B1 ;  /* 0x0000000000017941 */ /* 0x000fea0003800000 */
.L_x_2886:
        /* <DEDUP_REMOVED lines=16> */
.L_x_2892:
[----:B------:R-:W-:Y:S05]  /*b480*/  BSYNC B2 ;  /* 0x0000000000027941 */ /* 0x000fea0003800000 */
.L_x_2891:
        /* <DEDUP_REMOVED lines=43> */
.L_x_2890:
[----:B------:R-:W-:Y:S05]  /*b740*/  BSYNC B1 ;  /* 0x0000000000017941 */ /* 0x000fea0003800000 */
.L_x_2889:
        /* <DEDUP_REMOVED lines=13> */
.L_x_2893:
        /* <DEDUP_REMOVED lines=12> */
.L_x_2896:
[----:B------:R-:W-:-:S07]  /*b8e0*/  MOV R17, R51 ;  /* 0x0000003300117202 */ /* 0x000fce0000000f00 */
.L_x_2897:
[----:B------:R-:W-:Y:S05]  /*b8f0*/  BSYNC B1 ;  /* 0x0000000000017941 */ /* 0x000fea0003800000 */
.L_x_2895:
        /* <DEDUP_REMOVED lines=16> */
.L_x_2901:
[----:B------:R-:W-:Y:S05]  /*ba00*/  BSYNC B2 ;  /* 0x0000000000027941 */ /* 0x000fea0003800000 */
.L_x_2900:
        /* <DEDUP_REMOVED lines=43> */
.L_x_2899:
[----:B------:R-:W-:Y:S05]  /*bcc0*/  BSYNC B1 ;  /* 0x0000000000017941 */ /* 0x000fea0003800000 */
.L_x_2898:
[----:B------:R-:W-:Y:S01]  /*bcd0*/  I2FP.F32.U32 R17, R17 ;  /* 0x0000001100117245 */ /* 0x000fe20000201000 */
[----:B------:R-:W-:-:S04]  /*bce0*/  @P1 HADD2.F32 R55, -RZ, R23.H1_H1 ;  /* 0x30000017ff371230 */ /* 0x000fc80000004100 */
[----:B------:R-:W-:Y:S01]  /*bcf0*/  FFMA.FTZ R78, R17, R78, 1.1641532182693481445e-10 ;  /* 0x2f000000114e7423 */ /* 0x000fe2000001004e */
[----:B------:R-:W-:-:S04]  /*bd00*/  HADD2.F32 R17, -RZ, R27.H1_H1 ;  /* 0x3000001bff117230 */ /* 0x000fc80000004100 */
[----:B------:R-:W-:Y:S01]  /*bd10*/  FSETP.GTU.FTZ.AND P2, PT, R78, R77, PT ;  /* 0x0000004d4e00720b */ /* 0x000fe20003f5c000 */
[----:B------:R-:W-:-:S05]  /*bd20*/  FMUL.FTZ R17, R17, R76 ;  /* 0x0000004c11117220 */ /* 0x000fca0000410000 */
[----:B------:R-:W-:Y:S02]  /*bd30*/  FSEL R31, R17, RZ, !P2 ;  /* 0x000000ff111f7208 */ /* 0x000fe40005000000 */
[----:B------:R-:W-:-:S03]  /*bd40*/  SEL R17, RZ, 0x1, P2 ;  /* 0x00000001ff117807 */ /* 0x000fc60001000000 */
[----:B------:R-:W-:-:S04]  /*bd50*/  FADD.FTZ R56, R56, R31 ;  /* 0x0000001f38387221 */ /* 0x000fc80000010000 */
[----:B------:R-:W-:-:S07]  /*bd60*/  @P1 FADD.FTZ R56, R55, R56 ;  /* 0x0000003837381221 */ /* 0x000fce0000010000 */
.L_x_2894:
[----:B------:R-:W-:Y:S02]  /*bd70*/  SEL R55, RZ, 0x10000, P4 ;  /* 0x00010000ff377807 */ /* 0x000fe40002000000 */
[----:B------:R-:W-:Y:S02]  /*bd80*/  ISETP.NE.AND P4, PT, R49, RZ, PT ;  /* 0x000000ff3100720c */ /* 0x000fe40003f85270 */
[----:B------:R-:W-:Y:S02]  /*bd90*/  SEL R57, RZ, 0x1000000, P5 ;  /* 0x01000000ff397807 */ /* 0x000fe40002800000 */
[----:B------:R-:W-:Y:S02]  /*bda0*/  ISETP.NE.AND P6, PT, R28, RZ, PT ;  /* 0x000000ff1c00720c */ /* 0x000fe40003fc5270 */
[----:B------:R-:W-:Y:S01]  /*bdb0*/  ISETP.NE.AND P2, PT, R48, RZ, PT ;  /* 0x000000ff3000720c */ /* 0x000fe20003f45270 */
[----:B------:R-:W-:Y:S01]  /*bdc0*/  IMAD.WIDE.U32 R48, R36, 0x10, R90 ;  /* 0x0000001024307825 */ /* 0x000fe200078e005a */
[----:B------:R-:W-:-:S02]  /*bdd0*/  ISETP.NE.AND P5, PT, R29, RZ, PT ;  /* 0x000000ff1d00720c */ /* 0x000fc40003fa5270 */
[----:B------:R-:W-:Y:S02]  /*bde0*/  ISETP.NE.AND P1, PT, R47, RZ, PT ;  /* 0x000000ff2f00720c */ /* 0x000fe40003f25270 */
[----:B------:R-:W-:Y:S02]  /*bdf0*/  F2FP.F16.F32.PACK_AB R31, R56, R46 ;  /* 0x0000002e381f723e */ /* 0x000fe400000000ff */
[----:B------:R-:W-:Y:S02]  /*be00*/  F2FP.F16.F32.PACK_AB R30, R45, R44 ;  /* 0x0000002c2d1e723e */ /* 0x000fe400000000ff */
[----:B------:R-:W-:Y:S02]  /*be10*/  F2FP.F16.F32.PACK_AB R29, R43, R42 ;  /* 0x0000002a2b1d723e */ /* 0x000fe400000000ff */
[----:B------:R-:W-:Y:S02]  /*be20*/  F2FP.F16.F32.PACK_AB R28, R41, R40 ;  /* 0x00000028291c723e */ /* 0x000fe400000000ff */
[----:B------:R-:W-:-:S02]  /*be30*/  SEL R47, RZ, 0x1, P4 ;  /* 0x00000001ff2f7807 */ /* 0x000fc40002000000 */
[----:B------:R-:W-:Y:S01]  /*be40*/  SEL R76, RZ, 0x100, P3 ;  /* 0x00000100ff4c7807 */ /* 0x000fe20001800000 */
[----:B------:R0:W-:Y:S03]  /*be50*/  STG.E.128 desc[UR4][R48.64], R28 ;  /* 0x0000001c30007986 */ /* 0x0001e6000c101d04 */
[----:B------:R-:W-:Y:S02]  /*be60*/  LOP3.LUT R76, R76, R57, R55, 0xfe, !PT ;  /* 0x000000394c4c7212 */ /* 0x000fe400078efe37 */
[----:B------:R-:W-:Y:S02]  /*be70*/  SEL R55, RZ, 0x1, P2 ;  /* 0x00000001ff377807 */ /* 0x000fe40001000000 */
[----:B------:R-:W-:Y:S01]  /*be80*/  SEL R57, RZ, 0x1, P5 ;  /* 0x00000001ff397807 */ /* 0x000fe20002800000 */
[----:B0-----:R-:W-:Y:S01]  /*be90*/  IMAD.WIDE.U32 R28, R47, 0x1000000, RZ ;  /* 0x010000002f1c7825 */ /* 0x001fe200078e00ff */
        /* <DEDUP_REMOVED lines=47> */
.L_x_2902:
        /* <DEDUP_REMOVED lines=56> */
.L_x_2916:
        /* <DEDUP_REMOVED lines=12> */
[C---:B0-----:R-:W-:Y:S01]  /*c5d0*/  FADD.FTZ R76, -R31.reuse, R42 ;  /* 0x0000002a1f4c7221 */ /* 0x041fe20000010100 */
        /* <DEDUP_REMOVED lines=10> */
[----:B-1----:R-:W-:-:S04]  /*c680*/  @!P1 IMAD.WIDE R28, R0, 0x4, R28 ;  /* 0x00000004001c9825 */ /* 0x002fc800078e021c */
[C---:B--2---:R-:W-:Y:S01]  /*c690*/  FMUL.FTZ R42, R47.reuse, R78 ;  /* 0x0000004e2f2a7220 */ /* 0x044fe20000410000 */
[----:B------:R-:W-:Y:S01]  /*c6a0*/  FMUL.FTZ R39, R47, R39 ;  /* 0x000000272f277220 */ /* 0x000fe20000410000 */
[----:B------:R-:W-:Y:S01]  /*c6b0*/  FADD.FTZ R78, -R31, R43 ;  /* 0x0000002b1f4e7221 */ /* 0x000fe20000010100 */
[----:B------:R-:W-:Y:S01]  /*c6c0*/  FMUL.FTZ R92, R47, R92 ;  /* 0x0000005c2f5c7220 */ /* 0x000fe20000410000 */
[----:B------:R-:W-:Y:S01]  /*c6d0*/  FFMA.FTZ R19, R42, R70, R81 ;  /* 0x000000462a137223 */ /* 0x000fe20000010051 */
[----:B------:R-:W-:Y:S01]  /*c6e0*/  FFMA.FTZ R44, R39, R69, R80 ;  /* 0x00000045272c7223 */ /* 0x000fe20000010050 */
[C---:B------:R-:W-:Y:S01]  /*c6f0*/  FADD.FTZ R42, -R31.reuse, R45 ;  /* 0x0000002d1f2a7221 */ /* 0x040fe20000010100 */
[----:B------:R-:W-:Y:S01]  /*c700*/  FADD.FTZ R39, -R31, R56 ;  /* 0x000000381f277221 */ /* 0x000fe20000010100 */
[C---:B------:R-:W-:Y:S01]  /*c710*/  FMUL.FTZ R33, R47.reuse, R34 ;  /* 0x000000222f217220 */ /* 0x040fe20000410000 */
[C---:B------:R-:W-:Y:S01]  /*c720*/  FMUL.FTZ R30, R47.reuse, R30 ;  /* 0x0000001e2f1e7220 */ /* 0x040fe20000410000 */
[----:B------:R-:W-:Y:S01]  /*c730*/  F2FP.F16.F32.PACK_AB R31, R44, R19 ;  /* 0x000000132c1f723e */ /* 0x000fe200000000ff */
[C---:B------:R-:W-:Y:S01]  /*c740*/  FMUL.FTZ R37, R47.reuse, R42 ;  /* 0x0000002a2f257220 */ /* 0x040fe20000410000 */
[----:B------:R-:W0:Y:S01]  /*c750*/  @!P1 LDC.64 R44, c[0x0][0x258] ;  /* 0x00009600ff2c9b82 */ /* 0x000e220000000a00 */
[C---:B------:R-:W-:Y:S01]  /*c760*/  FMUL.FTZ R19, R47.reuse, R90 ;  /* 0x0000005a2f137220 */ /* 0x040fe20000410000 */
[C---:B------:R-:W-:Y:S01]  /*c770*/  FMUL.FTZ R40, R47.reuse, R40 ;  /* 0x000000282f287220 */ /* 0x040fe20000410000 */
[----:B------:R1:W-:Y:S01]  /*c780*/  @!P1 STG.E desc[UR4][R28.64], R49 ;  /* 0x000000311c009986 */ /* 0x0003e2000c101904 */
[C---:B------:R-:W-:Y:S01]  /*c790*/  FMUL.FTZ R56, R47.reuse, R35 ;  /* 0x000000232f387220 */ /* 0x040fe20000410000 */
[----:B------:R-:W-:Y:S01]  /*c7a0*/  FMUL.FTZ R35, R47, R38 ;  /* 0x000000262f237220 */ /* 0x000fe20000410000 */
[----:B------:R-:W-:Y:S01]  /*c7b0*/  FFMA.FTZ R34, R33, R73, R84 ;  /* 0x0000004921227223 */ /* 0x000fe20000010054 */
[C---:B------:R-:W-:Y:S01]  /*c7c0*/  FMUL.FTZ R46, R47.reuse, R46 ;  /* 0x0000002e2f2e7220 */ /* 0x040fe20000410000 */
[----:B------:R-:W2:Y:S01]  /*c7d0*/  LDC.64 R42, c[0x0][0x210] ;  /* 0x00008400ff2a7b82 */ /* 0x000ea20000000a00 */
[----:B------:R-:W-:Y:S01]  /*c7e0*/  FMUL.FTZ R39, R47, R39 ;  /* 0x000000272f277220 */ /* 0x000fe20000410000 */
[----:B------:R-:W-:Y:S01]  /*c7f0*/  FFMA.FTZ R19, R19, R75, R86 ;  /* 0x0000004b13137223 */ /* 0x000fe20000010056 */
[----:B------:R-:W-:Y:S01]  /*c800*/  FFMA.FTZ R40, R40, R64, R5 ;  /* 0x0000004028287223 */ /* 0x000fe20000010005 */
[----:B------:R-:W-:Y:S01]  /*c810*/  FFMA.FTZ R37, R37, R63, R6 ;  /* 0x0000003f25257223 */ /* 0x000fe20000010006 */
[----:B------:R-:W-:Y:S01]  /*c820*/  FFMA.FTZ R35, R35, R71, R82 ;  /* 0x0000004723237223 */ /* 0x000fe20000010052 */
[----:B------:R-:W-:Y:S01]  /*c830*/  FFMA.FTZ R46, R46, R62, R7 ;  /* 0x0000003e2e2e7223 */ /* 0x000fe20000010007 */
[----:B-1----:R-:W-:Y:S01]  /*c840*/  FFMA.FTZ R29, R92, R74, R85 ;  /* 0x0000004a5c1d7223 */ /* 0x002fe20000010055 */
[----:B------:R-:W-:Y:S01]  /*c850*/  FFMA.FTZ R28, R30, R88, R87 ;  /* 0x000000581e1c7223 */ /* 0x000fe20000010057 */
[----:B------:R-:W-:Y:S01]  /*c860*/  FFMA.FTZ R30, R56, R72, R83 ;  /* 0x00000048381e7223 */ /* 0x000fe20000010053 */
[----:B------:R-:W-:Y:S01]  /*c870*/  FFMA.FTZ R39, R39, R61, R8 ;  /* 0x0000003d27277223 */ /* 0x000fe20000010008 */
[C---:B------:R-:W-:Y:S01]  /*c880*/  FMUL.FTZ R76, R47.reuse, R76 ;  /* 0x0000004c2f4c7220 */ /* 0x040fe20000410000 */
[----:B------:R-:W-:Y:S01]  /*c890*/  F2FP.F16.F32.PACK_AB R29, R34, R29 ;  /* 0x0000001d221d723e */ /* 0x000fe200000000ff */
[----:B------:R-:W-:Y:S01]  /*c8a0*/  FMUL.FTZ R32, R47, R32 ;  /* 0x000000202f207220 */ /* 0x000fe20000410000 */
[----:B------:R-:W-:Y:S01]  /*c8b0*/  F2FP.F16.F32.PACK_AB R28, R19, R28 ;  /* 0x0000001c131c723e */ /* 0x000fe200000000ff */
[----:B------:R-:W-:Y:S01]  /*c8c0*/  FMUL.FTZ R19, R47, R48 ;  /* 0x000000302f137220 */ /* 0x000fe20000410000 */
[----:B------:R-:W-:Y:S01]  /*c8d0*/  F2FP.F16.F32.PACK_AB R34, R37, R40 ;  /* 0x000000282522723e */ /* 0x000fe200000000ff */
[----:B------:R-:W-:Y:S01]  /*c8e0*/  FMUL.FTZ R37, R47, R78 ;  /* 0x0000004e2f257220 */ /* 0x000fe20000410000 */
[----:B------:R-:W-:Y:S01]  /*c8f0*/  F2FP.F16.F32.PACK_AB R30, R35, R30 ;  /* 0x0000001e231e723e */ /* 0x000fe200000000ff */
[----:B------:R-:W-:Y:S01]  /*c900*/  FFMA.FTZ R33, R76, R66, R59 ;  /* 0x000000424c217223 */ /* 0x000fe2000001003b */
[----:B------:R-:W-:Y:S01]  /*c910*/  F2FP.F16.F32.PACK_AB R35, R39, R46 ;  /* 0x0000002e2723723e */ /* 0x000fe200000000ff */
[----:B------:R-:W-:Y:S01]  /*c920*/  FFMA.FTZ R46, R37, R65, R58 ;  /* 0x00000041252e7223 */ /* 0x000fe2000001003a */
[----:B------:R-:W-:Y:S01]  /*c930*/  LEA R38, P2, R18, UR14, 0x4 ;  /* 0x0000000e12267c11 */ /* 0x000fe2000f8420ff */
[----:B------:R-:W-:Y:S01]  /*c940*/  FFMA.FTZ R32, R32, R68, R79 ;  /* 0x0000004420207223 */ /* 0x000fe2000001004f */
[----:B------:R-:W-:Y:S01]  /*c950*/  FFMA.FTZ R19, R19, R67, R60 ;  /* 0x0000004313137223 */ /* 0x000fe2000001003c */
[----:B------:R-:W-:Y:S01]  /*c960*/  LEA R40, P3, R36, UR14, 0x4 ;  /* 0x0000000e24287c11 */ /* 0x000fe2000f8620ff */
[----:B0-----:R-:W-:Y:S01]  /*c970*/  @!P1 IMAD.WIDE R44, R0, 0x4, R44 ;  /* 0x00000004002c9825 */ /* 0x001fe200078e022c */
[----:B------:R-:W-:-:S02]  /*c980*/  LEA.HI.X R39, R18, UR15, RZ, 0x4, P2 ;  /* 0x0000000f12277c11 */ /* 0x000fc400090f24ff */
[----:B------:R-:W-:Y:S01]  /*c990*/  F2FP.F16.F32.PACK_AB R33, R46, R33 ;  /* 0x000000212e21723e */ /* 0x000fe200000000ff */
[----:B--2---:R-:W-:Y:S01]  /*c9a0*/  IMAD R0, R42, 0x4, R0 ;  /* 0x000000042a007824 */ /* 0x004fe200078e0200 */
[----:B------:R-:W-:Y:S01]  /*c9b0*/  LEA.HI.X R41, R36, UR15, RZ, 0x4, P3 ;  /* 0x0000000f24297c11 */ /* 0x000fe200098f24ff */
[----:B------:R0:W-:Y:S01]  /*c9c0*/  @!P1 STG.E desc[UR4][R44.64], R47 ;  /* 0x0000002f2c009986 */ /* 0x0001e2000c101904 */
[----:B------:R-:W-:Y:S02]  /*c9d0*/  F2FP.F16.F32.PACK_AB R32, R19, R32 ;  /* 0x000000201320723e */ /* 0x000fe400000000ff */
[----:B------:R-:W-:Y:S01]  /*c9e0*/  ISETP.GE.AND P1, PT, R0, R43, PT ;  /* 0x0000002b0000720c */ /* 0x000fe20003f26270 */
[----:B------:R0:W-:Y:S04]  /*c9f0*/  STG.E.128 desc[UR4][R38.64], R28 ;  /* 0x0000001c26007986 */ /* 0x0001e8000c101d04 */
[----:B------:R0:W-:Y:S08]  /*ca00*/  STG.E.128 desc[UR4][R40.64], R32 ;  /* 0x0000002028007986 */ /* 0x0001f0000c101d04 */
[----:B------:R-:W-:Y:S05]  /*ca10*/  @!P1 BRA `(.L_x_2904) ;  /* 0xffffff4000189947 */ /* 0x000fea000383ffff */
[----:B------:R-:W-:Y:S05]  /*ca20*/  BSYNC B0 ;  /* 0x0000000000007941 */ /* 0x000fea0003800000 */
.L_x_2644:
[----:B------:R-:W-:Y:S05]  /*ca30*/  EXIT ;  /* 0x000000000000794d */ /* 0x000fea0003800000 */
.L_x_2903:
[----:B------:R-:W-:Y:S01]  /*ca40*/  HFMA2.MMA R91, -RZ, RZ, 0, 1.847743988037109375e-06 ;  /* 0x0000001fff5b7435 */ /* 0x000fe200000001ff */
[----:B------:R-:W-:Y:S01]  /*ca50*/  BSSY B1, `(.L_x_2905) ;  /* 0x0000007000017945 */ /* 0x000fe20003800000 */
[----:B------:R-:W-:Y:S01]  /*ca60*/  MOV R78, R47 ;  /* 0x0000002f004e7202 */ /* 0x000fe20000000f00 */
[----:B------:R-:W-:Y:S02]  /*ca70*/  IMAD.MOV.U32 R90, RZ, RZ, 0x1 ;  /* 0x00000001ff5a7424 */ /* 0x000fe400078e00ff */
[----:B------:R-:W-:-:S07]  /*ca80*/  IMAD.MOV.U32 R57, RZ, RZ, -0x1 ;  /* 0xffffffffff397424 */ /* 0x000fce00078e00ff */
[----:B01----:R-:W-:Y:S05]  /*ca90*/  WARPSYNC.COLLECTIVE R57, `(.L_x_2906) ;  /* 0x0000000039087348 */ /* 0x003fea0003c00000 */
[----:B------:R2:W3:Y:S02]  /*caa0*/  SHFL.BFLY P2, R77, R78, R90, R91 ;  /* 0x0c00005a4e4d7389 */ /* 0x0004e4000004005b */
[----:B0123--:R-:W-:Y:S01]  /*cab0*/  ENDCOLLECTIVE ;  /* 0x000000000000791b */ /* 0x00ffe20003800000 */
.L_x_2906:
[----:B------:R-:W-:Y:S05]  /*cac0*/  BSYNC B1 ;  /* 0x0000000000017941 */ /* 0x000fea0003800000 */
.L_x_2905:
[----:B------:R-:W-:Y:S01]  /*cad0*/  MOV R28, R77 ;  /* 0x0000004d001c7202 */ /* 0x000fe20000000f00 */
[----:B------:R-:W-:Y:S01]  /*cae0*/  HFMA2.MMA R90, -RZ, RZ, 0, 1.1920928955078125e-07 ;  /* 0x00000002ff5a7435 */ /* 0x000fe200000001ff */
[----:B------:R-:W-:Y:S01]  /*caf0*/  IMAD.MOV.U32 R91, RZ, RZ, 0x1f ;  /* 0x0000001fff5b7424 */ /* 0x000fe200078e00ff */
[----:B------:R-:W-:Y:S01]  /*cb00*/  MOV R57, 0xffffffff ;  /* 0xffffffff00397802 */ /* 0x000fe20000000f00 */
[----:B------:R-:W0:Y:S01]  /*cb10*/  LDC R30, c[0x0][0x290] ;  /* 0x0000a400ff1e7b82 */ /* 0x000e220000000800 */
[----:B------:R-:W-:-:S04]  /*cb20*/  FADD.FTZ R29, R47, R28 ;  /* 0x0000001c2f1d7221 */ /* 0x000fc80000010000 */
[----:B------:R-:W-:-:S07]  /*cb30*/  IMAD.MOV.U32 R78, RZ, RZ, R29 ;  /* 0x000000ffff4e7224 */ /* 0x000fce00078e001d */
[----:B0-----:R-:W-:Y:S05]  /*cb40*/  WARPSYNC.COLLECTIVE R57, `(.L_x_2907) ;  /* 0x0000000039087348 */ /* 0x001fea0003c00000 */
[----:B------:R1:W2:Y:S02]  /*cb50*/  SHFL.BFLY P2, R77, R78, R90, R91 ;  /* 0x0c00005a4e4d7389 */ /* 0x0002a4000004005b */
[----:B012---:R-:W-:Y:S01]  /*cb60*/  ENDCOLLECTIVE ;  /* 0x000000000000791b */ /* 0x007fe20003800000 */
.L_x_2907:
[----:B------:R-:W-:Y:S02]  /*cb70*/  IMAD.MOV.U32 R90, RZ, RZ, 0x4 ;  /* 0x00000004ff5a7424 */ /* 0x000fe400078e00ff */
[----:B------:R-:W-:-:S04]  /*cb80*/  IMAD.MOV.U32 R28, RZ, RZ, R77 ;  /* 0x000000ffff1c7224 */ /* 0x000fc800078e004d */
[----:B------:R-:W-:-:S05]  /*cb90*/  FADD.FTZ R31, R29, R28 ;  /* 0x0000001c1d1f7221 */ /* 0x000fca0000010000 */
[----:B------:R-:W-:-:S07]  /*cba0*/  MOV R78, R31 ;  /* 0x0000001f004e7202 */ /* 0x000fce0000000f00 */
[----:B------:R-:W-:Y:S05]  /*cbb0*/  WARPSYNC.COLLECTIVE R57, `(.L_x_2908) ;  /* 0x0000000039087348 */ /* 0x000fea0003c00000 */
[----:B------:R0:W1:Y:S02]  /*cbc0*/  SHFL.BFLY P2, R77, R78, R90, R91 ;  /* 0x0c00005a4e4d7389 */ /* 0x000064000004005b */
[----:B01----:R-:W-:Y:S01]  /*cbd0*/  ENDCOLLECTIVE ;  /* 0x000000000000791b */ /* 0x003fe20003800000 */
.L_x_2908:
[----:B------:R-:W-:Y:S01]  /*cbe0*/  HFMA2.MMA R90, -RZ, RZ, 0, 4.76837158203125e-07 ;  /* 0x00000008ff5a7435 */ /* 0x000fe200000001ff */
[----:B------:R-:W-:-:S05]  /*cbf0*/  MOV R28, R77 ;  /* 0x0000004d001c7202 */ /* 0x000fca0000000f00 */
[----:B------:R-:W-:-:S04]  /*cc00*/  FADD.FTZ R48, R31, R28 ;  /* 0x0000001c1f307221 */ /* 0x000fc80000010000 */
[----:B------:R-:W-:-:S07]  /*cc10*/  IMAD.MOV.U32 R78, RZ, RZ, R48 ;  /* 0x000000ffff4e7224 */ /* 0x000fce00078e0030 */
[----:B------:R-:W-:Y:S05]  /*cc20*/  WARPSYNC.COLLECTIVE R57, `(.L_x_2909) ;  /* 0x0000000039087348 */ /* 0x000fea0003c00000 */
[----:B------:R0:W1:Y:S02]  /*cc30*/  SHFL.BFLY P2, R77, R78, R90, R91 ;  /* 0x0c00005a4e4d7389 */ /* 0x000064000004005b */
[----:B01----:R-:W-:Y:S01]  /*cc40*/  ENDCOLLECTIVE ;  /* 0x000000000000791b */ /* 0x003fe20003800000 */
.L_x_2909:
[----:B------:R-:W-:Y:S02]  /*cc50*/  IMAD.MOV.U32 R90, RZ, RZ, 0x10 ;  /* 0x00000010ff5a7424 */ /* 0x000fe400078e00ff */
[----:B------:R-:W-:-:S04]  /*cc60*/  IMAD.MOV.U32 R49, RZ, RZ, R77 ;  /* 0x000000ffff317224 */ /* 0x000fc800078e004d */
[----:B------:R-:W-:-:S05]  /*cc70*/  FADD.FTZ R55, R48, R49 ;  /* 0x0000003130377221 */ /* 0x000fca0000010000 */
[----:B------:R-:W-:-:S07]  /*cc80*/  MOV R78, R55 ;  /* 0x00000037004e7202 */ /* 0x000fce0000000f00 */
[----:B------:R-:W-:Y:S05]  /*cc90*/  WARPSYNC.COLLECTIVE R57, `(.L_x_2910) ;  /* 0x0000000039087348 */ /* 0x000fea0003c00000 */
[----:B------:R0:W1:Y:S02]  /*cca0*/  SHFL.BFLY P2, R77, R78, R90, R91 ;  /* 0x0c00005a4e4d7389 */ /* 0x000064000004005b */
[----:B01----:R-:W-:Y:S01]  /*ccb0*/  ENDCOLLECTIVE ;  /* 0x000000000000791b */ /* 0x003fe20003800000 */
.L_x_2910:
        /* <DEDUP_REMOVED lines=40> */
.L_x_2911:
[----:B------:R-:W-:Y:S02]  /*cf40*/  IMAD.MOV.U32 R90, RZ, RZ, 0x2 ;  /* 0x00000002ff5a7424 */ /* 0x000fe400078e00ff */
[----:B------:R-:W-:-:S04]  /*cf50*/  IMAD.MOV.U32 R29, RZ, RZ, R77 ;  /* 0x000000ffff1d7224 */ /* 0x000fc800078e004d */
[----:B------:R-:W-:-:S05]  /*cf60*/  FADD.FTZ R29, R28, R29 ;  /* 0x0000001d1c1d7221 */ /* 0x000fca0000010000 */
[----:B------:R-:W-:-:S07]  /*cf70*/  MOV R78, R29 ;  /* 0x0000001d004e7202 */ /* 0x000fce0000000f00 */
[----:B------:R-:W-:Y:S05]  /*cf80*/  WARPSYNC.COLLECTIVE R57, `(.L_x_2912) ;  /* 0x0000000039087348 */ /* 0x000fea0003c00000 */
[----:B------:R0:W1:Y:S02]  /*cf90*/  SHFL.BFLY P2, R77, R78, R90, R91 ;  /* 0x0c00005a4e4d7389 */ /* 0x000064000004005b */
[----:B01----:R-:W-:Y:S01]  /*cfa0*/  ENDCOLLECTIVE ;  /* 0x000000000000791b */ /* 0x003fe20003800000 */
.L_x_2912:
[----:B------:R-:W-:Y:S01]  /*cfb0*/  HFMA2.MMA R90, -RZ, RZ, 0, 2.384185791015625e-07 ;  /* 0x00000004ff5a7435 */ /* 0x000fe200000001ff */
[----:B------:R-:W-:-:S05]  /*cfc0*/  MOV R48, R77 ;  /* 0x0000004d00307202 */ /* 0x000fca0000000f00 */
[----:B------:R-:W-:-:S04]  /*cfd0*/  FADD.FTZ R48, R29, R48 ;  /* 0x000000301d307221 */ /* 0x000fc80000010000 */
[----:B------:R-:W-:-:S07]  /*cfe0*/  IMAD.MOV.U32 R78, RZ, RZ, R48 ;  /* 0x000000ffff4e7224 */ /* 0x000fce00078e0030 */
[----:B------:R-:W-:Y:S05]  /*cff0*/  WARPSYNC.COLLECTIVE R57, `(.L_x_2913) ;  /* 0x0000000039087348 */ /* 0x000fea0003c00000 */
[----:B------:R0:W1:Y:S02]  /*d000*/  SHFL.BFLY P2, R77, R78, R90, R91 ;  /* 0x0c00005a4e4d7389 */ /* 0x000064000004005b */
[----:B01----:R-:W-:Y:S01]  /*d010*/  ENDCOLLECTIVE ;  /* 0x000000000000791b */ /* 0x003fe20003800000 */
.L_x_2913:
[----:B------:R-:W-:Y:S01]  /*d020*/  HFMA2.MMA R90, -RZ, RZ, 0, 4.76837158203125e-07 ;  /* 0x00000008ff5a7435 */ /* 0x000fe200000001ff */
[----:B------:R-:W-:-:S05]  /*d030*/  MOV R31, R77 ;  /* 0x0000004d001f7202 */ /* 0x000fca0000000f00 */
[----:B------:R-:W-:-:S04]  /*d040*/  FADD.FTZ R31, R48, R31 ;  /* 0x0000001f301f7221 */ /* 0x000fc80000010000 */
[----:B------:R-:W-:-:S07]  /*d050*/  IMAD.MOV.U32 R78, RZ, RZ, R31 ;  /* 0x000000ffff4e7224 */ /* 0x000fce00078e001f */
[----:B------:R-:W-:Y:S05]  /*d060*/  WARPSYNC.COLLECTIVE R57, `(.L_x_2914) ;  /* 0x0000000039087348 */ /* 0x000fea0003c00000 */
[----:B------:R0:W1:Y:S02]  /*d070*/  SHFL.BFLY P2, R77, R78, R90, R91 ;  /* 0x0c00005a4e4d7389 */ /* 0x000064000004005b */
[----:B01----:R-:W-:Y:S01]  /*d080*/  ENDCOLLECTIVE ;  /* 0x000000000000791b */ /* 0x003fe20003800000 */
.L_x_2914:
[----:B------:R-:W-:Y:S01]  /*d090*/  HFMA2.MMA R90, -RZ, RZ, 0, 9.5367431640625e-07 ;  /* 0x00000010ff5a7435 */ /* 0x000fe200000001ff */
[----:B------:R-:W-:-:S05]  /*d0a0*/  MOV R76, R77 ;  /* 0x0000004d004c7202 */ /* 0x000fca0000000f00 */
[----:B------:R-:W-:-:S04]  /*d0b0*/  FADD.FTZ R76, R31, R76 ;  /* 0x0000004c1f4c7221 */ /* 0x000fc80000010000 */
[----:B------:R-:W-:-:S07]  /*d0c0*/  IMAD.MOV.U32 R78, RZ, RZ, R76 ;  /* 0x000000ffff4e7224 */ /* 0x000fce00078e004c */
[----:B------:R-:W-:Y:S05]  /*d0d0*/  WARPSYNC.COLLECTIVE R57, `(.L_x_2915) ;  /* 0x0000000039087348 */ /* 0x000fea0003c00000 */
[----:B------:R0:W1:Y:S02]  /*d0e0*/  SHFL.BFLY P2, R77, R78, R90, R91 ;  /* 0x0c00005a4e4d7389 */ /* 0x000064000004005b */
[----:B01----:R-:W-:Y:S01]  /*d0f0*/  ENDCOLLECTIVE ;  /* 0x000000000000791b */ /* 0x003fe20003800000 */
.L_x_2915:
[----:B------:R-:W-:Y:S01]  /*d100*/  MOV R47, R77 ;  /* 0x0000004d002f7202 */ /* 0x000fe20000000f00 */
[----:B------:R-:W-:Y:S06]  /*d110*/  BRA `(.L_x_2916) ;  /* 0xfffffff000fc7947 */ /* 0x000fec000383ffff */
.L_x_2917:
        /* <DEDUP_REMOVED lines=14> */
.L_x_14205:


//--------------------- .text._ZN10layer_norm31ln_parallel_residual_fwd_kernelINS_13Kernel_traitsIf13__nv_bfloat16S2_S2_fjLj512ELj1ELj4ELj1ELj16ENS_18Kernel_traits_baseILj512EfS2_S2_S2_fjLj128EEEEELb0ELb0ELb0EEEvNS_9FwdParamsE --------------------------
	.section	.text._ZN10layer_norm31ln_parallel_residual_fwd_kernelINS_13Kernel_traitsIf13__nv_bfloat16S2_S2_fjLj512ELj1ELj4ELj1ELj16ENS_18Kernel_traits_baseILj512EfS2_S2_S2_fjLj128EEEEELb0ELb0ELb0EEEvNS_9FwdParamsE,"ax",@progbits
	.align	128
        .global         _ZN10layer_norm31ln_parallel_residual_fwd_kernelINS_13Kernel_traitsIf13__nv_bfloat16S2_S2_fjLj512ELj1ELj4ELj1ELj16ENS_18Kernel_traits_baseILj512EfS2_S2_S2_fjLj128EEEEELb0ELb0ELb0EEEvNS_9FwdParamsE
        .type           _ZN10layer_norm31ln_parallel_residual_fwd_kernelINS_13Kernel_traitsIf13__nv_bfloat16S2_S2_fjLj512ELj1ELj4ELj1ELj16ENS_18Kernel_traits_baseILj512EfS2_S2_S2_fjLj128EEEEELb0ELb0ELb0EEEvNS_9FwdParamsE,@function
        .size           _ZN10layer_norm31ln_parallel_residual_fwd_kernelINS_13Kernel_traitsIf13__nv_bfloat16S2_S2_fjLj512ELj1ELj4ELj1ELj16ENS_18Kernel_traits_baseILj512EfS2_S2_S2_fjLj128EEEEELb0ELb0ELb0EEEvNS_9FwdParamsE,(.L_x_14206 - _ZN10layer_norm31ln_parallel_residual_fwd_kernelINS_13Kernel_traitsIf13__nv_bfloat16S2_S2_fjLj512ELj1ELj4ELj1ELj16ENS_18Kernel_traits_baseILj512EfS2_S2_S2_fjLj128EEEEELb0ELb0ELb0EEEvNS_9FwdParamsE)
        .other          _ZN10layer_norm31ln_parallel_residual_fwd_kernelINS_13Kernel_traitsIf13__nv_bfloat16S2_S2_fjLj512ELj1ELj4ELj1ELj16ENS_18Kernel_traits_baseILj512EfS2_S2_S2_fjLj128EEEEELb0ELb0ELb0EEEvNS_9FwdParamsE,@"STO_CUDA_ENTRY STV_DEFAULT"
_ZN10layer_norm31ln_parallel_residual_fwd_kernelINS_13Kernel_traitsIf13__nv_bfloat16S2_S2_fjLj512ELj1ELj4ELj1ELj16ENS_18Kernel_traits_baseILj512EfS2_S2_S2_fjLj128EEEEELb0ELb0ELb0EEEvNS_9FwdParamsE:
.text._ZN10layer_norm31ln_parallel_residual_fwd_kernelINS_13Kernel_traitsIf13__nv_bfloat16S2_S2_fjLj512ELj1ELj4ELj1ELj16ENS_18Kernel_traits_baseILj512EfS2_S2_S2_fjLj128EEEEELb0ELb0ELb0EEEvNS_9FwdParamsE:
        /* <DEDUP_REMOVED lines=22> */
[----:B------:R-:W-:Y:S01]  /*0160*/  ULDC.64 UR10, c[0x0][0x2d0] ;  /* 0x0000b400000a7ab9 */ /* 0x000fe20000000a00 */
[----:B------:R-:W-:Y:S01]  /*0170*/  ULDC.64 UR6, c[0x0][0x2c8] ;  /* 0x0000b20000067ab9 */ /* 0x000fe20000000a00 */
[----:B------:R-:W-:Y:S01]  /*0180*/  ISETP.NE.U32.AND P1, PT, RZ, UR10, PT ;  /* 0x0000000aff007c0c */ /* 0x000fe2000bf25070 */
[----:B------:R-:W-:Y:S01]  /*0190*/  ULDC.64 UR8, c[0x0][0x268] ;  /* 0x00009a0000087ab9 */ /* 0x000fe20000000a00 */
[----:B------:R-:W-:Y:S02]  /*01a0*/  ISETP.NE.U32.AND P2, PT, RZ, UR6, PT ;  /* 0x00000006ff007c0c */ /* 0x000fe4000bf45070 */
[----:B------:R-:W-:Y:S02]  /*01b0*/  CS2R R74, SRZ ;  /* 0x00000000004a7805 */ /* 0x000fe4000001ff00 */
[----:B------:R-:W-:Y:S02]  /*01c0*/  ISETP.NE.AND.EX P1, PT, RZ, UR11, PT, P1 ;  /* 0x0000000bff007c0c */ /* 0x000fe4000bf25310 */
[----:B------:R-:W-:-:S02]  /*01d0*/  CS2R R72, SRZ ;  /* 0x0000000000487805 */ /* 0x000fc4000001ff00 */
[----:B------:R-:W-:Y:S02]  /*01e0*/  ISETP.NE.AND.EX P2, PT, RZ, UR7, PT, P2 ;  /* 0x00000007ff007c0c */ /* 0x000fe4000bf45320 */
[----:B------:R-:W-:Y:S02]  /*01f0*/  CS2R R70, SRZ ;  /* 0x0000000000467805 */ /* 0x000fe4000001ff00 */
[C---:B------:R-:W-:Y:S02]  /*0200*/  SHF.L.U32 R8, R11.reuse, 0x5, RZ ;  /* 0x000000050b087819 */ /* 0x040fe400000006ff */
[----:B------:R-:W-:Y:S02]  /*0210*/  CS2R R68, SRZ ;  /* 0x0000000000447805 */ /* 0x000fe4000001ff00 */
[----:B------:R-:W-:Y:S02]  /*0220*/  SHF.L.U64.HI R0, R11, 0x5, RZ ;  /* 0x000000050b007819 */ /* 0x000fe400000102ff */
[----:B------:R-:W-:-:S02]  /*0230*/  CS2R R66, SRZ ;  /* 0x0000000000427805 */ /* 0x000fc4000001ff00 */
[----:B------:R-:W-:Y:S02]  /*0240*/  IADD3 R6, P3, R8, UR8, RZ ;  /* 0x0000000808067c10 */ /* 0x000fe4000ff7e0ff */
[----:B------:R-:W-:Y:S02]  /*0250*/  CS2R R64, SRZ ;  /* 0x0000000000407805 */ /* 0x000fe4000001ff00 */
[----:B------:R-:W-:Y:S02]  /*0260*/  CS2R R62, SRZ ;  /* 0x00000000003e7805 */ /* 0x000fe4000001ff00 */
[----:B------:R-:W-:Y:S02]  /*0270*/  CS2R R60, SRZ ;  /* 0x00000000003c7805 */ /* 0x000fe4000001ff00 */
[----:B------:R-:W-:Y:S02]  /*0280*/  IADD3.X R7, R0, UR9, RZ, P3, !PT ;  /* 0x0000000900077c10 */ /* 0x000fe40009ffe4ff */
[----:B------:R-:W-:-:S02]  /*0290*/  @P1 IADD3 R8, P6, R8, UR10, RZ ;  /* 0x0000000a08081c10 */ /* 0x000fc4000ffde0ff */
[C---:B------:R-:W-:Y:S01]  /*02a0*/  @P2 LEA R4, P3, R11.reuse, UR6, 0x5 ;  /* 0x000000060b042c11 */ /* 0x040fe2000f8628ff */
[C---:B0-----:R-:W-:Y:S01]  /*02b0*/  IMAD.WIDE.U32 R2, R11.reuse, 0x20, R2 ;  /* 0x000000200b027825 */ /* 0x041fe200078e0002 */
[----:B------:R-:W-:Y:S01]  /*02c0*/  @P1 IADD3.X R9, R0, UR11, RZ, P6, !PT ;  /* 0x0000000b00091c10 */ /* 0x000fe2000b7fe4ff */
[----:B------:R0:W5:Y:S01]  /*02d0*/  LDG.E.128 R48, desc[UR4][R6.64] ;  /* 0x0000000406307981 */ /* 0x000162000c1e1d00 */
[----:B------:R-:W-:-:S03]  /*02e0*/  @P2 LEA.HI.X R5, R11, UR7, RZ, 0x5, P3 ;  /* 0x000000070b052c11 */ /* 0x000fc600098f2cff */
[----:B------:R0:W5:Y:S04]  /*02f0*/  @P1 LDG.E.128 R64, desc[UR4][R8.64] ;  /* 0x0000000408401981 */ /* 0x000168000c1e1d00 */
[----:B------:R0:W5:Y:S04]  /*0300*/  @P2 LDG.E.128 R72, desc[UR4][R4.64] ;  /* 0x0000000404482981 */ /* 0x000168000c1e1d00 */
[----:B------:R0:W5:Y:S04]  /*0310*/  @P2 LDG.E.128 R68, desc[UR4][R4.64+0x10] ;  /* 0x0000100404442981 */ /* 0x000168000c1e1d00 */
[----:B------:R0:W5:Y:S04]  /*0320*/  @P1 LDG.E.128 R60, desc[UR4][R8.64+0x10] ;  /* 0x00001004083c1981 */ /* 0x000168000c1e1d00 */
[----:B------:R0:W5:Y:S04]  /*0330*/  LDG.E.128 R56, desc[UR4][R2.64] ;  /* 0x0000000402387981 */ /* 0x000168000c1e1d00 */
[----:B------:R0:W5:Y:S04]  /*0340*/  LDG.E.128 R52, desc[UR4][R2.64+0x10] ;  /* 0x0000100402347981 */ /* 0x000168000c1e1d00 */
[----:B------:R0:W5:Y:S01]  /*0350*/  LDG.E.128 R44, desc[UR4][R6.64+0x10] ;  /* 0x00001004062c7981 */ /* 0x000162000c1e1d00 */
[----:B------:R-:W-:-:S07]  /*0360*/  LOP3.LUT R11, R11, 0x20, RZ, 0xfc, !PT ;  /* 0x000000200b0b7812 */ /* 0x000fce00078efcff */
.L_x_2919:
[----:B------:R-:W-:Y:S05]  /*0370*/  BSYNC B0 ;  /* 0x0000000000007941 */ /* 0x000fea0003800000 */
.L_x_2918:
[----:B------:R-:W-:Y:S04]  /*0380*/  BSSY B0, `(.L_x_2920) ;  /* 0x0000023000007945 */ /* 0x000fe80003800000 */
[----:B------:R-:W-:Y:S05]  /*0390*/  @!P4 BRA `(.L_x_2921) ;  /* 0x000000000084c947 */ /* 0x000fea0003800000 */
[----:B------:R-:W-:Y:S01]  /*03a0*/  ULDC.64 UR6, c[0x0][0x2c8] ;  /* 0x0000b20000067ab9 */ /* 0x000fe20000000a00 */
[----:B0-----:R-:W0:Y:S01]  /*03b0*/  LDC.64 R2, c[0x0][0x260] ;  /* 0x00009800ff027b82 */ /* 0x001e220000000a00 */
[----:B------:R-:W-:Y:S01]  /*03c0*/  ISETP.NE.U32.AND P1, PT, RZ, UR6, PT ;  /* 0x00000006ff007c0c */ /* 0x000fe2000bf25070 */
[----:B------:R-:W-:Y:S01]  /*03d0*/  ULDC.64 UR8, c[0x0][0x2d0] ;  /* 0x0000b40000087ab9 */ /* 0x000fe20000000a00 */
[----:B------:R-:W-:Y:S01]  /*03e0*/  IMAD.SHL.U32 R8, R11, 0x20, RZ ;  /* 0x000000200b087824 */ /* 0x000fe200078e00ff */
[----:B------:R-:W-:Y:S02]  /*03f0*/  ISETP.NE.U32.AND P2, PT, RZ, UR8, PT ;  /* 0x00000008ff007c0c */ /* 0x000fe4000bf45070 */
[----:B------:R-:W-:Y:S02]  /*0400*/  CS2R R42, SRZ ;  /* 0x00000000002a7805 */ /* 0x000fe4000001ff00 */
[----:B------:R-:W-:Y:S02]  /*0410*/  ISETP.NE.AND.EX P1, PT, RZ, UR7, PT, P1 ;  /* 0x00000007ff007c0c */ /* 0x000fe4000bf25310 */
[----:B------:R-:W-:-:S02]  /*0420*/  CS2R R40, SRZ ;  /* 0x0000000000287805 */ /* 0x000fc4000001ff00 */
[----:B------:R-:W-:Y:S02]  /*0430*/  ISETP.NE.AND.EX P2, PT, RZ, UR9, PT, P2 ;  /* 0x00000009ff007c0c */ /* 0x000fe4000bf45320 */
[----:B------:R-:W-:Y:S02]  /*0440*/  CS2R R38, SRZ ;  /* 0x0000000000267805 */ /* 0x000fe4000001ff00 */
[----:B------:R-:W-:Y:S02]  /*0450*/  SHF.R.U32.HI R0, RZ, 0x1b, R11 ;  /* 0x0000001bff007819 */ /* 0x000fe4000001160b */
[----:B------:R-:W-:Y:S02]  /*0460*/  CS2R R36, SRZ ;  /* 0x0000000000247805 */ /* 0x000fe4000001ff00 */
[----:B------:R-:W-:Y:S02]  /*0470*/  CS2R R34, SRZ ;  /* 0x0000000000227805 */ /* 0x000fe4000001ff00 */
[----:B------:R-:W-:-:S02]  /*0480*/  CS2R R32, SRZ ;  /* 0x0000000000207805 */ /* 0x000fc4000001ff00 */
[----:B------:R-:W-:Y:S02]  /*0490*/  CS2R R30, SRZ ;  /* 0x00000000001e7805 */ /* 0x000fe4000001ff00 */
[----:B------:R-:W-:Y:S02]  /*04a0*/  CS2R R28, SRZ ;  /* 0x00000000001c7805 */ /* 0x000fe4000001ff00 */
[----:B------:R-:W-:-:S04]  /*04b0*/  @P1 LEA R4, P3, R11, UR6, 0x5 ;  /* 0x000000060b041c11 */ /* 0x000fc8000f8628ff */
[C---:B------:R-:W-:Y:S01]  /*04c0*/  @P1 LEA.HI.X R5, R11.reuse, UR7, RZ, 0x5, P3 ;  /* 0x000000070b051c11 */ /* 0x040fe200098f2cff */
[----:B------:R-:W-:Y:S01]  /*04d0*/  ULDC.64 UR6, c[0x0][0x268] ;  /* 0x00009a0000067ab9 */ /* 0x000fe20000000a00 */
[----:B0-----:R-:W-:Y:S01]  /*04e0*/  IMAD.WIDE.U32 R2, R11, 0x20, R2 ;  /* 0x000000200b027825 */ /* 0x001fe200078e0002 */
[C---:B------:R-:W-:Y:S02]  /*04f0*/  IADD3 R6, P3, R8.reuse, UR6, RZ ;  /* 0x0000000608067c10 */ /* 0x040fe4000ff7e0ff */
[----:B------:R-:W-:Y:S01]  /*0500*/  @P2 IADD3 R8, P6, R8, UR8, RZ ;  /* 0x0000000808082c10 */ /* 0x000fe2000ffde0ff */
[----:B------:R1:W5:Y:S01]  /*0510*/  @P1 LDG.E.128 R40, desc[UR4][R4.64] ;  /* 0x0000000404281981 */ /* 0x000362000c1e1d00 */
[C---:B------:R-:W-:Y:S02]  /*0520*/  IADD3.X R7, R0.reuse, UR7, RZ, P3, !PT ;  /* 0x0000000700077c10 */ /* 0x040fe40009ffe4ff */
[----:B------:R-:W-:Y:S01]  /*0530*/  @P2 IADD3.X R9, R0, UR9, RZ, P6, !PT ;  /* 0x0000000900092c10 */ /* 0x000fe2000b7fe4ff */
[----:B------:R1:W5:Y:S04]  /*0540*/  @P1 LDG.E.128 R36, desc[UR4][R4.64+0x10] ;  /* 0x0000100404241981 */ /* 0x000368000c1e1d00 */
[----:B------:R1:W5:Y:S04]  /*0550*/  @P2 LDG.E.128 R32, desc[UR4][R8.64] ;  /* 0x0000000408202981 */ /* 0x000368000c1e1d00 */
[----:B------:R1:W5:Y:S04]  /*0560*/  @P2 LDG.E.128 R28, desc[UR4][R8.64+0x10] ;  /* 0x00001004081c2981 */ /* 0x000368000c1e1d00 */
[----:B------:R1:W5:Y:S04]  /*0570*/  LDG.E.128 R24, desc[UR4][R2.64] ;  /* 0x0000000402187981 */ /* 0x000368000c1e1d00 */
[----:B------:R1:W5:Y:S04]  /*0580*/  LDG.E.128 R20, desc[UR4][R2.64+0x10] ;  /* 0x0000100402147981 */ /* 0x000368000c1e1d00 */
[----:B------:R1:W5:Y:S04]  /*0590*/  LDG.E.128 R16, desc[UR4][R6.64] ;  /* 0x0000000406107981 */ /* 0x000368000c1e1d00 */
[----:B------:R1:W5:Y:S02]  /*05a0*/  LDG.E.128 R12, desc[UR4][R6.64+0x10] ;  /* 0x00001004060c7981 */ /* 0x000364000c1e1d00 */
.L_x_2921:
[----:B------:R-:W-:Y:S05]  /*05b0*/  BSYNC B0 ;  /* 0x0000000000007941 */ /* 0x000fea0003800000 */
.L_x_2920:
[----:B------:R-:W-:Y:S02]  /*05c0*/  ULDC UR6, c[0x0][0x214] ;  /* 0x0000850000067ab9 */ /* 0x000fe40000000800 */
[----:B------:R-:W-:-:S13]  /*05d0*/  ISETP.GE.AND P1, PT, R90, UR6, PT ;  /* 0x000000065a007c0c */ /* 0x000fda000bf26270 */
[----:B------:R-:W-:Y:S05]  /*05e0*/  @P1 EXIT ;  /* 0x000000000000194d */ /* 0x000fea0003800000 */
[----:B------:R-:W-:Y:S01]  /*05f0*/  ULDC.U8 UR6, c[0x0][0x2a0] ;  /* 0x0000a80000067ab9 */ /* 0x000fe20000000000 */
[----:B------:R-:W-:Y:S01]  /*0600*/  ULDC UR7, c[0x0][0x218] ;  /* 0x0000860000077ab9 */ /* 0x000fe20000000800 */
[----:B------:R-:W-:Y:S01]  /*0610*/  ISETP.NE.AND P3, PT, RZ, UR6, PT ;  /* 0x00000006ff007c0c */ /* 0x000fe2000bf65270 */
[----:B------:R-:W-:Y:S01]  /*0620*/  ULDC UR6, c[0x0][0x2d8] ;  /* 0x0000b60000067ab9 */ /* 0x000fe20000000800 */
[----:B------:R-:W-:Y:S01]  /*0630*/  ULDC.64 UR8, c[0x0][0x228] ;  /* 0x00008a0000087ab9 */ /* 0x000fe20000000a00 */
[----:B------:R-:W-:-:S10]  /*0640*/  ULDC.64 UR10, c[0x0][0x230] ;  /* 0x00008c00000a7ab9 */ /* 0x000fd40000000a00 */
.L_x_2995:
[----:B01----:R-:W-:Y:S01]  /*0650*/  IMAD R2, R90, UR7, RZ ;  /* 0x000000075a027c24 */ /* 0x003fe2000f8e02ff */
        /* <DEDUP_REMOVED lines=29> */
.L_x_2925:
[----:B-----5:R-:W-:-:S05]  /*0830*/  SHF.L.U32 R0, R4, 0x10, RZ ;  /* 0x0000001004007819 */ /* 0x020fca00000006ff */
[----:B------:R-:W-:Y:S01]  /*0840*/  FADD.FTZ R91, R0, R91 ;  /* 0x0000005b005b7221 */ /* 0x000fe20000010000 */
[----:B------:R-:W-:Y:S06]  /*0850*/  BRA `(.L_x_2926) ;  /* 0x0000000000107947 */ /* 0x000fec0003800000 */
.L_x_2924:
[----:B-----5:R-:W-:Y:S01]  /*0860*/  IMAD.U32 R0, R8, 0x10000, RZ ;  /* 0x0001000008007824 */ /* 0x020fe200078e00ff */
[----:B------:R-:W-:-:S03]  /*0870*/  @P1 SHF.L.U32 R2, R4, 0x10, RZ ;  /* 0x0000001004021819 */ /* 0x000fc600000006ff */
[----:B------:R-:W-:-:S04]  /*0880*/  FADD.FTZ R91, R0, R91 ;  /* 0x0000005b005b7221 */ /* 0x000fc80000010000 */
[----:B------:R-:W-:-:S07]  /*0890*/  @P1 FADD.FTZ R91, R2, R91 ;  /* 0x0000005b025b1221 */ /* 0x000fce0000010000 */
.L_x_2926:
[----:B------:R-:W-:-:S04]  /*08a0*/  F2FP.BF16.F32.PACK_AB R0, RZ, R91 ;  /* 0x0000005bff00723e */ /* 0x000fc800000010ff */
[----:B------:R-:W-:-:S07]  /*08b0*/  PRMT R76, R0, 0x7610, R76 ;  /* 0x00007610004c7816 */ /* 0x000fce000000004c */
.L_x_2927:
[----:B------:R-:W-:Y:S01]  /*08c0*/  IMAD.U32 R93, R93, 0x10000, RZ ;  /* 0x000100005d5d7824 */ /* 0x000fe200078e00ff */
[----:B------:R-:W-:Y:S06]  /*08d0*/  @P2 BRA `(.L_x_2928) ;  /* 0x0000000000242947 */ /* 0x000fec0003800000 */
[----:B------:R-:W-:-:S04]  /*08e0*/  ISETP.NE.U32.AND P6, PT, RZ, UR10, PT ;  /* 0x0000000aff007c0c */ /* 0x000fc8000bfc5070 */
[----:B------:R-:W-:-:S13]  /*08f0*/  ISETP.NE.AND.EX P6, PT, RZ, UR11, PT, P6 ;  /* 0x0000000bff007c0c */ /* 0x000fda000bfc5360 */
[----:B------:R-:W-:Y:S05]  /*0900*/  @P6 BRA `(.L_x_2929) ;  /* 0x0000000000086947 */ /* 0x000fea0003800000 */
[----:B------:R-:W-:Y:S05]  /*0910*/  @P0 BRA `(.L_x_2930) ;  /* 0x00000000002c0947 */ /* 0x000fea0003800000 */
[----:B------:R-:W-:Y:S05]  /*0920*/  BRA `(.L_x_2931) ;  /* 0x0000000000307947 */ /* 0x000fea0003800000 */
.L_x_2929:
[----:B-----5:R-:W-:-:S04]  /*0930*/  PRMT R0, R4, 0x7632, R0 ;  /* 0x0000763204007816 */ /* 0x020fc80000000000 */
[----:B------:R-:W-:-:S05]  /*0940*/  SHF.L.U32 R0, R0, 0x10, RZ ;  /* 0x0000001000007819 */ /* 0x000fca00000006ff */
[----:B------:R-:W-:Y:S01]  /*0950*/  FADD.FTZ R93, R0, R93 ;  /* 0x0000005d005d7221 */ /* 0x000fe20000010000 */
[----:B------:R-:W-:Y:S06]  /*0960*/  BRA `(.L_x_2930) ;  /* 0x0000000000187947 */ /* 0x000fec0003800000 */
.L_x_2928:
[----:B-----5:R-:W-:Y:S02]  /*0970*/  PRMT R0, R8, 0x7632, R0 ;  /* 0x0000763208007816 */ /* 0x020fe40000000000 */
[----:B------:R-:W-:-:S03]  /*0980*/  @P1 PRMT R2, R4, 0x7632, R2 ;  /* 0x0000763204021816 */ /* 0x000fc60000000002 */
[----:B------:R-:W-:Y:S01]  /*0990*/  IMAD.U32 R0, R0, 0x10000, RZ ;  /* 0x0001000000007824 */ /* 0x000fe200078e00ff */
[----:B------:R-:W-:-:S03]  /*09a0*/  @P1 SHF.L.U32 R2, R2, 0x10, RZ ;  /* 0x0000001002021819 */ /* 0x000fc600000006ff */
[----:B------:R-:W-:-:S04]  /*09b0*/  FADD.FTZ R93, R0, R93 ;  /* 0x0000005d005d7221 */ /* 0x000fc80000010000 */
[----:B------:R-:W-:-:S07]  /*09c0*/  @P1 FADD.FTZ R93, R2, R93 ;  /* 0x0000005d025d1221 */ /* 0x000fce0000010000 */
.L_x_2930:
[----:B------:R-:W-:-:S04]  /*09d0*/  F2FP.BF16.F32.PACK_AB R0, RZ, R93 ;  /* 0x0000005dff00723e */ /* 0x000fc800000010ff */
[----:B------:R-:W-:-:S07]  /*09e0*/  PRMT R76, R76, 0x5410, R0 ;  /* 0x000054104c4c7816 */ /* 0x000fce0000000000 */
.L_x_2931:
        /* <DEDUP_REMOVED lines=8> */
.L_x_2933:
[----:B-----5:R-:W-:-:S05]  /*0a70*/  SHF.L.U32 R3, R5, 0x10, RZ ;  /* 0x0000001005037819 */ /* 0x020fca00000006ff */
[----:B------:R-:W-:Y:S01]  /*0a80*/  FADD.FTZ R94, R3, R94 ;  /* 0x0000005e035e7221 */ /* 0x000fe20000010000 */
[----:B------:R-:W-:Y:S06]  /*0a90*/  BRA `(.L_x_2934) ;  /* 0x0000000000107947 */ /* 0x000fec0003800000 */
.L_x_2932:
[----:B-----5:R-:W-:Y:S01]  /*0aa0*/  IMAD.U32 R3, R9, 0x10000, RZ ;  /* 0x0001000009037824 */ /* 0x020fe200078e00ff */
[----:B------:R-:W-:-:S03]  /*0ab0*/  @P1 SHF.L.U32 R85, R5, 0x10, RZ ;  /* 0x0000001005551819 */ /* 0x000fc600000006ff */
[----:B------:R-:W-:-:S04]  /*0ac0*/  FADD.FTZ R94, R3, R94 ;  /* 0x0000005e035e7221 */ /* 0x000fc80000010000 */
[----:B------:R-:W-:-:S07]  /*0ad0*/  @P1 FADD.FTZ R94, R85, R94 ;  /* 0x0000005e555e1221 */ /* 0x000fce0000010000 */
.L_x_2934:
[----:B------:R-:W-:-:S04]  /*0ae0*/  F2FP.BF16.F32.PACK_AB R0, RZ, R94 ;  /* 0x0000005eff00723e */ /* 0x000fc800000010ff */
[----:B------:R-:W-:-:S07]  /*0af0*/  PRMT R77, R0, 0x7610, R77 ;  /* 0x00007610004d7816 */ /* 0x000fce000000004d */
.L_x_2935:
[----:B------:R-:W-:Y:S01]  /*0b00*/  IMAD.U32 R95, R81, 0x10000, RZ ;  /* 0x00010000515f7824 */ /* 0x000fe200078e00ff */
[----:B------:R-:W-:Y:S06]  /*0b10*/  @P2 BRA `(.L_x_2936) ;  /* 0x0000000000242947 */ /* 0x000fec0003800000 */
[----:B------:R-:W-:-:S04]  /*0b20*/  ISETP.NE.U32.AND P6, PT, RZ, UR10, PT ;  /* 0x0000000aff007c0c */ /* 0x000fc8000bfc5070 */
[----:B------:R-:W-:-:S13]  /*0b30*/  ISETP.NE.AND.EX P6, PT, RZ, UR11, PT, P6 ;  /* 0x0000000bff007c0c */ /* 0x000fda000bfc5360 */
[----:B------:R-:W-:Y:S05]  /*0b40*/  @P6 BRA `(.L_x_2937) ;  /* 0x0000000000086947 */ /* 0x000fea0003800000 */
[----:B------:R-:W-:Y:S05]  /*0b50*/  @P0 BRA `(.L_x_2938) ;  /* 0x00000000002c0947 */ /* 0x000fea0003800000 */
[----:B------:R-:W-:Y:S05]  /*0b60*/  BRA `(.L_x_2939) ;  /* 0x0000000000307947 */ /* 0x000fea0003800000 */
.L_x_2937:
[----:B-----5:R-:W-:-:S04]  /*0b70*/  PRMT R0, R5, 0x7632, R0 ;  /* 0x0000763205007816 */ /* 0x020fc80000000000 */
[----:B------:R-:W-:-:S05]  /*0b80*/  SHF.L.U32 R0, R0, 0x10, RZ ;  /* 0x0000001000007819 */ /* 0x000fca00000006ff */
[----:B------:R-:W-:Y:S01]  /*0b90*/  FADD.FTZ R95, R0, R95 ;  /* 0x0000005f005f7221 */ /* 0x000fe20000010000 */
[----:B------:R-:W-:Y:S06]  /*0ba0*/  BRA `(.L_x_2938) ;  /* 0x0000000000187947 */ /* 0x000fec0003800000 */
.L_x_2936:
[----:B-----5:R-:W-:Y:S02]  /*0bb0*/  PRMT R0, R9, 0x7632, R0 ;  /* 0x0000763209007816 */ /* 0x020fe40000000000 */
[----:B------:R-:W-:-:S03]  /*0bc0*/  @P1 PRMT R2, R5, 0x7632, R2 ;  /* 0x0000763205021816 */ /* 0x000fc60000000002 */
[----:B------:R-:W-:Y:S01]  /*0bd0*/  IMAD.U32 R0, R0, 0x10000, RZ ;  /* 0x0001000000007824 */ /* 0x000fe200078e00ff */
[----:B------:R-:W-:-:S03]  /*0be0*/  @P1 SHF.L.U32 R2, R2, 0x10, RZ ;  /* 0x0000001002021819 */ /* 0x000fc600000006ff */
[----:B------:R-:W-:-:S04]  /*0bf0*/  FADD.FTZ R95, R0, R95 ;  /* 0x0000005f005f7221 */ /* 0x000fc80000010000 */
[----:B------:R-:W-:-:S07]  /*0c00*/  @P1 FADD.FTZ R95, R2, R95 ;  /* 0x0000005f025f1221 */ /* 0x000fce0000010000 */
.L_x_2938:
[----:B------:R-:W-:-:S04]  /*0c10*/  F2FP.BF16.F32.PACK_AB R0, RZ, R95 ;  /* 0x0000005fff00723e */ /* 0x000fc800000010ff */
[----:B------:R-:W-:-:S07]  /*0c20*/  PRMT R77, R77, 0x5410, R0 ;  /* 0x000054104d4d7816 */ /* 0x000fce0000000000 */
.L_x_2939:
        /* <DEDUP_REMOVED lines=8> */
.L_x_2941:
[----:B-----5:R-:W-:-:S04]  /*0cb0*/  IMAD.U32 R3, R6, 0x10000, RZ ;  /* 0x0001000006037824 */ /* 0x020fc800078e00ff */
[----:B------:R-:W-:Y:S01]  /*0cc0*/  FADD.FTZ R96, R3, R96 ;  /* 0x0000006003607221 */ /* 0x000fe20000010000 */
[----:B------:R-:W-:Y:S06]  /*0cd0*/  BRA `(.L_x_2942) ;  /* 0x0000000000107947 */ /* 0x000fec0003800000 */
.L_x_2940:
[----:B-----5:R-:W-:Y:S02]  /*0ce0*/  SHF.L.U32 R3, R10, 0x10, RZ ;  /* 0x000000100a037819 */ /* 0x020fe400000006ff */
[----:B------:R-:W-:-:S03]  /*0cf0*/  @P1 SHF.L.U32 R81, R6, 0x10, RZ ;  /* 0x0000001006511819 */ /* 0x000fc600000006ff */
[----:B------:R-:W-:-:S04]  /*0d00*/  FADD.FTZ R96, R3, R96 ;  /* 0x0000006003607221 */ /* 0x000fc80000010000 */
[----:B------:R-:W-:-:S07]  /*0d10*/  @P1 FADD.FTZ R96, R81, R96 ;  /* 0x0000006051601221 */ /* 0x000fce0000010000 */
.L_x_2942:
[----:B------:R-:W-:-:S04]  /*0d20*/  F2FP.BF16.F32.PACK_AB R0, RZ, R96 ;  /* 0x00000060ff00723e */ /* 0x000fc800000010ff */
[----:B------:R-:W-:-:S07]  /*0d30*/  PRMT R78, R0, 0x7610, R78 ;  /* 0x00007610004e7816 */ /* 0x000fce000000004e */
.L_x_2943:
[----:B------:R-:W-:Y:S01]  /*0d40*/  IMAD.U32 R104, R82, 0x10000, RZ ;  /* 0x0001000052687824 */ /* 0x000fe200078e00ff */
[----:B------:R-:W-:Y:S06]  /*0d50*/  @P2 BRA `(.L_x_2944) ;  /* 0x0000000000242947 */ /* 0x000fec0003800000 */
[----:B------:R-:W-:-:S04]  /*0d60*/  ISETP.NE.U32.AND P6, PT, RZ, UR10, PT ;  /* 0x0000000aff007c0c */ /* 0x000fc8000bfc5070 */
[----:B------:R-:W-:-:S13]  /*0d70*/  ISETP.NE.AND.EX P6, PT, RZ, UR11, PT, P6 ;  /* 0x0000000bff007c0c */ /* 0x000fda000bfc5360 */
[----:B------:R-:W-:Y:S05]  /*0d80*/  @P6 BRA `(.L_x_2945) ;  /* 0x0000000000086947 */ /* 0x000fea0003800000 */
[----:B------:R-:W-:Y:S05]  /*0d90*/  @P0 BRA `(.L_x_2946) ;  /* 0x00000000002c0947 */ /* 0x000fea0003800000 */
[----:B------:R-:W-:Y:S05]  /*0da0*/  BRA `(.L_x_2947) ;  /* 0x0000000000307947 */ /* 0x000fea0003800000 */
.L_x_2945:
[----:B-----5:R-:W-:-:S04]  /*0db0*/  PRMT R0, R6, 0x7632, R0 ;  /* 0x0000763206007816 */ /* 0x020fc80000000000 */
[----:B------:R-:W-:-:S05]  /*0dc0*/  SHF.L.U32 R3, R0, 0x10, RZ ;  /* 0x0000001000037819 */ /* 0x000fca00000006ff */
[----:B------:R-:W-:Y:S01]  /*0dd0*/  FADD.FTZ R104, R3, R104 ;  /* 0x0000006803687221 */ /* 0x000fe20000010000 */
[----:B------:R-:W-:Y:S06]  /*0de0*/  BRA `(.L_x_2946) ;  /* 0x0000000000187947 */ /* 0x000fec0003800000 */
.L_x_2944:
[----:B-----5:R-:W-:Y:S02]  /*0df0*/  PRMT R0, R10, 0x7632, R0 ;  /* 0x000076320a007816 */ /* 0x020fe40000000000 */
[----:B------:R-:W-:Y:S02]  /*0e00*/  @P1 PRMT R2, R6, 0x7632, R2 ;  /* 0x0000763206021816 */ /* 0x000fe40000000002 */
[----:B------:R-:W-:-:S03]  /*0e10*/  SHF.L.U32 R3, R0, 0x10, RZ ;  /* 0x0000001000037819 */ /* 0x000fc600000006ff */
[----:B------:R-:W-:Y:S02]  /*0e20*/  @P1 IMAD.U32 R81, R2, 0x10000, RZ ;  /* 0x0001000002511824 */ /* 0x000fe400078e00ff */
[----:B------:R-:W-:-:S04]  /*0e30*/  FADD.FTZ R104, R3, R104 ;  /* 0x0000006803687221 */ /* 0x000fc80000010000 */
[----:B------:R-:W-:-:S07]  /*0e40*/  @P1 FADD.FTZ R104, R81, R104 ;  /* 0x0000006851681221 */ /* 0x000fce0000010000 */
.L_x_2946:
[----:B------:R-:W-:-:S04]  /*0e50*/  F2FP.BF16.F32.PACK_AB R0, RZ, R104 ;  /* 0x00000068ff00723e */ /* 0x000fc800000010ff */
[----:B------:R-:W-:-:S07]  /*0e60*/  PRMT R78, R78, 0x5410, R0 ;  /* 0x000054104e4e7816 */ /* 0x000fce0000000000 */
.L_x_2947:
        /* <DEDUP_REMOVED lines=8> */
.L_x_2949:
[----:B-----5:R-:W-:-:S05]  /*0ef0*/  SHF.L.U32 R2, R7, 0x10, RZ ;  /* 0x0000001007027819 */ /* 0x020fca00000006ff */
[----:B------:R-:W-:Y:S01]  /*0f00*/  FADD.FTZ R103, R2, R103 ;  /* 0x0000006702677221 */ /* 0x000fe20000010000 */
[----:B------:R-:W-:Y:S06]  /*0f10*/  BRA `(.L_x_2950) ;  /* 0x0000000000107947 */ /* 0x000fec0003800000 */
.L_x_2948:
[----:B-----5:R-:W-:Y:S01]  /*0f20*/  IMAD.U32 R2, R11, 0x10000, RZ ;  /* 0x000100000b027824 */ /* 0x020fe200078e00ff */
[----:B------:R-:W-:-:S03]  /*0f30*/  @P1 SHF.L.U32 R80, R7, 0x10, RZ ;  /* 0x0000001007501819 */ /* 0x000fc600000006ff */
[----:B------:R-:W-:-:S04]  /*0f40*/  FADD.FTZ R103, R2, R103 ;  /* 0x0000006702677221 */ /* 0x000fc80000010000 */
[----:B------:R-:W-:-:S07]  /*0f50*/  @P1 FADD.FTZ R103, R80, R103 ;  /* 0x0000006750671221 */ /* 0x000fce0000010000 */
.L_x_2950:
[----:B------:R-:W-:-:S04]  /*0f60*/  F2FP.BF16.F32.PACK_AB R2, RZ, R103 ;  /* 0x00000067ff02723e */ /* 0x000fc800000010ff */
[----:B------:R-:W-:-:S07]  /*0f70*/  PRMT R79, R2, 0x7610, R79 ;  /* 0x00007610024f7816 */ /* 0x000fce000000004f */
.L_x_2951:
[----:B------:R-:W-:Y:S01]  /*0f80*/  SHF.L.U32 R0, R0, 0x10, RZ ;  /* 0x0000001000007819 */ /* 0x000fe200000006ff */
[----:B------:R-:W-:Y:S06]  /*0f90*/  @P2 BRA `(.L_x_2952) ;  /* 0x0000000000242947 */ /* 0x000fec0003800000 */
[----:B------:R-:W-:-:S04]  /*0fa0*/  ISETP.NE.U32.AND P1, PT, RZ, UR10, PT ;  /* 0x0000000aff007c0c */ /* 0x000fc8000bf25070 */
[----:B------:R-:W-:-:S13]  /*0fb0*/  ISETP.NE.AND.EX P1, PT, RZ, UR11, PT, P1 ;  /* 0x0000000bff007c0c */ /* 0x000fda000bf25310 */
[----:B------:R-:W-:Y:S05]  /*0fc0*/  @P1 BRA `(.L_x_2953) ;  /* 0x0000000000081947 */ /* 0x000fea0003800000 */
[----:B------:R-:W-:Y:S05]  /*0fd0*/  @P0 BRA `(.L_x_2954) ;  /* 0x00000000002c0947 */ /* 0x000fea0003800000 */
[----:B------:R-:W-:Y:S05]  /*0fe0*/  BRA `(.L_x_2955) ;  /* 0x0000000000307947 */ /* 0x000fea0003800000 */
.L_x_2953:
[----:B-----5:R-:W-:-:S05]  /*0ff0*/  PRMT R2, R7, 0x7632, R2 ;  /* 0x0000763207027816 */ /* 0x020fca0000000002 */
[----:B------:R-:W-:-:S04]  /*1000*/  IMAD.U32 R3, R2, 0x10000, RZ ;  /* 0x0001000002037824 */ /* 0x000fc800078e00ff */
[----:B------:R-:W-:Y:S01]  /*1010*/  FADD.FTZ R0, R3, R0 ;  /* 0x0000000003007221 */ /* 0x000fe20000010000 */
[----:B------:R-:W-:Y:S06]  /*1020*/  BRA `(.L_x_2954) ;  /* 0x0000000000187947 */ /* 0x000fec0003800000 */
.L_x_2952:
[----:B-----5:R-:W-:Y:S02]  /*1030*/  PRMT R2, R11, 0x7632, R2 ;  /* 0x000076320b027816 */ /* 0x020fe40000000002 */
[----:B------:R-:W-:Y:S02]  /*1040*/  @P1 PRMT R80, R7, 0x7632, R80 ;  /* 0x0000763207501816 */ /* 0x000fe40000000050 */
[----:B------:R-:W-:Y:S02]  /*1050*/  SHF.L.U32 R3, R2, 0x10, RZ ;  /* 0x0000001002037819 */ /* 0x000fe400000006ff */
[----:B------:R-:W-:-:S03]  /*1060*/  @P1 SHF.L.U32 R81, R80, 0x10, RZ ;  /* 0x0000001050511819 */ /* 0x000fc600000006ff */
[----:B------:R-:W-:-:S04]  /*1070*/  FADD.FTZ R0, R3, R0 ;  /* 0x0000000003007221 */ /* 0x000fc80000010000 */
[----:B------:R-:W-:-:S07]  /*1080*/  @P1 FADD.FTZ R0, R81, R0 ;  /* 0x0000000051001221 */ /* 0x000fce0000010000 */
.L_x_2954:
[----:B------:R-:W-:-:S04]  /*1090*/  F2FP.BF16.F32.PACK_AB R2, RZ, R0 ;  /* 0x00000000ff02723e */ /* 0x000fc800000010ff */
[----:B------:R-:W-:-:S07]  /*10a0*/  PRMT R79, R79, 0x5410, R2 ;  /* 0x000054104f4f7816 */ /* 0x000fce0000000002 */
.L_x_2955:
[----:B------:R-:W0:Y:S01]  /*10b0*/  @P0 LDC.64 R80, c[0x0][0x238] ;  /* 0x00008e00ff500b82 */ /* 0x000e220000000a00 */
[C---:B------:R-:W-:Y:S01]  /*10c0*/  VIADD R2, R109.reuse, 0x20 ;  /* 0x000000206d027836 */ /* 0x040fe20000000000 */
[----:B0-----:R-:W-:-:S04]  /*10d0*/  @P0 LEA R80, P1, R109, R80, 0x4 ;  /* 0x000000506d500211 */ /* 0x001fc800078220ff */
[----:B------:R-:W-:-:S05]  /*10e0*/  @P0 LEA.HI.X R81, R109, R81, RZ, 0x4, P1 ;  /* 0x000000516d510211 */ /* 0x000fca00008f24ff */
[----:B------:R0:W-:Y:S04]  /*10f0*/  @P0 STG.E.128 desc[UR4][R80.64], R76 ;  /* 0x0000004c50000986 */ /* 0x0001e8000c101d04 */
.L_x_2923:
[----:B------:R-:W-:Y:S05]  /*1100*/  BSYNC B0 ;  /* 0x0000000000007941 */ /* 0x000fea0003800000 */
.L_x_2922:
        /* <DEDUP_REMOVED lines=25> */
.L_x_2959:
[----:B-----5:R-:W-:-:S05]  /*12a0*/  SHF.L.U32 R3, R4, 0x10, RZ ;  /* 0x0000001004037819 */ /* 0x020fca00000006ff */
[----:B------:R-:W-:Y:S01]  /*12b0*/  FADD.FTZ R92, R3, R92 ;  /* 0x0000005c035c7221 */ /* 0x000fe20000010000 */
[----:B------:R-:W-:Y:S06]  /*12c0*/  BRA `(.L_x_2960) ;  /* 0x0000000000107947 */ /* 0x000fec0003800000 */
.L_x_2958:
[----:B-----5:R-:W-:Y:S01]  /*12d0*/  IMAD.U32 R3, R8, 0x10000, RZ ;  /* 0x0001000008037824 */ /* 0x020fe200078e00ff */
[----:B------:R-:W-:-:S03]  /*12e0*/  @P1 SHF.L.U32 R85, R4, 0x10, RZ ;  /* 0x0000001004551819 */ /* 0x000fc600000006ff */
[----:B------:R-:W-:-:S04]  /*12f0*/  FADD.FTZ R92, R3, R92 ;  /* 0x0000005c035c7221 */ /* 0x000fc80000010000 */
[----:B------:R-:W-:-:S07]  /*1300*/  @P1 FADD.FTZ R92, R85, R92 ;  /* 0x0000005c555c1221 */ /* 0x000fce0000010000 */
.L_x_2960:
[----:B------:R-:W-:-:S04]  /*1310*/  F2FP.BF16.F32.PACK_AB R3, RZ, R92 ;  /* 0x0000005cff03723e */ /* 0x000fc800000010ff */
[----:B------:R-:W-:-:S07]  /*1320*/  PRMT R76, R3, 0x7610, R76 ;  /* 0x00007610034c7816 */ /* 0x000fce000000004c */
.L_x_2961:
[----:B------:R-:W-:Y:S01]  /*1330*/  SHF.L.U32 R97, R97, 0x10, RZ ;  /* 0x0000001061617819 */ /* 0x000fe200000006ff */
[----:B------:R-:W-:Y:S06]  /*1340*/  @P2 BRA `(.L_x_2962) ;  /* 0x0000000000242947 */ /* 0x000fec0003800000 */
[----:B------:R-:W-:-:S04]  /*1350*/  ISETP.NE.U32.AND P6, PT, RZ, UR10, PT ;  /* 0x0000000aff007c0c */ /* 0x000fc8000bfc5070 */
[----:B------:R-:W-:-:S13]  /*1360*/  ISETP.NE.AND.EX P6, PT, RZ, UR11, PT, P6 ;  /* 0x0000000bff007c0c */ /* 0x000fda000bfc5360 */
[----:B------:R-:W-:Y:S05]  /*1370*/  @P6 BRA `(.L_x_2963) ;  /* 0x0000000000086947 */ /* 0x000fea0003800000 */
[----:B------:R-:W-:Y:S05]  /*1380*/  @P0 BRA `(.L_x_2964) ;  /* 0x00000000002c0947 */ /* 0x000fea0003800000 */
[----:B------:R-:W-:Y:S05]  /*1390*/  BRA `(.L_x_2965) ;  /* 0x0000000000307947 */ /* 0x000fea0003800000 */
.L_x_2963:
[----:B-----5:R-:W-:-:S05]  /*13a0*/  PRMT R3, R4, 0x7632, R3 ;  /* 0x0000763204037816 */ /* 0x020fca0000000003 */
[----:B------:R-:W-:-:S04]  /*13b0*/  IMAD.U32 R80, R3, 0x10000, RZ ;  /* 0x0001000003507824 */ /* 0x000fc800078e00ff */
[----:B------:R-:W-:Y:S01]  /*13c0*/  FADD.FTZ R97, R80, R97 ;  /* 0x0000006150617221 */ /* 0x000fe20000010000 */
[----:B------:R-:W-:Y:S06]  /*13d0*/  BRA `(.L_x_2964) ;  /* 0x0000000000187947 */ /* 0x000fec0003800000 */
.L_x_2962:
[----:B-----5:R-:W-:Y:S02]  /*13e0*/  PRMT R3, R8, 0x7632, R3 ;  /* 0x0000763208037816 */ /* 0x020fe40000000003 */
[----:B------:R-:W-:Y:S02]  /*13f0*/  @P1 PRMT R84, R4, 0x7632, R84 ;  /* 0x0000763204541816 */ /* 0x000fe40000000054 */
[----:B------:R-:W-:Y:S02]  /*1400*/  SHF.L.U32 R80, R3, 0x10, RZ ;  /* 0x0000001003507819 */ /* 0x000fe400000006ff */
[----:B------:R-:W-:-:S03]  /*1410*/  @P1 SHF.L.U32 R84, R84, 0x10, RZ ;  /* 0x0000001054541819 */ /* 0x000fc600000006ff */
[----:B------:R-:W-:-:S04]  /*1420*/  FADD.FTZ R97, R80, R97 ;  /* 0x0000006150617221 */ /* 0x000fc80000010000 */
[----:B------:R-:W-:-:S07]  /*1430*/  @P1 FADD.FTZ R97, R84, R97 ;  /* 0x0000006154611221 */ /* 0x000fce0000010000 */
.L_x_2964:
[----:B------:R-:W-:-:S04]  /*1440*/  F2FP.BF16.F32.PACK_AB R3, RZ, R97 ;  /* 0x00000061ff03723e */ /* 0x000fc800000010ff */
[----:B------:R-:W-:-:S07]  /*1450*/  PRMT R76, R76, 0x5410, R3 ;  /* 0x000054104c4c7816 */ /* 0x000fce0000000003 */
.L_x_2965:
        /* <DEDUP_REMOVED lines=8> */
.L_x_2967:
[----:B-----5:R-:W-:-:S05]  /*14e0*/  SHF.L.U32 R3, R5, 0x10, RZ ;  /* 0x0000001005037819 */ /* 0x020fca00000006ff */
[----:B------:R-:W-:Y:S01]  /*14f0*/  FADD.FTZ R98, R3, R98 ;  /* 0x0000006203627221 */ /* 0x000fe20000010000 */
[----:B------:R-:W-:Y:S06]  /*1500*/  BRA `(.L_x_2968) ;  /* 0x0000000000107947 */ /* 0x000fec0003800000 */
.L_x_2966:
[----:B-----5:R-:W-:Y:S01]  /*1510*/  SHF.L.U32 R3, R9, 0x10, RZ ;  /* 0x0000001009037819 */ /* 0x020fe200000006ff */
[----:B------:R-:W-:-:S04]  /*1520*/  @P1 IMAD.U32 R85, R5, 0x10000, RZ ;  /* 0x0001000005551824 */ /* 0x000fc800078e00ff */
[----:B------:R-:W-:-:S04]  /*1530*/  FADD.FTZ R98, R3, R98 ;  /* 0x0000006203627221 */ /* 0x000fc80000010000 */
[----:B------:R-:W-:-:S07]  /*1540*/  @P1 FADD.FTZ R98, R85, R98 ;  /* 0x0000006255621221 */ /* 0x000fce0000010000 */
.L_x_2968:
[----:B------:R-:W-:-:S04]  /*1550*/  F2FP.BF16.F32.PACK_AB R3, RZ, R98 ;  /* 0x00000062ff03723e */ /* 0x000fc800000010ff */
[----:B------:R-:W-:-:S07]  /*1560*/  PRMT R77, R3, 0x7610, R77 ;  /* 0x00007610034d7816 */ /* 0x000fce000000004d */
.L_x_2969:
[----:B------:R-:W-:Y:S01]  /*1570*/  SHF.L.U32 R99, R81, 0x10, RZ ;  /* 0x0000001051637819 */ /* 0x000fe200000006ff */
[----:B------:R-:W-:Y:S06]  /*1580*/  @P2 BRA `(.L_x_2970) ;  /* 0x0000000000242947 */ /* 0x000fec0003800000 */
[----:B------:R-:W-:-:S04]  /*1590*/  ISETP.NE.U32.AND P6, PT, RZ, UR10, PT ;  /* 0x0000000aff007c0c */ /* 0x000fc8000bfc5070 */
[----:B------:R-:W-:-:S13]  /*15a0*/  ISETP.NE.AND.EX P6, PT, RZ, UR11, PT, P6 ;  /* 0x0000000bff007c0c */ /* 0x000fda000bfc5360 */
[----:B------:R-:W-:Y:S05]  /*15b0*/  @P6 BRA `(.L_x_2971) ;  /* 0x0000000000086947 */ /* 0x000fea0003800000 */
[----:B------:R-:W-:Y:S05]  /*15c0*/  @P0 BRA `(.L_x_2972) ;  /* 0x00000000002c0947 */ /* 0x000fea0003800000 */
[----:B------:R-:W-:Y:S05]  /*15d0*/  BRA `(.L_x_2973) ;  /* 0x0000000000307947 */ /* 0x000fea0003800000 */
.L_x_2971:
[----:B-----5:R-:W-:-:S04]  /*15e0*/  PRMT R3, R5, 0x7632, R3 ;  /* 0x0000763205037816 */ /* 0x020fc80000000003 */
[----:B------:R-:W-:-:S05]  /*15f0*/  SHF.L.U32 R80, R3, 0x10, RZ ;  /* 0x0000001003507819 */ /* 0x000fca00000006ff */
[----:B------:R-:W-:Y:S01]  /*1600*/  FADD.FTZ R99, R80, R99 ;  /* 0x0000006350637221 */ /* 0x000fe20000010000 */
[----:B------:R-:W-:Y:S06]  /*1610*/  BRA `(.L_x_2972) ;  /* 0x0000000000187947 */ /* 0x000fec0003800000 */
.L_x_2970:
[----:B-----5:R-:W-:Y:S02]  /*1620*/  PRMT R3, R9, 0x7632, R3 ;  /* 0x0000763209037816 */ /* 0x020fe40000000003 */
[----:B------:R-:W-:-:S03]  /*1630*/  @P1 PRMT R81, R5, 0x7632, R81 ;  /* 0x0000763205511816 */ /* 0x000fc60000000051 */
[----:B------:R-:W-:Y:S01]  /*1640*/  IMAD.U32 R80, R3, 0x10000, RZ ;  /* 0x0001000003507824 */ /* 0x000fe200078e00ff */
[----:B------:R-:W-:-:S03]  /*1650*/  @P1 SHF.L.U32 R84, R81, 0x10, RZ ;  /* 0x0000001051541819 */ /* 0x000fc600000006ff */
[----:B------:R-:W-:-:S04]  /*1660*/  FADD.FTZ R99, R80, R99 ;  /* 0x0000006350637221 */ /* 0x000fc80000010000 */
[----:B------:R-:W-:-:S07]  /*1670*/  @P1 FADD.FTZ R99, R84, R99 ;  /* 0x0000006354631221 */ /* 0x000fce0000010000 */
.L_x_2972:
[----:B------:R-:W-:-:S04]  /*1680*/  F2FP.BF16.F32.PACK_AB R3, RZ, R99 ;  /* 0x00000063ff03723e */ /* 0x000fc800000010ff */
[----:B------:R-:W-:-:S07]  /*1690*/  PRMT R77, R77, 0x5410, R3 ;  /* 0x000054104d4d7816 */ /* 0x000fce0000000003 */
.L_x_2973:
        /* <DEDUP_REMOVED lines=8> */
.L_x_2975:
[----:B-----5:R-:W-:-:S04]  /*1720*/  IMAD.U32 R3, R6, 0x10000, RZ ;  /* 0x0001000006037824 */ /* 0x020fc800078e00ff */
[----:B------:R-:W-:Y:S01]  /*1730*/  FADD.FTZ R100, R3, R100 ;  /* 0x0000006403647221 */ /* 0x000fe20000010000 */
[----:B------:R-:W-:Y:S06]  /*1740*/  BRA `(.L_x_2976) ;  /* 0x0000000000107947 */ /* 0x000fec0003800000 */
.L_x_2974:
[----:B-----5:R-:W-:Y:S02]  /*1750*/  SHF.L.U32 R3, R10, 0x10, RZ ;  /* 0x000000100a037819 */ /* 0x020fe400000006ff */
[----:B------:R-:W-:-:S03]  /*1760*/  @P1 SHF.L.U32 R81, R6, 0x10, RZ ;  /* 0x0000001006511819 */ /* 0x000fc600000006ff */
[----:B------:R-:W-:-:S04]  /*1770*/  FADD.FTZ R100, R3, R100 ;  /* 0x0000006403647221 */ /* 0x000fc80000010000 */
[----:B------:R-:W-:-:S07]  /*1780*/  @P1 FADD.FTZ R100, R81, R100 ;  /* 0x0000006451641221 */ /* 0x000fce0000010000 */
.L_x_2976:
[----:B------:R-:W-:-:S04]  /*1790*/  F2FP.BF16.F32.PACK_AB R3, RZ, R100 ;  /* 0x00000064ff03723e */ /* 0x000fc800000010ff */
[----:B------:R-:W-:-:S07]  /*17a0*/  PRMT R78, R3, 0x7610, R78 ;  /* 0x00007610034e7816 */ /* 0x000fce000000004e */
.L_x_2977:
[----:B------:R-:W-:Y:S01]  /*17b0*/  IMAD.U32 R102, R82, 0x10000, RZ ;  /* 0x0001000052667824 */ /* 0x000fe200078e00ff */
[----:B------:R-:W-:Y:S06]  /*17c0*/  @P2 BRA `(.L_x_2978) ;  /* 0x0000000000242947 */ /* 0x000fec0003800000 */
[----:B------:R-:W-:-:S04]  /*17d0*/  ISETP.NE.U32.AND P6, PT, RZ, UR10, PT ;  /* 0x0000000aff007c0c */ /* 0x000fc8000bfc5070 */
[----:B------:R-:W-:-:S13]  /*17e0*/  ISETP.NE.AND.EX P6, PT, RZ, UR11, PT, P6 ;  /* 0x0000000bff007c0c */ /* 0x000fda000bfc5360 */
[----:B------:R-:W-:Y:S05]  /*17f0*/  @P6 BRA `(.L_x_2979) ;  /* 0x0000000000086947 */ /* 0x000fea0003800000 */
[----:B------:R-:W-:Y:S05]  /*1800*/  @P0 BRA `(.L_x_2980) ;  /* 0x00000000002c0947 */ /* 0x000fea0003800000 */
[----:B------:R-:W-:Y:S05]  /*1810*/  BRA `(.L_x_2981) ;  /* 0x0000000000307947 */ /* 0x000fea0003800000 */
.L_x_2979:
[----:B-----5:R-:W-:-:S04]  /*1820*/  PRMT R3, R6, 0x7632, R3 ;  /* 0x0000763206037816 */ /* 0x020fc80000000003 */
[----:B------:R-:W-:-:S05]  /*1830*/  SHF.L.U32 R3, R3, 0x10, RZ ;  /* 0x0000001003037819 */ /* 0x000fca00000006ff */
[----:B------:R-:W-:Y:S01]  /*1840*/  FADD.FTZ R102, R3, R102 ;  /* 0x0000006603667221 */ /* 0x000fe20000010000 */
[----:B------:R-:W-:Y:S06]  /*1850*/  BRA `(.L_x_2980) ;  /* 0x0000000000187947 */ /* 0x000fec0003800000 */
.L_x_2978:
[----:B-----5:R-:W-:Y:S02]  /*1860*/  PRMT R3, R10, 0x7632, R3 ;  /* 0x000076320a037816 */ /* 0x020fe40000000003 */
[----:B------:R-:W-:Y:S02]  /*1870*/  @P1 PRMT R80, R6, 0x7632, R80 ;  /* 0x0000763206501816 */ /* 0x000fe40000000050 */
[----:B------:R-:W-:-:S03]  /*1880*/  SHF.L.U32 R3, R3, 0x10, RZ ;  /* 0x0000001003037819 */ /* 0x000fc600000006ff */
[----:B------:R-:W-:Y:S02]  /*1890*/  @P1 IMAD.U32 R81, R80, 0x10000, RZ ;  /* 0x0001000050511824 */ /* 0x000fe400078e00ff */
[----:B------:R-:W-:-:S04]  /*18a0*/  FADD.FTZ R102, R3, R102 ;  /* 0x0000006603667221 */ /* 0x000fc80000010000 */
[----:B------:R-:W-:-:S07]  /*18b0*/  @P1 FADD.FTZ R102, R81, R102 ;  /* 0x0000006651661221 */ /* 0x000fce0000010000 */
.L_x_2980:
[----:B------:R-:W-:-:S04]  /*18c0*/  F2FP.BF16.F32.PACK_AB R3, RZ, R102 ;  /* 0x00000066ff03723e */ /* 0x000fc800000010ff */
[----:B------:R-:W-:-:S07]  /*18d0*/  PRMT R78, R78, 0x5410, R3 ;  /* 0x000054104e4e7816 */ /* 0x000fce0000000003 */
.L_x_2981:
        /* <DEDUP_REMOVED lines=8> */
.L_x_2983:
[----:B-----5:R-:W-:-:S05]  /*1960*/  SHF.L.U32 R80, R7, 0x10, RZ ;  /* 0x0000001007507819 */ /* 0x020fca00000006ff */
[----:B------:R-:W-:Y:S01]  /*1970*/  FADD.FTZ R101, R80, R101 ;  /* 0x0000006550657221 */ /* 0x000fe20000010000 */
[----:B------:R-:W-:Y:S06]  /*1980*/  BRA `(.L_x_2984) ;  /* 0x0000000000107947 */ /* 0x000fec0003800000 */
.L_x_2982:
[----:B-----5:R-:W-:Y:S01]  /*1990*/  IMAD.U32 R80, R11, 0x10000, RZ ;  /* 0x000100000b507824 */ /* 0x020fe200078e00ff */
[----:B------:R-:W-:-:S03]  /*19a0*/  @P1 SHF.L.U32 R82, R7, 0x10, RZ ;  /* 0x0000001007521819 */ /* 0x000fc600000006ff */
[----:B------:R-:W-:-:S04]  /*19b0*/  FADD.FTZ R101, R80, R101 ;  /* 0x0000006550657221 */ /* 0x000fc80000010000 */
[----:B------:R-:W-:-:S07]  /*19c0*/  @P1 FADD.FTZ R101, R82, R101 ;  /* 0x0000006552651221 */ /* 0x000fce0000010000 */
.L_x_2984:
[----:B------:R-:W-:-:S04]  /*19d0*/  F2FP.BF16.F32.PACK_AB R3, RZ, R101 ;  /* 0x00000065ff03723e */ /* 0x000fc800000010ff */
[----:B------:R-:W-:-:S07]  /*19e0*/  PRMT R79, R3, 0x7610, R79 ;  /* 0x00007610034f7816 */ /* 0x000fce000000004f */
.L_x_2985:
[----:B------:R-:W-:Y:S01]  /*19f0*/  SHF.L.U32 R105, R83, 0x10, RZ ;  /* 0x0000001053697819 */ /* 0x000fe200000006ff */
[----:B------:R-:W-:Y:S06]  /*1a00*/  @P2 BRA `(.L_x_2986) ;  /* 0x0000000000242947 */ /* 0x000fec0003800000 */
[----:B------:R-:W-:-:S04]  /*1a10*/  ISETP.NE.U32.AND P1, PT, RZ, UR10, PT ;  /* 0x0000000aff007c0c */ /* 0x000fc8000bf25070 */
[----:B------:R-:W-:-:S13]  /*1a20*/  ISETP.NE.AND.EX P1, PT, RZ, UR11, PT, P1 ;  /* 0x0000000bff007c0c */ /* 0x000fda000bf25310 */
[----:B------:R-:W-:Y:S05]  /*1a30*/  @P1 BRA `(.L_x_2987) ;  /* 0x0000000000081947 */ /* 0x000fea0003800000 */
[----:B------:R-:W-:Y:S05]  /*1a40*/  @P0 BRA `(.L_x_2988) ;  /* 0x00000000002c0947 */ /* 0x000fea0003800000 */
[----:B------:R-:W-:Y:S05]  /*1a50*/  BRA `(.L_x_2989) ;  /* 0x0000000000307947 */ /* 0x000fea0003800000 */
.L_x_2987:
[----:B-----5:R-:W-:-:S05]  /*1a60*/  PRMT R3, R7, 0x7632, R3 ;  /* 0x0000763207037816 */ /* 0x020fca0000000003 */
[----:B------:R-:W-:-:S04]  /*1a70*/  IMAD.U32 R80, R3, 0x10000, RZ ;  /* 0x0001000003507824 */ /* 0x000fc800078e00ff */
[----:B------:R-:W-:Y:S01]  /*1a80*/  FADD.FTZ R105, R80, R105 ;  /* 0x0000006950697221 */ /* 0x000fe20000010000 */
[----:B------:R-:W-:Y:S06]  /*1a90*/  BRA `(.L_x_2988) ;  /* 0x0000000000187947 */ /* 0x000fec0003800000 */
.L_x_2986:
[----:B-----5:R-:W-:Y:S02]  /*1aa0*/  PRMT R3, R11, 0x7632, R3 ;  /* 0x000076320b037816 */ /* 0x020fe40000000003 */
[----:B------:R-:W-:Y:S02]  /*1ab0*/  @P1 PRMT R81, R7, 0x7632, R81 ;  /* 0x0000763207511816 */ /* 0x000fe40000000051 */
[----:B------:R-:W-:Y:S02]  /*1ac0*/  SHF.L.U32 R80, R3, 0x10, RZ ;  /* 0x0000001003507819 */ /* 0x000fe400000006ff */
[----:B------:R-:W-:-:S03]  /*1ad0*/  @P1 SHF.L.U32 R82, R81, 0x10, RZ ;  /* 0x0000001051521819 */ /* 0x000fc600000006ff */
[----:B------:R-:W-:-:S04]  /*1ae0*/  FADD.FTZ R105, R80, R105 ;  /* 0x0000006950697221 */ /* 0x000fc80000010000 */
[----:B------:R-:W-:-:S07]  /*1af0*/  @P1 FADD.FTZ R105, R82, R105 ;  /* 0x0000006952691221 */ /* 0x000fce0000010000 */
.L_x_2988:
[----:B------:R-:W-:-:S04]  /*1b00*/  F2FP.BF16.F32.PACK_AB R3, RZ, R105 ;  /* 0x00000069ff03723e */ /* 0x000fc800000010ff */
[----:B------:R-:W-:-:S07]  /*1b10*/  PRMT R79, R79, 0x5410, R3 ;  /* 0x000054104f4f7816 */ /* 0x000fce0000000003 */
.L_x_2989:
[----:B------:R-:W0:Y:S02]  /*1b20*/  @P0 LDC.64 R80, c[0x0][0x238] ;  /* 0x00008e00ff500b82 */ /* 0x000e240000000a00 */
[----:B0-----:R-:W-:-:S04]  /*1b30*/  @P0 LEA R80, P1, R2, R80, 0x4 ;  /* 0x0000005002500211 */ /* 0x001fc800078220ff */
[----:B------:R-:W-:-:S05]  /*1b40*/  @P0 LEA.HI.X R81, R2, R81, RZ, 0x4, P1 ;  /* 0x0000005102510211 */ /* 0x000fca00008f24ff */
[----:B------:R1:W-:Y:S04]  /*1b50*/  @P0 STG.E.128 desc[UR4][R80.64], R76 ;  /* 0x0000004c50000986 */ /* 0x0003e8000c101d04 */
.L_x_2957:
[----:B------:R-:W-:Y:S05]  /*1b60*/  BSYNC B0 ;  /* 0x0000000000007941 */ /* 0x000fea0003800000 */
.L_x_2956:
[----:B------:R-:W-:Y:S01]  /*1b70*/  FADD.FTZ R2, RZ, R91 ;  /* 0x0000005bff027221 */ /* 0x000fe20000010000 */
        /* <DEDUP_REMOVED lines=12> */
[----:B01----:R-:W-:-:S04]  /*1c40*/  FADD.FTZ R81, R97, R2 ;  /* 0x0000000261517221 */ /* 0x003fc80000010000 */
        /* <DEDUP_REMOVED lines=61> */
.L_x_3007:
        /* <DEDUP_REMOVED lines=16> */
[--C-:B0-----:R-:W-:Y:S01]  /*2120*/  FADD.FTZ R3, R93, -R110.reuse ;  /* 0x8000006e5d037221 */ /* 0x101fe20000010000 */
[--C-:B------:R-:W-:Y:S01]  /*2130*/  FADD.FTZ R87, R94, -R110.reuse ;  /* 0x8000006e5e577221 */ /* 0x100fe20000010000 */
[----:B------:R-:W-:Y:S01]  /*2140*/  FADD.FTZ R81, R95, -R110 ;  /* 0x8000006e5f517221 */ /* 0x000fe20000010000 */
[C---:B------:R-:W-:Y:S01]  /*2150*/  FMUL.FTZ R85, R108.reuse, R85 ;  /* 0x000000556c557220 */ /* 0x040fe20000410000 */
[C---:B------:R-:W-:Y:S01]  /*2160*/  FMUL.FTZ R84, R108.reuse, R3 ;  /* 0x000000036c547220 */ /* 0x040fe20000410000 */
[C---:B------:R-:W-:Y:S01]  /*2170*/  FMUL.FTZ R87, R108.reuse, R87 ;  /* 0x000000576c577220 */ /* 0x040fe20000410000 */
[----:B------:R-:W-:Y:S01]  /*2180*/  FMUL.FTZ R86, R108, R81 ;  /* 0x000000516c567220 */ /* 0x000fe20000410000 */
[----:B-----5:R-:W-:Y:S01]  /*2190*/  FFMA.FTZ R80, R56, R85, R72 ;  /* 0x0000005538507223 */ /* 0x020fe20000010048 */
        /* <DEDUP_REMOVED lines=21> */
[----:B------:R-:W-:-:S02]  /*22f0*/  F2FP.BF16.F32.PACK_AB R82, R83, R82 ;  /* 0x000000525352723e */ /* 0x000fc400000010ff */
[----:B------:R-:W-:Y:S01]  /*2300*/  F2FP.BF16.F32.PACK_AB R83, R116, R111 ;  /* 0x0000006f7453723e */ /* 0x000fe200000010ff */
[----:B------:R-:W-:Y:S01]  /*2310*/  FFMA.FTZ R111, R48, R85, R64 ;  /* 0x00000055306f7223 */ /* 0x000fe20000010040 */
[----:B------:R-:W-:Y:S01]  /*2320*/  FFMA.FTZ R116, R47, R114, R63 ;  /* 0x000000722f747223 */ /* 0x000fe2000001003f */
[----:B------:R-:W-:Y:S01]  /*2330*/  FFMA.FTZ R85, R50, R87, R66 ;  /* 0x0000005732557223 */ /* 0x000fe20000010042 */
[----:B------:R-:W-:Y:S01]  /*2340*/  FFMA.FTZ R114, R45, R112, R61 ;  /* 0x000000702d727223 */ /* 0x000fe2000001003d */
[----:B------:R-:W-:Y:S01]  /*2350*/  FFMA.FTZ R87, R46, R115, R62 ;  /* 0x000000732e577223 */ /* 0x000fe2000001003e */
[----:B------:R-:W-:Y:S01]  /*2360*/  FFMA.FTZ R112, R51, R86, R67 ;  /* 0x0000005633707223 */ /* 0x000fe20000010043 */
[----:B0-----:R-:W-:Y:S01]  /*2370*/  IMAD.WIDE.U32 R106, R109, 0x10, R106 ;  /* 0x000000106d6a7825 */ /* 0x001fe200078e006a */
[----:B------:R-:W-:Y:S02]  /*2380*/  F2FP.BF16.F32.PACK_AB R84, R84, R111 ;  /* 0x0000006f5454723e */ /* 0x000fe400000010ff */
[----:B------:R-:W-:-:S02]  /*2390*/  F2FP.BF16.F32.PACK_AB R87, R116, R87 ;  /* 0x000000577457723e */ /* 0x000fc400000010ff */
[----:B------:R-:W-:Y:S01]  /*23a0*/  F2FP.BF16.F32.PACK_AB R86, R114, R113 ;  /* 0x000000717256723e */ /* 0x000fe200000010ff */
[C---:B-1----:R-:W-:Y:S01]  /*23b0*/  IMAD.WIDE.U32 R2, R109.reuse, 0x10, R2 ;  /* 0x000000106d027825 */ /* 0x042fe200078e0002 */
[----:B------:R-:W-:Y:S01]  /*23c0*/  F2FP.BF16.F32.PACK_AB R85, R112, R85 ;  /* 0x000000557055723e */ /* 0x000fe200000010ff */
[----:B------:R1:W-:Y:S02]  /*23d0*/  STG.E.128 desc[UR4][R106.64], R80 ;  /* 0x000000506a007986 */ /* 0x0003e4000c101d04 */
[----:B------:R-:W-:Y:S02]  /*23e0*/  VIADD R109, R109, 0x20 ;  /* 0x000000206d6d7836 */ /* 0x000fe40000000000 */
[----:B------:R1:W-:Y:S05]  /*23f0*/  STG.E.128 desc[UR4][R2.64], R84 ;  /* 0x0000005402007986 */ /* 0x0003ea000c101d04 */
.L_x_2992:
[----:B------:R-:W-:Y:S05]  /*2400*/  BSYNC B0 ;  /* 0x0000000000007941 */ /* 0x000fea0003800000 */
.L_x_2991:
[----:B------:R-:W-:Y:S04]  /*2410*/  BSSY B0, `(.L_x_2993) ;  /* 0x0000030000007945 */ /* 0x000fe80003800000 */
        /* <DEDUP_REMOVED lines=8> */
[C---:B------:R-:W-:Y:S01]  /*24a0*/  FMUL.FTZ R83, R108.reuse, R83 ;  /* 0x000000536c537220 */ /* 0x040fe20000410000 */
[----:B------:R-:W1:Y:S01]  /*24b0*/  LDC.64 R106, c[0x0][0x2c0] ;  /* 0x0000b000ff6a7b82 */ /* 0x000e620000000a00 */
[C---:B------:R-:W-:Y:S01]  /*24c0*/  FMUL.FTZ R84, R108.reuse, R81 ;  /* 0x000000516c547220 */ /* 0x040fe20000410000 */
        /* <DEDUP_REMOVED lines=8> */
[----:B------:R-:W-:Y:S01]  /*2550*/  FMUL.FTZ R111, R108, R115 ;  /* 0x000000736c6f7220 */ /* 0x000fe20000410000 */
[----:B------:R-:W-:Y:S01]  /*2560*/  FFMA.FTZ R82, R26, R85, R42 ;  /* 0x000000551a527223 */ /* 0x000fe2000001002a */
[----:B------:R-:W-:Y:S01]  /*2570*/  FFMA.FTZ R113, R27, R86, R43 ;  /* 0x000000561b717223 */ /* 0x000fe2000001002b */
[----:B------:R-:W-:Y:S01]  /*2580*/  FFMA.FTZ R112, R20, R87, R36 ;  /* 0x0000005714707223 */ /* 0x000fe20000010024 */
[----:B------:R-:W-:Y:S01]  /*2590*/  FFMA.FTZ R115, R21, R110, R37 ;  /* 0x0000006e15737223 */ /* 0x000fe20000010025 */
[----:B------:R-:W-:Y:S01]  /*25a0*/  FMUL.FTZ R108, R108, R117 ;  /* 0x000000756c6c7220 */ /* 0x000fe20000410000 */
[----:B------:R-:W-:Y:S01]  /*25b0*/  F2FP.BF16.F32.PACK_AB R80, R81, R80 ;  /* 0x000000505150723e */ /* 0x000fe200000010ff */
[----:B0-----:R-:W-:Y:S01]  /*25c0*/  IMAD.WIDE.U32 R2, R109, 0x10, R2 ;  /* 0x000000106d027825 */ /* 0x001fe200078e0002 */
[----:B------:R-:W-:-:S03]  /*25d0*/  F2FP.BF16.F32.PACK_AB R81, R113, R82 ;  /* 0x000000527151723e */ /* 0x000fc600000010ff */
[----:B------:R-:W-:Y:S01]  /*25e0*/  FFMA.FTZ R114, R23, R108, R39 ;  /* 0x0000006c17727223 */ /* 0x000fe20000010027 */
[----:B------:R-:W-:Y:S01]  /*25f0*/  F2FP.BF16.F32.PACK_AB R82, R115, R112 ;  /* 0x000000707352723e */ /* 0x000fe200000010ff */
[----:B------:R-:W-:Y:S01]  /*2600*/  FFMA.FTZ R112, R12, R87, R28 ;  /* 0x000000570c707223 */ /* 0x000fe2000001001c */
[----:B------:R-:W-:Y:S01]  /*2610*/  FFMA.FTZ R87, R14, R111, R30 ;  /* 0x0000006f0e577223 */ /* 0x000fe2000001001e */
[----:B------:R-:W-:Y:S01]  /*2620*/  FFMA.FTZ R116, R15, R108, R31 ;  /* 0x0000006c0f747223 */ /* 0x000fe2000001001f */
[----:B-1----:R-:W-:-:S04]  /*2630*/  IMAD.WIDE.U32 R106, R109, 0x10, R106 ;  /* 0x000000106d6a7825 */ /* 0x002fc800078e006a */
        /* <DEDUP_REMOVED lines=13> */
.L_x_2994:
[----:B------:R-:W-:Y:S05]  /*2710*/  BSYNC B0 ;  /* 0x0000000000007941 */ /* 0x000fea0003800000 */
.L_x_2993:
[----:B012---:R-:W0:Y:S02]  /*2720*/  LDC.64 R2, c[0x0][0x210] ;  /* 0x00008400ff027b82 */ /* 0x007e240000000a00 */
[----:B0-----:R-:W-:-:S04]  /*2730*/  LEA R90, R2, R90, 0x2 ;  /* 0x0000005a025a7211 */ /* 0x001fc800078e10ff */
[----:B------:R-:W-:-:S13]  /*2740*/  ISETP.GE.AND P1, PT, R90, R3, PT ;  /* 0x000000035a00720c */ /* 0x000fda0003f26270 */
[----:B------:R-:W-:Y:S05]  /*2750*/  @!P1 BRA `(.L_x_2995) ;  /* 0xffffffdc00bc9947 */ /* 0x000fea000383ffff */
[----:B------:R-:W-:Y:S05]  /*2760*/  EXIT ;  /* 0x000000000000794d */ /* 0x000fea0003800000 */
.L_x_2990:
        /* <DEDUP_REMOVED lines=8> */
.L_x_2997:
[----:B------:R-:W-:Y:S05]  /*27f0*/  BSYNC B0 ;  /* 0x0000000000007941 */ /* 0x000fea0003800000 */
.L_x_2996:
[----:B------:R-:W-:Y:S01]  /*2800*/  IMAD.MOV.U32 R2, RZ, RZ, R87 ;  /* 0x000000ffff027224 */ /* 0x000fe200078e0057 */
[----:B------:R-:W-:Y:S01]  /*2810*/  HFMA2.MMA R106, -RZ, RZ, 0, 1.1920928955078125e-07 ;  /* 0x00000002ff6a7435 */ /* 0x000fe200000001ff */
[----:B------:R-:W-:Y:S01]  /*2820*/  IMAD.MOV.U32 R111, RZ, RZ, 0x1f ;  /* 0x0000001fff6f7424 */ /* 0x000fe200078e00ff */
[----:B------:R-:W-:Y:S01]  /*2830*/  MOV R86, 0xffffffff ;  /* 0xffffffff00567802 */ /* 0x000fe20000000f00 */
[----:B------:R-:W-:Y:S01]  /*2840*/  FADD.FTZ R80, R3, R2 ;  /* 0x0000000203507221 */ /* 0x000fe20000010000 */
[----:B------:R-:W0:Y:S04]  /*2850*/  LDC R82, c[0x0][0x290] ;  /* 0x0000a400ff527b82 */ /* 0x000e280000000800 */
[----:B------:R-:W-:-:S07]  /*2860*/  MOV R107, R80 ;  /* 0x00000050006b7202 */ /* 0x000fce0000000f00 */
[----:B0-----:R-:W-:Y:S05]  /*2870*/  WARPSYNC.COLLECTIVE R86, `(.L_x_2998) ;  /* 0x0000000056087348 */ /* 0x001fea0003c00000 */
[----:B------:R1:W2:Y:S02]  /*2880*/  SHFL.BFLY P6, R87, R107, R106, R111 ;  /* 0x0c00006a6b577389 */ /* 0x0002a400000c006f */
[----:B012---:R-:W-:Y:S01]  /*2890*/  ENDCOLLECTIVE ;  /* 0x000000000000791b */ /* 0x007fe20003800000 */
.L_x_2998:
[----:B------:R-:W-:Y:S01]  /*28a0*/  HFMA2.MMA R106, -RZ, RZ, 0, 2.384185791015625e-07 ;  /* 0x00000004ff6a7435 */ /* 0x000fe200000001ff */
[----:B------:R-:W-:-:S05]  /*28b0*/  MOV R81, R87 ;  /* 0x0000005700517202 */ /* 0x000fca0000000f00 */
[----:B------:R-:W-:-:S04]  /*28c0*/  FADD.FTZ R81, R80, R81 ;  /* 0x0000005150517221 */ /* 0x000fc80000010000 */
[----:B------:R-:W-:-:S07]  /*28d0*/  IMAD.MOV.U32 R107, RZ, RZ, R81 ;  /* 0x000000ffff6b7224 */ /* 0x000fce00078e0051 */
[----:B------:R-:W-:Y:S05]  /*28e0*/  WARPSYNC.COLLECTIVE R86, `(.L_x_2999) ;  /* 0x0000000056087348 */ /* 0x000fea0003c00000 */
[----:B------:R0:W1:Y:S02]  /*28f0*/  SHFL.BFLY P6, R87, R107, R106, R111 ;  /* 0x0c00006a6b577389 */ /* 0x00006400000c006f */
[----:B01----:R-:W-:Y:S01]  /*2900*/  ENDCOLLECTIVE ;  /* 0x000000000000791b */ /* 0x003fe20003800000 */
.L_x_2999:
[----:B------:R-:W-:Y:S01]  /*2910*/  HFMA2.MMA R106, -RZ, RZ, 0, 4.76837158203125e-07 ;  /* 0x00000008ff6a7435 */ /* 0x000fe200000001ff */
[----:B------:R-:W-:-:S05]  /*2920*/  MOV R2, R87 ;  /* 0x0000005700027202 */ /* 0x000fca0000000f00 */
[----:B------:R-:W-:-:S04]  /*2930*/  FADD.FTZ R84, R81, R2 ;  /* 0x0000000251547221 */ /* 0x000fc80000010000 */
[----:B------:R-:W-:-:S07]  /*2940*/  IMAD.MOV.U32 R107, RZ, RZ, R84 ;  /* 0x000000ffff6b7224 */ /* 0x000fce00078e0054 */
[----:B------:R-:W-:Y:S05]  /*2950*/  WARPSYNC.COLLECTIVE R86, `(.L_x_3000) ;  /* 0x0000000056087348 */ /* 0x000fea0003c00000 */
[----:B------:R0:W1:Y:S02]  /*2960*/  SHFL.BFLY P6, R87, R107, R106, R111 ;  /* 0x0c00006a6b577389 */ /* 0x00006400000c006f */
[----:B01----:R-:W-:Y:S01]  /*2970*/  ENDCOLLECTIVE ;  /* 0x000000000000791b */ /* 0x003fe20003800000 */
.L_x_3000:
[----:B------:R-:W-:Y:S01]  /*2980*/  HFMA2.MMA R106, -RZ, RZ, 0, 9.5367431640625e-07 ;  /* 0x00000010ff6a7435 */ /* 0x000fe200000001ff */
[----:B------:R-:W-:-:S05]  /*2990*/  MOV R83, R87 ;  /* 0x0000005700537202 */ /* 0x000fca0000000f00 */
[----:B------:R-:W-:-:S04]  /*29a0*/  FADD.FTZ R85, R84, R83 ;  /* 0x0000005354557221 */ /* 0x000fc80000010000 */
[----:B------:R-:W-:-:S07]  /*29b0*/  IMAD.MOV.U32 R107, RZ, RZ, R85 ;  /* 0x000000ffff6b7224 */ /* 0x000fce00078e0055 */
[----:B------:R-:W-:Y:S05]  /*29c0*/  WARPSYNC.COLLECTIVE R86, `(.L_x_3001) ;  /* 0x0000000056087348 */ /* 0x000fea0003c00000 */
[----:B------:R0:W1:Y:S02]  /*29d0*/  SHFL.BFLY P6, R87, R107, R106, R111 ;  /* 0x0c00006a6b577389 */ /* 0x00006400000c006f */
[----:B01----:R-:W-:Y:S01]  /*29e0*/  ENDCOLLECTIVE ;  /* 0x000000000000791b */ /* 0x003fe20003800000 */
.L_x_3001:
        /* <DEDUP_REMOVED lines=41> */
.L_x_3002:
[----:B------:R-:W-:Y:S01]  /*2c80*/  HFMA2.MMA R106, -RZ, RZ, 0, 1.1920928955078125e-07 ;  /* 0x00000002ff6a7435 */ /* 0x000fe200000001ff */
[----:B------:R-:W-:-:S05]  /*2c90*/  MOV R3, R87 ;  /* 0x0000005700037202 */ /* 0x000fca0000000f00 */
[----:B------:R-:W-:-:S04]  /*2ca0*/  FADD.FTZ R3, R2, R3 ;  /* 0x0000000302037221 */ /* 0x000fc80000010000 */
[----:B------:R-:W-:-:S07]  /*2cb0*/  IMAD.MOV.U32 R107, RZ, RZ, R3 ;  /* 0x000000ffff6b7224 */ /* 0x000fce00078e0003 */
[----:B------:R-:W-:Y:S05]  /*2cc0*/  WARPSYNC.COLLECTIVE R86, `(.L_x_3003) ;  /* 0x0000000056087348 */ /* 0x000fea0003c00000 */
[----:B------:R0:W1:Y:S02]  /*2cd0*/  SHFL.BFLY P6, R87, R107, R106, R111 ;  /* 0x0c00006a6b577389 */ /* 0x00006400000c006f */
[----:B01----:R-:W-:Y:S01]  /*2ce0*/  ENDCOLLECTIVE ;  /* 0x000000000000791b */ /* 0x003fe20003800000 */
.L_x_3003:
[----:B------:R-:W-:Y:S01]  /*2cf0*/  HFMA2.MMA R106, -RZ, RZ, 0, 2.384185791015625e-07 ;  /* 0x00000004ff6a7435 */ /* 0x000fe200000001ff */
[----:B------:R-:W-:-:S05]  /*2d00*/  MOV R80, R87 ;  /* 0x0000005700507202 */ /* 0x000fca0000000f00 */
[----:B------:R-:W-:-:S04]  /*2d10*/  FADD.FTZ R80, R3, R80 ;  /* 0x0000005003507221 */ /* 0x000fc80000010000 */
[----:B------:R-:W-:-:S07]  /*2d20*/  IMAD.MOV.U32 R107, RZ, RZ, R80 ;  /* 0x000000ffff6b7224 */ /* 0x000fce00078e0050 */
[----:B------:R-:W-:Y:S05]  /*2d30*/  WARPSYNC.COLLECTIVE R86, `(.L_x_3004) ;  /* 0x0000000056087348 */ /* 0x000fea0003c00000 */
[----:B------:R0:W1:Y:S02]  /*2d40*/  SHFL.BFLY P6, R87, R107, R106, R111 ;  /* 0x0c00006a6b577389 */ /* 0x00006400000c006f */
[----:B01----:R-:W-:Y:S01]  /*2d50*/  ENDCOLLECTIVE ;  /* 0x000000000000791b */ /* 0x003fe20003800000 */
.L_x_3004:
[----:B------:R-:W-:Y:S01]  /*2d60*/  HFMA2.MMA R106, -RZ, RZ, 0, 4.76837158203125e-07 ;  /* 0x00000008ff6a7435 */ /* 0x000fe200000001ff */
[----:B------:R-:W-:-:S05]  /*2d70*/  MOV R81, R87 ;  /* 0x0000005700517202 */ /* 0x000fca0000000f00 */
[----:B------:R-:W-:-:S04]  /*2d80*/  FADD.FTZ R81, R80, R81 ;  /* 0x0000005150517221 */ /* 0x000fc80000010000 */
[----:B------:R-:W-:-:S07]  /*2d90*/  IMAD.MOV.U32 R107, RZ, RZ, R81 ;  /* 0x000000ffff6b7224 */ /* 0x000fce00078e0051 */
[----:B------:R-:W-:Y:S05]  /*2da0*/  WARPSYNC.COLLECTIVE R86, `(.L_x_3005) ;  /* 0x0000000056087348 */ /* 0x000fea0003c00000 */
[----:B------:R0:W1:Y:S02]  /*2db0*/  SHFL.BFLY P6, R87, R107, R106, R111 ;  /* 0x0c00006a6b577389 */ /* 0x00006400000c006f */
[----:B01----:R-:W-:Y:S01]  /*2dc0*/  ENDCOLLECTIVE ;  /* 0x000000000000791b */ /* 0x003fe20003800000 */
.L_x_3005:
[----:B------:R-:W-:Y:S01]  /*2dd0*/  HFMA2.MMA R106, -RZ, RZ, 0, 9.5367431640625e-07 ;  /* 0x00000010ff6a7435 */ /* 0x000fe200000001ff */
[----:B------:R-:W-:-:S05]  /*2de0*/  MOV R84, R87 ;  /* 0x0000005700547202 */ /* 0x000fca0000000f00 */
[----:B------:R-:W-:-:S04]  /*2df0*/  FADD.FTZ R84, R81, R84 ;  /* 0x0000005451547221 */ /* 0x000fc80000010000 */
[----:B------:R-:W-:-:S07]  /*2e00*/  IMAD.MOV.U32 R107, RZ, RZ, R84 ;  /* 0x000000ffff6b7224 */ /* 0x000fce00078e0054 */
[----:B------:R-:W-:Y:S05]  /*2e10*/  WARPSYNC.COLLECTIVE R86, `(.L_x_3006) ;  /* 0x0000000056087348 */ /* 0x000fea0003c00000 */
[----:B------:R0:W1:Y:S02]  /*2e20*/  SHFL.BFLY P6, R87, R107, R106, R111 ;  /* 0x0c00006a6b577389 */ /* 0x00006400000c006f */
[----:B01----:R-:W-:Y:S01]  /*2e30*/  ENDCOLLECTIVE ;  /* 0x000000000000791b */ /* 0x003fe20003800000 */
.L_x_3006:
[----:B------:R-:W-:Y:S01]  /*2e40*/  MOV R85, R87 ;  /* 0x0000005700557202 */ /* 0x000fe20000000f00 */
[----:B------:R-:W-:Y:S06]  /*2e50*/  BRA `(.L_x_3007) ;  /* 0xfffffff000707947 */ /* 0x000fec000383ffff */
.L_x_3008:
        /* <DEDUP_REMOVED lines=10> */
.L_x_14206:


//--------------------- .text._ZN10layer_norm31ln_parallel_residual_fwd_kernelINS_13Kernel_traitsIf13__nv_bfloat16S2_S2_fjLj512ELj1ELj4ELj1ELj16ENS_18Kernel_traits_baseILj512EfS2_S2_S2_fjLj128EEEEELb0ELb0ELb1EEEvNS_9FwdParamsE --------------------------
	.section	.text._ZN10layer_norm31ln_parallel_residual_fwd_kernelINS_13Kernel_traitsIf13__nv_bfloat16S2_S2_fjLj512ELj1ELj4ELj1ELj16ENS_18Kernel_traits_baseILj512EfS2_S2_S2_fjLj128EEEEELb0ELb0ELb1EEEvNS_9FwdParamsE,"ax",@progbits
	.align	128
        .global         _ZN10layer_norm31ln_parallel_residual_fwd_kernelINS_13Kernel_traitsIf13__nv_bfloat16S2_S2_fjLj512ELj1ELj4ELj1ELj16ENS_18Kernel_traits_baseILj512EfS2_S2_S2_fjLj128EEEEELb0ELb0ELb1EEEvNS_9FwdParamsE
        .type           _ZN10layer_norm31ln_parallel_residual_fwd_kernelINS_13Kernel_traitsIf13__nv_bfloat16S2_S2_fjLj512ELj1ELj4ELj1ELj16ENS_18Kernel_traits_baseILj512EfS2_S2_S2_fjLj128EEEEELb0ELb0ELb1EEEvNS_9FwdParamsE,@function
        .size           _ZN10layer_norm31ln_parallel_residual_fwd_kernelINS_13Kernel_traitsIf13__nv_bfloat16S2_S2_fjLj512ELj1ELj4ELj1ELj16ENS_18Kernel_traits_baseILj512EfS2_S2_S2_fjLj128EEEEELb0ELb0ELb1EEEvNS_9FwdParamsE,(.L_x_14207 - _ZN10layer_norm31ln_parallel_residual_fwd_kernelINS_13Kernel_traitsIf13__nv_bfloat16S2_S2_fjLj512ELj1ELj4ELj1ELj16ENS_18Kernel_traits_baseILj512EfS2_S2_S2_fjLj128EEEEELb0ELb0ELb1EEEvNS_9FwdParamsE)
        .other          _ZN10layer_norm31ln_parallel_residual_fwd_kernelINS_13Kernel_traitsIf13__nv_bfloat16S2_S2_fjLj512ELj1ELj4ELj1ELj16ENS_18Kernel_traits_baseILj512EfS2_S2_S2_fjLj128EEEEELb0ELb0ELb1EEEvNS_9FwdParamsE,@"STO_CUDA_ENTRY STV_DEFAULT"
_ZN10layer_norm31ln_parallel_residual_fwd_kernelINS_13Kernel_traitsIf13__nv_bfloat16S2_S2_fjLj512ELj1ELj4ELj1ELj16ENS_18Kernel_traits_baseILj512EfS2_S2_S2_fjLj128EEEEELb0ELb0ELb1EEEvNS_9FwdParamsE:
.text._ZN10layer_norm31ln_parallel_residual_fwd_kernelINS_13Kernel_traitsIf13__nv_bfloat16S2_S2_fjLj512ELj1ELj4ELj1ELj16ENS_18Kernel_traits_baseILj512EfS2_S2_S2_fjLj128EEEEELb0ELb0ELb1EEEvNS_9FwdParamsE:
[----:B------:R-:W-:Y:S01]  /*0000*/  LDC R1, c[0x0][0x28] ;  /* 0x00000a00ff017b82 */ /* 0x000fe20000000800 */
[----:B------:R-:W0:Y:S07]  /*0010*/  S2R R2, SR_TID.X ;  /* 0x0000000000027919 */ /* 0x000e2e0000002100 */
[----:B------:R-:W1:Y:S01]  /*0020*/  LDC.64 R72, c[0x0][0x228] ;  /* 0x00008a00ff487b82 */ /* 0x000e620000000a00 */
[----:B------:R-:W-:Y:S01]  /*0030*/  ULDC.64 UR4, c[0x0][0x2c8] ;  /* 0x0000b20000047ab9 */ /* 0x000fe20000000a00 */
[----:B------:R-:W-:Y:S01]  /*0040*/  ULDC.64 UR6, c[0x0][0x260] ;  /* 0x0000980000067ab9 */ /* 0x000fe20000000a00 */
[----:B------:R-:W2:Y:S01]  /*0050*/  S2R R4, SR_CTAID.X ;  /* 0x0000000000047919 */ /* 0x000ea20000002500 */
[----:B------:R-:W-:Y:S01]  /*0060*/  ISETP.NE.U32.AND P1, PT, RZ, UR4, PT ;  /* 0x00000004ff007c0c */ /* 0x000fe2000bf25070 */
[----:B------:R-:W-:Y:S01]  /*0070*/  ULDC.64 UR8, c[0x0][0x2d0] ;  /* 0x0000b40000087ab9 */ /* 0x000fe20000000a00 */
[----:B------:R-:W-:-:S02]  /*0080*/  CS2R R6, SRZ ;  /* 0x0000000000067805 */ /* 0x000fc4000001ff00 */
[----:B------:R-:W-:Y:S02]  /*0090*/  CS2R R8, SRZ ;  /* 0x0000000000087805 */ /* 0x000fe4000001ff00 */
[----:B------:R-:W-:Y:S02]  /*00a0*/  ISETP.NE.AND.EX P1, PT, RZ, UR5, PT, P1 ;  /* 0x00000005ff007c0c */ /* 0x000fe4000bf25310 */
[----:B------:R-:W-:Y:S02]  /*00b0*/  CS2R R10, SRZ ;  /* 0x00000000000a7805 */ /* 0x000fe4000001ff00 */
[----:B------:R-:W-:Y:S02]  /*00c0*/  CS2R R12, SRZ ;  /* 0x00000000000c7805 */ /* 0x000fe4000001ff00 */
[----:B------:R-:W-:Y:S02]  /*00d0*/  CS2R R14, SRZ ;  /* 0x00000000000e7805 */ /* 0x000fe4000001ff00 */
[----:B------:R-:W-:-:S02]  /*00e0*/  CS2R R16, SRZ ;  /* 0x0000000000107805 */ /* 0x000fc4000001ff00 */
[----:B------:R-:W-:Y:S02]  /*00f0*/  CS2R R18, SRZ ;  /* 0x0000000000127805 */ /* 0x000fe4000001ff00 */
[----:B0-----:R-:W-:Y:S02]  /*0100*/  SHF.L.U32 R0, R2, 0x5, RZ ;  /* 0x0000000502007819 */ /* 0x001fe400000006ff */
[----:B------:R-:W-:Y:S02]  /*0110*/  SHF.R.U32.HI R3, RZ, 0x5, R2 ;  /* 0x00000005ff037819 */ /* 0x000fe40000011602 */
[----:B------:R-:W-:Y:S02]  /*0120*/  LOP3.LUT R0, R0, 0x3e0, RZ, 0xc0, !PT ;  /* 0x000003e000007812 */ /* 0x000fe400078ec0ff */
[----:B------:R-:W-:Y:S02]  /*0130*/  LOP3.LUT R2, R2, 0x1f, RZ, 0xc0, !PT ;  /* 0x0000001f02027812 */ /* 0x000fe400078ec0ff */
[----:B------:R-:W-:-:S02]  /*0140*/  IADD3 R28, P2, R0, UR4, RZ ;  /* 0x00000004001c7c10 */ /* 0x000fc4000ff5e0ff */
[----:B------:R-:W-:Y:S02]  /*0150*/  IADD3 R68, P0, R0, UR6, RZ ;  /* 0x0000000600447c10 */ /* 0x000fe4000ff1e0ff */
[----:B------:R-:W-:Y:S01]  /*0160*/  IADD3.X R29, RZ, UR5, RZ, P2, !PT ;  /* 0x00000005ff1d7c10 */ /* 0x000fe200097fe4ff */
[----:B------:R-:W-:Y:S01]  /*0170*/  ULDC.64 UR4, c[0x0][0x230] ;  /* 0x00008c0000047ab9 */ /* 0x000fe20000000a00 */
[----:B------:R-:W-:Y:S02]  /*0180*/  ISETP.NE.U32.AND P2, PT, RZ, UR8, PT ;  /* 0x00000008ff007c0c */ /* 0x000fe4000bf45070 */
[----:B------:R-:W-:Y:S01]  /*0190*/  IADD3.X R69, RZ, UR7, RZ, P0, !PT ;  /* 0x00000007ff457c10 */ /* 0x000fe200087fe4ff */
[----:B------:R-:W-:Y:S01]  /*01a0*/  ULDC.64 UR6, c[0x0][0x268] ;  /* 0x00009a0000067ab9 */ /* 0x000fe20000000a00 */
[----:B------:R-:W-:Y:S02]  /*01b0*/  SHF.L.U32 R36, R2, 0x5, RZ ;  /* 0x0000000502247819 */ /* 0x000fe400000006ff */
[----:B--2---:R-:W-:-:S02]  /*01c0*/  LEA R3, R4, R3, 0x2 ;  /* 0x0000000304037211 */ /* 0x004fc400078e10ff */
[----:B------:R-:W-:Y:S02]  /*01d0*/  CS2R R4, SRZ ;  /* 0x0000000000047805 */ /* 0x000fe4000001ff00 */
[----:B-1----:R-:W-:Y:S02]  /*01e0*/  LOP3.LUT P0, RZ, R72, UR4, RZ, 0xfc, !PT ;  /* 0x0000000448ff7c12 */ /* 0x002fe4000f80fcff */
[----:B------:R-:W-:Y:S02]  /*01f0*/  ISETP.NE.AND.EX P2, PT, RZ, UR9, PT, P2 ;  /* 0x00000009ff007c0c */ /* 0x000fe4000bf45320 */
[C---:B------:R-:W-:Y:S02]  /*0200*/  IADD3 R70, P3, R36.reuse, UR6, RZ ;  /* 0x0000000624467c10 */ /* 0x040fe4000ff7e0ff */
[----:B------:R-:W-:Y:S02]  /*0210*/  CS2R R22, SRZ ;  /* 0x0000000000167805 */ /* 0x000fe4000001ff00 */
[----:B------:R-:W-:-:S02]  /*0220*/  IADD3 R36, P4, R36, UR8, RZ ;  /* 0x0000000824247c10 */ /* 0x000fc4000ff9e0ff */
[----:B------:R-:W-:Y:S02]  /*0230*/  CS2R R20, SRZ ;  /* 0x0000000000147805 */ /* 0x000fe4000001ff00 */
[----:B------:R-:W-:Y:S01]  /*0240*/  LOP3.LUT P0, RZ, R73, UR5, RZ, 0xfc, P0 ;  /* 0x0000000549ff7c12 */ /* 0x000fe2000800fcff */
[----:B------:R-:W-:Y:S01]  /*0250*/  ULDC.64 UR4, c[0x0][0x208] ;  /* 0x0000820000047ab9 */ /* 0x000fe20000000a00 */
[----:B------:R-:W-:Y:S01]  /*0260*/  CS2R R26, SRZ ;  /* 0x00000000001a7805 */ /* 0x000fe2000001ff00 */
[----:B------:R-:W5:Y:S01]  /*0270*/  @P1 LDG.E.128 R4, desc[UR4][R28.64] ;  /* 0x000000041c041981 */ /* 0x000f62000c1e1d00 */
[----:B------:R-:W-:Y:S02]  /*0280*/  CS2R R24, SRZ ;  /* 0x0000000000187805 */ /* 0x000fe4000001ff00 */
[----:B------:R-:W-:Y:S02]  /*0290*/  CS2R R30, SRZ ;  /* 0x00000000001e7805 */ /* 0x000fe4000001ff00 */
[----:B------:R-:W-:Y:S01]  /*02a0*/  CS2R R34, SRZ ;  /* 0x0000000000227805 */ /* 0x000fe2000001ff00 */
[----:B------:R-:W5:Y:S01]  /*02b0*/  @P1 LDG.E.128 R8, desc[UR4][R28.64+0x10] ;  /* 0x000010041c081981 */ /* 0x000f62000c1e1d00 */
[----:B------:R-:W-:Y:S01]  /*02c0*/  CS2R R32, SRZ ;  /* 0x0000000000207805 */ /* 0x000fe2000001ff00 */
[----:B------:R-:W-:Y:S01]  /*02d0*/  IMAD.X R37, RZ, RZ, UR9, P4 ;  /* 0x00000009ff257e24 */ /* 0x000fe2000a0e06ff */
[----:B------:R-:W-:Y:S01]  /*02e0*/  ULDC UR6, c[0x0][0x214] ;  /* 0x0000850000067ab9 */ /* 0x000fe20000000800 */
[----:B------:R-:W5:Y:S01]  /*02f0*/  @P1 LDG.E.128 R12, desc[UR4][R28.64+0x400] ;  /* 0x000400041c0c1981 */ /* 0x000f62000c1e1d00 */
[----:B------:R-:W-:-:S03]  /*0300*/  IADD3.X R71, RZ, UR7, RZ, P3, !PT ;  /* 0x00000007ff477c10 */ /* 0x000fc60009ffe4ff */
[----:B------:R0:W5:Y:S04]  /*0310*/  @P1 LDG.E.128 R16, desc[UR4][R28.64+0x410] ;  /* 0x000410041c101981 */ /* 0x000168000c1e1d00 */
[----:B------:R1:W5:Y:S04]  /*0320*/  @P2 LDG.E.128 R20, desc[UR4][R36.64] ;  /* 0x0000000424142981 */ /* 0x000368000c1e1d00 */
[----:B------:R1:W5:Y:S01]  /*0330*/  @P2 LDG.E.128 R24, desc[UR4][R36.64+0x10] ;  /* 0x0000100424182981 */ /* 0x000362000c1e1d00 */
[----:B0-----:R-:W-:-:S03]  /*0340*/  CS2R R28, SRZ ;  /* 0x00000000001c7805 */ /* 0x001fc6000001ff00 */
[----:B------:R1:W5:Y:S04]  /*0350*/  @P2 LDG.E.128 R32, desc[UR4][R36.64+0x410] ;  /* 0x0004100424202981 */ /* 0x000368000c1e1d00 */
[----:B------:R1:W5:Y:S01]  /*0360*/  @P2 LDG.E.128 R28, desc[UR4][R36.64+0x400] ;  /* 0x00040004241c2981 */ /* 0x000362000c1e1d00 */
[----:B------:R-:W-:-:S13]  /*0370*/  ISETP.GE.AND P1, PT, R3, UR6, PT ;  /* 0x0000000603007c0c */ /* 0x000fda000bf26270 */
[----:B-1----:R-:W-:Y:S05]  /*0380*/  @P1 EXIT ;  /* 0x000000000000194d */ /* 0x002fea0003800000 */
[----:B------:R0:W5:Y:S04]  /*0390*/  LDG.E.128 R36, desc[UR4][R68.64] ;  /* 0x0000000444247981 */ /* 0x000168000c1e1d00 */
[----:B------:R0:W5:Y:S04]  /*03a0*/  LDG.E.128 R40, desc[UR4][R68.64+0x10] ;  /* 0x0000100444287981 */ /* 0x000168000c1e1d00 */
[----:B------:R0:W5:Y:S04]  /*03b0*/  LDG.E.128 R44, desc[UR4][R68.64+0x400] ;  /* 0x00040004442c7981 */ /* 0x000168000c1e1d00 */
[----:B------:R0:W5:Y:S04]  /*03c0*/  LDG.E.128 R48, desc[UR4][R68.64+0x410] ;  /* 0x0004100444307981 */ /* 0x000168000c1e1d00 */
[----:B------:R0:W5:Y:S04]  /*03d0*/  LDG.E.128 R52, desc[UR4][R70.64] ;  /* 0x0000000446347981 */ /* 0x000168000c1e1d00 */
[----:B------:R0:W5:Y:S04]  /*03e0*/  LDG.E.128 R56, desc[UR4][R70.64+0x10] ;  /* 0x0000100446387981 */ /* 0x000168000c1e1d00 */
[----:B------:R0:W5:Y:S04]  /*03f0*/  LDG.E.128 R60, desc[UR4][R70.64+0x400] ;  /* 0x00040004463c7981 */ /* 0x000168000c1e1d00 */
[----:B------:R0:W5:Y:S01]  /*0400*/  LDG.E.128 R64, desc[UR4][R70.64+0x410] ;  /* 0x0004100446407981 */ /* 0x000162000c1e1d00 */
[----:B------:R-:W-:Y:S01]  /*0410*/  ISETP.NE.U32.AND P1, PT, R72, RZ, PT ;  /* 0x000000ff4800720c */ /* 0x000fe20003f25070 */
[----:B------:R-:W-:Y:S01]  /*0420*/  ULDC.U8 UR6, c[0x0][0x2a0] ;  /* 0x0000a80000067ab9 */ /* 0x000fe20000000000 */
[----:B------:R-:W-:Y:S01]  /*0430*/  ULDC UR7, c[0x0][0x2d8] ;  /* 0x0000b60000077ab9 */ /* 0x000fe20000000800 */
[----:B------:R-:W-:Y:S01]  /*0440*/  ISETP.NE.AND P5, PT, RZ, UR6, PT ;  /* 0x00000006ff007c0c */ /* 0x000fe2000bfa5270 */
[----:B------:R-:W-:Y:S01]  /*0450*/  ULDC UR6, c[0x0][0x218] ;  /* 0x0000860000067ab9 */ /* 0x000fe20000000800 */
[----:B------:R-:W-:Y:S01]  /*0460*/  ISETP.NE.AND.EX P1, PT, R73, RZ, PT, P1 ;  /* 0x000000ff4900720c */ /* 0x000fe20003f25310 */
[----:B------:R-:W-:Y:S01]  /*0470*/  ULDC.64 UR8, c[0x0][0x230] ;  /* 0x00008c0000087ab9 */ /* 0x000fe20000000a00 */
[----:B------:R-:W-:-:S11]  /*0480*/  ULDC.64 UR10, c[0x0][0x228] ;  /* 0x00008a00000a7ab9 */ /* 0x000fd60000000a00 */
.L_x_3074:
[----:B------:R-:W-:Y:S01]  /*0490*/  ISETP.NE.U32.AND P2, PT, RZ, UR8, PT ;  /* 0x00000008ff007c0c */ /* 0x000fe2000bf45070 */
[----:B--2---:R-:W1:Y:S01]  /*04a0*/  LDC.64 R90, c[0x0][0x220] ;  /* 0x00008800ff5a7b82 */ /* 0x004e620000000a00 */
[----:B------:R-:W-:Y:S02]  /*04b0*/  IMAD R0, R3, UR6, RZ ;  /* 0x0000000603007c24 */ /* 0x000fe4000f8e02ff */
[----:B------:R-:W-:-:S03]  /*04c0*/  ISETP.NE.AND.EX P2, PT, RZ, UR9, PT, P2 ;  /* 0x00000009ff007c0c */ /* 0x000fc6000bf45320 */
[----:B------:R-:W-:Y:S02]  /*04d0*/  SHF.R.S32.HI R81, RZ, 0x1f, R0 ;  /* 0x0000001fff517819 */ /* 0x000fe40000011400 */
[----:B------:R-:W2:Y:S02]  /*04e0*/  @P1 LDC.64 R84, c[0x0][0x228] ;  /* 0x00008a00ff541b82 */ /* 0x000ea40000000a00 */
[----:B------:R-:W-:-:S04]  /*04f0*/  LEA.HI R81, R81, R0, RZ, 0x3 ;  /* 0x0000000051517211 */ /* 0x000fc800078f18ff */
[----:B------:R-:W-:Y:S02]  /*0500*/  LEA.HI.SX32 R93, R81, R2, 0x1d ;  /* 0x00000002515d7211 */ /* 0x000fe400078feaff */
[----:B------:R-:W3:Y:S03]  /*0510*/  @P2 LDC.64 R86, c[0x0][0x230] ;  /* 0x00008c00ff562b82 */ /* 0x000ee60000000a00 */
[----:B-1----:R-:W-:-:S06]  /*0520*/  IMAD.WIDE.U32 R80, R93, 0x10, R90 ;  /* 0x000000105d507825 */ /* 0x002fcc00078e005a */
[----:B------:R-:W4:Y:S01]  /*0530*/  LDG.E.128 R80, desc[UR4][R80.64] ;  /* 0x0000000450507981 */ /* 0x000f22000c1e1d00 */
[----:B--2---:R-:W-:-:S05]  /*0540*/  @P1 IMAD.WIDE.U32 R84, R93, 0x10, R84 ;  /* 0x000000105d541825 */ /* 0x004fca00078e0054 */
[----:B0----5:R0:W5:Y:S01]  /*0550*/  @P1 LDG.E.128 R68, desc[UR4][R84.64] ;  /* 0x0000000454441981 */ /* 0x021162000c1e1d00 */
[----:B---3--:R-:W-:-:S05]  /*0560*/  @P2 IMAD.WIDE.U32 R86, R93, 0x10, R86 ;  /* 0x000000105d562825 */ /* 0x008fca00078e0056 */
[----:B------:R0:W5:Y:S01]  /*0570*/  @P2 LDG.E.128 R72, desc[UR4][R86.64] ;  /* 0x0000000456482981 */ /* 0x000162000c1e1d00 */
[----:B------:R-:W-:-:S04]  /*0580*/  ISETP.NE.U32.AND P3, PT, RZ, UR10, PT ;  /* 0x0000000aff007c0c */ /* 0x000fc8000bf65070 */
[----:B------:R-:W-:Y:S02]  /*0590*/  ISETP.NE.AND.EX P3, PT, RZ, UR11, PT, P3 ;  /* 0x0000000bff007c0c */ /* 0x000fe4000bf65330 */
[C---:B----4-:R-:W-:Y:S02]  /*05a0*/  SHF.L.U32 R92, R80.reuse, 0x10, RZ ;  /* 0x00000010505c7819 */ /* 0x050fe400000006ff */
[----:B------:R-:W-:-:S09]  /*05b0*/  PRMT R96, R80, 0x7632, R96 ;  /* 0x0000763250607816 */ /* 0x000fd20000000060 */
[----:B0-----:R-:W-:Y:S05]  /*05c0*/  @P3 BRA `(.L_x_3009) ;  /* 0x0000000000203947 */ /* 0x001fea0003800000 */
[----:B------:R-:W-:-:S04]  /*05d0*/  ISETP.NE.U32.AND P4, PT, RZ, UR8, PT ;  /* 0x00000008ff007c0c */ /* 0x000fc8000bf85070 */
[----:B------:R-:W-:-:S13]  /*05e0*/  ISETP.NE.AND.EX P4, PT, RZ, UR9, PT, P4 ;  /* 0x00000009ff007c0c */ /* 0x000fda000bf85340 */
[----:B------:R-:W-:Y:S05]  /*05f0*/  @P4 BRA `(.L_x_3010) ;  /* 0x0000000000084947 */ /* 0x000fea0003800000 */
[----:B------:R-:W-:Y:S05]  /*0600*/  @P0 BRA `(.L_x_3011) ;  /* 0x0000000000200947 */ /* 0x000fea0003800000 */
[----:B------:R-:W-:Y:S05]  /*0610*/  BRA `(.L_x_3012) ;  /* 0x0000000000247947 */ /* 0x000fea0003800000 */
.L_x_3010:
[----:B-----5:R-:W-:-:S05]  /*0620*/  SHF.L.U32 R85, R72, 0x10, RZ ;  /* 0x0000001048557819 */ /* 0x020fca00000006ff */
[----:B------:R-:W-:Y:S01]  /*0630*/  FADD.FTZ R92, R92, R85 ;  /* 0x000000555c5c7221 */ /* 0x000fe20000010000 */
[----:B------:R-:W-:Y:S06]  /*0640*/  BRA `(.L_x_3011) ;  /* 0x0000000000107947 */ /* 0x000fec0003800000 */
.L_x_3009:
[----:B-----5:R-:W-:Y:S02]  /*0650*/  SHF.L.U32 R85, R68, 0x10, RZ ;  /* 0x0000001044557819 */ /* 0x020fe400000006ff */
[----:B------:R-:W-:-:S03]  /*0660*/  @P2 SHF.L.U32 R87, R72, 0x10, RZ ;  /* 0x0000001048572819 */ /* 0x000fc600000006ff */
[----:B------:R-:W-:-:S04]  /*0670*/  FADD.FTZ R92, R92, R85 ;  /* 0x000000555c5c7221 */ /* 0x000fc80000010000 */
[----:B------:R-:W-:-:S07]  /*0680*/  @P2 FADD.FTZ R92, R92, R87 ;  /* 0x000000575c5c2221 */ /* 0x000fce0000010000 */
.L_x_3011:
[----:B------:R-:W-:-:S04]  /*0690*/  F2FP.BF16.F32.PACK_AB R0, RZ, R92 ;  /* 0x0000005cff00723e */ /* 0x000fc800000010ff */
[----:B------:R-:W-:-:S07]  /*06a0*/  PRMT R76, R0, 0x7610, R76 ;  /* 0x00007610004c7816 */ /* 0x000fce000000004c */
.L_x_3012:
[----:B------:R-:W-:Y:S01]  /*06b0*/  SHF.L.U32 R96, R96, 0x10, RZ ;  /* 0x0000001060607819 */ /* 0x000fe200000006ff */
[----:B------:R-:W-:Y:S06]  /*06c0*/  @P3 BRA `(.L_x_3013) ;  /* 0x0000000000243947 */ /* 0x000fec0003800000 */
[----:B------:R-:W-:-:S04]  /*06d0*/  ISETP.NE.U32.AND P4, PT, RZ, UR8, PT ;  /* 0x00000008ff007c0c */ /* 0x000fc8000bf85070 */
[----:B------:R-:W-:-:S13]  /*06e0*/  ISETP.NE.AND.EX P4, PT, RZ, UR9, PT, P4 ;  /* 0x00000009ff007c0c */ /* 0x000fda000bf85340 */
[----:B------:R-:W-:Y:S05]  /*06f0*/  @P4 BRA `(.L_x_3014) ;  /* 0x0000000000084947 */ /* 0x000fea0003800000 */
[----:B------:R-:W-:Y:S05]  /*0700*/  @P0 BRA `(.L_x_3015) ;  /* 0x00000000002c0947 */ /* 0x000fea0003800000 */
[----:B------:R-:W-:Y:S05]  /*0710*/  BRA `(.L_x_3016) ;  /* 0x0000000000307947 */ /* 0x000fea0003800000 */
.L_x_3014:
[----:B-----5:R-:W-:-:S05]  /*0720*/  PRMT R0, R72, 0x7632, R0 ;  /* 0x0000763248007816 */ /* 0x020fca0000000000 */
[----:B------:R-:W-:-:S04]  /*0730*/  IMAD.U32 R85, R0, 0x10000, RZ ;  /* 0x0001000000557824 */ /* 0x000fc800078e00ff */
[----:B------:R-:W-:Y:S01]  /*0740*/  FADD.FTZ R96, R96, R85 ;  /* 0x0000005560607221 */ /* 0x000fe20000010000 */
[----:B------:R-:W-:Y:S06]  /*0750*/  BRA `(.L_x_3015) ;  /* 0x0000000000187947 */ /* 0x000fec0003800000 */
.L_x_3013:
[----:B-----5:R-:W-:Y:S02]  /*0760*/  PRMT R0, R68, 0x7632, R0 ;  /* 0x0000763244007816 */ /* 0x020fe40000000000 */
[----:B------:R-:W-:Y:S02]  /*0770*/  @P2 PRMT R80, R72, 0x7632, R80 ;  /* 0x0000763248502816 */ /* 0x000fe40000000050 */
[----:B------:R-:W-:Y:S02]  /*0780*/  SHF.L.U32 R85, R0, 0x10, RZ ;  /* 0x0000001000557819 */ /* 0x000fe400000006ff */
[----:B------:R-:W-:-:S03]  /*0790*/  @P2 SHF.L.U32 R87, R80, 0x10, RZ ;  /* 0x0000001050572819 */ /* 0x000fc600000006ff */
[----:B------:R-:W-:-:S04]  /*07a0*/  FADD.FTZ R96, R96, R85 ;  /* 0x0000005560607221 */ /* 0x000fc80000010000 */
[----:B------:R-:W-:-:S07]  /*07b0*/  @P2 FADD.FTZ R96, R96, R87 ;  /* 0x0000005760602221 */ /* 0x000fce0000010000 */
.L_x_3015:
[----:B------:R-:W-:-:S04]  /*07c0*/  F2FP.BF16.F32.PACK_AB R0, RZ, R96 ;  /* 0x00000060ff00723e */ /* 0x000fc800000010ff */
[----:B------:R-:W-:-:S07]  /*07d0*/  PRMT R76, R76, 0x5410, R0 ;  /* 0x000054104c4c7816 */ /* 0x000fce0000000000 */
.L_x_3016:
        /* <DEDUP_REMOVED lines=8> */
.L_x_3018:
[----:B-----5:R-:W-:-:S05]  /*0860*/  SHF.L.U32 R0, R73, 0x10, RZ ;  /* 0x0000001049007819 */ /* 0x020fca00000006ff */
[----:B------:R-:W-:Y:S01]  /*0870*/  FADD.FTZ R97, R97, R0 ;  /* 0x0000000061617221 */ /* 0x000fe20000010000 */
[----:B------:R-:W-:Y:S06]  /*0880*/  BRA `(.L_x_3019) ;  /* 0x0000000000107947 */ /* 0x000fec0003800000 */
.L_x_3017:
[----:B-----5:R-:W-:Y:S01]  /*0890*/  SHF.L.U32 R0, R69, 0x10, RZ ;  /* 0x0000001045007819 */ /* 0x020fe200000006ff */
[----:B------:R-:W-:-:S04]  /*08a0*/  @P2 IMAD.U32 R80, R73, 0x10000, RZ ;  /* 0x0001000049502824 */ /* 0x000fc800078e00ff */
[----:B------:R-:W-:-:S04]  /*08b0*/  FADD.FTZ R97, R97, R0 ;  /* 0x0000000061617221 */ /* 0x000fc80000010000 */
[----:B------:R-:W-:-:S07]  /*08c0*/  @P2 FADD.FTZ R97, R97, R80 ;  /* 0x0000005061612221 */ /* 0x000fce0000010000 */
.L_x_3019:
[----:B------:R-:W-:-:S04]  /*08d0*/  F2FP.BF16.F32.PACK_AB R0, RZ, R97 ;  /* 0x00000061ff00723e */ /* 0x000fc800000010ff */
[----:B------:R-:W-:-:S07]  /*08e0*/  PRMT R77, R0, 0x7610, R77 ;  /* 0x00007610004d7816 */ /* 0x000fce000000004d */
.L_x_3020:
[----:B------:R-:W-:Y:S01]  /*08f0*/  SHF.L.U32 R98, R81, 0x10, RZ ;  /* 0x0000001051627819 */ /* 0x000fe200000006ff */
[----:B------:R-:W-:Y:S06]  /*0900*/  @P3 BRA `(.L_x_3021) ;  /* 0x0000000000243947 */ /* 0x000fec0003800000 */
[----:B------:R-:W-:-:S04]  /*0910*/  ISETP.NE.U32.AND P4, PT, RZ, UR8, PT ;  /* 0x00000008ff007c0c */ /* 0x000fc8000bf85070 */
[----:B------:R-:W-:-:S13]  /*0920*/  ISETP.NE.AND.EX P4, PT, RZ, UR9, PT, P4 ;  /* 0x00000009ff007c0c */ /* 0x000fda000bf85340 */
[----:B------:R-:W-:Y:S05]  /*0930*/  @P4 BRA `(.L_x_3022) ;  /* 0x0000000000084947 */ /* 0x000fea0003800000 */
[----:B------:R-:W-:Y:S05]  /*0940*/  @P0 BRA `(.L_x_3023) ;  /* 0x00000000002c0947 */ /* 0x000fea0003800000 */
[----:B------:R-:W-:Y:S05]  /*0950*/  BRA `(.L_x_3024) ;  /* 0x0000000000307947 */ /* 0x000fea0003800000 */
.L_x_3022:
[----:B-----5:R-:W-:-:S04]  /*0960*/  PRMT R0, R73, 0x7632, R0 ;  /* 0x0000763249007816 */ /* 0x020fc80000000000 */
[----:B------:R-:W-:-:S05]  /*0970*/  SHF.L.U32 R81, R0, 0x10, RZ ;  /* 0x0000001000517819 */ /* 0x000fca00000006ff */
[----:B------:R-:W-:Y:S01]  /*0980*/  FADD.FTZ R98, R98, R81 ;  /* 0x0000005162627221 */ /* 0x000fe20000010000 */
[----:B------:R-:W-:Y:S06]  /*0990*/  BRA `(.L_x_3023) ;  /* 0x0000000000187947 */ /* 0x000fec0003800000 */
.L_x_3021:
[----:B-----5:R-:W-:Y:S02]  /*09a0*/  PRMT R0, R69, 0x7632, R0 ;  /* 0x0000763245007816 */ /* 0x020fe40000000000 */
[----:B------:R-:W-:Y:S02]  /*09b0*/  @P2 PRMT R80, R73, 0x7632, R80 ;  /* 0x0000763249502816 */ /* 0x000fe40000000050 */
[----:B------:R-:W-:Y:S02]  /*09c0*/  SHF.L.U32 R81, R0, 0x10, RZ ;  /* 0x0000001000517819 */ /* 0x000fe400000006ff */
[----:B------:R-:W-:-:S03]  /*09d0*/  @P2 SHF.L.U32 R85, R80, 0x10, RZ ;  /* 0x0000001050552819 */ /* 0x000fc600000006ff */
[----:B------:R-:W-:-:S04]  /*09e0*/  FADD.FTZ R98, R98, R81 ;  /* 0x0000005162627221 */ /* 0x000fc80000010000 */
[----:B------:R-:W-:-:S07]  /*09f0*/  @P2 FADD.FTZ R98, R98, R85 ;  /* 0x0000005562622221 */ /* 0x000fce0000010000 */
.L_x_3023:
[----:B------:R-:W-:-:S04]  /*0a00*/  F2FP.BF16.F32.PACK_AB R0, RZ, R98 ;  /* 0x00000062ff00723e */ /* 0x000fc800000010ff */
[----:B------:R-:W-:-:S07]  /*0a10*/  PRMT R77, R77, 0x5410, R0 ;  /* 0x000054104d4d7816 */ /* 0x000fce0000000000 */
.L_x_3024:
        /* <DEDUP_REMOVED lines=8> */
.L_x_3026:
[----:B-----5:R-:W-:-:S04]  /*0aa0*/  IMAD.U32 R81, R74, 0x10000, RZ ;  /* 0x000100004a517824 */ /* 0x020fc800078e00ff */
[----:B------:R-:W-:Y:S01]  /*0ab0*/  FADD.FTZ R88, R88, R81 ;  /* 0x0000005158587221 */ /* 0x000fe20000010000 */
[----:B------:R-:W-:Y:S06]  /*0ac0*/  BRA `(.L_x_3027) ;  /* 0x0000000000107947 */ /* 0x000fec0003800000 */
.L_x_3025:
[----:B-----5:R-:W-:Y:S02]  /*0ad0*/  SHF.L.U32 R81, R70, 0x10, RZ ;  /* 0x0000001046517819 */ /* 0x020fe400000006ff */
[----:B------:R-:W-:-:S03]  /*0ae0*/  @P2 SHF.L.U32 R85, R74, 0x10, RZ ;  /* 0x000000104a552819 */ /* 0x000fc600000006ff */
[----:B------:R-:W-:-:S04]  /*0af0*/  FADD.FTZ R88, R88, R81 ;  /* 0x0000005158587221 */ /* 0x000fc80000010000 */
[----:B------:R-:W-:-:S07]  /*0b00*/  @P2 FADD.FTZ R88, R88, R85 ;  /* 0x0000005558582221 */ /* 0x000fce0000010000 */
.L_x_3027:
[----:B------:R-:W-:-:S04]  /*0b10*/  F2FP.BF16.F32.PACK_AB R0, RZ, R88 ;  /* 0x00000058ff00723e */ /* 0x000fc800000010ff */
[----:B------:R-:W-:-:S07]  /*0b20*/  PRMT R78, R0, 0x7610, R78 ;  /* 0x00007610004e7816 */ /* 0x000fce000000004e */
.L_x_3028:
[----:B------:R-:W-:Y:S01]  /*0b30*/  SHF.L.U32 R89, R82, 0x10, RZ ;  /* 0x0000001052597819 */ /* 0x000fe200000006ff */
[----:B------:R-:W-:Y:S06]  /*0b40*/  @P3 BRA `(.L_x_3029) ;  /* 0x0000000000243947 */ /* 0x000fec0003800000 */
[----:B------:R-:W-:-:S04]  /*0b50*/  ISETP.NE.U32.AND P4, PT, RZ, UR8, PT ;  /* 0x00000008ff007c0c */ /* 0x000fc8000bf85070 */
[----:B------:R-:W-:-:S13]  /*0b60*/  ISETP.NE.AND.EX P4, PT, RZ, UR9, PT, P4 ;  /* 0x00000009ff007c0c */ /* 0x000fda000bf85340 */
[----:B------:R-:W-:Y:S05]  /*0b70*/  @P4 BRA `(.L_x_3030) ;  /* 0x0000000000084947 */ /* 0x000fea0003800000 */
[----:B------:R-:W-:Y:S05]  /*0b80*/  @P0 BRA `(.L_x_3031) ;  /* 0x00000000002c0947 */ /* 0x000fea0003800000 */
[----:B------:R-:W-:Y:S05]  /*0b90*/  BRA `(.L_x_3032) ;  /* 0x0000000000307947 */ /* 0x000fea0003800000 */
.L_x_3030:
[----:B-----5:R-:W-:-:S04]  /*0ba0*/  PRMT R0, R74, 0x7632, R0 ;  /* 0x000076324a007816 */ /* 0x020fc80000000000 */
[----:B------:R-:W-:-:S05]  /*0bb0*/  SHF.L.U32 R0, R0, 0x10, RZ ;  /* 0x0000001000007819 */ /* 0x000fca00000006ff */
[----:B------:R-:W-:Y:S01]  /*0bc0*/  FADD.FTZ R89, R89, R0 ;  /* 0x0000000059597221 */ /* 0x000fe20000010000 */
[----:B------:R-:W-:Y:S06]  /*0bd0*/  BRA `(.L_x_3031) ;  /* 0x0000000000187947 */ /* 0x000fec0003800000 */
.L_x_3029:
[----:B-----5:R-:W-:Y:S02]  /*0be0*/  PRMT R0, R70, 0x7632, R0 ;  /* 0x0000763246007816 */ /* 0x020fe40000000000 */
[----:B------:R-:W-:Y:S02]  /*0bf0*/  @P2 PRMT R80, R74, 0x7632, R80 ;  /* 0x000076324a502816 */ /* 0x000fe40000000050 */
[----:B------:R-:W-:-:S03]  /*0c00*/  SHF.L.U32 R0, R0, 0x10, RZ ;  /* 0x0000001000007819 */ /* 0x000fc600000006ff */
[----:B------:R-:W-:Y:S02]  /*0c10*/  @P2 IMAD.U32 R80, R80, 0x10000, RZ ;  /* 0x0001000050502824 */ /* 0x000fe400078e00ff */
[----:B------:R-:W-:-:S04]  /*0c20*/  FADD.FTZ R89, R89, R0 ;  /* 0x0000000059597221 */ /* 0x000fc80000010000 */
[----:B------:R-:W-:-:S07]  /*0c30*/  @P2 FADD.FTZ R89, R89, R80 ;  /* 0x0000005059592221 */ /* 0x000fce0000010000 */
.L_x_3031:
[----:B------:R-:W-:-:S04]  /*0c40*/  F2FP.BF16.F32.PACK_AB R0, RZ, R89 ;  /* 0x00000059ff00723e */ /* 0x000fc800000010ff */
[----:B------:R-:W-:-:S07]  /*0c50*/  PRMT R78, R78, 0x5410, R0 ;  /* 0x000054104e4e7816 */ /* 0x000fce0000000000 */
.L_x_3032:
        /* <DEDUP_REMOVED lines=8> */
.L_x_3034:
[----:B-----5:R-:W-:-:S05]  /*0ce0*/  SHF.L.U32 R81, R75, 0x10, RZ ;  /* 0x000000104b517819 */ /* 0x020fca00000006ff */
[----:B------:R-:W-:Y:S01]  /*0cf0*/  FADD.FTZ R86, R86, R81 ;  /* 0x0000005156567221 */ /* 0x000fe20000010000 */
[----:B------:R-:W-:Y:S06]  /*0d00*/  BRA `(.L_x_3035) ;  /* 0x0000000000107947 */ /* 0x000fec0003800000 */
.L_x_3033:
[----:B-----5:R-:W-:Y:S02]  /*0d10*/  SHF.L.U32 R81, R71, 0x10, RZ ;  /* 0x0000001047517819 */ /* 0x020fe400000006ff */
[----:B------:R-:W-:-:S03]  /*0d20*/  @P2 SHF.L.U32 R85, R75, 0x10, RZ ;  /* 0x000000104b552819 */ /* 0x000fc600000006ff */
[----:B------:R-:W-:-:S04]  /*0d30*/  FADD.FTZ R86, R86, R81 ;  /* 0x0000005156567221 */ /* 0x000fc80000010000 */
[----:B------:R-:W-:-:S07]  /*0d40*/  @P2 FADD.FTZ R86, R86, R85 ;  /* 0x0000005556562221 */ /* 0x000fce0000010000 */
.L_x_3035:
[----:B------:R-:W-:-:S04]  /*0d50*/  F2FP.BF16.F32.PACK_AB R0, RZ, R86 ;  /* 0x00000056ff00723e */ /* 0x000fc800000010ff */
[----:B------:R-:W-:-:S07]  /*0d60*/  PRMT R79, R0, 0x7610, R79 ;  /* 0x00007610004f7816 */ /* 0x000fce000000004f */
.L_x_3036:
[----:B------:R-:W-:Y:S01]  /*0d70*/  SHF.L.U32 R87, R83, 0x10, RZ ;  /* 0x0000001053577819 */ /* 0x000fe200000006ff */
[----:B------:R-:W-:Y:S06]  /*0d80*/  @P3 BRA `(.L_x_3037) ;  /* 0x0000000000243947 */ /* 0x000fec0003800000 */
[----:B------:R-:W-:-:S04]  /*0d90*/  ISETP.NE.U32.AND P4, PT, RZ, UR8, PT ;  /* 0x00000008ff007c0c */ /* 0x000fc8000bf85070 */
[----:B------:R-:W-:-:S13]  /*0da0*/  ISETP.NE.AND.EX P4, PT, RZ, UR9, PT, P4 ;  /* 0x00000009ff007c0c */ /* 0x000fda000bf85340 */
[----:B------:R-:W-:Y:S05]  /*0db0*/  @P4 BRA `(.L_x_3038) ;  /* 0x0000000000084947 */ /* 0x000fea0003800000 */
[----:B------:R-:W-:Y:S05]  /*0dc0*/  @P0 BRA `(.L_x_3039) ;  /* 0x00000000002c0947 */ /* 0x000fea0003800000 */
[----:B------:R-:W-:Y:S05]  /*0dd0*/  BRA `(.L_x_3040) ;  /* 0x0000000000307947 */ /* 0x000fea0003800000 */
.L_x_3038:
[----:B-----5:R-:W-:-:S05]  /*0de0*/  PRMT R0, R75, 0x7632, R0 ;  /* 0x000076324b007816 */ /* 0x020fca0000000000 */
[----:B------:R-:W-:-:S04]  /*0df0*/  IMAD.U32 R0, R0, 0x10000, RZ ;  /* 0x0001000000007824 */ /* 0x000fc800078e00ff */
[----:B------:R-:W-:Y:S01]  /*0e00*/  FADD.FTZ R87, R87, R0 ;  /* 0x0000000057577221 */ /* 0x000fe20000010000 */
[----:B------:R-:W-:Y:S06]  /*0e10*/  BRA `(.L_x_3039) ;  /* 0x0000000000187947 */ /* 0x000fec0003800000 */
.L_x_3037:
[----:B-----5:R-:W-:Y:S02]  /*0e20*/  PRMT R0, R71, 0x7632, R0 ;  /* 0x0000763247007816 */ /* 0x020fe40000000000 */
[----:B------:R-:W-:Y:S02]  /*0e30*/  @P2 PRMT R80, R75, 0x7632, R80 ;  /* 0x000076324b502816 */ /* 0x000fe40000000050 */
[----:B------:R-:W-:Y:S02]  /*0e40*/  SHF.L.U32 R0, R0, 0x10, RZ ;  /* 0x0000001000007819 */ /* 0x000fe400000006ff */
[----:B------:R-:W-:-:S03]  /*0e50*/  @P2 SHF.L.U32 R80, R80, 0x10, RZ ;  /* 0x0000001050502819 */ /* 0x000fc600000006ff */
[----:B------:R-:W-:-:S04]  /*0e60*/  FADD.FTZ R87, R87, R0 ;  /* 0x0000000057577221 */ /* 0x000fc80000010000 */
[----:B------:R-:W-:-:S07]  /*0e70*/  @P2 FADD.FTZ R87, R87, R80 ;  /* 0x0000005057572221 */ /* 0x000fce0000010000 */
.L_x_3039:
[----:B------:R-:W-:-:S04]  /*0e80*/  F2FP.BF16.F32.PACK_AB R0, RZ, R87 ;  /* 0x00000057ff00723e */ /* 0x000fc800000010ff */
[----:B------:R-:W-:-:S07]  /*0e90*/  PRMT R79, R79, 0x5410, R0 ;  /* 0x000054104f4f7816 */ /* 0x000fce0000000000 */
.L_x_3040:
[----:B------:R-:W0:Y:S01]  /*0ea0*/  @P0 LDC.64 R94, c[0x0][0x238] ;  /* 0x00008e00ff5e0b82 */ /* 0x000e220000000a00 */
[----:B------:R-:W-:-:S05]  /*0eb0*/  IADD3 R85, R93, 0x20, RZ ;  /* 0x000000205d557810 */ /* 0x000fca0007ffe0ff */
[----:B------:R-:W-:Y:S02]  /*0ec0*/  IMAD.WIDE.U32 R80, R85, 0x10, R90 ;  /* 0x0000001055507825 */ /* 0x000fe400078e005a */
[----:B------:R-:W1:Y:S08]  /*0ed0*/  @P1 LDC.64 R100, c[0x0][0x228] ;  /* 0x00008a00ff641b82 */ /* 0x000e700000000a00 */
[----:B------:R-:W2:Y:S01]  /*0ee0*/  @P2 LDC.64 R102, c[0x0][0x230] ;  /* 0x00008c00ff662b82 */ /* 0x000ea20000000a00 */
[----:B0-----:R-:W-:-:S05]  /*0ef0*/  @P0 IMAD.WIDE.U32 R94, R93, 0x10, R94 ;  /* 0x000000105d5e0825 */ /* 0x001fca00078e005e */
[----:B------:R0:W-:Y:S01]  /*0f00*/  @P0 STG.E.128 desc[UR4][R94.64], R76 ;  /* 0x0000004c5e000986 */ /* 0x0001e2000c101d04 */
[----:B-1----:R-:W-:-:S03]  /*0f10*/  @P1 IMAD.WIDE.U32 R90, R85, 0x10, R100 ;  /* 0x00000010555a1825 */ /* 0x002fc600078e0064 */
[----:B------:R-:W3:Y:S04]  /*0f20*/  LDG.E.128 R80, desc[UR4][R80.64] ;  /* 0x0000000450507981 */ /* 0x000ee8000c1e1d00 */
[----:B-----5:R0:W5:Y:S01]  /*0f30*/  @P1 LDG.E.128 R68, desc[UR4][R90.64] ;  /* 0x000000045a441981 */ /* 0x020162000c1e1d00 */
[----:B--2---:R-:W-:-:S05]  /*0f40*/  @P2 IMAD.WIDE.U32 R100, R85, 0x10, R102 ;  /* 0x0000001055642825 */ /* 0x004fca00078e0066 */
[----:B------:R0:W5:Y:S01]  /*0f50*/  @P2 LDG.E.128 R72, desc[UR4][R100.64] ;  /* 0x0000000464482981 */ /* 0x000162000c1e1d00 */
[C---:B---3--:R-:W-:Y:S02]  /*0f60*/  SHF.L.U32 R99, R80.reuse, 0x10, RZ ;  /* 0x0000001050637819 */ /* 0x048fe400000006ff */
[----:B------:R-:W-:Y:S01]  /*0f70*/  PRMT R0, R80, 0x7632, R0 ;  /* 0x0000763250007816 */ /* 0x000fe20000000000 */
[----:B0-----:R-:W-:Y:S06]  /*0f80*/  @P3 BRA `(.L_x_3041) ;  /* 0x0000000000203947 */ /* 0x001fec0003800000 */
[----:B------:R-:W-:-:S04]  /*0f90*/  ISETP.NE.U32.AND P4, PT, RZ, UR8, PT ;  /* 0x00000008ff007c0c */ /* 0x000fc8000bf85070 */
[----:B------:R-:W-:-:S13]  /*0fa0*/  ISETP.NE.AND.EX P4, PT, RZ, UR9, PT, P4 ;  /* 0x00000009ff007c0c */ /* 0x000fda000bf85340 */
[----:B------:R-:W-:Y:S05]  /*0fb0*/  @P4 BRA `(.L_x_3042) ;  /* 0x0000000000084947 */ /* 0x000fea0003800000 */
[----:B------:R-:W-:Y:S05]  /*0fc0*/  @P0 BRA `(.L_x_3043) ;  /* 0x0000000000200947 */ /* 0x000fea0003800000 */
[----:B------:R-:W-:Y:S05]  /*0fd0*/  BRA `(.L_x_3044) ;  /* 0x0000000000247947 */ /* 0x000fea0003800000 */
.L_x_3042:
[----:B-----5:R-:W-:-:S05]  /*0fe0*/  SHF.L.U32 R80, R72, 0x10, RZ ;  /* 0x0000001048507819 */ /* 0x020fca00000006ff */
[----:B------:R-:W-:Y:S01]  /*0ff0*/  FADD.FTZ R99, R80, R99 ;  /* 0x0000006350637221 */ /* 0x000fe20000010000 */
[----:B------:R-:W-:Y:S06]  /*1000*/  BRA `(.L_x_3043) ;  /* 0x0000000000107947 */ /* 0x000fec0003800000 */
.L_x_3041:
[----:B-----5:R-:W-:Y:S01]  /*1010*/  SHF.L.U32 R80, R68, 0x10, RZ ;  /* 0x0000001044507819 */ /* 0x020fe200000006ff */
[----:B------:R-:W-:-:S04]  /*1020*/  @P2 IMAD.U32 R84, R72, 0x10000, RZ ;  /* 0x0001000048542824 */ /* 0x000fc800078e00ff */
[----:B------:R-:W-:-:S04]  /*1030*/  FADD.FTZ R99, R80, R99 ;  /* 0x0000006350637221 */ /* 0x000fc80000010000 */
[----:B------:R-:W-:-:S07]  /*1040*/  @P2 FADD.FTZ R99, R84, R99 ;  /* 0x0000006354632221 */ /* 0x000fce0000010000 */
.L_x_3043:
[----:B------:R-:W-:-:S04]  /*1050*/  F2FP.BF16.F32.PACK_AB R80, RZ, R99 ;  /* 0x00000063ff50723e */ /* 0x000fc800000010ff */
[----:B------:R-:W-:-:S07]  /*1060*/  PRMT R76, R80, 0x7610, R76 ;  /* 0x00007610504c7816 */ /* 0x000fce000000004c */
.L_x_3044:
[----:B------:R-:W-:Y:S01]  /*1070*/  SHF.L.U32 R100, R0, 0x10, RZ ;  /* 0x0000001000647819 */ /* 0x000fe200000006ff */
[----:B------:R-:W-:Y:S06]  /*1080*/  @P3 BRA `(.L_x_3045) ;  /* 0x0000000000243947 */ /* 0x000fec0003800000 */
[----:B------:R-:W-:-:S04]  /*1090*/  ISETP.NE.U32.AND P4, PT, RZ, UR8, PT ;  /* 0x00000008ff007c0c */ /* 0x000fc8000bf85070 */
[----:B------:R-:W-:-:S13]  /*10a0*/  ISETP.NE.AND.EX P4, PT, RZ, UR9, PT, P4 ;  /* 0x00000009ff007c0c */ /* 0x000fda000bf85340 */
[----:B------:R-:W-:Y:S05]  /*10b0*/  @P4 BRA `(.L_x_3046) ;  /* 0x0000000000084947 */ /* 0x000fea0003800000 */
[----:B------:R-:W-:Y:S05]  /*10c0*/  @P0 BRA `(.L_x_3047) ;  /* 0x00000000002c0947 */ /* 0x000fea0003800000 */
[----:B------:R-:W-:Y:S05]  /*10d0*/  BRA `(.L_x_3048) ;  /* 0x0000000000307947 */ /* 0x000fea0003800000 */
.L_x_3046:
[----:B-----5:R-:W-:-:S04]  /*10e0*/  PRMT R0, R72, 0x7632, R0 ;  /* 0x0000763248007816 */ /* 0x020fc80000000000 */
[----:B------:R-:W-:-:S05]  /*10f0*/  SHF.L.U32 R91, R0, 0x10, RZ ;  /* 0x00000010005b7819 */ /* 0x000fca00000006ff */
[----:B------:R-:W-:Y:S01]  /*1100*/  FADD.FTZ R100, R100, R91 ;  /* 0x0000005b64647221 */ /* 0x000fe20000010000 */
[----:B------:R-:W-:Y:S06]  /*1110*/  BRA `(.L_x_3047) ;  /* 0x0000000000187947 */ /* 0x000fec0003800000 */
.L_x_3045:
[----:B-----5:R-:W-:Y:S02]  /*1120*/  PRMT R0, R68, 0x7632, R0 ;  /* 0x0000763244007816 */ /* 0x020fe40000000000 */
[----:B------:R-:W-:Y:S02]  /*1130*/  @P2 PRMT R80, R72, 0x7632, R80 ;  /* 0x0000763248502816 */ /* 0x000fe40000000050 */
[----:B------:R-:W-:Y:S02]  /*1140*/  SHF.L.U32 R91, R0, 0x10, RZ ;  /* 0x00000010005b7819 */ /* 0x000fe400000006ff */
[----:B------:R-:W-:-:S03]  /*1150*/  @P2 SHF.L.U32 R95, R80, 0x10, RZ ;  /* 0x00000010505f2819 */ /* 0x000fc600000006ff */
[----:B------:R-:W-:-:S04]  /*1160*/  FADD.FTZ R100, R100, R91 ;  /* 0x0000005b64647221 */ /* 0x000fc80000010000 */
[----:B------:R-:W-:-:S07]  /*1170*/  @P2 FADD.FTZ R100, R100, R95 ;  /* 0x0000005f64642221 */ /* 0x000fce0000010000 */
.L_x_3047:
[----:B------:R-:W-:-:S04]  /*1180*/  F2FP.BF16.F32.PACK_AB R0, RZ, R100 ;  /* 0x00000064ff00723e */ /* 0x000fc800000010ff */
[----:B------:R-:W-:-:S07]  /*1190*/  PRMT R76, R76, 0x5410, R0 ;  /* 0x000054104c4c7816 */ /* 0x000fce0000000000 */
.L_x_3048:
        /* <DEDUP_REMOVED lines=8> */
.L_x_3050:
[----:B-----5:R-:W-:-:S05]  /*1220*/  SHF.L.U32 R0, R73, 0x10, RZ ;  /* 0x0000001049007819 */ /* 0x020fca00000006ff */
[----:B------:R-:W-:Y:S01]  /*1230*/  FADD.FTZ R101, R0, R101 ;  /* 0x0000006500657221 */ /* 0x000fe20000010000 */
[----:B------:R-:W-:Y:S06]  /*1240*/  BRA `(.L_x_3051) ;  /* 0x0000000000107947 */ /* 0x000fec0003800000 */
.L_x_3049:
[----:B-----5:R-:W-:Y:S01]  /*1250*/  IMAD.U32 R0, R69, 0x10000, RZ ;  /* 0x0001000045007824 */ /* 0x020fe200078e00ff */
[----:B------:R-:W-:-:S03]  /*1260*/  @P2 SHF.L.U32 R80, R73, 0x10, RZ ;  /* 0x0000001049502819 */ /* 0x000fc600000006ff */
[----:B------:R-:W-:-:S04]  /*1270*/  FADD.FTZ R101, R0, R101 ;  /* 0x0000006500657221 */ /* 0x000fc80000010000 */
[----:B------:R-:W-:-:S07]  /*1280*/  @P2 FADD.FTZ R101, R80, R101 ;  /* 0x0000006550652221 */ /* 0x000fce0000010000 */
.L_x_3051:
[----:B------:R-:W-:-:S04]  /*1290*/  F2FP.BF16.F32.PACK_AB R0, RZ, R101 ;  /* 0x00000065ff00723e */ /* 0x000fc800000010ff */
[----:B------:R-:W-:-:S07]  /*12a0*/  PRMT R77, R0, 0x7610, R77 ;  /* 0x00007610004d7816 */ /* 0x000fce000000004d */
.L_x_3052:
[----:B------:R-:W-:Y:S01]  /*12b0*/  SHF.L.U32 R103, R81, 0x10, RZ ;  /* 0x0000001051677819 */ /* 0x000fe200000006ff */
[----:B------:R-:W-:Y:S06]  /*12c0*/  @P3 BRA `(.L_x_3053) ;  /* 0x0000000000243947 */ /* 0x000fec0003800000 */
[----:B------:R-:W-:-:S04]  /*12d0*/  ISETP.NE.U32.AND P4, PT, RZ, UR8, PT ;  /* 0x00000008ff007c0c */ /* 0x000fc8000bf85070 */
[----:B------:R-:W-:-:S13]  /*12e0*/  ISETP.NE.AND.EX P4, PT, RZ, UR9, PT, P4 ;  /* 0x00000009ff007c0c */ /* 0x000fda000bf85340 */
[----:B------:R-:W-:Y:S05]  /*12f0*/  @P4 BRA `(.L_x_3054) ;  /* 0x0000000000084947 */ /* 0x000fea0003800000 */
[----:B------:R-:W-:Y:S05]  /*1300*/  @P0 BRA `(.L_x_3055) ;  /* 0x00000000002c0947 */ /* 0x000fea0003800000 */
[----:B------:R-:W-:Y:S05]  /*1310*/  BRA `(.L_x_3056) ;  /* 0x0000000000307947 */ /* 0x000fea0003800000 */
.L_x_3054:
[----:B-----5:R-:W-:-:S04]  /*1320*/  PRMT R0, R73, 0x7632, R0 ;  /* 0x0000763249007816 */ /* 0x020fc80000000000 */
[----:B------:R-:W-:-:S05]  /*1330*/  SHF.L.U32 R0, R0, 0x10, RZ ;  /* 0x0000001000007819 */ /* 0x000fca00000006ff */
[----:B------:R-:W-:Y:S01]  /*1340*/  FADD.FTZ R103, R103, R0 ;  /* 0x0000000067677221 */ /* 0x000fe20000010000 */
[----:B------:R-:W-:Y:S06]  /*1350*/  BRA `(.L_x_3055) ;  /* 0x0000000000187947 */ /* 0x000fec0003800000 */
.L_x_3053:
[----:B-----5:R-:W-:Y:S02]  /*1360*/  PRMT R0, R69, 0x7632, R0 ;  /* 0x0000763245007816 */ /* 0x020fe40000000000 */
[----:B------:R-:W-:Y:S02]  /*1370*/  @P2 PRMT R80, R73, 0x7632, R80 ;  /* 0x0000763249502816 */ /* 0x000fe40000000050 */
[----:B------:R-:W-:Y:S02]  /*1380*/  SHF.L.U32 R0, R0, 0x10, RZ ;  /* 0x0000001000007819 */ /* 0x000fe400000006ff */
[----:B------:R-:W-:-:S03]  /*1390*/  @P2 SHF.L.U32 R80, R80, 0x10, RZ ;  /* 0x0000001050502819 */ /* 0x000fc600000006ff */
[----:B------:R-:W-:-:S04]  /*13a0*/  FADD.FTZ R103, R103, R0 ;  /* 0x0000000067677221 */ /* 0x000fc80000010000 */
[----:B------:R-:W-:-:S07]  /*13b0*/  @P2 FADD.FTZ R103, R103, R80 ;  /* 0x0000005067672221 */ /* 0x000fce0000010000 */
.L_x_3055:
[----:B------:R-:W-:-:S04]  /*13c0*/  F2FP.BF16.F32.PACK_AB R0, RZ, R103 ;  /* 0x00000067ff00723e */ /* 0x000fc800000010ff */
[----:B------:R-:W-:-:S07]  /*13d0*/  PRMT R77, R77, 0x5410, R0 ;  /* 0x000054104d4d7816 */ /* 0x000fce0000000000 */
.L_x_3056:
        /* <DEDUP_REMOVED lines=8> */
.L_x_3058:
[----:B-----5:R-:W-:-:S04]  /*1460*/  IMAD.U32 R0, R74, 0x10000, RZ ;  /* 0x000100004a007824 */ /* 0x020fc800078e00ff */
[----:B------:R-:W-:Y:S01]  /*1470*/  FADD.FTZ R105, R0, R105 ;  /* 0x0000006900697221 */ /* 0x000fe20000010000 */
[----:B------:R-:W-:Y:S06]  /*1480*/  BRA `(.L_x_3059) ;  /* 0x0000000000107947 */ /* 0x000fec0003800000 */
.L_x_3057:
[----:B-----5:R-:W-:Y:S02]  /*1490*/  SHF.L.U32 R0, R70, 0x10, RZ ;  /* 0x0000001046007819 */ /* 0x020fe400000006ff */
[----:B------:R-:W-:-:S03]  /*14a0*/  @P2 SHF.L.U32 R80, R74, 0x10, RZ ;  /* 0x000000104a502819 */ /* 0x000fc600000006ff */
[----:B------:R-:W-:-:S04]  /*14b0*/  FADD.FTZ R105, R0, R105 ;  /* 0x0000006900697221 */ /* 0x000fc80000010000 */
[----:B------:R-:W-:-:S07]  /*14c0*/  @P2 FADD.FTZ R105, R80, R105 ;  /* 0x0000006950692221 */ /* 0x000fce0000010000 */
.L_x_3059:
[----:B------:R-:W-:-:S04]  /*14d0*/  F2FP.BF16.F32.PACK_AB R0, RZ, R105 ;  /* 0x00000069ff00723e */ /* 0x000fc800000010ff */
[----:B------:R-:W-:-:S07]  /*14e0*/  PRMT R78, R0, 0x7610, R78 ;  /* 0x00007610004e7816 */ /* 0x000fce000000004e */
.L_x_3060:
[----:B------:R-:W-:Y:S01]  /*14f0*/  SHF.L.U32 R107, R82, 0x10, RZ ;  /* 0x00000010526b7819 */ /* 0x000fe200000006ff */
[----:B------:R-:W-:Y:S06]  /*1500*/  @P3 BRA `(.L_x_3061) ;  /* 0x0000000000243947 */ /* 0x000fec0003800000 */
[----:B------:R-:W-:-:S04]  /*1510*/  ISETP.NE.U32.AND P4, PT, RZ, UR8, PT ;  /* 0x00000008ff007c0c */ /* 0x000fc8000bf85070 */
[----:B------:R-:W-:-:S13]  /*1520*/  ISETP.NE.AND.EX P4, PT, RZ, UR9, PT, P4 ;  /* 0x00000009ff007c0c */ /* 0x000fda000bf85340 */
[----:B------:R-:W-:Y:S05]  /*1530*/  @P4 BRA `(.L_x_3062) ;  /* 0x0000000000084947 */ /* 0x000fea0003800000 */
[----:B------:R-:W-:Y:S05]  /*1540*/  @P0 BRA `(.L_x_3063) ;  /* 0x00000000002c0947 */ /* 0x000fea0003800000 */
[----:B------:R-:W-:Y:S05]  /*1550*/  BRA `(.L_x_3064) ;  /* 0x0000000000307947 */ /* 0x000fea0003800000 */
.L_x_3062:
[----:B-----5:R-:W-:-:S04]  /*1560*/  PRMT R0, R74, 0x7632, R0 ;  /* 0x000076324a007816 */ /* 0x020fc80000000000 */
[----:B------:R-:W-:-:S05]  /*1570*/  SHF.L.U32 R0, R0, 0x10, RZ ;  /* 0x0000001000007819 */ /* 0x000fca00000006ff */
[----:B------:R-:W-:Y:S01]  /*1580*/  FADD.FTZ R107, R107, R0 ;  /* 0x000000006b6b7221 */ /* 0x000fe20000010000 */
[----:B------:R-:W-:Y:S06]  /*1590*/  BRA `(.L_x_3063) ;  /* 0x0000000000187947 */ /* 0x000fec0003800000 */
.L_x_3061:
[----:B-----5:R-:W-:Y:S02]  /*15a0*/  PRMT R0, R70, 0x7632, R0 ;  /* 0x0000763246007816 */ /* 0x020fe40000000000 */
[----:B------:R-:W-:Y:S02]  /*15b0*/  @P2 PRMT R80, R74, 0x7632, R80 ;  /* 0x000076324a502816 */ /* 0x000fe40000000050 */
[----:B------:R-:W-:Y:S02]  /*15c0*/  SHF.L.U32 R0, R0, 0x10, RZ ;  /* 0x0000001000007819 */ /* 0x000fe400000006ff */
[----:B------:R-:W-:-:S03]  /*15d0*/  @P2 SHF.L.U32 R80, R80, 0x10, RZ ;  /* 0x0000001050502819 */ /* 0x000fc600000006ff */
[----:B------:R-:W-:-:S04]  /*15e0*/  FADD.FTZ R107, R107, R0 ;  /* 0x000000006b6b7221 */ /* 0x000fc80000010000 */
[----:B------:R-:W-:-:S07]  /*15f0*/  @P2 FADD.FTZ R107, R107, R80 ;  /* 0x000000506b6b2221 */ /* 0x000fce0000010000 */
.L_x_3063:
[----:B------:R-:W-:-:S04]  /*1600*/  F2FP.BF16.F32.PACK_AB R0, RZ, R107 ;  /* 0x0000006bff00723e */ /* 0x000fc800000010ff */
[----:B------:R-:W-:-:S07]  /*1610*/  PRMT R78, R78, 0x5410, R0 ;  /* 0x000054104e4e7816 */ /* 0x000fce0000000000 */
.L_x_3064:
        /* <DEDUP_REMOVED lines=8> */
.L_x_3066:
[----:B-----5:R-:W-:-:S05]  /*16a0*/  SHF.L.U32 R81, R75, 0x10, RZ ;  /* 0x000000104b517819 */ /* 0x020fca00000006ff */
[----:B------:R-:W-:Y:S01]  /*16b0*/  FADD.FTZ R84, R81, R84 ;  /* 0x0000005451547221 */ /* 0x000fe20000010000 */
[----:B------:R-:W-:Y:S06]  /*16c0*/  BRA `(.L_x_3067) ;  /* 0x0000000000107947 */ /* 0x000fec0003800000 */
.L_x_3065:
[----:B-----5:R-:W-:Y:S02]  /*16d0*/  SHF.L.U32 R81, R71, 0x10, RZ ;  /* 0x0000001047517819 */ /* 0x020fe400000006ff */
[----:B------:R-:W-:-:S03]  /*16e0*/  @P2 SHF.L.U32 R83, R75, 0x10, RZ ;  /* 0x000000104b532819 */ /* 0x000fc600000006ff */
[----:B------:R-:W-:-:S04]  /*16f0*/  FADD.FTZ R84, R81, R84 ;  /* 0x0000005451547221 */ /* 0x000fc80000010000 */
[----:B------:R-:W-:-:S07]  /*1700*/  @P2 FADD.FTZ R84, R83, R84 ;  /* 0x0000005453542221 */ /* 0x000fce0000010000 */
.L_x_3067:
[----:B------:R-:W-:-:S04]  /*1710*/  F2FP.BF16.F32.PACK_AB R0, RZ, R84 ;  /* 0x00000054ff00723e */ /* 0x000fc800000010ff */
[----:B------:R-:W-:-:S07]  /*1720*/  PRMT R79, R0, 0x7610, R79 ;  /* 0x00007610004f7816 */ /* 0x000fce000000004f */
.L_x_3068:
[----:B------:R-:W-:Y:S01]  /*1730*/  SHF.L.U32 R82, R82, 0x10, RZ ;  /* 0x0000001052527819 */ /* 0x000fe200000006ff */
[----:B------:R-:W-:Y:S06]  /*1740*/  @P3 BRA `(.L_x_3069) ;  /* 0x0000000000243947 */ /* 0x000fec0003800000 */
[----:B------:R-:W-:-:S04]  /*1750*/  ISETP.NE.U32.AND P2, PT, RZ, UR8, PT ;  /* 0x00000008ff007c0c */ /* 0x000fc8000bf45070 */
[----:B------:R-:W-:-:S13]  /*1760*/  ISETP.NE.AND.EX P2, PT, RZ, UR9, PT, P2 ;  /* 0x00000009ff007c0c */ /* 0x000fda000bf45320 */
[----:B------:R-:W-:Y:S05]  /*1770*/  @P2 BRA `(.L_x_3070) ;  /* 0x0000000000082947 */ /* 0x000fea0003800000 */
[----:B------:R-:W-:Y:S05]  /*1780*/  @P0 BRA `(.L_x_3071) ;  /* 0x00000000002c0947 */ /* 0x000fea0003800000 */
[----:B------:R-:W-:Y:S05]  /*1790*/  BRA `(.L_x_3072) ;  /* 0x0000000000307947 */ /* 0x000fea0003800000 */
.L_x_3070:
[----:B-----5:R-:W-:-:S04]  /*17a0*/  PRMT R0, R75, 0x7632, R0 ;  /* 0x000076324b007816 */ /* 0x020fc80000000000 */
[----:B------:R-:W-:-:S05]  /*17b0*/  SHF.L.U32 R81, R0, 0x10, RZ ;  /* 0x0000001000517819 */ /* 0x000fca00000006ff */
[----:B------:R-:W-:Y:S01]  /*17c0*/  FADD.FTZ R82, R82, R81 ;  /* 0x0000005152527221 */ /* 0x000fe20000010000 */
[----:B------:R-:W-:Y:S06]  /*17d0*/  BRA `(.L_x_3071) ;  /* 0x0000000000187947 */ /* 0x000fec0003800000 */
.L_x_3069:
[----:B-----5:R-:W-:Y:S02]  /*17e0*/  PRMT R0, R71, 0x7632, R0 ;  /* 0x0000763247007816 */ /* 0x020fe40000000000 */
[----:B------:R-:W-:Y:S02]  /*17f0*/  @P2 PRMT R80, R75, 0x7632, R80 ;  /* 0x000076324b502816 */ /* 0x000fe40000000050 */
[----:B------:R-:W-:-:S03]  /*1800*/  SHF.L.U32 R81, R0, 0x10, RZ ;  /* 0x0000001000517819 */ /* 0x000fc600000006ff */
[----:B------:R-:W-:Y:S02]  /*1810*/  @P2 IMAD.U32 R83, R80, 0x10000, RZ ;  /* 0x0001000050532824 */ /* 0x000fe400078e00ff */
[----:B------:R-:W-:-:S04]  /*1820*/  FADD.FTZ R82, R82, R81 ;  /* 0x0000005152527221 */ /* 0x000fc80000010000 */
[----:B------:R-:W-:-:S07]  /*1830*/  @P2 FADD.FTZ R82, R82, R83 ;  /* 0x0000005352522221 */ /* 0x000fce0000010000 */
.L_x_3071:
[----:B------:R-:W-:-:S04]  /*1840*/  F2FP.BF16.F32.PACK_AB R0, RZ, R82 ;  /* 0x00000052ff00723e */ /* 0x000fc800000010ff */
[----:B------:R-:W-:-:S07]  /*1850*/  PRMT R79, R79, 0x5410, R0 ;  /* 0x000054104f4f7816 */ /* 0x000fce0000000000 */
.L_x_3072:
[----:B------:R-:W-:Y:S01]  /*1860*/  FADD.FTZ R81, RZ, R92 ;  /* 0x0000005cff517221 */ /* 0x000fe20000010000 */
[----:B------:R-:W-:Y:S01]  /*1870*/  UMOV UR12, 0xffffffff ;  /* 0xffffffff000c7882 */ /* 0x000fe20000000000 */
[----:B------:R-:W-:Y:S02]  /*1880*/  ISETP.NE.AND P2, PT, R2, RZ, PT ;  /* 0x000000ff0200720c */ /* 0x000fe40003f45270 */
[----:B------:R-:W-:-:S04]  /*1890*/  FADD.FTZ R0, R81, R96 ;  /* 0x0000006051007221 */ /* 0x000fc80000010000 */
        /* <DEDUP_REMOVED lines=9> */
[----:B0-----:R-:W-:-:S04]  /*1930*/  @P0 IMAD.WIDE.U32 R80, R85, 0x10, R80 ;  /* 0x0000001055500825 */ /* 0x001fc800078e0050 */
[----:B------:R-:W-:Y:S01]  /*1940*/  FADD.FTZ R0, R0, R101 ;  /* 0x0000006500007221 */ /* 0x000fe20000010000 */
[----:B------:R0:W-:Y:S03]  /*1950*/  @P0 STG.E.128 desc[UR4][R80.64], R76 ;  /* 0x0000004c50000986 */ /* 0x0001e6000c101d04 */
        /* <DEDUP_REMOVED lines=59> */
.L_x_3086:
[C---:B------:R-:W-:Y:S01]  /*1d10*/  FMUL.FTZ R0, R111.reuse, R111 ;  /* 0x0000006f6f007220 */ /* 0x040fe20000410000 */
[----:B01----:R-:W-:Y:S01]  /*1d20*/  FADD.FTZ R90, R90, R95 ;  /* 0x0000005f5a5a7221 */ /* 0x003fe20000010000 */
[----:B------:R-:W0:Y:S01]  /*1d30*/  @!P2 LDC.64 R80, c[0x0][0x250] ;  /* 0x00009400ff50ab82 */ /* 0x000e220000000a00 */
[----:B------:R-:W-:Y:S02]  /*1d40*/  FSEL R113, R111, RZ, !P5 ;  /* 0x000000ff6f717208 */ /* 0x000fe40006800000 */
[----:B------:R-:W-:Y:S01]  /*1d50*/  FSEL R0, R0, RZ, P5 ;  /* 0x000000ff00007208 */ /* 0x000fe20002800000 */
[----:B------:R-:W-:Y:S02]  /*1d60*/  FFMA.FTZ R83, R90, R83, UR7 ;  /* 0x000000075a537e23 */ /* 0x000fe40008010053 */
[C---:B------:R-:W-:Y:S01]  /*1d70*/  FADD.FTZ R119, -R113.reuse, R97 ;  /* 0x0000006171777221 */ /* 0x040fe20000010100 */
[----:B------:R-:W-:Y:S01]  /*1d80*/  FADD.FTZ R121, -R113, R98 ;  /* 0x0000006271797221 */ /* 0x000fe20000010100 */
[----:B------:R-:W-:Y:S01]  /*1d90*/  FADD.FTZ R0, R83, R0 ;  /* 0x0000000053007221 */ /* 0x000fe20000010000 */
[----:B------:R-:W1:Y:S01]  /*1da0*/  LDC.64 R90, c[0x0][0x2b8] ;  /* 0x0000ae00ff5a7b82 */ /* 0x000e620000000a00 */
[C---:B------:R-:W-:Y:S01]  /*1db0*/  FADD.FTZ R83, -R113.reuse, R86 ;  /* 0x0000005671537221 */ /* 0x040fe20000010100 */
[C---:B------:R-:W-:Y:S01]  /*1dc0*/  FADD.FTZ R115, -R113.reuse, R92 ;  /* 0x0000005c71737221 */ /* 0x040fe20000010100 */
[C---:B------:R-:W-:Y:S01]  /*1dd0*/  FADD.FTZ R117, -R113.reuse, R96 ;  /* 0x0000006071757221 */ /* 0x040fe20000010100 */
[C---:B------:R-:W-:Y:S01]  /*1de0*/  FADD.FTZ R123, -R113.reuse, R88 ;  /* 0x00000058717b7221 */ /* 0x040fe20000010100 */
[----:B------:R-:W2:Y:S01]  /*1df0*/  MUFU.RSQ R0, R0 ;  /* 0x0000000000007308 */ /* 0x000ea20000001400 */
[C---:B------:R-:W-:Y:S01]  /*1e00*/  FADD.FTZ R125, -R113.reuse, R89 ;  /* 0x00000059717d7221 */ /* 0x040fe20000010100 */
[C---:B------:R-:W-:Y:S01]  /*1e10*/  FADD.FTZ R97, -R113.reuse, R99 ;  /* 0x0000006371617221 */ /* 0x040fe20000010100 */
[----:B------:R-:W3:Y:S01]  /*1e20*/  LDC.64 R94, c[0x0][0x2c0] ;  /* 0x0000b000ff5e7b82 */ /* 0x000ee20000000a00 */
[C---:B------:R-:W-:Y:S01]  /*1e30*/  FADD.FTZ R109, -R113.reuse, R84 ;  /* 0x00000054716d7221 */ /* 0x040fe20000010100 */
[C---:B------:R-:W-:Y:S01]  /*1e40*/  FADD.FTZ R99, -R113.reuse, R100 ;  /* 0x0000006471637221 */ /* 0x040fe20000010100 */
[C---:B------:R-:W-:Y:S01]  /*1e50*/  FADD.FTZ R87, -R113.reuse, R87 ;  /* 0x0000005771577221 */ /* 0x040fe20000010100 */
[C---:B------:R-:W-:Y:S01]  /*1e60*/  FADD.FTZ R101, -R113.reuse, R101 ;  /* 0x0000006571657221 */ /* 0x040fe20000010100 */
[C---:B------:R-:W-:Y:S01]  /*1e70*/  FADD.FTZ R103, -R113.reuse, R103 ;  /* 0x0000006771677221 */ /* 0x040fe20000010100 */
[----:B------:R-:W-:Y:S01]  /*1e80*/  FADD.FTZ R105, -R113, R105 ;  /* 0x0000006971697221 */ /* 0x000fe20000010100 */
[----:B0-----:R-:W-:-:S04]  /*1e90*/  @!P2 IMAD.WIDE R80, R3, 0x4, R80 ;  /* 0x000000040350a825 */ /* 0x001fc800078e0250 */
[C---:B------:R-:W-:Y:S01]  /*1ea0*/  FADD.FTZ R107, -R113.reuse, R107 ;  /* 0x0000006b716b7221 */ /* 0x040fe20000010100 */
[----:B------:R-:W-:Y:S01]  /*1eb0*/  FADD.FTZ R113, -R113, R82 ;  /* 0x0000005271717221 */ /* 0x000fe20000010100 */
[----:B------:R0:W-:Y:S01]  /*1ec0*/  @!P2 STG.E desc[UR4][R80.64], R111 ;  /* 0x0000006f5000a986 */ /* 0x0001e2000c101904 */
[C---:B--2---:R-:W-:Y:S01]  /*1ed0*/  FMUL.FTZ R119, R0.reuse, R119 ;  /* 0x0000007700777220 */ /* 0x044fe20000410000 */
[C---:B------:R-:W-:Y:S01]  /*1ee0*/  FMUL.FTZ R86, R0.reuse, R121 ;  /* 0x0000007900567220 */ /* 0x040fe20000410000 */
[C---:B------:R-:W-:Y:S01]  /*1ef0*/  FMUL.FTZ R115, R0.reuse, R115 ;  /* 0x0000007300737220 */ /* 0x040fe20000410000 */
[C---:B------:R-:W-:Y:S01]  /*1f00*/  FMUL.FTZ R84, R0.reuse, R117 ;  /* 0x0000007500547220 */ /* 0x040fe20000410000 */
[C---:B------:R-:W-:Y:S01]  /*1f10*/  FMUL.FTZ R123, R0.reuse, R123 ;  /* 0x0000007b007b7220 */ /* 0x040fe20000410000 */
[----:B------:R-:W-:Y:S01]  /*1f20*/  FFMA.FTZ R96, R39, R86, R7 ;  /* 0x0000005627607223 */ /* 0x000fe20000010007 */
[----:B------:R-:W-:Y:S01]  /*1f30*/  FMUL.FTZ R100, R0, R125 ;  /* 0x0000007d00647220 */ /* 0x000fe20000410000 */
[----:B------:R-:W-:Y:S01]  /*1f40*/  FFMA.FTZ R82, R36, R115, R4 ;  /* 0x0000007324527223 */ /* 0x000fe20000010004 */
[----:B------:R-:W-:Y:S01]  /*1f50*/  FFMA.FTZ R117, R37, R84, R5 ;  /* 0x0000005425757223 */ /* 0x000fe20000010005 */
[----:B------:R-:W-:Y:S01]  /*1f60*/  FFMA.FTZ R98, R40, R123, R8 ;  /* 0x0000007b28627223 */ /* 0x000fe20000010008 */
[----:B0-----:R-:W-:Y:S01]  /*1f70*/  FFMA.FTZ R81, R38, R119, R6 ;  /* 0x0000007726517223 */ /* 0x001fe20000010006 */
[----:B------:R-:W-:Y:S01]  /*1f80*/  FFMA.FTZ R111, R41, R100, R9 ;  /* 0x00000064296f7223 */ /* 0x000fe20000010009 */
[----:B------:R-:W-:Y:S01]  /*1f90*/  FMUL.FTZ R83, R0, R83 ;  /* 0x0000005300537220 */ /* 0x000fe20000410000 */
[----:B------:R-:W-:Y:S01]  /*1fa0*/  F2FP.BF16.F32.PACK_AB R80, R117, R82 ;  /* 0x000000527550723e */ /* 0x000fe200000010ff */
[----:B------:R-:W-:Y:S01]  /*1fb0*/  FFMA.FTZ R115, R52, R115, R20 ;  /* 0x0000007334737223 */ /* 0x000fe20000010014 */
[----:B------:R-:W-:Y:S01]  /*1fc0*/  F2FP.BF16.F32.PACK_AB R81, R96, R81 ;  /* 0x000000516051723e */ /* 0x000fe200000010ff */
[----:B------:R-:W-:Y:S01]  /*1fd0*/  FMUL.FTZ R96, R0, R87 ;  /* 0x0000005700607220 */ /* 0x000fe20000410000 */
[----:B------:R-:W-:Y:S01]  /*1fe0*/  FFMA.FTZ R123, R56, R123, R24 ;  /* 0x0000007b387b7223 */ /* 0x000fe20000010018 */
[----:B------:R-:W-:Y:S01]  /*1ff0*/  FFMA.FTZ R100, R57, R100, R25 ;  /* 0x0000006439647223 */ /* 0x000fe20000010019 */
[----:B------:R-:W-:Y:S01]  /*2000*/  FFMA.FTZ R84, R53, R84, R21 ;  /* 0x0000005435547223 */ /* 0x000fe20000010015 */
[----:B-1----:R-:W-:Y:S01]  /*2010*/  IMAD.WIDE.U32 R88, R93, 0x10, R90 ;  /* 0x000000105d587825 */ /* 0x002fe200078e005a */
[----:B------:R-:W-:-:S03]  /*2020*/  F2FP.BF16.F32.PACK_AB R82, R111, R98 ;  /* 0x000000626f52723e */ /* 0x000fc600000010ff */
[----:B------:R-:W-:Y:S01]  /*2030*/  FFMA.FTZ R87, R42, R83, R10 ;  /* 0x000000532a577223 */ /* 0x000fe2000001000a */
[----:B------:R-:W-:Y:S01]  /*2040*/  FFMA.FTZ R102, R43, R96, R11 ;  /* 0x000000602b667223 */ /* 0x000fe2000001000b */
[----:B---3--:R-:W-:-:S04]  /*2050*/  IMAD.WIDE.U32 R92, R93, 0x10, R94 ;  /* 0x000000105d5c7825 */ /* 0x008fc800078e005e */
[----:B------:R-:W-:Y:S01]  /*2060*/  FFMA.FTZ R98, R58, R83, R26 ;  /* 0x000000533a627223 */ /* 0x000fe2000001001a */
[----:B------:R-:W-:Y:S01]  /*2070*/  FFMA.FTZ R111, R59, R96, R27 ;  /* 0x000000603b6f7223 */ /* 0x000fe2000001001b */
[----:B------:R-:W-:Y:S01]  /*2080*/  FFMA.FTZ R96, R55, R86, R23 ;  /* 0x0000005637607223 */ /* 0x000fe20000010017 */
[----:B------:R-:W-:Y:S01]  /*2090*/  IMAD.WIDE.U32 R90, R85, 0x10, R90 ;  /* 0x00000010555a7825 */ /* 0x000fe200078e005a */
[----:B------:R-:W-:-:S03]  /*20a0*/  F2FP.BF16.F32.PACK_AB R86, R100, R123 ;  /* 0x0000007b6456723e */ /* 0x000fc600000010ff */
[----:B------:R-:W-:Y:S01]  /*20b0*/  FMUL.FTZ R100, R0, R99 ;  /* 0x0000006300647220 */ /* 0x000fe20000410000 */
[----:B------:R-:W-:Y:S01]  /*20c0*/  F2FP.BF16.F32.PACK_AB R84, R84, R115 ;  /* 0x000000735454723e */ /* 0x000fe200000010ff */
[----:B------:R-:W-:-:S04]  /*20d0*/  IMAD.WIDE.U32 R94, R85, 0x10, R94 ;  /* 0x00000010555e7825 */ /* 0x000fc800078e005e */
[----:B------:R-:W-:Y:S01]  /*20e0*/  FFMA.FTZ R85, R54, R119, R22 ;  /* 0x0000007736557223 */ /* 0x000fe20000010016 */
[----:B------:R-:W-:Y:S01]  /*20f0*/  F2FP.BF16.F32.PACK_AB R83, R102, R87 ;  /* 0x000000576653723e */ /* 0x000fe200000010ff */
[C---:B------:R-:W-:Y:S01]  /*2100*/  FMUL.FTZ R115, R0.reuse, R97 ;  /* 0x0000006100737220 */ /* 0x040fe20000410000 */
[----:B------:R-:W-:Y:S01]  /*2110*/  F2FP.BF16.F32.PACK_AB R87, R111, R98 ;  /* 0x000000626f57723e */ /* 0x000fe200000010ff */
[C---:B------:R-:W-:Y:S01]  /*2120*/  FMUL.FTZ R101, R0.reuse, R101 ;  /* 0x0000006500657220 */ /* 0x040fe20000410000 */
[C---:B------:R-:W-:Y:S01]  /*2130*/  FMUL.FTZ R102, R0.reuse, R103 ;  /* 0x0000006700667220 */ /* 0x040fe20000410000 */
[----:B------:R-:W0:Y:S01]  /*2140*/  @!P2 LDC.64 R110, c[0x0][0x258] ;  /* 0x00009600ff6eab82 */ /* 0x000e220000000a00 */
[C---:B------:R-:W-:Y:S01]  /*2150*/  FMUL.FTZ R103, R0.reuse, R105 ;  /* 0x0000006900677220 */ /* 0x040fe20000410000 */
[----:B------:R-:W-:Y:S01]  /*2160*/  FMUL.FTZ R106, R0, R107 ;  /* 0x0000006b006a7220 */ /* 0x000fe20000410000 */
        /* <DEDUP_REMOVED lines=8> */
[C---:B------:R-:W-:Y:S01]  /*21f0*/  FMUL.FTZ R109, R0.reuse, R109 ;  /* 0x0000006d006d7220 */ /* 0x040fe20000410000 */
[----:B------:R-:W-:Y:S01]  /*2200*/  F2FP.BF16.F32.PACK_AB R97, R99, R98 ;  /* 0x000000626361723e */ /* 0x000fe200000010ff */
[----:B------:R-:W-:Y:S01]  /*2210*/  FMUL.FTZ R108, R0, R113 ;  /* 0x00000071006c7220 */ /* 0x000fe20000410000 */
[----:B------:R-:W-:Y:S01]  /*2220*/  F2FP.BF16.F32.PACK_AB R98, R105, R104 ;  /* 0x000000686962723e */ /* 0x000fe200000010ff */
[----:B------:R-:W-:Y:S01]  /*2230*/  FFMA.FTZ R107, R50, R109, R18 ;  /* 0x0000006d326b7223 */ /* 0x000fe20000010012 */
[----:B------:R-:W1:Y:S01]  /*2240*/  LDC.64 R104, c[0x0][0x210] ;  /* 0x00008400ff687b82 */ /* 0x000e620000000a00 */
[----:B------:R-:W-:Y:S01]  /*2250*/  FFMA.FTZ R112, R51, R108, R19 ;  /* 0x0000006c33707223 */ /* 0x000fe20000010013 */
[----:B------:R-:W-:Y:S01]  /*2260*/  FFMA.FTZ R115, R60, R115, R28 ;  /* 0x000000733c737223 */ /* 0x000fe2000001001c */
[----:B------:R-:W-:Y:S01]  /*2270*/  FFMA.FTZ R101, R62, R101, R30 ;  /* 0x000000653e657223 */ /* 0x000fe2000001001e */
[----:B------:R-:W-:-:S02]  /*2280*/  FFMA.FTZ R100, R61, R100, R29 ;  /* 0x000000643d647223 */ /* 0x000fc4000001001d */
[----:B------:R-:W-:Y:S01]  /*2290*/  F2FP.BF16.F32.PACK_AB R99, R112, R107 ;  /* 0x0000006b7063723e */ /* 0x000fe200000010ff */
[----:B------:R-:W-:Y:S01]  /*22a0*/  FFMA.FTZ R112, R67, R108, R35 ;  /* 0x0000006c43707223 */ /* 0x000fe20000010023 */
[----:B------:R-:W-:Y:S01]  /*22b0*/  FFMA.FTZ R107, R64, R103, R32 ;  /* 0x00000067406b7223 */ /* 0x000fe20000010020 */
[----:B------:R-:W-:Y:S01]  /*22c0*/  FFMA.FTZ R108, R65, R106, R33 ;  /* 0x0000006a416c7223 */ /* 0x000fe20000010021 */
[----:B------:R-:W-:Y:S01]  /*22d0*/  FFMA.FTZ R103, R66, R109, R34 ;  /* 0x0000006d42677223 */ /* 0x000fe20000010022 */
[----:B------:R-:W-:Y:S01]  /*22e0*/  FFMA.FTZ R106, R63, R102, R31 ;  /* 0x000000663f6a7223 */ /* 0x000fe2000001001f */
[----:B0-----:R-:W-:Y:S01]  /*22f0*/  @!P2 IMAD.WIDE R110, R3, 0x4, R110 ;  /* 0x00000004036ea825 */ /* 0x001fe200078e026e */
[----:B------:R-:W-:Y:S02]  /*2300*/  F2FP.BF16.F32.PACK_AB R100, R100, R115 ;  /* 0x000000736464723e */ /* 0x000fe400000010ff */
[----:B------:R-:W-:Y:S02]  /*2310*/  F2FP.BF16.F32.PACK_AB R103, R112, R103 ;  /* 0x000000677067723e */ /* 0x000fe400000010ff */
[----:B------:R-:W-:Y:S01]  /*2320*/  F2FP.BF16.F32.PACK_AB R102, R108, R107 ;  /* 0x0000006b6c66723e */ /* 0x000fe200000010ff */
[----:B------:R2:W-:Y:S01]  /*2330*/  @!P2 STG.E desc[UR4][R110.64], R0 ;  /* 0x000000006e00a986 */ /* 0x0005e2000c101904 */
[----:B------:R-:W-:-:S03]  /*2340*/  F2FP.BF16.F32.PACK_AB R101, R106, R101 ;  /* 0x000000656a65723e */ /* 0x000fc600000010ff */
[----:B------:R2:W-:Y:S01]  /*2350*/  STG.E.128 desc[UR4][R88.64], R80 ;  /* 0x0000005058007986 */ /* 0x0005e2000c101d04 */
[----:B-1----:R-:W-:-:S03]  /*2360*/  LEA R3, R104, R3, 0x2 ;  /* 0x0000000368037211 */ /* 0x002fc600078e10ff */
[----:B------:R2:W-:Y:S01]  /*2370*/  STG.E.128 desc[UR4][R92.64], R84 ;  /* 0x000000545c007986 */ /* 0x0005e2000c101d04 */
[----:B------:R-:W-:-:S03]  /*2380*/  ISETP.GE.AND P2, PT, R3, R105, PT ;  /* 0x000000690300720c */ /* 0x000fc60003f46270 */
[----:B------:R2:W-:Y:S04]  /*2390*/  STG.E.128 desc[UR4][R90.64], R96 ;  /* 0x000000605a007986 */ /* 0x0005e8000c101d04 */
[----:B------:R2:W-:Y:S06]  /*23a0*/  STG.E.128 desc[UR4][R94.64], R100 ;  /* 0x000000645e007986 */ /* 0x0005ec000c101d04 */
[----:B------:R-:W-:Y:S05]  /*23b0*/  @!P2 BRA `(.L_x_3074) ;  /* 0xffffffe00034a947 */ /* 0x000fea000383ffff */
[----:B------:R-:W-:Y:S05]  /*23c0*/  EXIT ;  /* 0x000000000000794d */ /* 0x000fea0003800000 */
.L_x_3073:
        /* <DEDUP_REMOVED lines=8> */
.L_x_3076:
[----:B------:R-:W-:Y:S05]  /*2450*/  BSYNC B0 ;  /* 0x0000000000007941 */ /* 0x000fea0003800000 */
.L_x_3075:
[----:B------:R-:W-:Y:S01]  /*2460*/  MOV R81, R94 ;  /* 0x0000005e00517202 */ /* 0x000fe20000000f00 */
[----:B------:R-:W-:Y:S01]  /*2470*/  HFMA2.MMA R104, -RZ, RZ, 0, 1.1920928955078125e-07 ;  /* 0x00000002ff687435 */ /* 0x000fe200000001ff */
[----:B------:R-:W-:Y:S02]  /*2480*/  MOV R113, 0x1f ;  /* 0x0000001f00717802 */ /* 0x000fe40000000f00 */
[----:B------:R-:W-:Y:S01]  /*2490*/  MOV R102, 0xffffffff ;  /* 0xffffffff00667802 */ /* 0x000fe20000000f00 */
[----:B------:R-:W-:-:S04]  /*24a0*/  FADD.FTZ R81, R0, R81 ;  /* 0x0000005100517221 */ /* 0x000fc80000010000 */
[----:B------:R-:W-:-:S07]  /*24b0*/  IMAD.MOV.U32 R109, RZ, RZ, R81 ;  /* 0x000000ffff6d7224 */ /* 0x000fce00078e0051 */
[----:B------:R-:W-:Y:S05]  /*24c0*/  WARPSYNC.COLLECTIVE R102, `(.L_x_3077) ;  /* 0x0000000066087348 */ /* 0x000fea0003c00000 */
[----:B------:R0:W1:Y:S02]  /*24d0*/  SHFL.BFLY P3, R94, R109, R104, R113 ;  /* 0x0c0000686d5e7389 */ /* 0x0000640000060071 */
[----:B01----:R-:W-:Y:S01]  /*24e0*/  ENDCOLLECTIVE ;  /* 0x000000000000791b */ /* 0x003fe20003800000 */
.L_x_3077:
[----:B------:R-:W-:Y:S01]  /*24f0*/  HFMA2.MMA R104, -RZ, RZ, 0, 2.384185791015625e-07 ;  /* 0x00000004ff687435 */ /* 0x000fe200000001ff */
[----:B------:R-:W-:-:S05]  /*2500*/  MOV R80, R94 ;  /* 0x0000005e00507202 */ /* 0x000fca0000000f00 */
[----:B------:R-:W-:-:S05]  /*2510*/  FADD.FTZ R80, R81, R80 ;  /* 0x0000005051507221 */ /* 0x000fca0000010000 */
[----:B------:R-:W-:-:S07]  /*2520*/  MOV R109, R80 ;  /* 0x00000050006d7202 */ /* 0x000fce0000000f00 */
[----:B------:R-:W-:Y:S05]  /*2530*/  WARPSYNC.COLLECTIVE R102, `(.L_x_3078) ;  /* 0x0000000066087348 */ /* 0x000fea0003c00000 */
[----:B------:R0:W1:Y:S02]  /*2540*/  SHFL.BFLY P3, R94, R109, R104, R113 ;  /* 0x0c0000686d5e7389 */ /* 0x0000640000060071 */
[----:B01----:R-:W-:Y:S01]  /*2550*/  ENDCOLLECTIVE ;  /* 0x000000000000791b */ /* 0x003fe20003800000 */
.L_x_3078:
[----:B------:R-:W-:Y:S01]  /*2560*/  HFMA2.MMA R104, -RZ, RZ, 0, 4.76837158203125e-07 ;  /* 0x00000008ff687435 */ /* 0x000fe200000001ff */
[----:B------:R-:W-:-:S04]  /*2570*/  IMAD.MOV.U32 R83, RZ, RZ, R94 ;  /* 0x000000ffff537224 */ /* 0x000fc800078e005e */
[----:B------:R-:W-:-:S05]  /*2580*/  FADD.FTZ R90, R80, R83 ;  /* 0x00000053505a7221 */ /* 0x000fca0000010000 */
[----:B------:R-:W-:-:S07]  /*2590*/  MOV R109, R90 ;  /* 0x0000005a006d7202 */ /* 0x000fce0000000f00 */
[----:B------:R-:W-:Y:S05]  /*25a0*/  WARPSYNC.COLLECTIVE R102, `(.L_x_3079) ;  /* 0x0000000066087348 */ /* 0x000fea0003c00000 */
[----:B------:R0:W1:Y:S02]  /*25b0*/  SHFL.BFLY P3, R94, R109, R104, R113 ;  /* 0x0c0000686d5e7389 */ /* 0x0000640000060071 */
[----:B01----:R-:W-:Y:S01]  /*25c0*/  ENDCOLLECTIVE ;  /* 0x000000000000791b */ /* 0x003fe20003800000 */
.L_x_3079:
[----:B------:R-:W-:Y:S01]  /*25d0*/  HFMA2.MMA R104, -RZ, RZ, 0, 9.5367431640625e-07 ;  /* 0x00000010ff687435 */ /* 0x000fe200000001ff */
[----:B------:R-:W-:-:S05]  /*25e0*/  MOV R83, R94 ;  /* 0x0000005e00537202 */ /* 0x000fca0000000f00 */
[----:B------:R-:W-:Y:S02]  /*25f0*/  FADD.FTZ R91, R90, R83 ;  /* 0x000000535a5b7221 */ /* 0x000fe40000010000 */
[----:B------:R-:W0:Y:S03]  /*2600*/  LDC R83, c[0x0][0x290] ;  /* 0x0000a400ff537b82 */ /* 0x000e260000000800 */
[----:B------:R-:W-:-:S07]  /*2610*/  MOV R109, R91 ;  /* 0x0000005b006d7202 */ /* 0x000fce0000000f00 */
[----:B0-----:R-:W-:Y:S05]  /*2620*/  WARPSYNC.COLLECTIVE R102, `(.L_x_3080) ;  /* 0x0000000066087348 */ /* 0x001fea0003c00000 */
[----:B------:R1:W2:Y:S02]  /*2630*/  SHFL.BFLY P3, R94, R109, R104, R113 ;  /* 0x0c0000686d5e7389 */ /* 0x0002a40000060071 */
[----:B012---:R-:W-:Y:S01]  /*2640*/  ENDCOLLECTIVE ;  /* 0x000000000000791b */ /* 0x007fe20003800000 */
.L_x_3080:
[----:B------:R-:W-:Y:S02]  /*2650*/  IMAD.MOV.U32 R104, RZ, RZ, 0x1 ;  /* 0x00000001ff687424 */ /* 0x000fe400078e00ff */
        /* <DEDUP_REMOVED lines=38> */
.L_x_3081:
[----:B------:R-:W-:Y:S01]  /*28c0*/  HFMA2.MMA R104, -RZ, RZ, 0, 1.1920928955078125e-07 ;  /* 0x00000002ff687435 */ /* 0x000fe200000001ff */
[----:B------:R-:W-:-:S05]  /*28d0*/  MOV R81, R94 ;  /* 0x0000005e00517202 */ /* 0x000fca0000000f00 */
[----:B------:R-:W-:-:S05]  /*28e0*/  FADD.FTZ R81, R0, R81 ;  /* 0x0000005100517221 */ /* 0x000fca0000010000 */
[----:B------:R-:W-:-:S07]  /*28f0*/  MOV R109, R81 ;  /* 0x00000051006d7202 */ /* 0x000fce0000000f00 */
[----:B------:R-:W-:Y:S05]  /*2900*/  WARPSYNC.COLLECTIVE R102, `(.L_x_3082) ;  /* 0x0000000066087348 */ /* 0x000fea0003c00000 */
[----:B------:R0:W1:Y:S02]  /*2910*/  SHFL.BFLY P3, R94, R109, R104, R113 ;  /* 0x0c0000686d5e7389 */ /* 0x0000640000060071 */
[----:B01----:R-:W-:Y:S01]  /*2920*/  ENDCOLLECTIVE ;  /* 0x000000000000791b */ /* 0x003fe20003800000 */
.L_x_3082:
[----:B------:R-:W-:Y:S01]  /*2930*/  HFMA2.MMA R104, -RZ, RZ, 0, 2.384185791015625e-07 ;  /* 0x00000004ff687435 */ /* 0x000fe200000001ff */
[----:B------:R-:W-:-:S05]  /*2940*/  MOV R80, R94 ;  /* 0x0000005e00507202 */ /* 0x000fca0000000f00 */
[----:B------:R-:W-:-:S05]  /*2950*/  FADD.FTZ R80, R81, R80 ;  /* 0x0000005051507221 */ /* 0x000fca0000010000 */
[----:B------:R-:W-:-:S07]  /*2960*/  MOV R109, R80 ;  /* 0x00000050006d7202 */ /* 0x000fce0000000f00 */
[----:B------:R-:W-:Y:S05]  /*2970*/  WARPSYNC.COLLECTIVE R102, `(.L_x_3083) ;  /* 0x0000000066087348 */ /* 0x000fea0003c00000 */
[----:B------:R0:W1:Y:S02]  /*2980*/  SHFL.BFLY P3, R94, R109, R104, R113 ;  /* 0x0c0000686d5e7389 */ /* 0x0000640000060071 */
[----:B01----:R-:W-:Y:S01]  /*2990*/  ENDCOLLECTIVE ;  /* 0x000000000000791b */ /* 0x003fe20003800000 */
.L_x_3083:
[----:B------:R-:W-:Y:S01]  /*29a0*/  HFMA2.MMA R104, -RZ, RZ, 0, 4.76837158203125e-07 ;  /* 0x00000008ff687435 */ /* 0x000fe200000001ff */
[----:B------:R-:W-:-:S04]  /*29b0*/  IMAD.MOV.U32 R91, RZ, RZ, R94 ;  /* 0x000000ffff5b7224 */ /* 0x000fc800078e005e */
[----:B------:R-:W-:-:S05]  /*29c0*/  FADD.FTZ R91, R80, R91 ;  /* 0x0000005b505b7221 */ /* 0x000fca0000010000 */
[----:B------:R-:W-:-:S07]  /*29d0*/  MOV R109, R91 ;  /* 0x0000005b006d7202 */ /* 0x000fce0000000f00 */
[----:B------:R-:W-:Y:S05]  /*29e0*/  WARPSYNC.COLLECTIVE R102, `(.L_x_3084) ;  /* 0x0000000066087348 */ /* 0x000fea0003c00000 */
[----:B------:R0:W1:Y:S02]  /*29f0*/  SHFL.BFLY P3, R94, R109, R104, R113 ;  /* 0x0c0000686d5e7389 */ /* 0x0000640000060071 */
[----:B01----:R-:W-:Y:S01]  /*2a00*/  ENDCOLLECTIVE ;  /* 0x000000000000791b */ /* 0x003fe20003800000 */
.L_x_3084:
[----:B------:R-:W-:Y:S01]  /*2a10*/  HFMA2.MMA R104, -RZ, RZ, 0, 9.5367431640625e-07 ;  /* 0x00000010ff687435 */ /* 0x000fe200000001ff */
[----:B------:R-:W-:-:S05]  /*2a20*/  MOV R90, R94 ;  /* 0x0000005e005a7202 */ /* 0x000fca0000000f00 */
[----:B------:R-:W-:-:S05]  /*2a30*/  FADD.FTZ R90, R91, R90 ;  /* 0x0000005a5b5a7221 */ /* 0x000fca0000010000 */
[----:B------:R-:W-:-:S07]  /*2a40*/  MOV R109, R90 ;  /* 0x0000005a006d7202 */ /* 0x000fce0000000f00 */
[----:B------:R-:W-:Y:S05]  /*2a50*/  WARPSYNC.COLLECTIVE R102, `(.L_x_3085) ;  /* 0x0000000066087348 */ /* 0x000fea0003c00000 */
[----:B------:R0:W1:Y:S02]  /*2a60*/  SHFL.BFLY P3, R94, R109, R104, R113 ;  /* 0x0c0000686d5e7389 */ /* 0x0000640000060071 */
[----:B01----:R-:W-:Y:S01]  /*2a70*/  ENDCOLLECTIVE ;  /* 0x000000000000791b */ /* 0x003fe20003800000 */
.L_x_3085:
[----:B------:R-:W-:Y:S01]  /*2a80*/  MOV R95, R94 ;  /* 0x0000005e005f7202 */ /* 0x000fe20000000f00 */
[----:B------:R-:W-:Y:S06]  /*2a90*/  BRA `(.L_x_3086) ;  /* 0xfffffff0009c7947 */ /* 0x000fec000383ffff */
.L_x_3087:
        /* <DEDUP_REMOVED lines=14> */
.L_x_14207:


//--------------------- .text._ZN10layer_norm31ln_parallel_residual_fwd_kernelINS_13Kernel_traitsIf13__nv_bfloat16S2_S2_fjLj512ELj1ELj4ELj1ELj16ENS_18Kernel_traits_baseILj512EfS2_S2_S2_fjLj128EEEEELb0ELb1ELb0EEEvNS_9FwdParamsE --------------------------
	.section	.text._ZN10layer_norm31ln_parallel_residual_fwd_kernelINS_13Kernel_traitsIf13__nv_bfloat16S2_S2_fjLj512ELj1ELj4ELj1ELj16ENS_18Kernel_traits_baseILj512EfS2_S2_S2_fjLj128EEEEELb0ELb1ELb0EEEvNS_9FwdParamsE,"ax",@progbits
	.align	128
        .global         _ZN10layer_norm31ln_parallel_residual_fwd_kernelINS_13Kernel_traitsIf13__nv_bfloat16S2_S2_fjLj512ELj1ELj4ELj1ELj16ENS_18Kernel_traits_baseILj512EfS2_S2_S2_fjLj128EEEEELb0ELb1ELb0EEEvNS_9FwdParamsE
        .type           _ZN10layer_norm31ln_parallel_residual_fwd_kernelINS_13Kernel_traitsIf13__nv_bfloat16S2_S2_fjLj512ELj1ELj4ELj1ELj16ENS_18Kernel_traits_baseILj512EfS2_S2_S2_fjLj128EEEEELb0ELb1ELb0EEEvNS_9FwdParamsE,@function
        .size           _ZN10layer_norm31ln_parallel_residual_fwd_kernelINS_13Kernel_traitsIf13__nv_bfloat16S2_S2_fjLj512ELj1ELj4ELj1ELj16ENS_18Kernel_traits_baseILj512EfS2_S2_S2_fjLj128EEEEELb0ELb1ELb0EEEvNS_9FwdParamsE,(.L_x_14208 - _ZN10layer_norm31ln_parallel_residual_fwd_kernelINS_13Kernel_traitsIf13__nv_bfloat16S2_S2_fjLj512ELj1ELj4ELj1ELj16ENS_18Kernel_traits_baseILj512EfS2_S2_S2_fjLj128EEEEELb0ELb1ELb0EEEvNS_9FwdParamsE)
        .other          _ZN10layer_norm31ln_parallel_residual_fwd_kernelINS_13Kernel_traitsIf13__nv_bfloat16S2_S2_fjLj512ELj1ELj4ELj1ELj16ENS_18Kernel_traits_baseILj512EfS2_S2_S2_fjLj128EEEEELb0ELb1ELb0EEEvNS_9FwdParamsE,@"STO_CUDA_ENTRY STV_DEFAULT"
_ZN10layer_norm31ln_parallel_residual_fwd_kernelINS_13Kernel_traitsIf13__nv_bfloat16S2_S2_fjLj512ELj1ELj4ELj1ELj16ENS_18Kernel_traits_baseILj512EfS2_S2_S2_fjLj128EEEEELb0ELb1ELb0EEEvNS_9FwdParamsE:
.text._ZN10layer_norm31ln_parallel_residual_fwd_kernelINS_13Kernel_traitsIf13__nv_bfloat16S2_S2_fjLj512ELj1ELj4ELj1ELj16ENS_18Kernel_traits_baseILj512EfS2_S2_S2_fjLj128EEEEELb0ELb1ELb0EEEvNS_9FwdParamsE:
        /* <DEDUP_REMOVED lines=21> */
[----:B------:R-:W0:Y:S01]  /*0150*/  LDC.64 R4, c[0x0][0x260] ;  /* 0x00009800ff047b82 */ /* 0x000e220000000a00 */
[----:B------:R-:W-:Y:S01]  /*0160*/  ULDC.64 UR6, c[0x0][0x2c8] ;  /* 0x0000b20000067ab9 */ /* 0x000fe20000000a00 */
[----:B------:R-:W-:Y:S02]  /*0170*/  CS2R R18, SRZ ;  /* 0x0000000000127805 */ /* 0x000fe4000001ff00 */
[----:B------:R-:W-:Y:S02]  /*0180*/  ISETP.NE.U32.AND P1, PT, RZ, UR6, PT ;  /* 0x00000006ff007c0c */ /* 0x000fe4000bf25070 */
[----:B------:R-:W-:Y:S02]  /*0190*/  CS2R R16, SRZ ;  /* 0x0000000000107805 */ /* 0x000fe4000001ff00 */
[----:B------:R-:W-:Y:S02]  /*01a0*/  CS2R R22, SRZ ;  /* 0x0000000000167805 */ /* 0x000fe4000001ff00 */
[----:B------:R-:W-:-:S02]  /*01b0*/  CS2R R20, SRZ ;  /* 0x0000000000147805 */ /* 0x000fc4000001ff00 */
[----:B------:R-:W-:-:S13]  /*01c0*/  ISETP.NE.AND.EX P1, PT, RZ, UR7, PT, P1 ;  /* 0x00000007ff007c0c */ /* 0x000fda000bf25310 */
[----:B------:R-:W-:-:S04]  /*01d0*/  @P1 LEA R6, P2, R9, UR6, 0x5 ;  /* 0x0000000609061c11 */ /* 0x000fc8000f8428ff */
[C---:B------:R-:W-:Y:S01]  /*01e0*/  @P1 LEA.HI.X R7, R9.reuse, UR7, RZ, 0x5, P2 ;  /* 0x0000000709071c11 */ /* 0x040fe200090f2cff */
[----:B0-----:R-:W-:-:S04]  /*01f0*/  IMAD.WIDE.U32 R4, R9, 0x20, R4 ;  /* 0x0000002009047825 */ /* 0x001fc800078e0004 */
[----:B------:R0:W5:Y:S04]  /*0200*/  @P1 LDG.E.128 R16, desc[UR4][R6.64] ;  /* 0x0000000406101981 */ /* 0x000168000c1e1d00 */
[----:B------:R0:W5:Y:S04]  /*0210*/  LDG.E.128 R24, desc[UR4][R4.64] ;  /* 0x0000000404187981 */ /* 0x000168000c1e1d00 */
[----:B------:R0:W5:Y:S04]  /*0220*/  @P1 LDG.E.128 R20, desc[UR4][R6.64+0x10] ;  /* 0x0000100406141981 */ /* 0x000168000c1e1d00 */
[----:B------:R0:W5:Y:S01]  /*0230*/  LDG.E.128 R28, desc[UR4][R4.64+0x10] ;  /* 0x00001004041c7981 */ /* 0x000162000c1e1d00 */
[----:B------:R-:W-:-:S07]  /*0240*/  LOP3.LUT R9, R9, 0x20, RZ, 0xfc, !PT ;  /* 0x0000002009097812 */ /* 0x000fce00078efcff */
.L_x_3089:
[----:B------:R-:W-:Y:S05]  /*0250*/  BSYNC B0 ;  /* 0x0000000000007941 */ /* 0x000fea0003800000 */
.L_x_3088:
[----:B------:R-:W-:Y:S04]  /*0260*/  BSSY B0, `(.L_x_3090) ;  /* 0x0000011000007945 */ /* 0x000fe80003800000 */
[----:B------:R-:W-:Y:S05]  /*0270*/  @!P4 BRA `(.L_x_3091) ;  /* 0x00000000003cc947 */ /* 0x000fea0003800000 */
[----:B0-----:R-:W0:Y:S01]  /*0280*/  LDC.64 R4, c[0x0][0x260] ;  /* 0x00009800ff047b82 */ /* 0x001e220000000a00 */
[----:B------:R-:W-:Y:S01]  /*0290*/  ULDC.64 UR6, c[0x0][0x2c8] ;  /* 0x0000b20000067ab9 */ /* 0x000fe20000000a00 */
[----:B------:R-:W-:Y:S02]  /*02a0*/  CS2R R34, SRZ ;  /* 0x0000000000227805 */ /* 0x000fe4000001ff00 */
[----:B------:R-:W-:Y:S02]  /*02b0*/  ISETP.NE.U32.AND P1, PT, RZ, UR6, PT ;  /* 0x00000006ff007c0c */ /* 0x000fe4000bf25070 */
[----:B------:R-:W-:Y:S02]  /*02c0*/  CS2R R32, SRZ ;  /* 0x0000000000207805 */ /* 0x000fe4000001ff00 */
[----:B------:R-:W-:Y:S02]  /*02d0*/  CS2R R38, SRZ ;  /* 0x0000000000267805 */ /* 0x000fe4000001ff00 */
[----:B------:R-:W-:-:S02]  /*02e0*/  CS2R R36, SRZ ;  /* 0x0000000000247805 */ /* 0x000fc4000001ff00 */
[----:B------:R-:W-:-:S13]  /*02f0*/  ISETP.NE.AND.EX P1, PT, RZ, UR7, PT, P1 ;  /* 0x00000007ff007c0c */ /* 0x000fda000bf25310 */
[C---:B------:R-:W-:Y:S01]  /*0300*/  @P1 LEA R6, P2, R9.reuse, UR6, 0x5 ;  /* 0x0000000609061c11 */ /* 0x040fe2000f8428ff */
[----:B0-----:R-:W-:-:S03]  /*0310*/  IMAD.WIDE.U32 R4, R9, 0x20, R4 ;  /* 0x0000002009047825 */ /* 0x001fc600078e0004 */
[----:B------:R-:W-:Y:S02]  /*0320*/  @P1 LEA.HI.X R7, R9, UR7, RZ, 0x5, P2 ;  /* 0x0000000709071c11 */ /* 0x000fe400090f2cff */
[----:B------:R1:W5:Y:S04]  /*0330*/  LDG.E.128 R40, desc[UR4][R4.64] ;  /* 0x0000000404287981 */ /* 0x000368000c1e1d00 */
[----:B------:R1:W5:Y:S04]  /*0340*/  @P1 LDG.E.128 R32, desc[UR4][R6.64] ;  /* 0x0000000406201981 */ /* 0x000368000c1e1d00 */
[----:B------:R1:W5:Y:S04]  /*0350*/  @P1 LDG.E.128 R36, desc[UR4][R6.64+0x10] ;  /* 0x0000100406241981 */ /* 0x000368000c1e1d00 */
[----:B------:R1:W5:Y:S02]  /*0360*/  LDG.E.128 R44, desc[UR4][R4.64+0x10] ;  /* 0x00001004042c7981 */ /* 0x000364000c1e1d00 */
.L_x_3091:
[----:B------:R-:W-:Y:S05]  /*0370*/  BSYNC B0 ;  /* 0x0000000000007941 */ /* 0x000fea0003800000 */
.L_x_3090:
        /* <DEDUP_REMOVED lines=9> */
.L_x_3165:
[----:B01----:R-:W-:Y:S01]  /*0410*/  IMAD R4, R3, UR7, RZ ;  /* 0x0000000703047c24 */ /* 0x003fe2000f8e02ff */
[----:B------:R-:W-:Y:S04]  /*0420*/  BSSY B0, `(.L_x_3092) ;  /* 0x00000aa000007945 */ /* 0x000fe80003800000 */
[----:B------:R-:W-:-:S04]  /*0430*/  SHF.R.S32.HI R53, RZ, 0x1f, R4 ;  /* 0x0000001fff357819 */ /* 0x000fc80000011404 */
[----:B------:R-:W-:-:S04]  /*0440*/  LEA.HI R53, R53, R4, RZ, 0x3 ;  /* 0x0000000435357211 */ /* 0x000fc800078f18ff */
[----:B------:R-:W-:-:S05]  /*0450*/  LEA.HI.SX32 R4, R53, R2, 0x1d ;  /* 0x0000000235047211 */ /* 0x000fca00078feaff */
[----:B------:R-:W-:Y:S01]  /*0460*/  IMAD.MOV.U32 R72, RZ, RZ, R4 ;  /* 0x000000ffff487224 */ /* 0x000fe200078e0004 */
        /* <DEDUP_REMOVED lines=24> */
.L_x_3095:
[----:B-----5:R-:W-:-:S05]  /*05f0*/  SHF.L.U32 R52, R8, 0x10, RZ ;  /* 0x0000001008347819 */ /* 0x020fca00000006ff */
[----:B------:R-:W-:Y:S01]  /*0600*/  FADD.FTZ R5, R52, R5 ;  /* 0x0000000534057221 */ /* 0x000fe20000010000 */
[----:B------:R-:W-:Y:S06]  /*0610*/  BRA `(.L_x_3096) ;  /* 0x0000000000107947 */ /* 0x000fec0003800000 */
.L_x_3094:
[----:B-----5:R-:W-:Y:S01]  /*0620*/  IMAD.U32 R52, R12, 0x10000, RZ ;  /* 0x000100000c347824 */ /* 0x020fe200078e00ff */
[----:B------:R-:W-:-:S03]  /*0630*/  @P1 SHF.L.U32 R56, R8, 0x10, RZ ;  /* 0x0000001008381819 */ /* 0x000fc600000006ff */
[----:B------:R-:W-:-:S04]  /*0640*/  FADD.FTZ R5, R52, R5 ;  /* 0x0000000534057221 */ /* 0x000fc80000010000 */
[----:B------:R-:W-:-:S07]  /*0650*/  @P1 FADD.FTZ R5, R56, R5 ;  /* 0x0000000538051221 */ /* 0x000fce0000010000 */
.L_x_3096:
[----:B------:R-:W-:-:S04]  /*0660*/  F2FP.BF16.F32.PACK_AB R52, RZ, R5 ;  /* 0x00000005ff34723e */ /* 0x000fc800000010ff */
[----:B------:R-:W-:-:S07]  /*0670*/  PRMT R48, R52, 0x7610, R48 ;  /* 0x0000761034307816 */ /* 0x000fce0000000030 */
.L_x_3097:
[----:B------:R-:W-:Y:S01]  /*0680*/  SHF.L.U32 R7, R7, 0x10, RZ ;  /* 0x0000001007077819 */ /* 0x000fe200000006ff */
[----:B------:R-:W-:Y:S06]  /*0690*/  @P2 BRA `(.L_x_3098) ;  /* 0x0000000000242947 */ /* 0x000fec0003800000 */
[----:B------:R-:W-:-:S04]  /*06a0*/  ISETP.NE.U32.AND P6, PT, RZ, UR10, PT ;  /* 0x0000000aff007c0c */ /* 0x000fc8000bfc5070 */
[----:B------:R-:W-:-:S13]  /*06b0*/  ISETP.NE.AND.EX P6, PT, RZ, UR11, PT, P6 ;  /* 0x0000000bff007c0c */ /* 0x000fda000bfc5360 */
[----:B------:R-:W-:Y:S05]  /*06c0*/  @P6 BRA `(.L_x_3099) ;  /* 0x0000000000086947 */ /* 0x000fea0003800000 */
[----:B------:R-:W-:Y:S05]  /*06d0*/  @P0 BRA `(.L_x_3100) ;  /* 0x00000000002c0947 */ /* 0x000fea0003800000 */
[----:B------:R-:W-:Y:S05]  /*06e0*/  BRA `(.L_x_3101) ;  /* 0x0000000000307947 */ /* 0x000fea0003800000 */
.L_x_3099:
[----:B-----5:R-:W-:-:S05]  /*06f0*/  PRMT R52, R8, 0x7632, R52 ;  /* 0x0000763208347816 */ /* 0x020fca0000000034 */
[----:B------:R-:W-:-:S04]  /*0700*/  IMAD.U32 R52, R52, 0x10000, RZ ;  /* 0x0001000034347824 */ /* 0x000fc800078e00ff */
[----:B------:R-:W-:Y:S01]  /*0710*/  FADD.FTZ R7, R52, R7 ;  /* 0x0000000734077221 */ /* 0x000fe20000010000 */
[----:B------:R-:W-:Y:S06]  /*0720*/  BRA `(.L_x_3100) ;  /* 0x0000000000187947 */ /* 0x000fec0003800000 */
.L_x_3098:
[----:B-----5:R-:W-:Y:S02]  /*0730*/  PRMT R52, R12, 0x7632, R52 ;  /* 0x000076320c347816 */ /* 0x020fe40000000034 */
[----:B------:R-:W-:Y:S02]  /*0740*/  @P1 PRMT R56, R8, 0x7632, R56 ;  /* 0x0000763208381816 */ /* 0x000fe40000000038 */
[----:B------:R-:W-:Y:S02]  /*0750*/  SHF.L.U32 R52, R52, 0x10, RZ ;  /* 0x0000001034347819 */ /* 0x000fe400000006ff */
[----:B------:R-:W-:-:S03]  /*0760*/  @P1 SHF.L.U32 R56, R56, 0x10, RZ ;  /* 0x0000001038381819 */ /* 0x000fc600000006ff */
[----:B------:R-:W-:-:S04]  /*0770*/  FADD.FTZ R7, R52, R7 ;  /* 0x0000000734077221 */ /* 0x000fc80000010000 */
[----:B------:R-:W-:-:S07]  /*0780*/  @P1 FADD.FTZ R7, R56, R7 ;  /* 0x0000000738071221 */ /* 0x000fce0000010000 */
.L_x_3100:
[----:B------:R-:W-:-:S04]  /*0790*/  F2FP.BF16.F32.PACK_AB R52, RZ, R7 ;  /* 0x00000007ff34723e */ /* 0x000fc800000010ff */
[----:B------:R-:W-:-:S07]  /*07a0*/  PRMT R48, R48, 0x5410, R52 ;  /* 0x0000541030307816 */ /* 0x000fce0000000034 */
.L_x_3101:
        /* <DEDUP_REMOVED lines=8> */
.L_x_3103:
[----:B-----5:R-:W-:-:S05]  /*0830*/  SHF.L.U32 R59, R9, 0x10, RZ ;  /* 0x00000010093b7819 */ /* 0x020fca00000006ff */
[----:B------:R-:W-:Y:S01]  /*0840*/  FADD.FTZ R56, R59, R56 ;  /* 0x000000383b387221 */ /* 0x000fe20000010000 */
[----:B------:R-:W-:Y:S06]  /*0850*/  BRA `(.L_x_3104) ;  /* 0x0000000000107947 */ /* 0x000fec0003800000 */
.L_x_3102:
[----:B-----5:R-:W-:Y:S01]  /*0860*/  SHF.L.U32 R59, R13, 0x10, RZ ;  /* 0x000000100d3b7819 */ /* 0x020fe200000006ff */
[----:B------:R-:W-:-:S04]  /*0870*/  @P1 IMAD.U32 R63, R9, 0x10000, RZ ;  /* 0x00010000093f1824 */ /* 0x000fc800078e00ff */
[----:B------:R-:W-:-:S04]  /*0880*/  FADD.FTZ R56, R59, R56 ;  /* 0x000000383b387221 */ /* 0x000fc80000010000 */
[----:B------:R-:W-:-:S07]  /*0890*/  @P1 FADD.FTZ R56, R63, R56 ;  /* 0x000000383f381221 */ /* 0x000fce0000010000 */
.L_x_3104:
[----:B------:R-:W-:-:S04]  /*08a0*/  F2FP.BF16.F32.PACK_AB R52, RZ, R56 ;  /* 0x00000038ff34723e */ /* 0x000fc800000010ff */
[----:B------:R-:W-:-:S07]  /*08b0*/  PRMT R49, R52, 0x7610, R49 ;  /* 0x0000761034317816 */ /* 0x000fce0000000031 */
.L_x_3105:
[----:B------:R-:W-:Y:S01]  /*08c0*/  SHF.L.U32 R60, R53, 0x10, RZ ;  /* 0x00000010353c7819 */ /* 0x000fe200000006ff */
[----:B------:R-:W-:Y:S06]  /*08d0*/  @P2 BRA `(.L_x_3106) ;  /* 0x0000000000242947 */ /* 0x000fec0003800000 */
[----:B------:R-:W-:-:S04]  /*08e0*/  ISETP.NE.U32.AND P6, PT, RZ, UR10, PT ;  /* 0x0000000aff007c0c */ /* 0x000fc8000bfc5070 */
[----:B------:R-:W-:-:S13]  /*08f0*/  ISETP.NE.AND.EX P6, PT, RZ, UR11, PT, P6 ;  /* 0x0000000bff007c0c */ /* 0x000fda000bfc5360 */
[----:B------:R-:W-:Y:S05]  /*0900*/  @P6 BRA `(.L_x_3107) ;  /* 0x0000000000086947 */ /* 0x000fea0003800000 */
[----:B------:R-:W-:Y:S05]  /*0910*/  @P0 BRA `(.L_x_3108) ;  /* 0x00000000002c0947 */ /* 0x000fea0003800000 */
[----:B------:R-:W-:Y:S05]  /*0920*/  BRA `(.L_x_3109) ;  /* 0x0000000000307947 */ /* 0x000fea0003800000 */
.L_x_3107:
[----:B-----5:R-:W-:-:S04]  /*0930*/  PRMT R52, R9, 0x7632, R52 ;  /* 0x0000763209347816 */ /* 0x020fc80000000034 */
[----:B------:R-:W-:-:S05]  /*0940*/  SHF.L.U32 R53, R52, 0x10, RZ ;  /* 0x0000001034357819 */ /* 0x000fca00000006ff */
[----:B------:R-:W-:Y:S01]  /*0950*/  FADD.FTZ R60, R53, R60 ;  /* 0x0000003c353c7221 */ /* 0x000fe20000010000 */
[----:B------:R-:W-:Y:S06]  /*0960*/  BRA `(.L_x_3108) ;  /* 0x0000000000187947 */ /* 0x000fec0003800000 */
.L_x_3106:
[----:B-----5:R-:W-:Y:S02]  /*0970*/  PRMT R52, R13, 0x7632, R52 ;  /* 0x000076320d347816 */ /* 0x020fe40000000034 */
[----:B------:R-:W-:-:S03]  /*0980*/  @P1 PRMT R59, R9, 0x7632, R59 ;  /* 0x00007632093b1816 */ /* 0x000fc6000000003b */
[----:B------:R-:W-:Y:S01]  /*0990*/  IMAD.U32 R53, R52, 0x10000, RZ ;  /* 0x0001000034357824 */ /* 0x000fe200078e00ff */
[----:B------:R-:W-:-:S03]  /*09a0*/  @P1 SHF.L.U32 R59, R59, 0x10, RZ ;  /* 0x000000103b3b1819 */ /* 0x000fc600000006ff */
[----:B------:R-:W-:-:S04]  /*09b0*/  FADD.FTZ R60, R53, R60 ;  /* 0x0000003c353c7221 */ /* 0x000fc80000010000 */
[----:B------:R-:W-:-:S07]  /*09c0*/  @P1 FADD.FTZ R60, R59, R60 ;  /* 0x0000003c3b3c1221 */ /* 0x000fce0000010000 */
.L_x_3108:
[----:B------:R-:W-:-:S04]  /*09d0*/  F2FP.BF16.F32.PACK_AB R52, RZ, R60 ;  /* 0x0000003cff34723e */ /* 0x000fc800000010ff */
[----:B------:R-:W-:-:S07]  /*09e0*/  PRMT R49, R49, 0x5410, R52 ;  /* 0x0000541031317816 */ /* 0x000fce0000000034 */
.L_x_3109:
        /* <DEDUP_REMOVED lines=8> */
.L_x_3111:
[----:B-----5:R-:W-:-:S04]  /*0a70*/  IMAD.U32 R52, R10, 0x10000, RZ ;  /* 0x000100000a347824 */ /* 0x020fc800078e00ff */
[----:B------:R-:W-:Y:S01]  /*0a80*/  FADD.FTZ R59, R52, R59 ;  /* 0x0000003b343b7221 */ /* 0x000fe20000010000 */
[----:B------:R-:W-:Y:S06]  /*0a90*/  BRA `(.L_x_3112) ;  /* 0x0000000000107947 */ /* 0x000fec0003800000 */
.L_x_3110:
[----:B-----5:R-:W-:Y:S02]  /*0aa0*/  SHF.L.U32 R52, R14, 0x10, RZ ;  /* 0x000000100e347819 */ /* 0x020fe400000006ff */
[----:B------:R-:W-:-:S03]  /*0ab0*/  @P1 SHF.L.U32 R64, R10, 0x10, RZ ;  /* 0x000000100a401819 */ /* 0x000fc600000006ff */
[----:B------:R-:W-:-:S04]  /*0ac0*/  FADD.FTZ R59, R52, R59 ;  /* 0x0000003b343b7221 */ /* 0x000fc80000010000 */
[----:B------:R-:W-:-:S07]  /*0ad0*/  @P1 FADD.FTZ R59, R64, R59 ;  /* 0x0000003b403b1221 */ /* 0x000fce0000010000 */
.L_x_3112:
[----:B------:R-:W-:-:S04]  /*0ae0*/  F2FP.BF16.F32.PACK_AB R52, RZ, R59 ;  /* 0x0000003bff34723e */ /* 0x000fc800000010ff */
[----:B------:R-:W-:-:S07]  /*0af0*/  PRMT R50, R52, 0x7610, R50 ;  /* 0x0000761034327816 */ /* 0x000fce0000000032 */
.L_x_3113:
[----:B------:R-:W-:Y:S01]  /*0b00*/  IMAD.U32 R63, R54, 0x10000, RZ ;  /* 0x00010000363f7824 */ /* 0x000fe200078e00ff */
[----:B------:R-:W-:Y:S06]  /*0b10*/  @P2 BRA `(.L_x_3114) ;  /* 0x0000000000242947 */ /* 0x000fec0003800000 */
[----:B------:R-:W-:-:S04]  /*0b20*/  ISETP.NE.U32.AND P6, PT, RZ, UR10, PT ;  /* 0x0000000aff007c0c */ /* 0x000fc8000bfc5070 */
[----:B------:R-:W-:-:S13]  /*0b30*/  ISETP.NE.AND.EX P6, PT, RZ, UR11, PT, P6 ;  /* 0x0000000bff007c0c */ /* 0x000fda000bfc5360 */
[----:B------:R-:W-:Y:S05]  /*0b40*/  @P6 BRA `(.L_x_3115) ;  /* 0x0000000000086947 */ /* 0x000fea0003800000 */
[----:B------:R-:W-:Y:S05]  /*0b50*/  @P0 BRA `(.L_x_3116) ;  /* 0x00000000002c0947 */ /* 0x000fea0003800000 */
[----:B------:R-:W-:Y:S05]  /*0b60*/  BRA `(.L_x_3117) ;  /* 0x0000000000307947 */ /* 0x000fea0003800000 */
.L_x_3115:
[----:B-----5:R-:W-:-:S04]  /*0b70*/  PRMT R52, R10, 0x7632, R52 ;  /* 0x000076320a347816 */ /* 0x020fc80000000034 */
[----:B------:R-:W-:-:S05]  /*0b80*/  SHF.L.U32 R52, R52, 0x10, RZ ;  /* 0x0000001034347819 */ /* 0x000fca00000006ff */
[----:B------:R-:W-:Y:S01]  /*0b90*/  FADD.FTZ R63, R52, R63 ;  /* 0x0000003f343f7221 */ /* 0x000fe20000010000 */
[----:B------:R-:W-:Y:S06]  /*0ba0*/  BRA `(.L_x_3116) ;  /* 0x0000000000187947 */ /* 0x000fec0003800000 */
.L_x_3114:
[----:B-----5:R-:W-:Y:S02]  /*0bb0*/  PRMT R52, R14, 0x7632, R52 ;  /* 0x000076320e347816 */ /* 0x020fe40000000034 */
[----:B------:R-:W-:Y:S02]  /*0bc0*/  @P1 PRMT R53, R10, 0x7632, R53 ;  /* 0x000076320a351816 */ /* 0x000fe40000000035 */
[----:B------:R-:W-:-:S03]  /*0bd0*/  SHF.L.U32 R52, R52, 0x10, RZ ;  /* 0x0000001034347819 */ /* 0x000fc600000006ff */
[----:B------:R-:W-:Y:S02]  /*0be0*/  @P1 IMAD.U32 R54, R53, 0x10000, RZ ;  /* 0x0001000035361824 */ /* 0x000fe400078e00ff */
[----:B------:R-:W-:-:S04]  /*0bf0*/  FADD.FTZ R63, R52, R63 ;  /* 0x0000003f343f7221 */ /* 0x000fc80000010000 */
[----:B------:R-:W-:-:S07]  /*0c00*/  @P1 FADD.FTZ R63, R54, R63 ;  /* 0x0000003f363f1221 */ /* 0x000fce0000010000 */
.L_x_3116:
[----:B------:R-:W-:-:S04]  /*0c10*/  F2FP.BF16.F32.PACK_AB R52, RZ, R63 ;  /* 0x0000003fff34723e */ /* 0x000fc800000010ff */
[----:B------:R-:W-:-:S07]  /*0c20*/  PRMT R50, R50, 0x5410, R52 ;  /* 0x0000541032327816 */ /* 0x000fce0000000034 */
.L_x_3117:
        /* <DEDUP_REMOVED lines=8> */
.L_x_3119:
[----:B-----5:R-:W-:-:S05]  /*0cb0*/  SHF.L.U32 R53, R11, 0x10, RZ ;  /* 0x000000100b357819 */ /* 0x020fca00000006ff */
[----:B------:R-:W-:Y:S01]  /*0cc0*/  FADD.FTZ R64, R53, R64 ;  /* 0x0000004035407221 */ /* 0x000fe20000010000 */
[----:B------:R-:W-:Y:S06]  /*0cd0*/  BRA `(.L_x_3120) ;  /* 0x0000000000107947 */ /* 0x000fec0003800000 */
.L_x_3118:
[----:B-----5:R-:W-:Y:S01]  /*0ce0*/  IMAD.U32 R53, R15, 0x10000, RZ ;  /* 0x000100000f357824 */ /* 0x020fe200078e00ff */
[----:B------:R-:W-:-:S03]  /*0cf0*/  @P1 SHF.L.U32 R67, R11, 0x10, RZ ;  /* 0x000000100b431819 */ /* 0x000fc600000006ff */
[----:B------:R-:W-:-:S04]  /*0d00*/  FADD.FTZ R64, R53, R64 ;  /* 0x0000004035407221 */ /* 0x000fc80000010000 */
[----:B------:R-:W-:-:S07]  /*0d10*/  @P1 FADD.FTZ R64, R67, R64 ;  /* 0x0000004043401221 */ /* 0x000fce0000010000 */
.L_x_3120:
[----:B------:R-:W-:-:S04]  /*0d20*/  F2FP.BF16.F32.PACK_AB R52, RZ, R64 ;  /* 0x00000040ff34723e */ /* 0x000fc800000010ff */
[----:B------:R-:W-:-:S07]  /*0d30*/  PRMT R51, R52, 0x7610, R51 ;  /* 0x0000761034337816 */ /* 0x000fce0000000033 */
.L_x_3121:
[----:B------:R-:W-:Y:S01]  /*0d40*/  SHF.L.U32 R67, R55, 0x10, RZ ;  /* 0x0000001037437819 */ /* 0x000fe200000006ff */
[----:B------:R-:W-:Y:S06]  /*0d50*/  @P2 BRA `(.L_x_3122) ;  /* 0x0000000000242947 */ /* 0x000fec0003800000 */
[----:B------:R-:W-:-:S04]  /*0d60*/  ISETP.NE.U32.AND P1, PT, RZ, UR10, PT ;  /* 0x0000000aff007c0c */ /* 0x000fc8000bf25070 */
[----:B------:R-:W-:-:S13]  /*0d70*/  ISETP.NE.AND.EX P1, PT, RZ, UR11, PT, P1 ;  /* 0x0000000bff007c0c */ /* 0x000fda000bf25310 */
[----:B------:R-:W-:Y:S05]  /*0d80*/  @P1 BRA `(.L_x_3123) ;  /* 0x0000000000081947 */ /* 0x000fea0003800000 */
[----:B------:R-:W-:Y:S05]  /*0d90*/  @P0 BRA `(.L_x_3124) ;  /* 0x00000000002c0947 */ /* 0x000fea0003800000 */
[----:B------:R-:W-:Y:S05]  /*0da0*/  BRA `(.L_x_3125) ;  /* 0x0000000000307947 */ /* 0x000fea0003800000 */
.L_x_3123:
[----:B-----5:R-:W-:-:S05]  /*0db0*/  PRMT R52, R11, 0x7632, R52 ;  /* 0x000076320b347816 */ /* 0x020fca0000000034 */
[----:B------:R-:W-:-:S04]  /*0dc0*/  IMAD.U32 R52, R52, 0x10000, RZ ;  /* 0x0001000034347824 */ /* 0x000fc800078e00ff */
[----:B------:R-:W-:Y:S01]  /*0dd0*/  FADD.FTZ R67, R52, R67 ;  /* 0x0000004334437221 */ /* 0x000fe20000010000 */
[----:B------:R-:W-:Y:S06]  /*0de0*/  BRA `(.L_x_3124) ;  /* 0x0000000000187947 */ /* 0x000fec0003800000 */
.L_x_3122:
[----:B-----5:R-:W-:Y:S02]  /*0df0*/  PRMT R52, R15, 0x7632, R52 ;  /* 0x000076320f347816 */ /* 0x020fe40000000034 */
[----:B------:R-:W-:Y:S02]  /*0e00*/  @P1 PRMT R53, R11, 0x7632, R53 ;  /* 0x000076320b351816 */ /* 0x000fe40000000035 */
[----:B------:R-:W-:Y:S02]  /*0e10*/  SHF.L.U32 R52, R52, 0x10, RZ ;  /* 0x0000001034347819 */ /* 0x000fe400000006ff */
[----:B------:R-:W-:-:S03]  /*0e20*/  @P1 SHF.L.U32 R54, R53, 0x10, RZ ;  /* 0x0000001035361819 */ /* 0x000fc600000006ff */
[----:B------:R-:W-:-:S04]  /*0e30*/  FADD.FTZ R67, R52, R67 ;  /* 0x0000004334437221 */ /* 0x000fc80000010000 */
[----:B------:R-:W-:-:S07]  /*0e40*/  @P1 FADD.FTZ R67, R54, R67 ;  /* 0x0000004336431221 */ /* 0x000fce0000010000 */
.L_x_3124:
[----:B------:R-:W-:-:S04]  /*0e50*/  F2FP.BF16.F32.PACK_AB R52, RZ, R67 ;  /* 0x00000043ff34723e */ /* 0x000fc800000010ff */
[----:B------:R-:W-:-:S07]  /*0e60*/  PRMT R51, R51, 0x5410, R52 ;  /* 0x0000541033337816 */ /* 0x000fce0000000034 */
.L_x_3125:
[----:B------:R-:W0:Y:S01]  /*0e70*/  @P0 LDC.64 R52, c[0x0][0x238] ;  /* 0x00008e00ff340b82 */ /* 0x000e220000000a00 */
[C---:B------:R-:W-:Y:S01]  /*0e80*/  VIADD R72, R4.reuse, 0x20 ;  /* 0x0000002004487836 */ /* 0x040fe20000000000 */
[----:B0-----:R-:W-:-:S04]  /*0e90*/  @P0 LEA R52, P1, R4, R52, 0x4 ;  /* 0x0000003404340211 */ /* 0x001fc800078220ff */
[----:B------:R-:W-:-:S05]  /*0ea0*/  @P0 LEA.HI.X R53, R4, R53, RZ, 0x4, P1 ;  /* 0x0000003504350211 */ /* 0x000fca00008f24ff */
[----:B------:R0:W-:Y:S04]  /*0eb0*/  @P0 STG.E.128 desc[UR4][R52.64], R48 ;  /* 0x0000003034000986 */ /* 0x0001e8000c101d04 */
.L_x_3093:
[----:B------:R-:W-:Y:S05]  /*0ec0*/  BSYNC B0 ;  /* 0x0000000000007941 */ /* 0x000fea0003800000 */
.L_x_3092:
        /* <DEDUP_REMOVED lines=25> */
.L_x_3129:
[----:B-----5:R-:W-:-:S05]  /*1060*/  SHF.L.U32 R61, R8, 0x10, RZ ;  /* 0x00000010083d7819 */ /* 0x020fca00000006ff */
[----:B------:R-:W-:Y:S01]  /*1070*/  FADD.FTZ R6, R61, R6 ;  /* 0x000000063d067221 */ /* 0x000fe20000010000 */
[----:B------:R-:W-:Y:S06]  /*1080*/  BRA `(.L_x_3130) ;  /* 0x0000000000107947 */ /* 0x000fec0003800000 */
.L_x_3128:
[----:B-----5:R-:W-:Y:S01]  /*1090*/  IMAD.U32 R61, R12, 0x10000, RZ ;  /* 0x000100000c3d7824 */ /* 0x020fe200078e00ff */
[----:B------:R-:W-:-:S03]  /*10a0*/  @P1 SHF.L.U32 R65, R8, 0x10, RZ ;  /* 0x0000001008411819 */ /* 0x000fc600000006ff */
[----:B------:R-:W-:-:S04]  /*10b0*/  FADD.FTZ R6, R61, R6 ;  /* 0x000000063d067221 */ /* 0x000fc80000010000 */
[----:B------:R-:W-:-:S07]  /*10c0*/  @P1 FADD.FTZ R6, R65, R6 ;  /* 0x0000000641061221 */ /* 0x000fce0000010000 */
.L_x_3130:
[----:B------:R-:W-:-:S04]  /*10d0*/  F2FP.BF16.F32.PACK_AB R52, RZ, R6 ;  /* 0x00000006ff34723e */ /* 0x000fc800000010ff */
[----:B------:R-:W-:-:S07]  /*10e0*/  PRMT R48, R52, 0x7610, R48 ;  /* 0x0000761034307816 */ /* 0x000fce0000000030 */
.L_x_3131:
[----:B------:R-:W-:Y:S01]  /*10f0*/  SHF.L.U32 R57, R57, 0x10, RZ ;  /* 0x0000001039397819 */ /* 0x000fe200000006ff */
[----:B------:R-:W-:Y:S06]  /*1100*/  @P2 BRA `(.L_x_3132) ;  /* 0x0000000000242947 */ /* 0x000fec0003800000 */
[----:B------:R-:W-:-:S04]  /*1110*/  ISETP.NE.U32.AND P6, PT, RZ, UR10, PT ;  /* 0x0000000aff007c0c */ /* 0x000fc8000bfc5070 */
[----:B------:R-:W-:-:S13]  /*1120*/  ISETP.NE.AND.EX P6, PT, RZ, UR11, PT, P6 ;  /* 0x0000000bff007c0c */ /* 0x000fda000bfc5360 */
[----:B------:R-:W-:Y:S05]  /*1130*/  @P6 BRA `(.L_x_3133) ;  /* 0x0000000000086947 */ /* 0x000fea0003800000 */
[----:B------:R-:W-:Y:S05]  /*1140*/  @P0 BRA `(.L_x_3134) ;  /* 0x00000000002c0947 */ /* 0x000fea0003800000 */
[----:B------:R-:W-:Y:S05]  /*1150*/  BRA `(.L_x_3135) ;  /* 0x0000000000307947 */ /* 0x000fea0003800000 */
.L_x_3133:
[----:B-----5:R-:W-:-:S05]  /*1160*/  PRMT R52, R8, 0x7632, R52 ;  /* 0x0000763208347816 */ /* 0x020fca0000000034 */
[----:B------:R-:W-:-:S04]  /*1170*/  IMAD.U32 R52, R52, 0x10000, RZ ;  /* 0x0001000034347824 */ /* 0x000fc800078e00ff */
[----:B------:R-:W-:Y:S01]  /*1180*/  FADD.FTZ R57, R52, R57 ;  /* 0x0000003934397221 */ /* 0x000fe20000010000 */
[----:B------:R-:W-:Y:S06]  /*1190*/  BRA `(.L_x_3134) ;  /* 0x0000000000187947 */ /* 0x000fec0003800000 */
.L_x_3132:
[----:B-----5:R-:W-:Y:S02]  /*11a0*/  PRMT R52, R12, 0x7632, R52 ;  /* 0x000076320c347816 */ /* 0x020fe40000000034 */
[----:B------:R-:W-:Y:S02]  /*11b0*/  @P1 PRMT R58, R8, 0x7632, R58 ;  /* 0x00007632083a1816 */ /* 0x000fe4000000003a */
[----:B------:R-:W-:Y:S02]  /*11c0*/  SHF.L.U32 R52, R52, 0x10, RZ ;  /* 0x0000001034347819 */ /* 0x000fe400000006ff */
[----:B------:R-:W-:-:S03]  /*11d0*/  @P1 SHF.L.U32 R58, R58, 0x10, RZ ;  /* 0x000000103a3a1819 */ /* 0x000fc600000006ff */
[----:B------:R-:W-:-:S04]  /*11e0*/  FADD.FTZ R57, R52, R57 ;  /* 0x0000003934397221 */ /* 0x000fc80000010000 */
[----:B------:R-:W-:-:S07]  /*11f0*/  @P1 FADD.FTZ R57, R58, R57 ;  /* 0x000000393a391221 */ /* 0x000fce0000010000 */
.L_x_3134:
[----:B------:R-:W-:-:S04]  /*1200*/  F2FP.BF16.F32.PACK_AB R52, RZ, R57 ;  /* 0x00000039ff34723e */ /* 0x000fc800000010ff */
[----:B------:R-:W-:-:S07]  /*1210*/  PRMT R48, R48, 0x5410, R52 ;  /* 0x0000541030307816 */ /* 0x000fce0000000034 */
.L_x_3135:
        /* <DEDUP_REMOVED lines=8> */
.L_x_3137:
[----:B-----5:R-:W-:-:S05]  /*12a0*/  SHF.L.U32 R61, R9, 0x10, RZ ;  /* 0x00000010093d7819 */ /* 0x020fca00000006ff */
[----:B------:R-:W-:Y:S01]  /*12b0*/  FADD.FTZ R58, R61, R58 ;  /* 0x0000003a3d3a7221 */ /* 0x000fe20000010000 */
[----:B------:R-:W-:Y:S06]  /*12c0*/  BRA `(.L_x_3138) ;  /* 0x0000000000107947 */ /* 0x000fec0003800000 */
.L_x_3136:
[----:B-----5:R-:W-:Y:S01]  /*12d0*/  SHF.L.U32 R61, R13, 0x10, RZ ;  /* 0x000000100d3d7819 */ /* 0x020fe200000006ff */
[----:B------:R-:W-:-:S04]  /*12e0*/  @P1 IMAD.U32 R65, R9, 0x10000, RZ ;  /* 0x0001000009411824 */ /* 0x000fc800078e00ff */
[----:B------:R-:W-:-:S04]  /*12f0*/  FADD.FTZ R58, R61, R58 ;  /* 0x0000003a3d3a7221 */ /* 0x000fc80000010000 */
[----:B------:R-:W-:-:S07]  /*1300*/  @P1 FADD.FTZ R58, R65, R58 ;  /* 0x0000003a413a1221 */ /* 0x000fce0000010000 */
.L_x_3138:
[----:B------:R-:W-:-:S04]  /*1310*/  F2FP.BF16.F32.PACK_AB R52, RZ, R58 ;  /* 0x0000003aff34723e */ /* 0x000fc800000010ff */
[----:B------:R-:W-:-:S07]  /*1320*/  PRMT R49, R52, 0x7610, R49 ;  /* 0x0000761034317816 */ /* 0x000fce0000000031 */
.L_x_3139:
[----:B------:R-:W-:Y:S01]  /*1330*/  SHF.L.U32 R61, R53, 0x10, RZ ;  /* 0x00000010353d7819 */ /* 0x000fe200000006ff */
[----:B------:R-:W-:Y:S06]  /*1340*/  @P2 BRA `(.L_x_3140) ;  /* 0x0000000000242947 */ /* 0x000fec0003800000 */
[----:B------:R-:W-:-:S04]  /*1350*/  ISETP.NE.U32.AND P6, PT, RZ, UR10, PT ;  /* 0x0000000aff007c0c */ /* 0x000fc8000bfc5070 */
[----:B------:R-:W-:-:S13]  /*1360*/  ISETP.NE.AND.EX P6, PT, RZ, UR11, PT, P6 ;  /* 0x0000000bff007c0c */ /* 0x000fda000bfc5360 */
[----:B------:R-:W-:Y:S05]  /*1370*/  @P6 BRA `(.L_x_3141) ;  /* 0x0000000000086947 */ /* 0x000fea0003800000 */
[----:B------:R-:W-:Y:S05]  /*1380*/  @P0 BRA `(.L_x_3142) ;  /* 0x00000000002c0947 */ /* 0x000fea0003800000 */
[----:B------:R-:W-:Y:S05]  /*1390*/  BRA `(.L_x_3143) ;  /* 0x0000000000307947 */ /* 0x000fea0003800000 */
.L_x_3141:
[----:B-----5:R-:W-:-:S04]  /*13a0*/  PRMT R52, R9, 0x7632, R52 ;  /* 0x0000763209347816 */ /* 0x020fc80000000034 */
[----:B------:R-:W-:-:S05]  /*13b0*/  SHF.L.U32 R52, R52, 0x10, RZ ;  /* 0x0000001034347819 */ /* 0x000fca00000006ff */
[----:B------:R-:W-:Y:S01]  /*13c0*/  FADD.FTZ R61, R52, R61 ;  /* 0x0000003d343d7221 */ /* 0x000fe20000010000 */
[----:B------:R-:W-:Y:S06]  /*13d0*/  BRA `(.L_x_3142) ;  /* 0x0000000000187947 */ /* 0x000fec0003800000 */
.L_x_3140:
[----:B-----5:R-:W-:Y:S02]  /*13e0*/  PRMT R52, R13, 0x7632, R52 ;  /* 0x000076320d347816 */ /* 0x020fe40000000034 */
[----:B------:R-:W-:-:S03]  /*13f0*/  @P1 PRMT R53, R9, 0x7632, R53 ;  /* 0x0000763209351816 */ /* 0x000fc60000000035 */
[----:B------:R-:W-:Y:S01]  /*1400*/  IMAD.U32 R52, R52, 0x10000, RZ ;  /* 0x0001000034347824 */ /* 0x000fe200078e00ff */
[----:B------:R-:W-:-:S03]  /*1410*/  @P1 SHF.L.U32 R62, R53, 0x10, RZ ;  /* 0x00000010353e1819 */ /* 0x000fc600000006ff */
[----:B------:R-:W-:-:S04]  /*1420*/  FADD.FTZ R61, R52, R61 ;  /* 0x0000003d343d7221 */ /* 0x000fc80000010000 */
[----:B------:R-:W-:-:S07]  /*1430*/  @P1 FADD.FTZ R61, R62, R61 ;  /* 0x0000003d3e3d1221 */ /* 0x000fce0000010000 */
.L_x_3142:
[----:B------:R-:W-:-:S04]  /*1440*/  F2FP.BF16.F32.PACK_AB R52, RZ, R61 ;  /* 0x0000003dff34723e */ /* 0x000fc800000010ff */
[----:B------:R-:W-:-:S07]  /*1450*/  PRMT R49, R49, 0x5410, R52 ;  /* 0x0000541031317816 */ /* 0x000fce0000000034 */
.L_x_3143:
        /* <DEDUP_REMOVED lines=8> */
.L_x_3145:
[----:B-----5:R-:W-:-:S04]  /*14e0*/  IMAD.U32 R53, R10, 0x10000, RZ ;  /* 0x000100000a357824 */ /* 0x020fc800078e00ff */
[----:B------:R-:W-:Y:S01]  /*14f0*/  FADD.FTZ R62, R53, R62 ;  /* 0x0000003e353e7221 */ /* 0x000fe20000010000 */
[----:B------:R-:W-:Y:S06]  /*1500*/  BRA `(.L_x_3146) ;  /* 0x0000000000107947 */ /* 0x000fec0003800000 */
.L_x_3144:
[----:B-----5:R-:W-:Y:S02]  /*1510*/  SHF.L.U32 R53, R14, 0x10, RZ ;  /* 0x000000100e357819 */ /* 0x020fe400000006ff */
[----:B------:R-:W-:-:S03]  /*1520*/  @P1 SHF.L.U32 R65, R10, 0x10, RZ ;  /* 0x000000100a411819 */ /* 0x000fc600000006ff */
[----:B------:R-:W-:-:S04]  /*1530*/  FADD.FTZ R62, R53, R62 ;  /* 0x0000003e353e7221 */ /* 0x000fc80000010000 */
[----:B------:R-:W-:-:S07]  /*1540*/  @P1 FADD.FTZ R62, R65, R62 ;  /* 0x0000003e413e1221 */ /* 0x000fce0000010000 */
.L_x_3146:
[----:B------:R-:W-:-:S04]  /*1550*/  F2FP.BF16.F32.PACK_AB R52, RZ, R62 ;  /* 0x0000003eff34723e */ /* 0x000fc800000010ff */
[----:B------:R-:W-:-:S07]  /*1560*/  PRMT R50, R52, 0x7610, R50 ;  /* 0x0000761034327816 */ /* 0x000fce0000000032 */
.L_x_3147:
[----:B------:R-:W-:Y:S01]  /*1570*/  IMAD.U32 R65, R54, 0x10000, RZ ;  /* 0x0001000036417824 */ /* 0x000fe200078e00ff */
[----:B------:R-:W-:Y:S06]  /*1580*/  @P2 BRA `(.L_x_3148) ;  /* 0x0000000000242947 */ /* 0x000fec0003800000 */
[----:B------:R-:W-:-:S04]  /*1590*/  ISETP.NE.U32.AND P6, PT, RZ, UR10, PT ;  /* 0x0000000aff007c0c */ /* 0x000fc8000bfc5070 */
[----:B------:R-:W-:-:S13]  /*15a0*/  ISETP.NE.AND.EX P6, PT, RZ, UR11, PT, P6 ;  /* 0x0000000bff007c0c */ /* 0x000fda000bfc5360 */
[----:B------:R-:W-:Y:S05]  /*15b0*/  @P6 BRA `(.L_x_3149) ;  /* 0x0000000000086947 */ /* 0x000fea0003800000 */
[----:B------:R-:W-:Y:S05]  /*15c0*/  @P0 BRA `(.L_x_3150) ;  /* 0x00000000002c0947 */ /* 0x000fea0003800000 */
[----:B------:R-:W-:Y:S05]  /*15d0*/  BRA `(.L_x_3151) ;  /* 0x0000000000307947 */ /* 0x000fea0003800000 */
.L_x_3149:
[----:B-----5:R-:W-:-:S04]  /*15e0*/  PRMT R52, R10, 0x7632, R52 ;  /* 0x000076320a347816 */ /* 0x020fc80000000034 */
[----:B------:R-:W-:-:S05]  /*15f0*/  SHF.L.U32 R52, R52, 0x10, RZ ;  /* 0x0000001034347819 */ /* 0x000fca00000006ff */
[----:B------:R-:W-:Y:S01]  /*1600*/  FADD.FTZ R65, R52, R65 ;  /* 0x0000004134417221 */ /* 0x000fe20000010000 */
[----:B------:R-:W-:Y:S06]  /*1610*/  BRA `(.L_x_3150) ;  /* 0x0000000000187947 */ /* 0x000fec0003800000 */
.L_x_3148:
[----:B-----5:R-:W-:Y:S02]  /*1620*/  PRMT R52, R14, 0x7632, R52 ;  /* 0x000076320e347816 */ /* 0x020fe40000000034 */
[----:B------:R-:W-:Y:S02]  /*1630*/  @P1 PRMT R53, R10, 0x7632, R53 ;  /* 0x000076320a351816 */ /* 0x000fe40000000035 */
[----:B------:R-:W-:-:S03]  /*1640*/  SHF.L.U32 R52, R52, 0x10, RZ ;  /* 0x0000001034347819 */ /* 0x000fc600000006ff */
[----:B------:R-:W-:Y:S02]  /*1650*/  @P1 IMAD.U32 R54, R53, 0x10000, RZ ;  /* 0x0001000035361824 */ /* 0x000fe400078e00ff */
[----:B------:R-:W-:-:S04]  /*1660*/  FADD.FTZ R65, R52, R65 ;  /* 0x0000004134417221 */ /* 0x000fc80000010000 */
[----:B------:R-:W-:-:S07]  /*1670*/  @P1 FADD.FTZ R65, R54, R65 ;  /* 0x0000004136411221 */ /* 0x000fce0000010000 */
.L_x_3150:
[----:B------:R-:W-:-:S04]  /*1680*/  F2FP.BF16.F32.PACK_AB R52, RZ, R65 ;  /* 0x00000041ff34723e */ /* 0x000fc800000010ff */
[----:B------:R-:W-:-:S07]  /*1690*/  PRMT R50, R50, 0x5410, R52 ;  /* 0x0000541032327816 */ /* 0x000fce0000000034 */
.L_x_3151:
        /* <DEDUP_REMOVED lines=8> */
.L_x_3153:
[----:B-----5:R-:W-:-:S05]  /*1720*/  SHF.L.U32 R53, R11, 0x10, RZ ;  /* 0x000000100b357819 */ /* 0x020fca00000006ff */
[----:B------:R-:W-:Y:S01]  /*1730*/  FADD.FTZ R66, R53, R66 ;  /* 0x0000004235427221 */ /* 0x000fe20000010000 */
[----:B------:R-:W-:Y:S06]  /*1740*/  BRA `(.L_x_3154) ;  /* 0x0000000000107947 */ /* 0x000fec0003800000 */
.L_x_3152:
[----:B-----5:R-:W-:Y:S01]  /*1750*/  IMAD.U32 R53, R15, 0x10000, RZ ;  /* 0x000100000f357824 */ /* 0x020fe200078e00ff */
[----:B------:R-:W-:-:S03]  /*1760*/  @P1 SHF.L.U32 R69, R11, 0x10, RZ ;  /* 0x000000100b451819 */ /* 0x000fc600000006ff */
[----:B------:R-:W-:-:S04]  /*1770*/  FADD.FTZ R66, R53, R66 ;  /* 0x0000004235427221 */ /* 0x000fc80000010000 */
[----:B------:R-:W-:-:S07]  /*1780*/  @P1 FADD.FTZ R66, R69, R66 ;  /* 0x0000004245421221 */ /* 0x000fce0000010000 */
.L_x_3154:
[----:B------:R-:W-:-:S04]  /*1790*/  F2FP.BF16.F32.PACK_AB R52, RZ, R66 ;  /* 0x00000042ff34723e */ /* 0x000fc800000010ff */
[----:B------:R-:W-:-:S07]  /*17a0*/  PRMT R51, R52, 0x7610, R51 ;  /* 0x0000761034337816 */ /* 0x000fce0000000033 */
.L_x_3155:
[----:B------:R-:W-:Y:S01]  /*17b0*/  SHF.L.U32 R68, R55, 0x10, RZ ;  /* 0x0000001037447819 */ /* 0x000fe200000006ff */
[----:B------:R-:W-:Y:S06]  /*17c0*/  @P2 BRA `(.L_x_3156) ;  /* 0x0000000000242947 */ /* 0x000fec0003800000 */
[----:B------:R-:W-:-:S04]  /*17d0*/  ISETP.NE.U32.AND P1, PT, RZ, UR10, PT ;  /* 0x0000000aff007c0c */ /* 0x000fc8000bf25070 */
[----:B------:R-:W-:-:S13]  /*17e0*/  ISETP.NE.AND.EX P1, PT, RZ, UR11, PT, P1 ;  /* 0x0000000bff007c0c */ /* 0x000fda000bf25310 */
[----:B------:R-:W-:Y:S05]  /*17f0*/  @P1 BRA `(.L_x_3157) ;  /* 0x0000000000081947 */ /* 0x000fea0003800000 */
[----:B------:R-:W-:Y:S05]  /*1800*/  @P0 BRA `(.L_x_3158) ;  /* 0x00000000002c0947 */ /* 0x000fea0003800000 */
[----:B------:R-:W-:Y:S05]  /*1810*/  BRA `(.L_x_3159) ;  /* 0x0000000000307947 */ /* 0x000fea0003800000 */
.L_x_3157:
[----:B-----5:R-:W-:-:S05]  /*1820*/  PRMT R52, R11, 0x7632, R52 ;  /* 0x000076320b347816 */ /* 0x020fca0000000034 */
[----:B------:R-:W-:-:S04]  /*1830*/  IMAD.U32 R53, R52, 0x10000, RZ ;  /* 0x0001000034357824 */ /* 0x000fc800078e00ff */
[----:B------:R-:W-:Y:S01]  /*1840*/  FADD.FTZ R68, R53, R68 ;  /* 0x0000004435447221 */ /* 0x000fe20000010000 */
[----:B------:R-:W-:Y:S06]  /*1850*/  BRA `(.L_x_3158) ;  /* 0x0000000000187947 */ /* 0x000fec0003800000 */
.L_x_3156:
[----:B-----5:R-:W-:Y:S02]  /*1860*/  PRMT R52, R15, 0x7632, R52 ;  /* 0x000076320f347816 */ /* 0x020fe40000000034 */
[----:B------:R-:W-:Y:S02]  /*1870*/  @P1 PRMT R54, R11, 0x7632, R54 ;  /* 0x000076320b361816 */ /* 0x000fe40000000036 */
[----:B------:R-:W-:Y:S02]  /*1880*/  SHF.L.U32 R53, R52, 0x10, RZ ;  /* 0x0000001034357819 */ /* 0x000fe400000006ff */
[----:B------:R-:W-:-:S03]  /*1890*/  @P1 SHF.L.U32 R55, R54, 0x10, RZ ;  /* 0x0000001036371819 */ /* 0x000fc600000006ff */
[----:B------:R-:W-:-:S04]  /*18a0*/  FADD.FTZ R68, R53, R68 ;  /* 0x0000004435447221 */ /* 0x000fc80000010000 */
[----:B------:R-:W-:-:S07]  /*18b0*/  @P1 FADD.FTZ R68, R55, R68 ;  /* 0x0000004437441221 */ /* 0x000fce0000010000 */
.L_x_3158:
[----:B------:R-:W-:-:S04]  /*18c0*/  F2FP.BF16.F32.PACK_AB R52, RZ, R68 ;  /* 0x00000044ff34723e */ /* 0x000fc800000010ff */
[----:B------:R-:W-:-:S07]  /*18d0*/  PRMT R51, R51, 0x5410, R52 ;  /* 0x0000541033337816 */ /* 0x000fce0000000034 */
.L_x_3159:
[----:B------:R-:W0:Y:S02]  /*18e0*/  @P0 LDC.64 R52, c[0x0][0x238] ;  /* 0x00008e00ff340b82 */ /* 0x000e240000000a00 */
[----:B0-----:R-:W-:-:S04]  /*18f0*/  @P0 LEA R52, P1, R72, R52, 0x4 ;  /* 0x0000003448340211 */ /* 0x001fc800078220ff */
[----:B------:R-:W-:-:S05]  /*1900*/  @P0 LEA.HI.X R53, R72, R53, RZ, 0x4, P1 ;  /* 0x0000003548350211 */ /* 0x000fca00008f24ff */
[----:B------:R1:W-:Y:S04]  /*1910*/  @P0 STG.E.128 desc[UR4][R52.64], R48 ;  /* 0x0000003034000986 */ /* 0x0003e8000c101d04 */
.L_x_3127:
[----:B------:R-:W-:Y:S05]  /*1920*/  BSYNC B0 ;  /* 0x0000000000007941 */ /* 0x000fea0003800000 */
.L_x_3126:
        /* <DEDUP_REMOVED lines=75> */
.L_x_3177:
        /* <DEDUP_REMOVED lines=25> */
[----:B------:R-:W-:Y:S01]  /*1f70*/  FADD.FTZ R54, R56, -R72 ;  /* 0x8000004838367221 */ /* 0x000fe20000010000 */
[----:B------:R-:W0:Y:S01]  /*1f80*/  LDC.64 R70, c[0x0][0x2b8] ;  /* 0x0000ae00ff467b82 */ /* 0x000e220000000a00 */
[----:B------:R-:W-:Y:S01]  /*1f90*/  FFMA.FTZ R55, R28, R55, R20 ;  /* 0x000000371c377223 */ /* 0x000fe20000010014 */
[----:B------:R-:W-:Y:S01]  /*1fa0*/  FFMA.FTZ R74, R29, R74, R21 ;  /* 0x0000004a1d4a7223 */ /* 0x000fe20000010015 */
[----:B------:R-:W-:Y:S01]  /*1fb0*/  F2FP.BF16.F32.PACK_AB R52, R53, R52 ;  /* 0x000000343534723e */ /* 0x000fe200000010ff */
[----:B------:R-:W-:Y:S01]  /*1fc0*/  FMUL.FTZ R53, R69, R54 ;  /* 0x0000003645357220 */ /* 0x000fe20000410000 */
[--C-:B------:R-:W-:Y:S01]  /*1fd0*/  FADD.FTZ R54, R60, -R72.reuse ;  /* 0x800000483c367221 */ /* 0x100fe20000010000 */
[----:B------:R-:W-:-:S02]  /*1fe0*/  FADD.FTZ R76, R67, -R72 ;  /* 0x80000048434c7221 */ /* 0x000fc40000010000 */
[----:B------:R-:W-:Y:S01]  /*1ff0*/  FFMA.FTZ R53, R26, R53, R18 ;  /* 0x000000351a357223 */ /* 0x000fe20000010012 */
[C---:B------:R-:W-:Y:S01]  /*2000*/  FMUL.FTZ R54, R69.reuse, R54 ;  /* 0x0000003645367220 */ /* 0x040fe20000410000 */
[----:B------:R-:W-:-:S03]  /*2010*/  FMUL.FTZ R76, R69, R76 ;  /* 0x0000004c454c7220 */ /* 0x000fc60000410000 */
[----:B------:R-:W-:Y:S01]  /*2020*/  FFMA.FTZ R54, R27, R54, R19 ;  /* 0x000000361b367223 */ /* 0x000fe20000010013 */
[----:B------:R-:W-:-:S04]  /*2030*/  FFMA.FTZ R76, R31, R76, R23 ;  /* 0x0000004c1f4c7223 */ /* 0x000fc80000010017 */
[----:B------:R-:W-:Y:S02]  /*2040*/  F2FP.BF16.F32.PACK_AB R53, R54, R53 ;  /* 0x000000353635723e */ /* 0x000fe400000010ff */
[----:B------:R-:W-:Y:S01]  /*2050*/  F2FP.BF16.F32.PACK_AB R54, R74, R55 ;  /* 0x000000374a36723e */ /* 0x000fe200000010ff */
[----:B------:R-:W-:Y:S01]  /*2060*/  FADD.FTZ R74, R64, -R72 ;  /* 0x80000048404a7221 */ /* 0x000fe20000010000 */
[----:B0-----:R-:W-:-:S04]  /*2070*/  IMAD.WIDE.U32 R70, R4, 0x10, R70 ;  /* 0x0000001004467825 */ /* 0x001fc800078e0046 */
[----:B------:R-:W-:Y:S01]  /*2080*/  FMUL.FTZ R55, R69, R74 ;  /* 0x0000004a45377220 */ /* 0x000fe20000410000 */
[----:B------:R-:W-:-:S03]  /*2090*/  VIADD R4, R4, 0x20 ;  /* 0x0000002004047836 */ /* 0x000fc60000000000 */
[----:B------:R-:W-:-:S05]  /*20a0*/  FFMA.FTZ R55, R30, R55, R22 ;  /* 0x000000371e377223 */ /* 0x000fca0000010016 */
[----:B------:R-:W-:-:S05]  /*20b0*/  F2FP.BF16.F32.PACK_AB R55, R76, R55 ;  /* 0x000000374c37723e */ /* 0x000fca00000010ff */
[----:B------:R1:W-:Y:S02]  /*20c0*/  STG.E.128 desc[UR4][R70.64], R52 ;  /* 0x0000003446007986 */ /* 0x0003e4000c101d04 */
.L_x_3162:
[----:B------:R-:W-:Y:S05]  /*20d0*/  BSYNC B0 ;  /* 0x0000000000007941 */ /* 0x000fea0003800000 */
.L_x_3161:
        /* <DEDUP_REMOVED lines=9> */
[C---:B------:R-:W-:Y:S01]  /*2170*/  FMUL.FTZ R53, R69.reuse, R52 ;  /* 0x0000003445357220 */ /* 0x040fe20000410000 */
[----:B------:R-:W-:Y:S01]  /*2180*/  FMUL.FTZ R52, R69, R76 ;  /* 0x0000004c45347220 */ /* 0x000fe20000410000 */
[----:B-----5:R-:W-:Y:S01]  /*2190*/  FFMA.FTZ R76, R47, R71, R39 ;  /* 0x000000472f4c7223 */ /* 0x020fe20000010027 */
[----:B------:R-:W-:Y:S01]  /*21a0*/  FMUL.FTZ R75, R69, R70 ;  /* 0x00000046454b7220 */ /* 0x000fe20000410000 */
[--C-:B------:R-:W-:Y:S01]  /*21b0*/  FADD.FTZ R74, R58, -R72.reuse ;  /* 0x800000483a4a7221 */ /* 0x100fe20000010000 */
[----:B------:R-:W0:Y:S01]  /*21c0*/  LDC.64 R70, c[0x0][0x2b8] ;  /* 0x0000ae00ff467b82 */ /* 0x000e220000000a00 */
[--C-:B------:R-:W-:Y:S01]  /*21d0*/  FADD.FTZ R54, R61, -R72.reuse ;  /* 0x800000483d367221 */ /* 0x100fe20000010000 */
[----:B------:R-:W-:Y:S01]  /*21e0*/  FADD.FTZ R72, R65, -R72 ;  /* 0x8000004841487221 */ /* 0x000fe20000010000 */
[C---:B------:R-:W-:Y:S01]  /*21f0*/  FMUL.FTZ R73, R69.reuse, R74 ;  /* 0x0000004a45497220 */ /* 0x040fe20000410000 */
[----:B------:R-:W-:Y:S01]  /*2200*/  FFMA.FTZ R55, R46, R55, R38 ;  /* 0x000000372e377223 */ /* 0x000fe20000010026 */
        /* <DEDUP_REMOVED lines=9> */
[----:B------:R-:W-:Y:S02]  /*22a0*/  F2FP.BF16.F32.PACK_AB R54, R74, R75 ;  /* 0x0000004b4a36723e */ /* 0x000fe400000010ff */
[----:B------:R-:W-:Y:S02]  /*22b0*/  F2FP.BF16.F32.PACK_AB R53, R72, R53 ;  /* 0x000000354835723e */ /* 0x000fe400000010ff */
[----:B------:R-:W-:Y:S01]  /*22c0*/  F2FP.BF16.F32.PACK_AB R52, R52, R69 ;  /* 0x000000453434723e */ /* 0x000fe200000010ff */
[----:B0-----:R-:W-:-:S05]  /*22d0*/  IMAD.WIDE.U32 R70, R4, 0x10, R70 ;  /* 0x0000001004467825 */ /* 0x001fca00078e0046 */
[----:B------:R2:W-:Y:S02]  /*22e0*/  STG.E.128 desc[UR4][R70.64], R52 ;  /* 0x0000003446007986 */ /* 0x0005e4000c101d04 */
.L_x_3164:
[----:B------:R-:W-:Y:S05]  /*22f0*/  BSYNC B0 ;  /* 0x0000000000007941 */ /* 0x000fea0003800000 */
.L_x_3163:
[----:B012---:R-:W0:Y:S02]  /*2300*/  LDC.64 R52, c[0x0][0x210] ;  /* 0x00008400ff347b82 */ /* 0x007e240000000a00 */
[----:B0-----:R-:W-:-:S04]  /*2310*/  LEA R3, R52, R3, 0x2 ;  /* 0x0000000334037211 */ /* 0x001fc800078e10ff */
[----:B------:R-:W-:-:S13]  /*2320*/  ISETP.GE.AND P1, PT, R3, R53, PT ;  /* 0x000000350300720c */ /* 0x000fda0003f26270 */
[----:B------:R-:W-:Y:S05]  /*2330*/  @!P1 BRA `(.L_x_3165) ;  /* 0xffffffe000349947 */ /* 0x000fea000383ffff */
[----:B------:R-:W-:Y:S05]  /*2340*/  EXIT ;  /* 0x000000000000794d */ /* 0x000fea0003800000 */
.L_x_3160:
        /* <DEDUP_REMOVED lines=8> */
.L_x_3167:
[----:B------:R-:W-:Y:S05]  /*23d0*/  BSYNC B0 ;  /* 0x0000000000007941 */ /* 0x000fea0003800000 */
.L_x_3166:
        /* <DEDUP_REMOVED lines=9> */
.L_x_3168:
[----:B------:R-:W-:Y:S01]  /*2470*/  IMAD.MOV.U32 R69, RZ, RZ, 0x4 ;  /* 0x00000004ff457424 */ /* 0x000fe200078e00ff */
[----:B------:R-:W-:-:S05]  /*2480*/  MOV R53, R77 ;  /* 0x0000004d00357202 */ /* 0x000fca0000000f00 */
[----:B------:R-:W-:-:S05]  /*2490*/  FADD.FTZ R72, R70, R53 ;  /* 0x0000003546487221 */ /* 0x000fca0000010000 */
[----:B------:R-:W-:-:S07]  /*24a0*/  MOV R76, R72 ;  /* 0x00000048004c7202 */ /* 0x000fce0000000f00 */
[----:B------:R-:W-:Y:S05]  /*24b0*/  WARPSYNC.COLLECTIVE R54, `(.L_x_3169) ;  /* 0x0000000036087348 */ /* 0x000fea0003c00000 */
[----:B------:R0:W1:Y:S02]  /*24c0*/  SHFL.BFLY P6, R77, R76, R69, R55 ;  /* 0x0c0000454c4d7389 */ /* 0x00006400000c0037 */
[----:B01----:R-:W-:Y:S01]  /*24d0*/  ENDCOLLECTIVE ;  /* 0x000000000000791b */ /* 0x003fe20003800000 */
.L_x_3169:
        /* <DEDUP_REMOVED lines=8> */
.L_x_3170:
[----:B------:R-:W-:Y:S01]  /*2560*/  HFMA2.MMA R69, -RZ, RZ, 0, 9.5367431640625e-07 ;  /* 0x00000010ff457435 */ /* 0x000fe200000001ff */
[----:B------:R-:W-:-:S04]  /*2570*/  IMAD.MOV.U32 R52, RZ, RZ, R77 ;  /* 0x000000ffff347224 */ /* 0x000fc800078e004d */
[----:B------:R-:W-:-:S05]  /*2580*/  FADD.FTZ R74, R73, R52 ;  /* 0x00000034494a7221 */ /* 0x000fca0000010000 */
[----:B------:R-:W-:-:S07]  /*2590*/  MOV R76, R74 ;  /* 0x0000004a004c7202 */ /* 0x000fce0000000f00 */
[----:B------:R-:W-:Y:S05]  /*25a0*/  WARPSYNC.COLLECTIVE R54, `(.L_x_3171) ;  /* 0x0000000036087348 */ /* 0x000fea0003c00000 */
[----:B------:R0:W1:Y:S02]  /*25b0*/  SHFL.BFLY P6, R77, R76, R69, R55 ;  /* 0x0c0000454c4d7389 */ /* 0x00006400000c0037 */
[----:B01----:R-:W-:Y:S01]  /*25c0*/  ENDCOLLECTIVE ;  /* 0x000000000000791b */ /* 0x003fe20003800000 */
.L_x_3171:
        /* <DEDUP_REMOVED lines=38> */
[----:B------:R-:W-:Y:S01]  /*2830*/  MOV R54, 0xffffffff ;  /* 0xffffffff00367802 */ /* 0x000fe20000000f00 */
[----:B------:R-:W-:-:S07]  /*2840*/  IMAD.MOV.U32 R76, RZ, RZ, R52 ;  /* 0x000000ffff4c7224 */ /* 0x000fce00078e0034 */
[----:B------:R-:W-:Y:S05]  /*2850*/  WARPSYNC.COLLECTIVE R54, `(.L_x_3172) ;  /* 0x0000000036087348 */ /* 0x000fea0003c00000 */
[----:B------:R0:W1:Y:S02]  /*2860*/  SHFL.BFLY P6, R77, R76, R69, R55 ;  /* 0x0c0000454c4d7389 */ /* 0x00006400000c0037 */
[----:B01----:R-:W-:Y:S01]  /*2870*/  ENDCOLLECTIVE ;  /* 0x000000000000791b */ /* 0x003fe20003800000 */
.L_x_3172:
[----:B------:R-:W-:Y:S01]  /*2880*/  HFMA2.MMA R69, -RZ, RZ, 0, 1.1920928955078125e-07 ;  /* 0x00000002ff457435 */ /* 0x000fe200000001ff */
[----:B------:R-:W-:-:S04]  /*2890*/  IMAD.MOV.U32 R73, RZ, RZ, R77 ;  /* 0x000000ffff497224 */ /* 0x000fc800078e004d */
[----:B------:R-:W-:-:S05]  /*28a0*/  FADD.FTZ R73, R52, R73 ;  /* 0x0000004934497221 */ /* 0x000fca0000010000 */
[----:B------:R-:W-:-:S07]  /*28b0*/  MOV R76, R73 ;  /* 0x00000049004c7202 */ /* 0x000fce0000000f00 */
[----:B------:R-:W-:Y:S05]  /*28c0*/  WARPSYNC.COLLECTIVE R54, `(.L_x_3173) ;  /* 0x0000000036087348 */ /* 0x000fea0003c00000 */
[----:B------:R0:W1:Y:S02]  /*28d0*/  SHFL.BFLY P6, R77, R76, R69, R55 ;  /* 0x0c0000454c4d7389 */ /* 0x00006400000c0037 */
[----:B01----:R-:W-:Y:S01]  /*28e0*/  ENDCOLLECTIVE ;  /* 0x000000000000791b */ /* 0x003fe20003800000 */
.L_x_3173:
[----:B------:R-:W-:Y:S01]  /*28f0*/  HFMA2.MMA R69, -RZ, RZ, 0, 2.384185791015625e-07 ;  /* 0x00000004ff457435 */ /* 0x000fe200000001ff */
[----:B------:R-:W-:-:S05]  /*2900*/  MOV R70, R77 ;  /* 0x0000004d00467202 */ /* 0x000fca0000000f00 */
[----:B------:R-:W-:-:S04]  /*2910*/  FADD.FTZ R70, R73, R70 ;  /* 0x0000004649467221 */ /* 0x000fc80000010000 */
[----:B------:R-:W-:-:S07]  /*2920*/  IMAD.MOV.U32 R76, RZ, RZ, R70 ;  /* 0x000000ffff4c7224 */ /* 0x000fce00078e0046 */
[----:B------:R-:W-:Y:S05]  /*2930*/  WARPSYNC.COLLECTIVE R54, `(.L_x_3174) ;  /* 0x0000000036087348 */ /* 0x000fea0003c00000 */
[----:B------:R0:W1:Y:S02]  /*2940*/  SHFL.BFLY P6, R77, R76, R69, R55 ;  /* 0x0c0000454c4d7389 */ /* 0x00006400000c0037 */
[----:B01----:R-:W-:Y:S01]  /*2950*/  ENDCOLLECTIVE ;  /* 0x000000000000791b */ /* 0x003fe20003800000 */
.L_x_3174:
[----:B------:R-:W-:Y:S01]  /*2960*/  IMAD.MOV.U32 R69, RZ, RZ, 0x8 ;  /* 0x00000008ff457424 */ /* 0x000fe200078e00ff */
[----:B------:R-:W-:-:S05]  /*2970*/  MOV R75, R77 ;  /* 0x0000004d004b7202 */ /* 0x000fca0000000f00 */
[----:B------:R-:W-:-:S05]  /*2980*/  FADD.FTZ R75, R70, R75 ;  /* 0x0000004b464b7221 */ /* 0x000fca0000010000 */
[----:B------:R-:W-:-:S07]  /*2990*/  MOV R76, R75 ;  /* 0x0000004b004c7202 */ /* 0x000fce0000000f00 */
[----:B------:R-:W-:Y:S05]  /*29a0*/  WARPSYNC.COLLECTIVE R54, `(.L_x_3175) ;  /* 0x0000000036087348 */ /* 0x000fea0003c00000 */
[----:B------:R0:W1:Y:S02]  /*29b0*/  SHFL.BFLY P6, R77, R76, R69, R55 ;  /* 0x0c0000454c4d7389 */ /* 0x00006400000c0037 */
[----:B01----:R-:W-:Y:S01]  /*29c0*/  ENDCOLLECTIVE ;  /* 0x000000000000791b */ /* 0x003fe20003800000 */
.L_x_3175:
[----:B------:R-:W-:Y:S01]  /*29d0*/  HFMA2.MMA R69, -RZ, RZ, 0, 9.5367431640625e-07 ;  /* 0x00000010ff457435 */ /* 0x000fe200000001ff */
[----:B------:R-:W-:-:S05]  /*29e0*/  MOV R72, R77 ;  /* 0x0000004d00487202 */ /* 0x000fca0000000f00 */
[----:B------:R-:W-:-:S05]  /*29f0*/  FADD.FTZ R72, R75, R72 ;  /* 0x000000484b487221 */ /* 0x000fca0000010000 */
[----:B------:R-:W-:-:S07]  /*2a00*/  MOV R76, R72 ;  /* 0x00000048004c7202 */ /* 0x000fce0000000f00 */
[----:B------:R-:W-:Y:S05]  /*2a10*/  WARPSYNC.COLLECTIVE R54, `(.L_x_3176) ;  /* 0x0000000036087348 */ /* 0x000fea0003c00000 */
[----:B------:R0:W1:Y:S02]  /*2a20*/  SHFL.BFLY P6, R77, R76, R69, R55 ;  /* 0x0c0000454c4d7389 */ /* 0x00006400000c0037 */
[----:B01----:R-:W-:Y:S01]  /*2a30*/  ENDCOLLECTIVE ;  /* 0x000000000000791b */ /* 0x003fe20003800000 */
.L_x_3176:
[----:B------:R-:W-:Y:S05]  /*2a40*/  BRA `(.L_x_3177) ;  /* 0xfffffff000e47947 */ /* 0x000fea000383ffff */
.L_x_3178:
        /* <DEDUP_REMOVED lines=11> */
.L_x_14208:


//--------------------- .text._ZN10layer_norm31ln_parallel_residual_fwd_kernelINS_13Kernel_traitsIf13__nv_bfloat16S2_S2_fjLj512ELj1ELj4ELj1ELj16ENS_18Kernel_traits_baseILj512EfS2_S2_S2_fjLj128EEEEELb0ELb1ELb1EEEvNS_9FwdParamsE --------------------------
	.section	.text._ZN10layer_norm31ln_parallel_residual_fwd_kernelINS_13Kernel_traitsIf13__nv_bfloat16S2_S2_fjLj512ELj1ELj4ELj1ELj16ENS_18Kernel_traits_baseILj512EfS2_S2_S2_fjLj128EEEEELb0ELb1ELb1EEEvNS_9FwdParamsE,"ax",@progbits
	.align	128
        .global         _ZN10layer_norm31ln_parallel_residual_fwd_kernelINS_13Kernel_traitsIf13__nv_bfloat16S2_S2_fjLj512ELj1ELj4ELj1ELj16ENS_18Kernel_traits_baseILj512EfS2_S2_S2_fjLj128EEEEELb0ELb1ELb1EEEvNS_9FwdParamsE
        .type           _ZN10layer_norm31ln_parallel_residual_fwd_kernelINS_13Kernel_traitsIf13__nv_bfloat16S2_S2_fjLj512ELj1ELj4ELj1ELj16ENS_18Kernel_traits_baseILj512EfS2_S2_S2_fjLj128EEEEELb0ELb1ELb1EEEvNS_9FwdParamsE,@function
        .size           _ZN10layer_norm31ln_parallel_residual_fwd_kernelINS_13Kernel_traitsIf13__nv_bfloat16S2_S2_fjLj512ELj1ELj4ELj1ELj16ENS_18Kernel_traits_baseILj512EfS2_S2_S2_fjLj128EEEEELb0ELb1ELb1EEEvNS_9FwdParamsE,(.L_x_14209 - _ZN10layer_norm31ln_parallel_residual_fwd_kernelINS_13Kernel_traitsIf13__nv_bfloat16S2_S2_fjLj512ELj1ELj4ELj1ELj16ENS_18Kernel_traits_baseILj512EfS2_S2_S2_fjLj128EEEEELb0ELb1ELb1EEEvNS_9FwdParamsE)
        .other          _ZN10layer_norm31ln_parallel_residual_fwd_kernelINS_13Kernel_traitsIf13__nv_bfloat16S2_S2_fjLj512ELj1ELj4ELj1ELj16ENS_18Kernel_traits_baseILj512EfS2_S2_S2_fjLj128EEEEELb0ELb1ELb1EEEvNS_9FwdParamsE,@"STO_CUDA_ENTRY STV_DEFAULT"
_ZN10layer_norm31ln_parallel_residual_fwd_kernelINS_13Kernel_traitsIf13__nv_bfloat16S2_S2_fjLj512ELj1ELj4ELj1ELj16ENS_18Kernel_traits_baseILj512EfS2_S2_S2_fjLj128EEEEELb0ELb1ELb1EEEvNS_9FwdParamsE:
.text._ZN10layer_norm31ln_parallel_residual_fwd_kernelINS_13Kernel_traitsIf13__nv_bfloat16S2_S2_fjLj512ELj1ELj4ELj1ELj16ENS_18Kernel_traits_baseILj512EfS2_S2_S2_fjLj128EEEEELb0ELb1ELb1EEEvNS_9FwdParamsE:
[----:B------:R-:W-:Y:S01]  /*0000*/  LDC R1, c[0x0][0x28] ;  /* 0x00000a00ff017b82 */ /* 0x000fe20000000800 */
[----:B------:R-:W0:Y:S07]  /*0010*/  S2R R52, SR_TID.X ;  /* 0x0000000000347919 */ /* 0x000e2e0000002100 */
[----:B------:R-:W1:Y:S01]  /*0020*/  LDC.64 R6, c[0x0][0x228] ;  /* 0x00008a00ff067b82 */ /* 0x000e620000000a00 */
[----:B------:R-:W-:Y:S01]  /*0030*/  ULDC.64 UR6, c[0x0][0x2c8] ;  /* 0x0000b20000067ab9 */ /* 0x000fe20000000a00 */
[----:B------:R-:W-:Y:S01]  /*0040*/  ULDC.64 UR4, c[0x0][0x230] ;  /* 0x00008c0000047ab9 */ /* 0x000fe20000000a00 */
[----:B------:R-:W-:-:S02]  /*0050*/  ISETP.NE.U32.AND P1, PT, RZ, UR6, PT ;  /* 0x00000006ff007c0c */ /* 0x000fc4000bf25070 */
[----:B------:R-:W-:Y:S02]  /*0060*/  CS2R R40, SRZ ;  /* 0x0000000000287805 */ /* 0x000fe4000001ff00 */
[----:B------:R-:W-:Y:S02]  /*0070*/  CS2R R42, SRZ ;  /* 0x00000000002a7805 */ /* 0x000fe4000001ff00 */
[----:B------:R-:W-:Y:S02]  /*0080*/  CS2R R36, SRZ ;  /* 0x0000000000247805 */ /* 0x000fe4000001ff00 */
[----:B------:R-:W-:Y:S02]  /*0090*/  ISETP.NE.AND.EX P1, PT, RZ, UR7, PT, P1 ;  /* 0x00000007ff007c0c */ /* 0x000fe4000bf25310 */
[----:B------:R-:W-:Y:S02]  /*00a0*/  CS2R R38, SRZ ;  /* 0x0000000000267805 */ /* 0x000fe4000001ff00 */
[----:B------:R-:W-:-:S02]  /*00b0*/  CS2R R32, SRZ ;  /* 0x0000000000207805 */ /* 0x000fc4000001ff00 */
[----:B------:R-:W-:Y:S02]  /*00c0*/  CS2R R34, SRZ ;  /* 0x0000000000227805 */ /* 0x000fe4000001ff00 */
[----:B------:R-:W-:Y:S02]  /*00d0*/  CS2R R28, SRZ ;  /* 0x00000000001c7805 */ /* 0x000fe4000001ff00 */
[----:B------:R-:W-:Y:S01]  /*00e0*/  CS2R R30, SRZ ;  /* 0x00000000001e7805 */ /* 0x000fe2000001ff00 */
[----:B------:R-:W2:Y:S01]  /*00f0*/  S2R R2, SR_CTAID.X ;  /* 0x0000000000027919 */ /* 0x000ea20000002500 */
[----:B------:R-:W-:Y:S01]  /*0100*/  ULDC.64 UR8, c[0x0][0x260] ;  /* 0x0000980000087ab9 */ /* 0x000fe20000000a00 */
[----:B-1----:R-:W-:-:S04]  /*0110*/  LOP3.LUT P0, RZ, R6, UR4, RZ, 0xfc, !PT ;  /* 0x0000000406ff7c12 */ /* 0x002fc8000f80fcff */
[----:B------:R-:W-:Y:S01]  /*0120*/  LOP3.LUT P0, RZ, R7, UR5, RZ, 0xfc, P0 ;  /* 0x0000000507ff7c12 */ /* 0x000fe2000800fcff */
[----:B------:R-:W-:Y:S01]  /*0130*/  ULDC.64 UR4, c[0x0][0x208] ;  /* 0x0000820000047ab9 */ /* 0x000fe20000000a00 */
[----:B0-----:R-:W-:Y:S02]  /*0140*/  SHF.L.U32 R0, R52, 0x5, RZ ;  /* 0x0000000534007819 */ /* 0x001fe400000006ff */
[----:B------:R-:W-:Y:S02]  /*0150*/  SHF.R.U32.HI R53, RZ, 0x5, R52 ;  /* 0x00000005ff357819 */ /* 0x000fe40000011634 */
[----:B------:R-:W-:-:S04]  /*0160*/  LOP3.LUT R0, R0, 0x3e0, RZ, 0xc0, !PT ;  /* 0x000003e000007812 */ /* 0x000fc800078ec0ff */
[----:B------:R-:W-:Y:S01]  /*0170*/  IADD3 R4, P3, R0, UR6, RZ ;  /* 0x0000000600047c10 */ /* 0x000fe2000ff7e0ff */
[----:B------:R-:W-:-:S03]  /*0180*/  ULDC UR6, c[0x0][0x214] ;  /* 0x0000850000067ab9 */ /* 0x000fc60000000800 */
[----:B------:R-:W-:Y:S02]  /*0190*/  IADD3.X R5, RZ, UR7, RZ, P3, !PT ;  /* 0x00000007ff057c10 */ /* 0x000fe40009ffe4ff */
[----:B--2---:R-:W-:Y:S02]  /*01a0*/  LEA R53, R2, R53, 0x2 ;  /* 0x0000003502357211 */ /* 0x004fe400078e10ff */
[----:B------:R-:W-:Y:S01]  /*01b0*/  IADD3 R2, P2, R0, UR8, RZ ;  /* 0x0000000800027c10 */ /* 0x000fe2000ff5e0ff */
[----:B------:R0:W5:Y:S04]  /*01c0*/  @P1 LDG.E.128 R40, desc[UR4][R4.64] ;  /* 0x0000000404281981 */ /* 0x000168000c1e1d00 */
[----:B------:R0:W5:Y:S01]  /*01d0*/  @P1 LDG.E.128 R36, desc[UR4][R4.64+0x10] ;  /* 0x0000100404241981 */ /* 0x000162000c1e1d00 */
[----:B------:R-:W-:Y:S01]  /*01e0*/  IMAD.X R3, RZ, RZ, UR9, P2 ;  /* 0x00000009ff037e24 */ /* 0x000fe200090e06ff */
[----:B------:R-:W-:-:S02]  /*01f0*/  ISETP.GE.AND P2, PT, R53, UR6, PT ;  /* 0x0000000635007c0c */ /* 0x000fc4000bf46270 */
[----:B------:R0:W5:Y:S04]  /*0200*/  @P1 LDG.E.128 R32, desc[UR4][R4.64+0x400] ;  /* 0x0004000404201981 */ /* 0x000168000c1e1d00 */
[----:B------:R0:W5:Y:S07]  /*0210*/  @P1 LDG.E.128 R28, desc[UR4][R4.64+0x410] ;  /* 0x00041004041c1981 */ /* 0x00016e000c1e1d00 */
[----:B------:R-:W-:Y:S05]  /*0220*/  @P2 EXIT ;  /* 0x000000000000294d */ /* 0x000fea0003800000 */
[----:B------:R1:W5:Y:S04]  /*0230*/  LDG.E.128 R24, desc[UR4][R2.64] ;  /* 0x0000000402187981 */ /* 0x000368000c1e1d00 */
[----:B------:R1:W5:Y:S04]  /*0240*/  LDG.E.128 R20, desc[UR4][R2.64+0x10] ;  /* 0x0000100402147981 */ /* 0x000368000c1e1d00 */
[----:B------:R1:W5:Y:S04]  /*0250*/  LDG.E.128 R16, desc[UR4][R2.64+0x400] ;  /* 0x0004000402107981 */ /* 0x000368000c1e1d00 */
[----:B------:R1:W5:Y:S01]  /*0260*/  LDG.E.128 R12, desc[UR4][R2.64+0x410] ;  /* 0x00041004020c7981 */ /* 0x000362000c1e1d00 */
[----:B------:R-:W-:Y:S01]  /*0270*/  ISETP.NE.U32.AND P1, PT, R6, RZ, PT ;  /* 0x000000ff0600720c */ /* 0x000fe20003f25070 */
[----:B------:R-:W-:Y:S01]  /*0280*/  ULDC.U8 UR6, c[0x0][0x2a0] ;  /* 0x0000a80000067ab9 */ /* 0x000fe20000000000 */
[----:B------:R-:W-:Y:S01]  /*0290*/  LOP3.LUT R52, R52, 0x1f, RZ, 0xc0, !PT ;  /* 0x0000001f34347812 */ /* 0x000fe200078ec0ff */
[----:B------:R-:W-:Y:S01]  /*02a0*/  ULDC UR7, c[0x0][0x2d8] ;  /* 0x0000b60000077ab9 */ /* 0x000fe20000000800 */
[----:B------:R-:W-:Y:S01]  /*02b0*/  ISETP.NE.AND.EX P1, PT, R7, RZ, PT, P1 ;  /* 0x000000ff0700720c */ /* 0x000fe20003f25310 */
[----:B------:R-:W-:Y:S01]  /*02c0*/  ULDC.64 UR12, c[0x0][0x230] ;  /* 0x00008c00000c7ab9 */ /* 0x000fe20000000a00 */
[----:B------:R-:W-:Y:S01]  /*02d0*/  ISETP.NE.AND P5, PT, RZ, UR6, PT ;  /* 0x00000006ff007c0c */ /* 0x000fe2000bfa5270 */
[----:B------:R-:W-:Y:S01]  /*02e0*/  ULDC UR6, c[0x0][0x218] ;  /* 0x0000860000067ab9 */ /* 0x000fe20000000800 */
[----:B------:R-:W-:Y:S01]  /*02f0*/  ULDC.64 UR10, c[0x0][0x228] ;  /* 0x00008a00000a7ab9 */ /* 0x000fe20000000a00 */
[----:B-1----:R-:W-:-:S10]  /*0300*/  ULDC.64 UR8, c[0x0][0x2b8] ;  /* 0x0000ae0000087ab9 */ /* 0x002fd40000000a00 */
.L_x_3244:
[----:B-1----:R-:W1:Y:S01]  /*0310*/  LDC.64 R64, c[0x0][0x220] ;  /* 0x00008800ff407b82 */ /* 0x002e620000000a00 */
        /* <DEDUP_REMOVED lines=9> */
[C---:B-1----:R-:W-:Y:S01]  /*03b0*/  IMAD.WIDE.U32 R48, R3.reuse, 0x10, R64 ;  /* 0x0000001003307825 */ /* 0x042fe200078e0040 */
[----:B------:R-:W-:-:S03]  /*03c0*/  @P2 LEA.HI.X R57, R3, UR13, RZ, 0x4, P4 ;  /* 0x0000000d03392c11 */ /* 0x000fc6000a0f24ff */
[----:B-----5:R1:W5:Y:S04]  /*03d0*/  @P1 LDG.E.128 R8, desc[UR4][R54.64] ;  /* 0x0000000436081981 */ /* 0x020368000c1e1d00 */
[----:B------:R-:W2:Y:S04]  /*03e0*/  LDG.E.128 R48, desc[UR4][R48.64] ;  /* 0x0000000430307981 */ /* 0x000ea8000c1e1d00 */
[----:B0-----:R1:W5:Y:S01]  /*03f0*/  @P2 LDG.E.128 R4, desc[UR4][R56.64] ;  /* 0x0000000438042981 */ /* 0x001362000c1e1d00 */
[----:B------:R-:W-:-:S04]  /*0400*/  ISETP.NE.U32.AND P3, PT, RZ, UR10, PT ;  /* 0x0000000aff007c0c */ /* 0x000fc8000bf65070 */
[----:B------:R-:W-:Y:S02]  /*0410*/  ISETP.NE.AND.EX P3, PT, RZ, UR11, PT, P3 ;  /* 0x0000000bff007c0c */ /* 0x000fe4000bf65330 */
[C---:B--2---:R-:W-:Y:S02]  /*0420*/  SHF.L.U32 R2, R48.reuse, 0x10, RZ ;  /* 0x0000001030027819 */ /* 0x044fe400000006ff */
[----:B------:R-:W-:-:S09]  /*0430*/  PRMT R0, R48, 0x7632, R0 ;  /* 0x0000763230007816 */ /* 0x000fd20000000000 */
[----:B-1----:R-:W-:Y:S05]  /*0440*/  @P3 BRA `(.L_x_3179) ;  /* 0x0000000000203947 */ /* 0x002fea0003800000 */
[----:B------:R-:W-:-:S04]  /*0450*/  ISETP.NE.U32.AND P4, PT, RZ, UR12, PT ;  /* 0x0000000cff007c0c */ /* 0x000fc8000bf85070 */
[----:B------:R-:W-:-:S13]  /*0460*/  ISETP.NE.AND.EX P4, PT, RZ, UR13, PT, P4 ;  /* 0x0000000dff007c0c */ /* 0x000fda000bf85340 */
[----:B------:R-:W-:Y:S05]  /*0470*/  @P4 BRA `(.L_x_3180) ;  /* 0x0000000000084947 */ /* 0x000fea0003800000 */
[----:B------:R-:W-:Y:S05]  /*0480*/  @P0 BRA `(.L_x_3181) ;  /* 0x0000000000200947 */ /* 0x000fea0003800000 */
[----:B------:R-:W-:Y:S05]  /*0490*/  BRA `(.L_x_3182) ;  /* 0x0000000000247947 */ /* 0x000fea0003800000 */
.L_x_3180:
[----:B-----5:R-:W-:-:S05]  /*04a0*/  SHF.L.U32 R55, R4, 0x10, RZ ;  /* 0x0000001004377819 */ /* 0x020fca00000006ff */
[----:B------:R-:W-:Y:S01]  /*04b0*/  FADD.FTZ R2, R2, R55 ;  /* 0x0000003702027221 */ /* 0x000fe20000010000 */
[----:B------:R-:W-:Y:S06]  /*04c0*/  BRA `(.L_x_3181) ;  /* 0x0000000000107947 */ /* 0x000fec0003800000 */
.L_x_3179:
[----:B-----5:R-:W-:Y:S01]  /*04d0*/  SHF.L.U32 R55, R8, 0x10, RZ ;  /* 0x0000001008377819 */ /* 0x020fe200000006ff */
[----:B------:R-:W-:-:S04]  /*04e0*/  @P2 IMAD.U32 R57, R4, 0x10000, RZ ;  /* 0x0001000004392824 */ /* 0x000fc800078e00ff */
[----:B------:R-:W-:-:S04]  /*04f0*/  FADD.FTZ R2, R2, R55 ;  /* 0x0000003702027221 */ /* 0x000fc80000010000 */
[----:B------:R-:W-:-:S07]  /*0500*/  @P2 FADD.FTZ R2, R2, R57 ;  /* 0x0000003902022221 */ /* 0x000fce0000010000 */
.L_x_3181:
[----:B------:R-:W-:-:S04]  /*0510*/  F2FP.BF16.F32.PACK_AB R48, RZ, R2 ;  /* 0x00000002ff30723e */ /* 0x000fc800000010ff */
[----:B------:R-:W-:-:S07]  /*0520*/  PRMT R44, R48, 0x7610, R44 ;  /* 0x00007610302c7816 */ /* 0x000fce000000002c */
.L_x_3182:
[----:B------:R-:W-:Y:S01]  /*0530*/  SHF.L.U32 R55, R0, 0x10, RZ ;  /* 0x0000001000377819 */ /* 0x000fe200000006ff */
[----:B------:R-:W-:Y:S06]  /*0540*/  @P3 BRA `(.L_x_3183) ;  /* 0x0000000000243947 */ /* 0x000fec0003800000 */
[----:B------:R-:W-:-:S04]  /*0550*/  ISETP.NE.U32.AND P4, PT, RZ, UR12, PT ;  /* 0x0000000cff007c0c */ /* 0x000fc8000bf85070 */
[----:B------:R-:W-:-:S13]  /*0560*/  ISETP.NE.AND.EX P4, PT, RZ, UR13, PT, P4 ;  /* 0x0000000dff007c0c */ /* 0x000fda000bf85340 */
[----:B------:R-:W-:Y:S05]  /*0570*/  @P4 BRA `(.L_x_3184) ;  /* 0x0000000000084947 */ /* 0x000fea0003800000 */
[----:B------:R-:W-:Y:S05]  /*0580*/  @P0 BRA `(.L_x_3185) ;  /* 0x00000000002c0947 */ /* 0x000fea0003800000 */
[----:B------:R-:W-:Y:S05]  /*0590*/  BRA `(.L_x_3186) ;  /* 0x0000000000307947 */ /* 0x000fea0003800000 */
.L_x_3184:
[----:B-----5:R-:W-:-:S04]  /*05a0*/  PRMT R0, R4, 0x7632, R0 ;  /* 0x0000763204007816 */ /* 0x020fc80000000000 */
[----:B------:R-:W-:-:S05]  /*05b0*/  SHF.L.U32 R0, R0, 0x10, RZ ;  /* 0x0000001000007819 */ /* 0x000fca00000006ff */
[----:B------:R-:W-:Y:S01]  /*05c0*/  FADD.FTZ R55, R55, R0 ;  /* 0x0000000037377221 */ /* 0x000fe20000010000 */
[----:B------:R-:W-:Y:S06]  /*05d0*/  BRA `(.L_x_3185) ;  /* 0x0000000000187947 */ /* 0x000fec0003800000 */
.L_x_3183:
[----:B-----5:R-:W-:Y:S02]  /*05e0*/  PRMT R0, R8, 0x7632, R0 ;  /* 0x0000763208007816 */ /* 0x020fe40000000000 */
[----:B------:R-:W-:Y:S02]  /*05f0*/  @P2 PRMT R48, R4, 0x7632, R48 ;  /* 0x0000763204302816 */ /* 0x000fe40000000030 */
[----:B------:R-:W-:-:S03]  /*0600*/  SHF.L.U32 R0, R0, 0x10, RZ ;  /* 0x0000001000007819 */ /* 0x000fc600000006ff */
[----:B------:R-:W-:Y:S02]  /*0610*/  @P2 IMAD.U32 R48, R48, 0x10000, RZ ;  /* 0x0001000030302824 */ /* 0x000fe400078e00ff */
[----:B------:R-:W-:-:S04]  /*0620*/  FADD.FTZ R55, R55, R0 ;  /* 0x0000000037377221 */ /* 0x000fc80000010000 */
[----:B------:R-:W-:-:S07]  /*0630*/  @P2 FADD.FTZ R55, R55, R48 ;  /* 0x0000003037372221 */ /* 0x000fce0000010000 */
.L_x_3185:
[----:B------:R-:W-:-:S04]  /*0640*/  F2FP.BF16.F32.PACK_AB R0, RZ, R55 ;  /* 0x00000037ff00723e */ /* 0x000fc800000010ff */
[----:B------:R-:W-:-:S07]  /*0650*/  PRMT R44, R44, 0x5410, R0 ;  /* 0x000054102c2c7816 */ /* 0x000fce0000000000 */
.L_x_3186:
        /* <DEDUP_REMOVED lines=8> */
.L_x_3188:
[----:B-----5:R-:W-:-:S05]  /*06e0*/  SHF.L.U32 R57, R5, 0x10, RZ ;  /* 0x0000001005397819 */ /* 0x020fca00000006ff */
[----:B------:R-:W-:Y:S01]  /*06f0*/  FADD.FTZ R54, R54, R57 ;  /* 0x0000003936367221 */ /* 0x000fe20000010000 */
[----:B------:R-:W-:Y:S06]  /*0700*/  BRA `(.L_x_3189) ;  /* 0x0000000000107947 */ /* 0x000fec0003800000 */
.L_x_3187:
[----:B-----5:R-:W-:Y:S01]  /*0710*/  SHF.L.U32 R57, R9, 0x10, RZ ;  /* 0x0000001009397819 */ /* 0x020fe200000006ff */
[----:B------:R-:W-:-:S04]  /*0720*/  @P2 IMAD.U32 R59, R5, 0x10000, RZ ;  /* 0x00010000053b2824 */ /* 0x000fc800078e00ff */
[----:B------:R-:W-:-:S04]  /*0730*/  FADD.FTZ R54, R54, R57 ;  /* 0x0000003936367221 */ /* 0x000fc80000010000 */
[----:B------:R-:W-:-:S07]  /*0740*/  @P2 FADD.FTZ R54, R54, R59 ;  /* 0x0000003b36362221 */ /* 0x000fce0000010000 */
.L_x_3189:
[----:B------:R-:W-:-:S04]  /*0750*/  F2FP.BF16.F32.PACK_AB R0, RZ, R54 ;  /* 0x00000036ff00723e */ /* 0x000fc800000010ff */
[----:B------:R-:W-:-:S07]  /*0760*/  PRMT R45, R0, 0x7610, R45 ;  /* 0x00007610002d7816 */ /* 0x000fce000000002d */
.L_x_3190:
[----:B------:R-:W-:Y:S01]  /*0770*/  SHF.L.U32 R57, R49, 0x10, RZ ;  /* 0x0000001031397819 */ /* 0x000fe200000006ff */
[----:B------:R-:W-:Y:S06]  /*0780*/  @P3 BRA `(.L_x_3191) ;  /* 0x0000000000243947 */ /* 0x000fec0003800000 */
[----:B------:R-:W-:-:S04]  /*0790*/  ISETP.NE.U32.AND P4, PT, RZ, UR12, PT ;  /* 0x0000000cff007c0c */ /* 0x000fc8000bf85070 */
[----:B------:R-:W-:-:S13]  /*07a0*/  ISETP.NE.AND.EX P4, PT, RZ, UR13, PT, P4 ;  /* 0x0000000dff007c0c */ /* 0x000fda000bf85340 */
[----:B------:R-:W-:Y:S05]  /*07b0*/  @P4 BRA `(.L_x_3192) ;  /* 0x0000000000084947 */ /* 0x000fea0003800000 */
[----:B------:R-:W-:Y:S05]  /*07c0*/  @P0 BRA `(.L_x_3193) ;  /* 0x00000000002c0947 */ /* 0x000fea0003800000 */
[----:B------:R-:W-:Y:S05]  /*07d0*/  BRA `(.L_x_3194) ;  /* 0x0000000000307947 */ /* 0x000fea0003800000 */
.L_x_3192:
[----:B-----5:R-:W-:-:S04]  /*07e0*/  PRMT R0, R5, 0x7632, R0 ;  /* 0x0000763205007816 */ /* 0x020fc80000000000 */
[----:B------:R-:W-:-:S05]  /*07f0*/  SHF.L.U32 R0, R0, 0x10, RZ ;  /* 0x0000001000007819 */ /* 0x000fca00000006ff */
[----:B------:R-:W-:Y:S01]  /*0800*/  FADD.FTZ R57, R57, R0 ;  /* 0x0000000039397221 */ /* 0x000fe20000010000 */
[----:B------:R-:W-:Y:S06]  /*0810*/  BRA `(.L_x_3193) ;  /* 0x0000000000187947 */ /* 0x000fec0003800000 */
.L_x_3191:
[----:B-----5:R-:W-:Y:S02]  /*0820*/  PRMT R0, R9, 0x7632, R0 ;  /* 0x0000763209007816 */ /* 0x020fe40000000000 */
[----:B------:R-:W-:Y:S02]  /*0830*/  @P2 PRMT R48, R5, 0x7632, R48 ;  /* 0x0000763205302816 */ /* 0x000fe40000000030 */
[----:B------:R-:W-:-:S03]  /*0840*/  SHF.L.U32 R0, R0, 0x10, RZ ;  /* 0x0000001000007819 */ /* 0x000fc600000006ff */
[----:B------:R-:W-:Y:S02]  /*0850*/  @P2 IMAD.U32 R48, R48, 0x10000, RZ ;  /* 0x0001000030302824 */ /* 0x000fe400078e00ff */
[----:B------:R-:W-:-:S04]  /*0860*/  FADD.FTZ R57, R57, R0 ;  /* 0x0000000039397221 */ /* 0x000fc80000010000 */
[----:B------:R-:W-:-:S07]  /*0870*/  @P2 FADD.FTZ R57, R57, R48 ;  /* 0x0000003039392221 */ /* 0x000fce0000010000 */
.L_x_3193:
[----:B------:R-:W-:-:S04]  /*0880*/  F2FP.BF16.F32.PACK_AB R0, RZ, R57 ;  /* 0x00000039ff00723e */ /* 0x000fc800000010ff */
[----:B------:R-:W-:-:S07]  /*0890*/  PRMT R45, R45, 0x5410, R0 ;  /* 0x000054102d2d7816 */ /* 0x000fce0000000000 */
.L_x_3194:
        /* <DEDUP_REMOVED lines=8> */
.L_x_3196:
[----:B-----5:R-:W-:-:S05]  /*0920*/  SHF.L.U32 R49, R6, 0x10, RZ ;  /* 0x0000001006317819 */ /* 0x020fca00000006ff */
[----:B------:R-:W-:Y:S01]  /*0930*/  FADD.FTZ R56, R56, R49 ;  /* 0x0000003138387221 */ /* 0x000fe20000010000 */
[----:B------:R-:W-:Y:S06]  /*0940*/  BRA `(.L_x_3197) ;  /* 0x0000000000107947 */ /* 0x000fec0003800000 */
.L_x_3195:
[----:B-----5:R-:W-:Y:S01]  /*0950*/  SHF.L.U32 R49, R10, 0x10, RZ ;  /* 0x000000100a317819 */ /* 0x020fe200000006ff */
[----:B------:R-:W-:-:S04]  /*0960*/  @P2 IMAD.U32 R59, R6, 0x10000, RZ ;  /* 0x00010000063b2824 */ /* 0x000fc800078e00ff */
[----:B------:R-:W-:-:S04]  /*0970*/  FADD.FTZ R56, R56, R49 ;  /* 0x0000003138387221 */ /* 0x000fc80000010000 */
[----:B------:R-:W-:-:S07]  /*0980*/  @P2 FADD.FTZ R56, R56, R59 ;  /* 0x0000003b38382221 */ /* 0x000fce0000010000 */
.L_x_3197:
[----:B------:R-:W-:-:S04]  /*0990*/  F2FP.BF16.F32.PACK_AB R0, RZ, R56 ;  /* 0x00000038ff00723e */ /* 0x000fc800000010ff */
[----:B------:R-:W-:-:S07]  /*09a0*/  PRMT R46, R0, 0x7610, R46 ;  /* 0x00007610002e7816 */ /* 0x000fce000000002e */
.L_x_3198:
[----:B------:R-:W-:Y:S01]  /*09b0*/  SHF.L.U32 R59, R50, 0x10, RZ ;  /* 0x00000010323b7819 */ /* 0x000fe200000006ff */
[----:B------:R-:W-:Y:S06]  /*09c0*/  @P3 BRA `(.L_x_3199) ;  /* 0x0000000000243947 */ /* 0x000fec0003800000 */
[----:B------:R-:W-:-:S04]  /*09d0*/  ISETP.NE.U32.AND P4, PT, RZ, UR12, PT ;  /* 0x0000000cff007c0c */ /* 0x000fc8000bf85070 */
[----:B------:R-:W-:-:S13]  /*09e0*/  ISETP.NE.AND.EX P4, PT, RZ, UR13, PT, P4 ;  /* 0x0000000dff007c0c */ /* 0x000fda000bf85340 */
[----:B------:R-:W-:Y:S05]  /*09f0*/  @P4 BRA `(.L_x_3200) ;  /* 0x0000000000084947 */ /* 0x000fea0003800000 */
[----:B------:R-:W-:Y:S05]  /*0a00*/  @P0 BRA `(.L_x_3201) ;  /* 0x00000000002c0947 */ /* 0x000fea0003800000 */
[----:B------:R-:W-:Y:S05]  /*0a10*/  BRA `(.L_x_3202) ;  /* 0x0000000000307947 */ /* 0x000fea0003800000 */
.L_x_3200:
[----:B-----5:R-:W-:-:S04]  /*0a20*/  PRMT R0, R6, 0x7632, R0 ;  /* 0x0000763206007816 */ /* 0x020fc80000000000 */
[----:B------:R-:W-:-:S05]  /*0a30*/  SHF.L.U32 R0, R0, 0x10, RZ ;  /* 0x0000001000007819 */ /* 0x000fca00000006ff */
[----:B------:R-:W-:Y:S01]  /*0a40*/  FADD.FTZ R59, R59, R0 ;  /* 0x000000003b3b7221 */ /* 0x000fe20000010000 */
[----:B------:R-:W-:Y:S06]  /*0a50*/  BRA `(.L_x_3201) ;  /* 0x0000000000187947 */ /* 0x000fec0003800000 */
.L_x_3199:
[----:B-----5:R-:W-:Y:S02]  /*0a60*/  PRMT R0, R10, 0x7632, R0 ;  /* 0x000076320a007816 */ /* 0x020fe40000000000 */
[----:B------:R-:W-:Y:S02]  /*0a70*/  @P2 PRMT R48, R6, 0x7632, R48 ;  /* 0x0000763206302816 */ /* 0x000fe40000000030 */
[----:B------:R-:W-:-:S03]  /*0a80*/  SHF.L.U32 R0, R0, 0x10, RZ ;  /* 0x0000001000007819 */ /* 0x000fc600000006ff */
[----:B------:R-:W-:Y:S02]  /*0a90*/  @P2 IMAD.U32 R48, R48, 0x10000, RZ ;  /* 0x0001000030302824 */ /* 0x000fe400078e00ff */
[----:B------:R-:W-:-:S04]  /*0aa0*/  FADD.FTZ R59, R59, R0 ;  /* 0x000000003b3b7221 */ /* 0x000fc80000010000 */
[----:B------:R-:W-:-:S07]  /*0ab0*/  @P2 FADD.FTZ R59, R59, R48 ;  /* 0x000000303b3b2221 */ /* 0x000fce0000010000 */
.L_x_3201:
[----:B------:R-:W-:-:S04]  /*0ac0*/  F2FP.BF16.F32.PACK_AB R0, RZ, R59 ;  /* 0x0000003bff00723e */ /* 0x000fc800000010ff */
[----:B------:R-:W-:-:S07]  /*0ad0*/  PRMT R46, R46, 0x5410, R0 ;  /* 0x000054102e2e7816 */ /* 0x000fce0000000000 */
.L_x_3202:
        /* <DEDUP_REMOVED lines=8> */
.L_x_3204:
[----:B-----5:R-:W-:-:S05]  /*0b60*/  SHF.L.U32 R49, R7, 0x10, RZ ;  /* 0x0000001007317819 */ /* 0x020fca00000006ff */
[----:B------:R-:W-:Y:S01]  /*0b70*/  FADD.FTZ R58, R58, R49 ;  /* 0x000000313a3a7221 */ /* 0x000fe20000010000 */
[----:B------:R-:W-:Y:S06]  /*0b80*/  BRA `(.L_x_3205) ;  /* 0x0000000000107947 */ /* 0x000fec0003800000 */
.L_x_3203:
[----:B-----5:R-:W-:Y:S01]  /*0b90*/  SHF.L.U32 R49, R11, 0x10, RZ ;  /* 0x000000100b317819 */ /* 0x020fe200000006ff */
[----:B------:R-:W-:-:S04]  /*0ba0*/  @P2 IMAD.U32 R61, R7, 0x10000, RZ ;  /* 0x00010000073d2824 */ /* 0x000fc800078e00ff */
[----:B------:R-:W-:-:S04]  /*0bb0*/  FADD.FTZ R58, R58, R49 ;  /* 0x000000313a3a7221 */ /* 0x000fc80000010000 */
[----:B------:R-:W-:-:S07]  /*0bc0*/  @P2 FADD.FTZ R58, R58, R61 ;  /* 0x0000003d3a3a2221 */ /* 0x000fce0000010000 */
.L_x_3205:
[----:B------:R-:W-:-:S04]  /*0bd0*/  F2FP.BF16.F32.PACK_AB R0, RZ, R58 ;  /* 0x0000003aff00723e */ /* 0x000fc800000010ff */
[----:B------:R-:W-:-:S07]  /*0be0*/  PRMT R47, R0, 0x7610, R47 ;  /* 0x00007610002f7816 */ /* 0x000fce000000002f */
.L_x_3206:
[----:B------:R-:W-:Y:S01]  /*0bf0*/  SHF.L.U32 R62, R51, 0x10, RZ ;  /* 0x00000010333e7819 */ /* 0x000fe200000006ff */
[----:B------:R-:W-:Y:S06]  /*0c00*/  @P3 BRA `(.L_x_3207) ;  /* 0x0000000000243947 */ /* 0x000fec0003800000 */
[----:B------:R-:W-:-:S04]  /*0c10*/  ISETP.NE.U32.AND P4, PT, RZ, UR12, PT ;  /* 0x0000000cff007c0c */ /* 0x000fc8000bf85070 */
[----:B------:R-:W-:-:S13]  /*0c20*/  ISETP.NE.AND.EX P4, PT, RZ, UR13, PT, P4 ;  /* 0x0000000dff007c0c */ /* 0x000fda000bf85340 */
[----:B------:R-:W-:Y:S05]  /*0c30*/  @P4 BRA `(.L_x_3208) ;  /* 0x0000000000084947 */ /* 0x000fea0003800000 */
[----:B------:R-:W-:Y:S05]  /*0c40*/  @P0 BRA `(.L_x_3209) ;  /* 0x00000000002c0947 */ /* 0x000fea0003800000 */
[----:B------:R-:W-:Y:S05]  /*0c50*/  BRA `(.L_x_3210) ;  /* 0x0000000000307947 */ /* 0x000fea0003800000 */
.L_x_3208:
[----:B-----5:R-:W-:-:S04]  /*0c60*/  PRMT R0, R7, 0x7632, R0 ;  /* 0x0000763207007816 */ /* 0x020fc80000000000 */
[----:B------:R-:W-:-:S05]  /*0c70*/  SHF.L.U32 R49, R0, 0x10, RZ ;  /* 0x0000001000317819 */ /* 0x000fca00000006ff */
[----:B------:R-:W-:Y:S01]  /*0c80*/  FADD.FTZ R62, R62, R49 ;  /* 0x000000313e3e7221 */ /* 0x000fe20000010000 */
[----:B------:R-:W-:Y:S06]  /*0c90*/  BRA `(.L_x_3209) ;  /* 0x0000000000187947 */ /* 0x000fec0003800000 */
.L_x_3207:
[----:B-----5:R-:W-:Y:S02]  /*0ca0*/  PRMT R0, R11, 0x7632, R0 ;  /* 0x000076320b007816 */ /* 0x020fe40000000000 */
[----:B------:R-:W-:Y:S02]  /*0cb0*/  @P2 PRMT R48, R7, 0x7632, R48 ;  /* 0x0000763207302816 */ /* 0x000fe40000000030 */
[----:B------:R-:W-:-:S03]  /*0cc0*/  SHF.L.U32 R49, R0, 0x10, RZ ;  /* 0x0000001000317819 */ /* 0x000fc600000006ff */
[----:B------:R-:W-:Y:S02]  /*0cd0*/  @P2 IMAD.U32 R51, R48, 0x10000, RZ ;  /* 0x0001000030332824 */ /* 0x000fe400078e00ff */
[----:B------:R-:W-:-:S04]  /*0ce0*/  FADD.FTZ R62, R62, R49 ;  /* 0x000000313e3e7221 */ /* 0x000fc80000010000 */
[----:B------:R-:W-:-:S07]  /*0cf0*/  @P2 FADD.FTZ R62, R62, R51 ;  /* 0x000000333e3e2221 */ /* 0x000fce0000010000 */
.L_x_3209:
[----:B------:R-:W-:-:S04]  /*0d00*/  F2FP.BF16.F32.PACK_AB R0, RZ, R62 ;  /* 0x0000003eff00723e */ /* 0x000fc800000010ff */
[----:B------:R-:W-:-:S07]  /*0d10*/  PRMT R47, R47, 0x5410, R0 ;  /* 0x000054102f2f7816 */ /* 0x000fce0000000000 */
.L_x_3210:
[----:B------:R-:W0:Y:S01]  /*0d20*/  @P0 LDC.64 R66, c[0x0][0x238] ;  /* 0x00008e00ff420b82 */ /* 0x000e220000000a00 */
[----:B------:R-:W-:-:S05]  /*0d30*/  IADD3 R61, R3, 0x20, RZ ;  /* 0x00000020033d7810 */ /* 0x000fca0007ffe0ff */
[----:B------:R-:W-:Y:S01]  /*0d40*/  IMAD.WIDE.U32 R48, R61, 0x10, R64 ;  /* 0x000000103d307825 */ /* 0x000fe200078e0040 */
[----:B0-----:R-:W-:-:S04]  /*0d50*/  @P0 LEA R66, P4, R3, R66, 0x4 ;  /* 0x0000004203420211 */ /* 0x001fc800078820ff */
[----:B------:R-:W-:Y:S02]  /*0d60*/  @P0 LEA.HI.X R67, R3, R67, RZ, 0x4, P4 ;  /* 0x0000004303430211 */ /* 0x000fe400020f24ff */
[----:B------:R-:W-:-:S03]  /*0d70*/  @P1 LEA R68, P4, R61, UR10, 0x4 ;  /* 0x0000000a3d441c11 */ /* 0x000fc6000f8820ff */
[----:B------:R0:W-:Y:S01]  /*0d80*/  @P0 STG.E.128 desc[UR4][R66.64], R44 ;  /* 0x0000002c42000986 */ /* 0x0001e2000c101d04 */
[C---:B------:R-:W-:Y:S02]  /*0d90*/  @P1 LEA.HI.X R69, R61.reuse, UR11, RZ, 0x4, P4 ;  /* 0x0000000b3d451c11 */ /* 0x040fe4000a0f24ff */
[C---:B------:R-:W-:Y:S01]  /*0da0*/  @P2 LEA R64, P4, R61.reuse, UR12, 0x4 ;  /* 0x0000000c3d402c11 */ /* 0x040fe2000f8820ff */
[----:B------:R-:W2:Y:S03]  /*0db0*/  LDG.E.128 R48, desc[UR4][R48.64] ;  /* 0x0000000430307981 */ /* 0x000ea6000c1e1d00 */
[----:B------:R-:W-:Y:S01]  /*0dc0*/  @P2 LEA.HI.X R65, R61, UR13, RZ, 0x4, P4 ;  /* 0x0000000d3d412c11 */ /* 0x000fe2000a0f24ff */
[----:B-----5:R0:W5:Y:S04]  /*0dd0*/  @P1 LDG.E.128 R8, desc[UR4][R68.64] ;  /* 0x0000000444081981 */ /* 0x020168000c1e1d00 */
[----:B------:R0:W5:Y:S01]  /*0de0*/  @P2 LDG.E.128 R4, desc[UR4][R64.64] ;  /* 0x0000000440042981 */ /* 0x000162000c1e1d00 */
[----:B--2---:R-:W-:-:S02]  /*0df0*/  SHF.L.U32 R60, R48, 0x10, RZ ;  /* 0x00000010303c7819 */ /* 0x004fc400000006ff */
[----:B------:R-:W-:Y:S01]  /*0e00*/  PRMT R0, R48, 0x7632, R0 ;  /* 0x0000763230007816 */ /* 0x000fe20000000000 */
[----:B0-----:R-:W-:Y:S06]  /*0e10*/  @P3 BRA `(.L_x_3211) ;  /* 0x0000000000203947 */ /* 0x001fec0003800000 */
[----:B------:R-:W-:-:S04]  /*0e20*/  ISETP.NE.U32.AND P4, PT, RZ, UR12, PT ;  /* 0x0000000cff007c0c */ /* 0x000fc8000bf85070 */
[----:B------:R-:W-:-:S13]  /*0e30*/  ISETP.NE.AND.EX P4, PT, RZ, UR13, PT, P4 ;  /* 0x0000000dff007c0c */ /* 0x000fda000bf85340 */
[----:B------:R-:W-:Y:S05]  /*0e40*/  @P4 BRA `(.L_x_3212) ;  /* 0x0000000000084947 */ /* 0x000fea0003800000 */
[----:B------:R-:W-:Y:S05]  /*0e50*/  @P0 BRA `(.L_x_3213) ;  /* 0x0000000000200947 */ /* 0x000fea0003800000 */
[----:B------:R-:W-:Y:S05]  /*0e60*/  BRA `(.L_x_3214) ;  /* 0x0000000000247947 */ /* 0x000fea0003800000 */
.L_x_3212:
[----:B-----5:R-:W-:-:S05]  /*0e70*/  SHF.L.U32 R63, R4, 0x10, RZ ;  /* 0x00000010043f7819 */ /* 0x020fca00000006ff */
[----:B------:R-:W-:Y:S01]  /*0e80*/  FADD.FTZ R60, R63, R60 ;  /* 0x0000003c3f3c7221 */ /* 0x000fe20000010000 */
[----:B------:R-:W-:Y:S06]  /*0e90*/  BRA `(.L_x_3213) ;  /* 0x0000000000107947 */ /* 0x000fec0003800000 */
.L_x_3211:
[----:B-----5:R-:W-:-:S04]  /*0ea0*/  IMAD.U32 R63, R8, 0x10000, RZ ;  /* 0x00010000083f7824 */ /* 0x020fc800078e00ff */
[----:B------:R-:W-:Y:S01]  /*0eb0*/  FADD.FTZ R60, R63, R60 ;  /* 0x0000003c3f3c7221 */ /* 0x000fe20000010000 */
[----:B------:R-:W-:-:S05]  /*0ec0*/  @P2 SHF.L.U32 R63, R4, 0x10, RZ ;  /* 0x00000010043f2819 */ /* 0x000fca00000006ff */
[----:B------:R-:W-:-:S07]  /*0ed0*/  @P2 FADD.FTZ R60, R63, R60 ;  /* 0x0000003c3f3c2221 */ /* 0x000fce0000010000 */
.L_x_3213:
[----:B------:R-:W-:-:S04]  /*0ee0*/  F2FP.BF16.F32.PACK_AB R48, RZ, R60 ;  /* 0x0000003cff30723e */ /* 0x000fc800000010ff */
[----:B------:R-:W-:-:S07]  /*0ef0*/  PRMT R44, R48, 0x7610, R44 ;  /* 0x00007610302c7816 */ /* 0x000fce000000002c */
.L_x_3214:
[----:B------:R-:W-:Y:S01]  /*0f00*/  SHF.L.U32 R64, R0, 0x10, RZ ;  /* 0x0000001000407819 */ /* 0x000fe200000006ff */
[----:B------:R-:W-:Y:S06]  /*0f10*/  @P3 BRA `(.L_x_3215) ;  /* 0x0000000000243947 */ /* 0x000fec0003800000 */
[----:B------:R-:W-:-:S04]  /*0f20*/  ISETP.NE.U32.AND P4, PT, RZ, UR12, PT ;  /* 0x0000000cff007c0c */ /* 0x000fc8000bf85070 */
[----:B------:R-:W-:-:S13]  /*0f30*/  ISETP.NE.AND.EX P4, PT, RZ, UR13, PT, P4 ;  /* 0x0000000dff007c0c */ /* 0x000fda000bf85340 */
[----:B------:R-:W-:Y:S05]  /*0f40*/  @P4 BRA `(.L_x_3216) ;  /* 0x0000000000084947 */ /* 0x000fea0003800000 */
[----:B------:R-:W-:Y:S05]  /*0f50*/  @P0 BRA `(.L_x_3217) ;  /* 0x00000000002c0947 */ /* 0x000fea0003800000 */
[----:B------:R-:W-:Y:S05]  /*0f60*/  BRA `(.L_x_3218) ;  /* 0x0000000000307947 */ /* 0x000fea0003800000 */
.L_x_3216:
[----:B-----5:R-:W-:-:S04]  /*0f70*/  PRMT R0, R4, 0x7632, R0 ;  /* 0x0000763204007816 */ /* 0x020fc80000000000 */
[----:B------:R-:W-:-:S05]  /*0f80*/  SHF.L.U32 R63, R0, 0x10, RZ ;  /* 0x00000010003f7819 */ /* 0x000fca00000006ff */
[----:B------:R-:W-:Y:S01]  /*0f90*/  FADD.FTZ R64, R64, R63 ;  /* 0x0000003f40407221 */ /* 0x000fe20000010000 */
[----:B------:R-:W-:Y:S06]  /*0fa0*/  BRA `(.L_x_3217) ;  /* 0x0000000000187947 */ /* 0x000fec0003800000 */
.L_x_3215:
[----:B-----5:R-:W-:-:S05]  /*0fb0*/  PRMT R0, R8, 0x7632, R0 ;  /* 0x0000763208007816 */ /* 0x020fca0000000000 */
[----:B------:R-:W-:Y:S01]  /*0fc0*/  IMAD.U32 R63, R0, 0x10000, RZ ;  /* 0x00010000003f7824 */ /* 0x000fe200078e00ff */
[----:B------:R-:W-:-:S03]  /*0fd0*/  @P2 PRMT R0, R4, 0x7632, R0 ;  /* 0x0000763204002816 */ /* 0x000fc60000000000 */
[----:B------:R-:W-:Y:S01]  /*0fe0*/  FADD.FTZ R64, R64, R63 ;  /* 0x0000003f40407221 */ /* 0x000fe20000010000 */
[----:B------:R-:W-:-:S05]  /*0ff0*/  @P2 SHF.L.U32 R63, R0, 0x10, RZ ;  /* 0x00000010003f2819 */ /* 0x000fca00000006ff */
[----:B------:R-:W-:-:S07]  /*1000*/  @P2 FADD.FTZ R64, R64, R63 ;  /* 0x0000003f40402221 */ /* 0x000fce0000010000 */
.L_x_3217:
[----:B------:R-:W-:-:S04]  /*1010*/  F2FP.BF16.F32.PACK_AB R0, RZ, R64 ;  /* 0x00000040ff00723e */ /* 0x000fc800000010ff */
[----:B------:R-:W-:-:S07]  /*1020*/  PRMT R44, R44, 0x5410, R0 ;  /* 0x000054102c2c7816 */ /* 0x000fce0000000000 */
.L_x_3218:
        /* <DEDUP_REMOVED lines=8> */
.L_x_3220:
[----:B-----5:R-:W-:-:S05]  /*10b0*/  SHF.L.U32 R0, R5, 0x10, RZ ;  /* 0x0000001005007819 */ /* 0x020fca00000006ff */
[----:B------:R-:W-:Y:S01]  /*10c0*/  FADD.FTZ R63, R0, R63 ;  /* 0x0000003f003f7221 */ /* 0x000fe20000010000 */
[----:B------:R-:W-:Y:S06]  /*10d0*/  BRA `(.L_x_3221) ;  /* 0x0000000000107947 */ /* 0x000fec0003800000 */
.L_x_3219:
[----:B-----5:R-:W-:-:S04]  /*10e0*/  IMAD.U32 R0, R9, 0x10000, RZ ;  /* 0x0001000009007824 */ /* 0x020fc800078e00ff */
[----:B------:R-:W-:Y:S01]  /*10f0*/  FADD.FTZ R63, R0, R63 ;  /* 0x0000003f003f7221 */ /* 0x000fe20000010000 */
[----:B------:R-:W-:-:S05]  /*1100*/  @P2 SHF.L.U32 R0, R5, 0x10, RZ ;  /* 0x0000001005002819 */ /* 0x000fca00000006ff */
[----:B------:R-:W-:-:S07]  /*1110*/  @P2 FADD.FTZ R63, R0, R63 ;  /* 0x0000003f003f2221 */ /* 0x000fce0000010000 */
.L_x_3221:
[----:B------:R-:W-:-:S04]  /*1120*/  F2FP.BF16.F32.PACK_AB R0, RZ, R63 ;  /* 0x0000003fff00723e */ /* 0x000fc800000010ff */
[----:B------:R-:W-:-:S07]  /*1130*/  PRMT R45, R0, 0x7610, R45 ;  /* 0x00007610002d7816 */ /* 0x000fce000000002d */
.L_x_3222:
[----:B------:R-:W-:Y:S01]  /*1140*/  SHF.L.U32 R66, R49, 0x10, RZ ;  /* 0x0000001031427819 */ /* 0x000fe200000006ff */
[----:B------:R-:W-:Y:S06]  /*1150*/  @P3 BRA `(.L_x_3223) ;  /* 0x0000000000243947 */ /* 0x000fec0003800000 */
[----:B------:R-:W-:-:S04]  /*1160*/  ISETP.NE.U32.AND P4, PT, RZ, UR12, PT ;  /* 0x0000000cff007c0c */ /* 0x000fc8000bf85070 */
[----:B------:R-:W-:-:S13]  /*1170*/  ISETP.NE.AND.EX P4, PT, RZ, UR13, PT, P4 ;  /* 0x0000000dff007c0c */ /* 0x000fda000bf85340 */
[----:B------:R-:W-:Y:S05]  /*1180*/  @P4 BRA `(.L_x_3224) ;  /* 0x0000000000084947 */ /* 0x000fea0003800000 */
[----:B------:R-:W-:Y:S05]  /*1190*/  @P0 BRA `(.L_x_3225) ;  /* 0x00000000002c0947 */ /* 0x000fea0003800000 */
[----:B------:R-:W-:Y:S05]  /*11a0*/  BRA `(.L_x_3226) ;  /* 0x0000000000307947 */ /* 0x000fea0003800000 */
.L_x_3224:
[----:B-----5:R-:W-:-:S04]  /*11b0*/  PRMT R0, R5, 0x7632, R0 ;  /* 0x0000763205007816 */ /* 0x020fc80000000000 */
[----:B------:R-:W-:-:S05]  /*11c0*/  SHF.L.U32 R49, R0, 0x10, RZ ;  /* 0x0000001000317819 */ /* 0x000fca00000006ff */
[----:B------:R-:W-:Y:S01]  /*11d0*/  FADD.FTZ R66, R66, R49 ;  /* 0x0000003142427221 */ /* 0x000fe20000010000 */
[----:B------:R-:W-:Y:S06]  /*11e0*/  BRA `(.L_x_3225) ;  /* 0x0000000000187947 */ /* 0x000fec0003800000 */
.L_x_3223:
[----:B-----5:R-:W-:-:S05]  /*11f0*/  PRMT R0, R9, 0x7632, R0 ;  /* 0x0000763209007816 */ /* 0x020fca0000000000 */
[----:B------:R-:W-:Y:S01]  /*1200*/  IMAD.U32 R49, R0, 0x10000, RZ ;  /* 0x0001000000317824 */ /* 0x000fe200078e00ff */
[----:B------:R-:W-:-:S03]  /*1210*/  @P2 PRMT R0, R5, 0x7632, R0 ;  /* 0x0000763205002816 */ /* 0x000fc60000000000 */
[----:B------:R-:W-:Y:S01]  /*1220*/  FADD.FTZ R66, R66, R49 ;  /* 0x0000003142427221 */ /* 0x000fe20000010000 */
[----:B------:R-:W-:-:S05]  /*1230*/  @P2 SHF.L.U32 R49, R0, 0x10, RZ ;  /* 0x0000001000312819 */ /* 0x000fca00000006ff */
[----:B------:R-:W-:-:S07]  /*1240*/  @P2 FADD.FTZ R66, R66, R49 ;  /* 0x0000003142422221 */ /* 0x000fce0000010000 */
.L_x_3225:
[----:B------:R-:W-:-:S04]  /*1250*/  F2FP.BF16.F32.PACK_AB R0, RZ, R66 ;  /* 0x00000042ff00723e */ /* 0x000fc800000010ff */
[----:B------:R-:W-:-:S07]  /*1260*/  PRMT R45, R45, 0x5410, R0 ;  /* 0x000054102d2d7816 */ /* 0x000fce0000000000 */
.L_x_3226:
        /* <DEDUP_REMOVED lines=8> */
.L_x_3228:
[----:B-----5:R-:W-:-:S05]  /*12f0*/  SHF.L.U32 R0, R6, 0x10, RZ ;  /* 0x0000001006007819 */ /* 0x020fca00000006ff */
[----:B------:R-:W-:Y:S01]  /*1300*/  FADD.FTZ R65, R0, R65 ;  /* 0x0000004100417221 */ /* 0x000fe20000010000 */
[----:B------:R-:W-:Y:S06]  /*1310*/  BRA `(.L_x_3229) ;  /* 0x0000000000107947 */ /* 0x000fec0003800000 */
.L_x_3227:
[----:B-----5:R-:W-:-:S04]  /*1320*/  IMAD.U32 R0, R10, 0x10000, RZ ;  /* 0x000100000a007824 */ /* 0x020fc800078e00ff */
[----:B------:R-:W-:Y:S01]  /*1330*/  FADD.FTZ R65, R0, R65 ;  /* 0x0000004100417221 */ /* 0x000fe20000010000 */
[----:B------:R-:W-:-:S05]  /*1340*/  @P2 SHF.L.U32 R0, R6, 0x10, RZ ;  /* 0x0000001006002819 */ /* 0x000fca00000006ff */
[----:B------:R-:W-:-:S07]  /*1350*/  @P2 FADD.FTZ R65, R0, R65 ;  /* 0x0000004100412221 */ /* 0x000fce0000010000 */
.L_x_3229:
[----:B------:R-:W-:-:S04]  /*1360*/  F2FP.BF16.F32.PACK_AB R0, RZ, R65 ;  /* 0x00000041ff00723e */ /* 0x000fc800000010ff */
[----:B------:R-:W-:-:S07]  /*1370*/  PRMT R46, R0, 0x7610, R46 ;  /* 0x00007610002e7816 */ /* 0x000fce000000002e */
.L_x_3230:
[----:B------:R-:W-:Y:S01]  /*1380*/  SHF.L.U32 R68, R50, 0x10, RZ ;  /* 0x0000001032447819 */ /* 0x000fe200000006ff */
[----:B------:R-:W-:Y:S06]  /*1390*/  @P3 BRA `(.L_x_3231) ;  /* 0x0000000000243947 */ /* 0x000fec0003800000 */
[----:B------:R-:W-:-:S04]  /*13a0*/  ISETP.NE.U32.AND P4, PT, RZ, UR12, PT ;  /* 0x0000000cff007c0c */ /* 0x000fc8000bf85070 */
[----:B------:R-:W-:-:S13]  /*13b0*/  ISETP.NE.AND.EX P4, PT, RZ, UR13, PT, P4 ;  /* 0x0000000dff007c0c */ /* 0x000fda000bf85340 */
[----:B------:R-:W-:Y:S05]  /*13c0*/  @P4 BRA `(.L_x_3232) ;  /* 0x0000000000084947 */ /* 0x000fea0003800000 */
[----:B------:R-:W-:Y:S05]  /*13d0*/  @P0 BRA `(.L_x_3233) ;  /* 0x00000000002c0947 */ /* 0x000fea0003800000 */
[----:B------:R-:W-:Y:S05]  /*13e0*/  BRA `(.L_x_3234) ;  /* 0x0000000000307947 */ /* 0x000fea0003800000 */
.L_x_3232:
[----:B-----5:R-:W-:-:S04]  /*13f0*/  PRMT R0, R6, 0x7632, R0 ;  /* 0x0000763206007816 */ /* 0x020fc80000000000 */
[----:B------:R-:W-:-:S05]  /*1400*/  SHF.L.U32 R49, R0, 0x10, RZ ;  /* 0x0000001000317819 */ /* 0x000fca00000006ff */
[----:B------:R-:W-:Y:S01]  /*1410*/  FADD.FTZ R68, R68, R49 ;  /* 0x0000003144447221 */ /* 0x000fe20000010000 */
[----:B------:R-:W-:Y:S06]  /*1420*/  BRA `(.L_x_3233) ;  /* 0x0000000000187947 */ /* 0x000fec0003800000 */
.L_x_3231:
[----:B-----5:R-:W-:-:S05]  /*1430*/  PRMT R0, R10, 0x7632, R0 ;  /* 0x000076320a007816 */ /* 0x020fca0000000000 */
[----:B------:R-:W-:Y:S01]  /*1440*/  IMAD.U32 R49, R0, 0x10000, RZ ;  /* 0x0001000000317824 */ /* 0x000fe200078e00ff */
[----:B------:R-:W-:-:S03]  /*1450*/  @P2 PRMT R0, R6, 0x7632, R0 ;  /* 0x0000763206002816 */ /* 0x000fc60000000000 */
[----:B------:R-:W-:Y:S01]  /*1460*/  FADD.FTZ R68, R68, R49 ;  /* 0x0000003144447221 */ /* 0x000fe20000010000 */
[----:B------:R-:W-:-:S05]  /*1470*/  @P2 SHF.L.U32 R49, R0, 0x10, RZ ;  /* 0x0000001000312819 */ /* 0x000fca00000006ff */
[----:B------:R-:W-:-:S07]  /*1480*/  @P2 FADD.FTZ R68, R68, R49 ;  /* 0x0000003144442221 */ /* 0x000fce0000010000 */
.L_x_3233:
[----:B------:R-:W-:-:S04]  /*1490*/  F2FP.BF16.F32.PACK_AB R0, RZ, R68 ;  /* 0x00000044ff00723e */ /* 0x000fc800000010ff */
[----:B------:R-:W-:-:S07]  /*14a0*/  PRMT R46, R46, 0x5410, R0 ;  /* 0x000054102e2e7816 */ /* 0x000fce0000000000 */
.L_x_3234:
        /* <DEDUP_REMOVED lines=8> */
.L_x_3236:
[----:B-----5:R-:W-:-:S05]  /*1530*/  SHF.L.U32 R0, R7, 0x10, RZ ;  /* 0x0000001007007819 */ /* 0x020fca00000006ff */
[----:B------:R-:W-:Y:S01]  /*1540*/  FADD.FTZ R67, R0, R67 ;  /* 0x0000004300437221 */ /* 0x000fe20000010000 */
[----:B------:R-:W-:Y:S06]  /*1550*/  BRA `(.L_x_3237) ;  /* 0x0000000000107947 */ /* 0x000fec0003800000 */
.L_x_3235:
[----:B-----5:R-:W-:-:S04]  /*1560*/  IMAD.U32 R0, R11, 0x10000, RZ ;  /* 0x000100000b007824 */ /* 0x020fc800078e00ff */
[----:B------:R-:W-:Y:S01]  /*1570*/  FADD.FTZ R67, R0, R67 ;  /* 0x0000004300437221 */ /* 0x000fe20000010000 */
[----:B------:R-:W-:-:S05]  /*1580*/  @P2 SHF.L.U32 R0, R7, 0x10, RZ ;  /* 0x0000001007002819 */ /* 0x000fca00000006ff */
[----:B------:R-:W-:-:S07]  /*1590*/  @P2 FADD.FTZ R67, R0, R67 ;  /* 0x0000004300432221 */ /* 0x000fce0000010000 */
.L_x_3237:
[----:B------:R-:W-:-:S04]  /*15a0*/  F2FP.BF16.F32.PACK_AB R0, RZ, R67 ;  /* 0x00000043ff00723e */ /* 0x000fc800000010ff */
[----:B------:R-:W-:-:S07]  /*15b0*/  PRMT R47, R0, 0x7610, R47 ;  /* 0x00007610002f7816 */ /* 0x000fce000000002f */
.L_x_3238:
[----:B------:R-:W-:Y:S01]  /*15c0*/  SHF.L.U32 R69, R51, 0x10, RZ ;  /* 0x0000001033457819 */ /* 0x000fe200000006ff */
[----:B------:R-:W-:Y:S06]  /*15d0*/  @P3 BRA `(.L_x_3239) ;  /* 0x0000000000243947 */ /* 0x000fec0003800000 */
[----:B------:R-:W-:-:S04]  /*15e0*/  ISETP.NE.U32.AND P2, PT, RZ, UR12, PT ;  /* 0x0000000cff007c0c */ /* 0x000fc8000bf45070 */
[----:B------:R-:W-:-:S13]  /*15f0*/  ISETP.NE.AND.EX P2, PT, RZ, UR13, PT, P2 ;  /* 0x0000000dff007c0c */ /* 0x000fda000bf45320 */
[----:B------:R-:W-:Y:S05]  /*1600*/  @P2 BRA `(.L_x_3240) ;  /* 0x0000000000082947 */ /* 0x000fea0003800000 */
[----:B------:R-:W-:Y:S05]  /*1610*/  @P0 BRA `(.L_x_3241) ;  /* 0x00000000002c0947 */ /* 0x000fea0003800000 */
[----:B------:R-:W-:Y:S05]  /*1620*/  BRA `(.L_x_3242) ;  /* 0x0000000000307947 */ /* 0x000fea0003800000 */
.L_x_3240:
[----:B-----5:R-:W-:-:S04]  /*1630*/  PRMT R0, R7, 0x7632, R0 ;  /* 0x0000763207007816 */ /* 0x020fc80000000000 */
[----:B------:R-:W-:-:S05]  /*1640*/  SHF.L.U32 R0, R0, 0x10, RZ ;  /* 0x0000001000007819 */ /* 0x000fca00000006ff */
[----:B------:R-:W-:Y:S01]  /*1650*/  FADD.FTZ R69, R69, R0 ;  /* 0x0000000045457221 */ /* 0x000fe20000010000 */
[----:B------:R-:W-:Y:S06]  /*1660*/  BRA `(.L_x_3241) ;  /* 0x0000000000187947 */ /* 0x000fec0003800000 */
.L_x_3239:
[----:B-----5:R-:W-:-:S05]  /*1670*/  PRMT R0, R11, 0x7632, R0 ;  /* 0x000076320b007816 */ /* 0x020fca0000000000 */
[----:B------:R-:W-:-:S04]  /*1680*/  IMAD.U32 R0, R0, 0x10000, RZ ;  /* 0x0001000000007824 */ /* 0x000fc800078e00ff */
[--C-:B------:R-:W-:Y:S01]  /*1690*/  FADD.FTZ R69, R69, R0.reuse ;  /* 0x0000000045457221 */ /* 0x100fe20000010000 */
[----:B------:R-:W-:-:S04]  /*16a0*/  @P2 PRMT R0, R7, 0x7632, R0 ;  /* 0x0000763207002816 */ /* 0x000fc80000000000 */
[----:B------:R-:W-:-:S05]  /*16b0*/  @P2 SHF.L.U32 R0, R0, 0x10, RZ ;  /* 0x0000001000002819 */ /* 0x000fca00000006ff */
[----:B------:R-:W-:-:S07]  /*16c0*/  @P2 FADD.FTZ R69, R69, R0 ;  /* 0x0000000045452221 */ /* 0x000fce0000010000 */
.L_x_3241:
[----:B------:R-:W-:-:S04]  /*16d0*/  F2FP.BF16.F32.PACK_AB R0, RZ, R69 ;  /* 0x00000045ff00723e */ /* 0x000fc800000010ff */
[----:B------:R-:W-:-:S07]  /*16e0*/  PRMT R47, R47, 0x5410, R0 ;  /* 0x000054102f2f7816 */ /* 0x000fce0000000000 */
.L_x_3242:
        /* <DEDUP_REMOVED lines=76> */
.L_x_3256:
[----:B-1----:R-:W-:Y:S01]  /*1bb0*/  FADD.FTZ R77, R72, R77 ;  /* 0x0000004d484d7221 */ /* 0x002fe20000010000 */
[C---:B------:R-:W-:Y:S01]  /*1bc0*/  FMUL.FTZ R50, R73.reuse, R73 ;  /* 0x0000004949327220 */ /* 0x040fe20000410000 */
[----:B------:R-:W-:Y:S02]  /*1bd0*/  FSEL R75, R73, RZ, !P5 ;  /* 0x000000ff494b7208 */ /* 0x000fe40006800000 */
[----:B------:R-:W-:Y:S02]  /*1be0*/  FFMA.FTZ R0, R77, R48, UR7 ;  /* 0x000000074d007e23 */ /* 0x000fe40008010030 */
[----:B------:R-:W1:Y:S01]  /*1bf0*/  @!P2 LDC.64 R48, c[0x0][0x250] ;  /* 0x00009400ff30ab82 */ /* 0x000e620000000a00 */
[----:B------:R-:W-:Y:S01]  /*1c00*/  FSEL R51, R50, RZ, P5 ;  /* 0x000000ff32337208 */ /* 0x000fe20002800000 */
[C---:B------:R-:W-:Y:S01]  /*1c10*/  FADD.FTZ R54, -R75.reuse, R54 ;  /* 0x000000364b367221 */ /* 0x040fe20000010100 */
[C---:B------:R-:W-:Y:S01]  /*1c20*/  FADD.FTZ R2, -R75.reuse, R2 ;  /* 0x000000024b027221 */ /* 0x040fe20000010100 */
[C---:B------:R-:W-:Y:S01]  /*1c30*/  FADD.FTZ R56, -R75.reuse, R56 ;  /* 0x000000384b387221 */ /* 0x040fe20000010100 */
[C---:B------:R-:W-:Y:S01]  /*1c40*/  FADD.FTZ R58, -R75.reuse, R58 ;  /* 0x0000003a4b3a7221 */ /* 0x040fe20000010100 */
[----:B------:R-:W-:Y:S01]  /*1c50*/  FADD.FTZ R71, R0, R51 ;  /* 0x0000003300477221 */ /* 0x000fe20000010000 */
[C---:B------:R-:W-:Y:S01]  /*1c60*/  FADD.FTZ R0, -R75.reuse, R55 ;  /* 0x000000374b007221 */ /* 0x040fe20000010100 */
[----:B------:R-:W2:Y:S01]  /*1c70*/  @!P2 LDC.64 R50, c[0x0][0x258] ;  /* 0x00009600ff32ab82 */ /* 0x000ea20000000a00 */
[C---:B------:R-:W-:Y:S01]  /*1c80*/  FADD.FTZ R70, -R75.reuse, R59 ;  /* 0x0000003b4b467221 */ /* 0x040fe20000010100 */
[C---:B------:R-:W-:Y:S01]  /*1c90*/  FADD.FTZ R74, -R75.reuse, R60 ;  /* 0x0000003c4b4a7221 */ /* 0x040fe20000010100 */
[C---:B------:R-:W-:Y:S01]  /*1ca0*/  FADD.FTZ R62, -R75.reuse, R62 ;  /* 0x0000003e4b3e7221 */ /* 0x040fe20000010100 */
[----:B------:R-:W3:Y:S01]  /*1cb0*/  MUFU.RSQ R71, R71 ;  /* 0x0000004700477308 */ /* 0x000ee20000001400 */
[C---:B------:R-:W-:Y:S01]  /*1cc0*/  FADD.FTZ R60, -R75.reuse, R63 ;  /* 0x0000003f4b3c7221 */ /* 0x040fe20000010100 */
[C---:B0-----:R-:W-:Y:S01]  /*1cd0*/  FADD.FTZ R72, -R75.reuse, R65 ;  /* 0x000000414b487221 */ /* 0x041fe20000010100 */
[C---:B------:R-:W-:Y:S01]  /*1ce0*/  FADD.FTZ R64, -R75.reuse, R64 ;  /* 0x000000404b407221 */ /* 0x040fe20000010100 */
[C---:B------:R-:W-:Y:S01]  /*1cf0*/  FADD.FTZ R66, -R75.reuse, R66 ;  /* 0x000000424b427221 */ /* 0x040fe20000010100 */
[C---:B------:R-:W-:Y:S01]  /*1d00*/  FADD.FTZ R68, -R75.reuse, R68 ;  /* 0x000000444b447221 */ /* 0x040fe20000010100 */
[----:B------:R-:W-:Y:S01]  /*1d10*/  FADD.FTZ R76, -R75, R69 ;  /* 0x000000454b4c7221 */ /* 0x000fe20000010100 */
[----:B-1----:R-:W-:-:S05]  /*1d20*/  @!P2 IMAD.WIDE R48, R53, 0x4, R48 ;  /* 0x000000043530a825 */ /* 0x002fca00078e0230 */
[----:B------:R0:W-:Y:S01]  /*1d30*/  @!P2 STG.E desc[UR4][R48.64], R73 ;  /* 0x000000493000a986 */ /* 0x0001e2000c101904 */
[C---:B---3--:R-:W-:Y:S01]  /*1d40*/  FMUL.FTZ R55, R71.reuse, R2 ;  /* 0x0000000247377220 */ /* 0x048fe20000410000 */
[----:B------:R-:W-:Y:S01]  /*1d50*/  FMUL.FTZ R0, R71, R0 ;  /* 0x0000000047007220 */ /* 0x000fe20000410000 */
[----:B--2---:R-:W-:-:S04]  /*1d60*/  @!P2 IMAD.WIDE R50, R53, 0x4, R50 ;  /* 0x000000043532a825 */ /* 0x004fc800078e0232 */
[----:B------:R-:W-:Y:S01]  /*1d70*/  FMUL.FTZ R59, R71, R58 ;  /* 0x0000003a473b7220 */ /* 0x000fe20000410000 */
[----:B------:R-:W-:Y:S01]  /*1d80*/  FFMA.FTZ R55, R24, R55, R40 ;  /* 0x0000003718377223 */ /* 0x000fe20000010028 */
[----:B------:R-:W-:Y:S01]  /*1d90*/  FFMA.FTZ R0, R25, R0, R41 ;  /* 0x0000000019007223 */ /* 0x000fe20000010029 */
[C---:B------:R-:W-:Y:S01]  /*1da0*/  FMUL.FTZ R70, R71.reuse, R70 ;  /* 0x0000004647467220 */ /* 0x040fe20000410000 */
[----:B------:R1:W-:Y:S01]  /*1db0*/  @!P2 STG.E desc[UR4][R50.64], R71 ;  /* 0x000000473200a986 */ /* 0x0003e2000c101904 */
[C---:B------:R-:W-:Y:S01]  /*1dc0*/  FMUL.FTZ R62, R71.reuse, R62 ;  /* 0x0000003e473e7220 */ /* 0x040fe20000410000 */
[C---:B------:R-:W-:Y:S01]  /*1dd0*/  FMUL.FTZ R63, R71.reuse, R60 ;  /* 0x0000003c473f7220 */ /* 0x040fe20000410000 */
[----:B------:R-:W-:Y:S01]  /*1de0*/  FMUL.FTZ R65, R71, R72 ;  /* 0x0000004847417220 */ /* 0x000fe20000410000 */
[----:B0-----:R-:W-:Y:S01]  /*1df0*/  FADD.FTZ R48, -R75, R57 ;  /* 0x000000394b307221 */ /* 0x001fe20000010100 */
[C---:B------:R-:W-:Y:S01]  /*1e00*/  FMUL.FTZ R49, R71.reuse, R54 ;  /* 0x0000003647317220 */ /* 0x040fe20000410000 */
[C---:B------:R-:W-:Y:S01]  /*1e10*/  FMUL.FTZ R57, R71.reuse, R74 ;  /* 0x0000004a47397220 */ /* 0x040fe20000410000 */
[C---:B------:R-:W-:Y:S01]  /*1e20*/  FMUL.FTZ R64, R71.reuse, R64 ;  /* 0x0000004047407220 */ /* 0x040fe20000410000 */
[C---:B------:R-:W-:Y:S01]  /*1e30*/  FMUL.FTZ R48, R71.reuse, R48 ;  /* 0x0000003047307220 */ /* 0x040fe20000410000 */
[----:B------:R-:W-:Y:S01]  /*1e40*/  FFMA.FTZ R49, R26, R49, R42 ;  /* 0x000000311a317223 */ /* 0x000fe2000001002a */
[C---:B------:R-:W-:Y:S01]  /*1e50*/  FMUL.FTZ R66, R71.reuse, R66 ;  /* 0x0000004247427220 */ /* 0x040fe20000410000 */
[----:B------:R-:W-:Y:S01]  /*1e60*/  FMUL.FTZ R68, R71, R68 ;  /* 0x0000004447447220 */ /* 0x000fe20000410000 */
[----:B------:R-:W-:Y:S01]  /*1e70*/  FFMA.FTZ R48, R27, R48, R43 ;  /* 0x000000301b307223 */ /* 0x000fe2000001002b */
[----:B-1----:R-:W-:Y:S01]  /*1e80*/  FMUL.FTZ R51, R71, R56 ;  /* 0x0000003847337220 */ /* 0x002fe20000410000 */
[----:B------:R-:W-:Y:S01]  /*1e90*/  FADD.FTZ R50, -R75, R67 ;  /* 0x000000434b327221 */ /* 0x000fe20000010100 */
[----:B------:R-:W-:Y:S01]  /*1ea0*/  FMUL.FTZ R76, R71, R76 ;  /* 0x0000004c474c7220 */ /* 0x000fe20000410000 */
[----:B------:R-:W-:Y:S01]  /*1eb0*/  FFMA.FTZ R56, R16, R57, R32 ;  /* 0x0000003910387223 */ /* 0x000fe20000010020 */
[----:B------:R-:W-:Y:S01]  /*1ec0*/  F2FP.BF16.F32.PACK_AB R49, R48, R49 ;  /* 0x000000313031723e */ /* 0x000fe200000010ff */
[----:B------:R-:W-:Y:S01]  /*1ed0*/  FFMA.FTZ R2, R20, R51, R36 ;  /* 0x0000003314027223 */ /* 0x000fe20000010024 */
[----:B------:R-:W-:Y:S01]  /*1ee0*/  F2FP.BF16.F32.PACK_AB R48, R0, R55 ;  /* 0x000000370030723e */ /* 0x000fe200000010ff */
[----:B------:R-:W-:Y:S01]  /*1ef0*/  FFMA.FTZ R51, R22, R59, R38 ;  /* 0x0000003b16337223 */ /* 0x000fe20000010026 */
[----:B------:R-:W0:Y:S01]  /*1f00*/  LDC.64 R54, c[0x0][0x210] ;  /* 0x00008400ff367b82 */ /* 0x000e220000000a00 */
[----:B------:R-:W-:Y:S01]  /*1f10*/  FFMA.FTZ R59, R21, R70, R37 ;  /* 0x00000046153b7223 */ /* 0x000fe20000010025 */
[----:B------:R-:W-:Y:S01]  /*1f20*/  FMUL.FTZ R67, R71, R50 ;  /* 0x0000003247437220 */ /* 0x000fe20000410000 */
[----:B------:R-:W-:Y:S01]  /*1f30*/  FFMA.FTZ R62, R23, R62, R39 ;  /* 0x0000003e173e7223 */ /* 0x000fe20000010027 */
[----:B------:R-:W-:Y:S01]  /*1f40*/  FFMA.FTZ R57, R18, R63, R34 ;  /* 0x0000003f12397223 */ /* 0x000fe20000010022 */
[----:B------:R-:W-:Y:S01]  /*1f50*/  FFMA.FTZ R58, R12, R65, R28 ;  /* 0x000000410c3a7223 */ /* 0x000fe2000001001c */
[----:B------:R-:W-:Y:S01]  /*1f60*/  F2FP.BF16.F32.PACK_AB R50, R59, R2 ;  /* 0x000000023b32723e */ /* 0x000fe200000010ff */
[----:B------:R-:W-:Y:S01]  /*1f70*/  FFMA.FTZ R59, R14, R67, R30 ;  /* 0x000000430e3b7223 */ /* 0x000fe2000001001e */
[----:B------:R-:W-:Y:S01]  /*1f80*/  FFMA.FTZ R76, R15, R76, R31 ;  /* 0x0000004c0f4c7223 */ /* 0x000fe2000001001f */
[----:B------:R-:W-:Y:S01]  /*1f90*/  FFMA.FTZ R65, R13, R68, R29 ;  /* 0x000000440d417223 */ /* 0x000fe2000001001d */
[----:B------:R-:W-:Y:S01]  /*1fa0*/  FFMA.FTZ R66, R19, R66, R35 ;  /* 0x0000004213427223 */ /* 0x000fe20000010023 */
[----:B------:R-:W-:Y:S01]  /*1fb0*/  FFMA.FTZ R63, R17, R64, R33 ;  /* 0x00000040113f7223 */ /* 0x000fe20000010021 */
[----:B------:R-:W-:-:S02]  /*1fc0*/  LEA R2, P2, R3, UR8, 0x4 ;  /* 0x0000000803027c11 */ /* 0x000fc4000f8420ff */
[----:B------:R-:W-:Y:S02]  /*1fd0*/  LEA R60, P3, R61, UR8, 0x4 ;  /* 0x000000083d3c7c11 */ /* 0x000fe4000f8620ff */
[----:B------:R-:W-:Y:S02]  /*1fe0*/  F2FP.BF16.F32.PACK_AB R51, R62, R51 ;  /* 0x000000333e33723e */ /* 0x000fe400000010ff */
[----:B------:R-:W-:Y:S02]  /*1ff0*/  LEA.HI.X R3, R3, UR9, RZ, 0x4, P2 ;  /* 0x0000000903037c11 */ /* 0x000fe400090f24ff */
[----:B------:R-:W-:Y:S02]  /*2000*/  F2FP.BF16.F32.PACK_AB R59, R76, R59 ;  /* 0x0000003b4c3b723e */ /* 0x000fe400000010ff */
[----:B------:R-:W-:Y:S01]  /*2010*/  F2FP.BF16.F32.PACK_AB R58, R65, R58 ;  /* 0x0000003a413a723e */ /* 0x000fe200000010ff */
[----:B------:R1:W-:Y:S01]  /*2020*/  STG.E.128 desc[UR4][R2.64], R48 ;  /* 0x0000003002007986 */ /* 0x0003e2000c101d04 */
[----:B------:R-:W-:-:S02]  /*2030*/  F2FP.BF16.F32.PACK_AB R57, R66, R57 ;  /* 0x000000394239723e */ /* 0x000fc400000010ff */
[----:B------:R-:W-:Y:S02]  /*2040*/  F2FP.BF16.F32.PACK_AB R56, R63, R56 ;  /* 0x000000383f38723e */ /* 0x000fe400000010ff */
[----:B------:R-:W-:Y:S02]  /*2050*/  LEA.HI.X R61, R61, UR9, RZ, 0x4, P3 ;  /* 0x000000093d3d7c11 */ /* 0x000fe400098f24ff */
[----:B0-----:R-:W-:-:S03]  /*2060*/  LEA R53, R54, R53, 0x2 ;  /* 0x0000003536357211 */ /* 0x001fc600078e10ff */
[----:B------:R1:W-:Y:S01]  /*2070*/  STG.E.128 desc[UR4][R60.64], R56 ;  /* 0x000000383c007986 */ /* 0x0003e2000c101d04 */
[----:B------:R-:W-:-:S13]  /*2080*/  ISETP.GE.AND P2, PT, R53, R55, PT ;  /* 0x000000373500720c */ /* 0x000fda0003f46270 */
[----:B------:R-:W-:Y:S05]  /*2090*/  @!P2 BRA `(.L_x_3244) ;  /* 0xffffffe0009ca947 */ /* 0x000fea000383ffff */
[----:B------:R-:W-:Y:S05]  /*20a0*/  EXIT ;  /* 0x000000000000794d */ /* 0x000fea0003800000 */
.L_x_3243:
        /* <DEDUP_REMOVED lines=8> */
.L_x_3246:
[----:B------:R-:W-:Y:S05]  /*2130*/  BSYNC B0 ;  /* 0x0000000000007941 */ /* 0x000fea0003800000 */
.L_x_3245:
[----:B------:R-:W-:Y:S01]  /*2140*/  MOV R49, R77 ;  /* 0x0000004d00317202 */ /* 0x000fe20000000f00 */
[----:B------:R-:W-:Y:S01]  /*2150*/  HFMA2.MMA R51, -RZ, RZ, 0, 1.1920928955078125e-07 ;  /* 0x00000002ff337435 */ /* 0x000fe200000001ff */
[----:B------:R-:W-:-:S03]  /*2160*/  MOV R50, 0x1f ;  /* 0x0000001f00327802 */ /* 0x000fc60000000f00 */
[----:B------:R-:W-:Y:S01]  /*2170*/  FADD.FTZ R70, R0, R49 ;  /* 0x0000003100467221 */ /* 0x000fe20000010000 */
[----:B------:R-:W-:-:S03]  /*2180*/  MOV R49, 0xffffffff ;  /* 0xffffffff00317802 */ /* 0x000fc60000000f00 */
[----:B------:R-:W-:-:S07]  /*2190*/  IMAD.MOV.U32 R76, RZ, RZ, R70 ;  /* 0x000000ffff4c7224 */ /* 0x000fce00078e0046 */
[----:B------:R-:W-:Y:S05]  /*21a0*/  WARPSYNC.COLLECTIVE R49, `(.L_x_3247) ;  /* 0x0000000031087348 */ /* 0x000fea0003c00000 */
[----:B------:R0:W1:Y:S02]  /*21b0*/  SHFL.BFLY P3, R77, R76, R51, R50 ;  /* 0x0c0000334c4d7389 */ /* 0x0000640000060032 */
[----:B01----:R-:W-:Y:S01]  /*21c0*/  ENDCOLLECTIVE ;  /* 0x000000000000791b */ /* 0x003fe20003800000 */
.L_x_3247:
[----:B------:R-:W-:Y:S01]  /*21d0*/  HFMA2.MMA R51, -RZ, RZ, 0, 2.384185791015625e-07 ;  /* 0x00000004ff337435 */ /* 0x000fe200000001ff */
[----:B------:R-:W-:-:S04]  /*21e0*/  IMAD.MOV.U32 R71, RZ, RZ, R77 ;  /* 0x000000ffff477224 */ /* 0x000fc800078e004d */
[----:B------:R-:W-:-:S05]  /*21f0*/  FADD.FTZ R71, R70, R71 ;  /* 0x0000004746477221 */ /* 0x000fca0000010000 */
[----:B------:R-:W-:-:S07]  /*2200*/  MOV R76, R71 ;  /* 0x00000047004c7202 */ /* 0x000fce0000000f00 */
[----:B------:R-:W-:Y:S05]  /*2210*/  WARPSYNC.COLLECTIVE R49, `(.L_x_3248) ;  /* 0x0000000031087348 */ /* 0x000fea0003c00000 */
[----:B------:R0:W1:Y:S02]  /*2220*/  SHFL.BFLY P3, R77, R76, R51, R50 ;  /* 0x0c0000334c4d7389 */ /* 0x0000640000060032 */
[----:B01----:R-:W-:Y:S01]  /*2230*/  ENDCOLLECTIVE ;  /* 0x000000000000791b */ /* 0x003fe20003800000 */
.L_x_3248:
        /* <DEDUP_REMOVED lines=8> */
.L_x_3249:
[----:B------:R-:W-:Y:S01]  /*22c0*/  IMAD.MOV.U32 R51, RZ, RZ, 0x10 ;  /* 0x00000010ff337424 */ /* 0x000fe200078e00ff */
[----:B------:R-:W-:-:S05]  /*22d0*/  MOV R73, R77 ;  /* 0x0000004d00497202 */ /* 0x000fca0000000f00 */
[----:B------:R-:W-:-:S05]  /*22e0*/  FADD.FTZ R74, R72, R73 ;  /* 0x00000049484a7221 */ /* 0x000fca0000010000 */
[----:B------:R-:W-:-:S07]  /*22f0*/  MOV R76, R74 ;  /* 0x0000004a004c7202 */ /* 0x000fce0000000f00 */
[----:B------:R-:W-:Y:S05]  /*2300*/  WARPSYNC.COLLECTIVE R49, `(.L_x_3250) ;  /* 0x0000000031087348 */ /* 0x000fea0003c00000 */
[----:B------:R0:W1:Y:S02]  /*2310*/  SHFL.BFLY P3, R77, R76, R51, R50 ;  /* 0x0c0000334c4d7389 */ /* 0x0000640000060032 */
[----:B01----:R-:W-:Y:S01]  /*2320*/  ENDCOLLECTIVE ;  /* 0x000000000000791b */ /* 0x003fe20003800000 */
.L_x_3250:
[----:B------:R-:W-:Y:S01]  /*2330*/  HFMA2.MMA R51, -RZ, RZ, 0, 5.9604644775390625e-08 ;  /* 0x00000001ff337435 */ /* 0x000fe200000001ff */
[----:B------:R-:W-:-:S05]  /*2340*/  MOV R73, R77 ;  /* 0x0000004d00497202 */ /* 0x000fca0000000f00 */
[----:B------:R-:W-:-:S04]  /*2350*/  FADD.FTZ R73, R74, R73 ;  /* 0x000000494a497221 */ /* 0x000fc80000010000 */
[----:B------:R-:W-:-:S04]  /*2360*/  FMUL.FTZ R73, R73, R48 ;  /* 0x0000003049497220 */ /* 0x000fc80000410000 */
[C---:B------:R-:W-:Y:S01]  /*2370*/  FADD.FTZ R0, -R73.reuse, R2 ;  /* 0x0000000249007221 */ /* 0x040fe20000010100 */
[C---:B------:R-:W-:Y:S01]  /*2380*/  FADD.FTZ R71, -R73.reuse, R55 ;  /* 0x0000003749477221 */ /* 0x040fe20000010100 */
[----:B------:R-:W-:Y:S02]  /*2390*/  FADD.FTZ R49, -R73, R57 ;  /* 0x0000003949317221 */ /* 0x000fe40000010100 */
[----:B------:R-:W-:-:S04]  /*23a0*/  FFMA.FTZ R0, R0, R0, RZ ;  /* 0x0000000000007223 */ /* 0x000fc800000100ff */
[----:B------:R-:W-:Y:S01]  /*23b0*/  FFMA.FTZ R0, R71, R71, R0 ;  /* 0x0000004747007223 */ /* 0x000fe20000010000 */
[----:B------:R-:W-:-:S04]  /*23c0*/  FADD.FTZ R71, -R73, R54 ;  /* 0x0000003649477221 */ /* 0x000fc80000010100 */
        /* <DEDUP_REMOVED lines=26> */
[----:B------:R-:W-:-:S04]  /*2570*/  IMAD.MOV.U32 R49, RZ, RZ, -0x1 ;  /* 0xffffffffff317424 */ /* 0x000fc800078e00ff */
[----:B------:R-:W-:-:S07]  /*2580*/  MOV R76, R0 ;  /* 0x00000000004c7202 */ /* 0x000fce0000000f00 */
[----:B------:R-:W-:Y:S05]  /*2590*/  WARPSYNC.COLLECTIVE R49, `(.L_x_3251) ;  /* 0x0000000031087348 */ /* 0x000fea0003c00000 */
[----:B------:R0:W1:Y:S02]  /*25a0*/  SHFL.BFLY P3, R77, R76, R51, R50 ;  /* 0x0c0000334c4d7389 */ /* 0x0000640000060032 */
[----:B01----:R-:W-:Y:S01]  /*25b0*/  ENDCOLLECTIVE ;  /* 0x000000000000791b */ /* 0x003fe20003800000 */
.L_x_3251:
[----:B------:R-:W-:Y:S01]  /*25c0*/  HFMA2.MMA R51, -RZ, RZ, 0, 1.1920928955078125e-07 ;  /* 0x00000002ff337435 */ /* 0x000fe200000001ff */
[----:B------:R-:W-:-:S05]  /*25d0*/  MOV R71, R77 ;  /* 0x0000004d00477202 */ /* 0x000fca0000000f00 */
[----:B------:R-:W-:-:S05]  /*25e0*/  FADD.FTZ R71, R0, R71 ;  /* 0x0000004700477221 */ /* 0x000fca0000010000 */
[----:B------:R-:W-:-:S07]  /*25f0*/  MOV R76, R71 ;  /* 0x00000047004c7202 */ /* 0x000fce0000000f00 */
[----:B------:R-:W-:Y:S05]  /*2600*/  WARPSYNC.COLLECTIVE R49, `(.L_x_3252) ;  /* 0x0000000031087348 */ /* 0x000fea0003c00000 */
[----:B------:R0:W1:Y:S02]  /*2610*/  SHFL.BFLY P3, R77, R76, R51, R50 ;  /* 0x0c0000334c4d7389 */ /* 0x0000640000060032 */
[----:B01----:R-:W-:Y:S01]  /*2620*/  ENDCOLLECTIVE ;  /* 0x000000000000791b */ /* 0x003fe20003800000 */
.L_x_3252:
[----:B------:R-:W-:Y:S01]  /*2630*/  HFMA2.MMA R51, -RZ, RZ, 0, 2.384185791015625e-07 ;  /* 0x00000004ff337435 */ /* 0x000fe200000001ff */
[----:B------:R-:W-:-:S04]  /*2640*/  IMAD.MOV.U32 R70, RZ, RZ, R77 ;  /* 0x000000ffff467224 */ /* 0x000fc800078e004d */
[----:B------:R-:W-:-:S05]  /*2650*/  FADD.FTZ R70, R71, R70 ;  /* 0x0000004647467221 */ /* 0x000fca0000010000 */
[----:B------:R-:W-:-:S07]  /*2660*/  MOV R76, R70 ;  /* 0x00000046004c7202 */ /* 0x000fce0000000f00 */
[----:B------:R-:W-:Y:S05]  /*2670*/  WARPSYNC.COLLECTIVE R49, `(.L_x_3253) ;  /* 0x0000000031087348 */ /* 0x000fea0003c00000 */
[----:B------:R0:W1:Y:S02]  /*2680*/  SHFL.BFLY P3, R77, R76, R51, R50 ;  /* 0x0c0000334c4d7389 */ /* 0x0000640000060032 */
[----:B01----:R-:W-:Y:S01]  /*2690*/  ENDCOLLECTIVE ;  /* 0x000000000000791b */ /* 0x003fe20003800000 */
.L_x_3253:
[----:B------:R-:W-:Y:S01]  /*26a0*/  HFMA2.MMA R51, -RZ, RZ, 0, 4.76837158203125e-07 ;  /* 0x00000008ff337435 */ /* 0x000fe200000001ff */
[----:B------:R-:W-:-:S05]  /*26b0*/  MOV R75, R77 ;  /* 0x0000004d004b7202 */ /* 0x000fca0000000f00 */
[----:B------:R-:W-:-:S04]  /*26c0*/  FADD.FTZ R75, R70, R75 ;  /* 0x0000004b464b7221 */ /* 0x000fc80000010000 */
[----:B------:R-:W-:-:S07]  /*26d0*/  IMAD.MOV.U32 R76, RZ, RZ, R75 ;  /* 0x000000ffff4c7224 */ /* 0x000fce00078e004b */
[----:B------:R-:W-:Y:S05]  /*26e0*/  WARPSYNC.COLLECTIVE R49, `(.L_x_3254) ;  /* 0x0000000031087348 */ /* 0x000fea0003c00000 */
[----:B------:R0:W1:Y:S02]  /*26f0*/  SHFL.BFLY P3, R77, R76, R51, R50 ;  /* 0x0c0000334c4d7389 */ /* 0x0000640000060032 */
[----:B01----:R-:W-:Y:S01]  /*2700*/  ENDCOLLECTIVE ;  /* 0x000000000000791b */ /* 0x003fe20003800000 */
.L_x_3254:
[----:B------:R-:W-:Y:S01]  /*2710*/  HFMA2.MMA R51, -RZ, RZ, 0, 9.5367431640625e-07 ;  /* 0x00000010ff337435 */ /* 0x000fe200000001ff */
[----:B------:R-:W-:-:S05]  /*2720*/  MOV R72, R77 ;  /* 0x0000004d00487202 */ /* 0x000fca0000000f00 */
[----:B------:R-:W-:-:S05]  /*2730*/  FADD.FTZ R72, R75, R72 ;  /* 0x000000484b487221 */ /* 0x000fca0000010000 */
[----:B------:R-:W-:-:S07]  /*2740*/  MOV R76, R72 ;  /* 0x00000048004c7202 */ /* 0x000fce0000000f00 */
[----:B------:R-:W-:Y:S05]  /*2750*/  WARPSYNC.COLLECTIVE R49, `(.L_x_3255) ;  /* 0x0000000031087348 */ /* 0x000fea0003c00000 */
[----:B------:R0:W1:Y:S02]  /*2760*/  SHFL.BFLY P3, R77, R76, R51, R50 ;  /* 0x0c0000334c4d7389 */ /* 0x0000640000060032 */
[----:B01----:R-:W-:Y:S01]  /*2770*/  ENDCOLLECTIVE ;  /* 0x000000000000791b */ /* 0x003fe20003800000 */
.L_x_3255:
[----:B------:R-:W-:Y:S05]  /*2780*/  BRA `(.L_x_3256) ;  /* 0xfffffff400087947 */ /* 0x000fea000383ffff */
.L_x_3257:
        /* <DEDUP_REMOVED lines=15> */
.L_x_14209:


//--------------------- .text._ZN10layer_norm31ln_parallel_residual_fwd_kernelINS_13Kernel_traitsIf13__nv_bfloat16S2_S2_fjLj512ELj1ELj4ELj1ELj16ENS_18Kernel_traits_baseILj512EfS2_S2_S2_fjLj128EEEEELb1ELb0ELb0EEEvNS_9FwdParamsE --------------------------
	.section	.text._ZN10layer_norm31ln_parallel_residual_fwd_kernelINS_13Kernel_traitsIf13__nv_bfloat16S2_S2_fjLj512ELj1ELj4ELj1ELj16ENS_18Kernel_traits_baseILj512EfS2_S2_S2_fjLj128EEEEELb1ELb0ELb0EEEvNS_9FwdParamsE,"ax",@progbits
	.align	128
        .global         _ZN10layer_norm31ln_parallel_residual_fwd_kernelINS_13Kernel_traitsIf13__nv_bfloat16S2_S2_fjLj512ELj1ELj4ELj1ELj16ENS_18Kernel_traits_baseILj512EfS2_S2_S2_fjLj128EEEEELb1ELb0ELb0EEEvNS_9FwdParamsE
        .type           _ZN10layer_norm31ln_parallel_residual_fwd_kernelINS_13Kernel_traitsIf13__nv_bfloat16S2_S2_fjLj512ELj1ELj4ELj1ELj16ENS_18Kernel_traits_baseILj512EfS2_S2_S2_fjLj128EEEEELb1ELb0ELb0EEEvNS_9FwdParamsE,@function
        .size           _ZN10layer_norm31ln_parallel_residual_fwd_kernelINS_13Kernel_traitsIf13__nv_bfloat16S2_S2_fjLj512ELj1ELj4ELj1ELj16ENS_18Kernel_traits_baseILj512EfS2_S2_S2_fjLj128EEEEELb1ELb0ELb0EEEvNS_9FwdParamsE,(.L_x_14210 - _ZN10layer_norm31ln_parallel_residual_fwd_kernelINS_13Kernel_traitsIf13__nv_bfloat16S2_S2_fjLj512ELj1ELj4ELj1ELj16ENS_18Kernel_traits_baseILj512EfS2_S2_S2_fjLj128EEEEELb1ELb0ELb0EEEvNS_9FwdParamsE)
        .other          _ZN10layer_norm31ln_parallel_residual_fwd_kernelINS_13Kernel_traitsIf13__nv_bfloat16S2_S2_fjLj512ELj1ELj4ELj1ELj16ENS_18Kernel_traits_baseILj512EfS2_S2_S2_fjLj128EEEEELb1ELb0ELb0EEEvNS_9FwdParamsE,@"STO_CUDA_ENTRY STV_DEFAULT"
_ZN10layer_norm31ln_parallel_residual_fwd_kernelINS_13Kernel_traitsIf13__nv_bfloat16S2_S2_fjLj512ELj1ELj4ELj1ELj16ENS_18Kernel_traits_baseILj512EfS2_S2_S2_fjLj128EEEEELb1ELb0ELb0EEEvNS_9FwdParamsE:
.text._ZN10layer_norm31ln_parallel_residual_fwd_kernelINS_13Kernel_traitsIf13__nv_bfloat16S2_S2_fjLj512ELj1ELj4ELj1ELj16ENS_18Kernel_traits_baseILj512EfS2_S2_S2_fjLj128EEEEELb1ELb0ELb0EEEvNS_9FwdParamsE:
        /* <DEDUP_REMOVED lines=8> */
[----:B------:R-:W1:Y:S01]  /*0080*/  LDC R77, c[0x0][0x2ec] ;  /* 0x0000bb00ff4d7b82 */ /* 0x000e620000000800 */
[----:B------:R-:W2:Y:S01]  /*0090*/  @P0 LDG.E.64 R2, desc[UR4][R2.64] ;  /* 0x0000000402020981 */ /* 0x000ea2000c1e1b00 */
[----:B------:R-:W3:Y:S06]  /*00a0*/  S2R R85, SR_TID.X ;  /* 0x0000000000557919 */ /* 0x000eec0000002100 */
[----:B------:R-:W4:Y:S01]  /*00b0*/  LDC R6, c[0x0][0x218] ;  /* 0x00008600ff067b82 */ /* 0x000f220000000800 */
[----:B0-----:R-:W-:Y:S01]  /*00c0*/  @P0 MOV R4, R0 ;  /* 0x0000000000040202 */ /* 0x001fe20000000f00 */
[----:B------:R-:W0:Y:S06]  /*00d0*/  S2R R7, SR_CTAID.X ;  /* 0x0000000000077919 */ /* 0x000e2c0000002500 */
[----:B------:R-:W5:Y:S01]  /*00e0*/  @P0 LDC R9, c[0x0][0x2f0] ;  /* 0x0000bc00ff090b82 */ /* 0x000f620000000800 */
[----:B-1----:R-:W-:-:S06]  /*00f0*/  @P0 IMAD.MOV.U32 R5, RZ, RZ, R77 ;  /* 0x000000ffff050224 */ /* 0x002fcc00078e004d */
[----:B------:R-:W5:Y:S01]  /*0100*/  @P0 LDG.E.64 R4, desc[UR4][R4.64] ;  /* 0x0000000404040981 */ /* 0x000f62000c1e1b00 */
[----:B------:R-:W-:Y:S01]  /*0110*/  ULDC UR8, c[0x0][0x0] ;  /* 0x0000000000087ab9 */ /* 0x000fe20000000800 */
[----:B------:R-:W-:Y:S01]  /*0120*/  BSSY B0, `(.L_x_3258) ;  /* 0x0000046000007945 */ /* 0x000fe20003800000 */
[----:B---3--:R-:W-:-:S05]  /*0130*/  SHF.R.U32.HI R84, RZ, 0x5, R85 ;  /* 0x00000005ff547819 */ /* 0x008fca0000011655 */
[----:B0-----:R-:W-:Y:S01]  /*0140*/  IMAD R84, R7, 0x4, R84 ;  /* 0x0000000407547824 */ /* 0x001fe200078e0254 */
[----:B--2---:R-:W-:Y:S02]  /*0150*/  @P0 R2UR UR6, R2 ;  /* 0x00000000020602ca */ /* 0x004fe400000e0000 */
[----:B------:R-:W-:Y:S01]  /*0160*/  LOP3.LUT R2, R85, 0x1f, RZ, 0xc0, !PT ;  /* 0x0000001f55027812 */ /* 0x000fe200078ec0ff */
[----:B------:R-:W-:Y:S01]  /*0170*/  IMAD R85, R7, UR8, R85 ;  /* 0x0000000807557c24 */ /* 0x000fe2000f8e0255 */
[----:B------:R-:W-:Y:S02]  /*0180*/  @P0 R2UR UR7, R3 ;  /* 0x00000000030702ca */ /* 0x000fe400000e0000 */
[----:B----4-:R-:W-:Y:S01]  /*0190*/  SHF.R.S32.HI R3, RZ, 0x1f, R6 ;  /* 0x0000001fff037819 */ /* 0x010fe20000011406 */
[----:B------:R-:W-:-:S03]  /*01a0*/  IMAD.MOV.U32 R45, RZ, RZ, R2 ;  /* 0x000000ffff2d7224 */ /* 0x000fc600078e0002 */
[----:B------:R-:W-:Y:S02]  /*01b0*/  LEA.HI R3, R3, R6, RZ, 0x3 ;  /* 0x0000000603037211 */ /* 0x000fe400078f18ff */
[----:B------:R-:W-:Y:S01]  /*01c0*/  LOP3.LUT R6, R45, 0x1f, RZ, 0x3c, !PT ;  /* 0x0000001f2d067812 */ /* 0x000fe200078e3cff */
[----:B------:R-:W-:Y:S02]  /*01d0*/  UIADD3 UR18, UR6, -0x61c88647, URZ ;  /* 0x9e3779b906127890 */ /* 0x000fe4000fffe03f */
[----:B------:R-:W-:Y:S01]  /*01e0*/  UIADD3 UR20, UR6, 0x3c6ef372, URZ ;  /* 0x3c6ef37206147890 */ /* 0x000fe2000fffe03f */
[----:B------:R-:W-:Y:S01]  /*01f0*/  LEA.HI.SX32 R3, R3, R6, 0x1d ;  /* 0x0000000603037211 */ /* 0x000fe200078feaff */
[----:B------:R-:W-:Y:S02]  /*0200*/  UIADD3 UR19, UR7, -0x4498517b, URZ ;  /* 0xbb67ae8507137890 */ /* 0x000fe4000fffe03f */
[----:B------:R-:W-:Y:S01]  /*0210*/  UIADD3 UR21, UR7, 0x76cf5d0a, URZ ;  /* 0x76cf5d0a07157890 */ /* 0x000fe2000fffe03f */
[C---:B------:R-:W-:Y:S01]  /*0220*/  LOP3.LUT P2, RZ, R3.reuse, 0xffffffe0, RZ, 0xc0, !PT ;  /* 0xffffffe003ff7812 */ /* 0x040fe2000784c0ff */
[----:B------:R-:W-:Y:S01]  /*0230*/  UIADD3 UR22, UR6, -0x255992d5, URZ ;  /* 0xdaa66d2b06167890 */ /* 0x000fe2000fffe03f */
[----:B------:R-:W-:Y:S01]  /*0240*/  ISETP.GE.U32.AND P5, PT, R3, 0x40, PT ;  /* 0x000000400300780c */ /* 0x000fe20003fa6070 */
[----:B------:R-:W-:Y:S01]  /*0250*/  UIADD3 UR23, UR7, 0x32370b8f, URZ ;  /* 0x32370b8f07177890 */ /* 0x000fe2000fffe03f */
[----:B------:R-:W-:Y:S01]  /*0260*/  P2R R117, PR, RZ, 0x4 ;  /* 0x00000004ff757803 */ /* 0x000fe20000000000 */
[----:B------:R-:W-:Y:S01]  /*0270*/  UIADD3 UR24, UR6, 0x78dde6e4, URZ ;  /* 0x78dde6e406187890 */ /* 0x000fe2000fffe03f */
[----:B------:R-:W-:Y:S01]  /*0280*/  P2R R118, PR, RZ, 0x20 ;  /* 0x00000020ff767803 */ /* 0x000fe20000000000 */
[----:B------:R-:W-:Y:S01]  /*0290*/  UIADD3 UR25, UR7, -0x126145ec, URZ ;  /* 0xed9eba1407197890 */ /* 0x000fe2000fffe03f */
[----:B-----5:R-:W-:Y:S01]  /*02a0*/  @P0 IADD3 R0, P1, R4, R9, RZ ;  /* 0x0000000904000210 */ /* 0x020fe20007f3e0ff */
[----:B------:R-:W-:-:S02]  /*02b0*/  UIADD3 UR26, UR6, 0x1715609d, URZ ;  /* 0x1715609d061a7890 */ /* 0x000fc4000fffe03f */
[----:B------:R-:W-:Y:S01]  /*02c0*/  UIADD3 UR27, UR7, -0x56f99767, URZ ;  /* 0xa9066899071b7890 */ /* 0x000fe2000fffe03f */
[----:B------:R-:W-:Y:S01]  /*02d0*/  @P0 IADD3.X R77, RZ, R5, RZ, P1, !PT ;  /* 0x00000005ff4d0210 */ /* 0x000fe20000ffe4ff */
        /* <DEDUP_REMOVED lines=10> */
[----:B------:R-:W-:Y:S01]  /*0380*/  ULDC.64 UR8, c[0x0][0x2c8] ;  /* 0x0000b20000087ab9 */ /* 0x000fe20000000a00 */
[----:B------:R-:W-:Y:S01]  /*0390*/  ISETP.NE.U32.AND P0, PT, RZ, UR12, PT ;  /* 0x0000000cff007c0c */ /* 0x000fe2000bf05070 */
[----:B------:R-:W-:Y:S01]  /*03a0*/  IMAD.SHL.U32 R42, R45, 0x20, RZ ;  /* 0x000000202d2a7824 */ /* 0x000fe200078e00ff */
[----:B------:R-:W-:Y:S01]  /*03b0*/  ISETP.NE.U32.AND P1, PT, RZ, UR8, PT ;  /* 0x00000008ff007c0c */ /* 0x000fe2000bf25070 */
[----:B------:R-:W-:Y:S01]  /*03c0*/  ULDC.64 UR10, c[0x0][0x268] ;  /* 0x00009a00000a7ab9 */ /* 0x000fe20000000a00 */
[----:B------:R-:W-:Y:S02]  /*03d0*/  ISETP.NE.AND.EX P0, PT, RZ, UR13, PT, P0 ;  /* 0x0000000dff007c0c */ /* 0x000fe4000bf05300 */
[----:B------:R-:W-:Y:S02]  /*03e0*/  CS2R R6, SRZ ;  /* 0x0000000000067805 */ /* 0x000fe4000001ff00 */
[----:B------:R-:W-:-:S02]  /*03f0*/  ISETP.NE.AND.EX P1, PT, RZ, UR9, PT, P1 ;  /* 0x00000009ff007c0c */ /* 0x000fc4000bf25310 */
[----:B------:R-:W-:Y:S02]  /*0400*/  CS2R R10, SRZ ;  /* 0x00000000000a7805 */ /* 0x000fe4000001ff00 */
[----:B------:R-:W-:Y:S02]  /*0410*/  IADD3 R40, P3, R42, UR10, RZ ;  /* 0x0000000a2a287c10 */ /* 0x000fe4000ff7e0ff */
[----:B------:R-:W-:Y:S02]  /*0420*/  CS2R R8, SRZ ;  /* 0x0000000000087805 */ /* 0x000fe4000001ff00 */
[----:B------:R-:W-:Y:S02]  /*0430*/  SHF.L.U64.HI R4, R45, 0x5, RZ ;  /* 0x000000052d047819 */ /* 0x000fe400000102ff */
[----:B------:R-:W-:Y:S02]  /*0440*/  CS2R R14, SRZ ;  /* 0x00000000000e7805 */ /* 0x000fe4000001ff00 */
[----:B------:R-:W-:-:S02]  /*0450*/  CS2R R12, SRZ ;  /* 0x00000000000c7805 */ /* 0x000fc4000001ff00 */
[----:B------:R-:W-:Y:S02]  /*0460*/  CS2R R18, SRZ ;  /* 0x0000000000127805 */ /* 0x000fe4000001ff00 */
[----:B------:R-:W-:Y:S02]  /*0470*/  IADD3.X R41, R4, UR11, RZ, P3, !PT ;  /* 0x0000000b04297c10 */ /* 0x000fe40009ffe4ff */
[----:B------:R-:W-:Y:S02]  /*0480*/  CS2R R16, SRZ ;  /* 0x0000000000107805 */ /* 0x000fe4000001ff00 */
[----:B------:R-:W-:Y:S02]  /*0490*/  @P0 IADD3 R42, P4, R42, UR12, RZ ;  /* 0x0000000c2a2a0c10 */ /* 0x000fe4000ff9e0ff */
[----:B------:R-:W-:Y:S01]  /*04a0*/  @P1 LEA R38, P2, R45, UR8, 0x5 ;  /* 0x000000082d261c11 */ /* 0x000fe2000f8428ff */
[----:B------:R1:W5:Y:S01]  /*04b0*/  LDG.E.128 R28, desc[UR4][R40.64] ;  /* 0x00000004281c7981 */ /* 0x000362000c1e1d00 */
[----:B------:R-:W-:-:S02]  /*04c0*/  @P0 IADD3.X R43, R4, UR13, RZ, P4, !PT ;  /* 0x0000000d042b0c10 */ /* 0x000fc4000a7fe4ff */
[----:B------:R-:W-:Y:S02]  /*04d0*/  CS2R R4, SRZ ;  /* 0x0000000000047805 */ /* 0x000fe4000001ff00 */
[C---:B------:R-:W-:Y:S01]  /*04e0*/  @P1 LEA.HI.X R39, R45.reuse, UR9, RZ, 0x5, P2 ;  /* 0x000000092d271c11 */ /* 0x040fe200090f2cff */
[C---:B0-----:R-:W-:Y:S01]  /*04f0*/  IMAD.WIDE.U32 R36, R45.reuse, 0x20, R36 ;  /* 0x000000202d247825 */ /* 0x041fe200078e0024 */
[----:B------:R1:W5:Y:S04]  /*0500*/  LDG.E.128 R32, desc[UR4][R40.64+0x10] ;  /* 0x0000100428207981 */ /* 0x000368000c1e1d00 */
[----:B------:R1:W5:Y:S04]  /*0510*/  @P1 LDG.E.128 R4, desc[UR4][R38.64] ;  /* 0x0000000426041981 */ /* 0x000368000c1e1d00 */
[----:B------:R1:W5:Y:S04]  /*0520*/  @P1 LDG.E.128 R8, desc[UR4][R38.64+0x10] ;  /* 0x0000100426081981 */ /* 0x000368000c1e1d00 */
[----:B------:R1:W5:Y:S04]  /*0530*/  @P0 LDG.E.128 R12, desc[UR4][R42.64] ;  /* 0x000000042a0c0981 */ /* 0x000368000c1e1d00 */
[----:B------:R1:W5:Y:S04]  /*0540*/  @P0 LDG.E.128 R16, desc[UR4][R42.64+0x10] ;  /* 0x000010042a100981 */ /* 0x000368000c1e1d00 */
[----:B------:R1:W5:Y:S04]  /*0550*/  LDG.E.128 R20, desc[UR4][R36.64] ;  /* 0x0000000424147981 */ /* 0x000368000c1e1d00 */
[----:B------:R1:W5:Y:S01]  /*0560*/  LDG.E.128 R24, desc[UR4][R36.64+0x10] ;  /* 0x0000100424187981 */ /* 0x000362000c1e1d00 */
[----:B------:R-:W-:-:S07]  /*0570*/  LOP3.LUT R45, R45, 0x20, RZ, 0xfc, !PT ;  /* 0x000000202d2d7812 */ /* 0x000fce00078efcff */
.L_x_3259:
[----:B------:R-:W-:Y:S05]  /*0580*/  BSYNC B0 ;  /* 0x0000000000007941 */ /* 0x000fea0003800000 */
.L_x_3258:
[----:B------:R-:W-:Y:S04]  /*0590*/  BSSY B0, `(.L_x_3260) ;  /* 0x0000023000007945 */ /* 0x000fe80003800000 */
[----:B------:R-:W-:Y:S05]  /*05a0*/  @!P5 BRA `(.L_x_3261) ;  /* 0x000000000084d947 */ /* 0x000fea0003800000 */
[----:B------:R-:W0:Y:S01]  /*05b0*/  LDC.64 R68, c[0x0][0x260] ;  /* 0x00009800ff447b82 */ /* 0x000e220000000a00 */
[----:B------:R-:W-:Y:S01]  /*05c0*/  ULDC.64 UR8, c[0x0][0x2c8] ;  /* 0x0000b20000087ab9 */ /* 0x000fe20000000a00 */
[----:B------:R-:W-:Y:S01]  /*05d0*/  ULDC.64 UR12, c[0x0][0x2d0] ;  /* 0x0000b400000c7ab9 */ /* 0x000fe20000000a00 */
[----:B------:R-:W-:Y:S01]  /*05e0*/  ISETP.NE.U32.AND P0, PT, RZ, UR8, PT ;  /* 0x00000008ff007c0c */ /* 0x000fe2000bf05070 */
[----:B------:R-:W-:Y:S01]  /*05f0*/  ULDC.64 UR10, c[0x0][0x268] ;  /* 0x00009a00000a7ab9 */ /* 0x000fe20000000a00 */
[----:B------:R-:W-:Y:S02]  /*0600*/  ISETP.NE.U32.AND P1, PT, RZ, UR12, PT ;  /* 0x0000000cff007c0c */ /* 0x000fe4000bf25070 */
[----:B-1----:R-:W-:Y:S02]  /*0610*/  CS2R R38, SRZ ;  /* 0x0000000000267805 */ /* 0x002fe4000001ff00 */
[----:B------:R-:W-:Y:S02]  /*0620*/  ISETP.NE.AND.EX P0, PT, RZ, UR9, PT, P0 ;  /* 0x00000009ff007c0c */ /* 0x000fe4000bf05300 */
[----:B------:R-:W-:-:S02]  /*0630*/  CS2R R42, SRZ ;  /* 0x00000000002a7805 */ /* 0x000fc4000001ff00 */
[----:B------:R-:W-:Y:S02]  /*0640*/  ISETP.NE.AND.EX P1, PT, RZ, UR13, PT, P1 ;  /* 0x0000000dff007c0c */ /* 0x000fe4000bf25310 */
[----:B------:R-:W-:Y:S02]  /*0650*/  CS2R R40, SRZ ;  /* 0x0000000000287805 */ /* 0x000fe4000001ff00 */
[----:B------:R-:W-:Y:S02]  /*0660*/  SHF.L.U32 R74, R45, 0x5, RZ ;  /* 0x000000052d4a7819 */ /* 0x000fe400000006ff */
[----:B------:R-:W-:Y:S02]  /*0670*/  CS2R R46, SRZ ;  /* 0x00000000002e7805 */ /* 0x000fe4000001ff00 */
[----:B------:R-:W-:Y:S02]  /*0680*/  SHF.R.U32.HI R36, RZ, 0x1b, R45 ;  /* 0x0000001bff247819 */ /* 0x000fe4000001162d */
[----:B------:R-:W-:-:S02]  /*0690*/  CS2R R50, SRZ ;  /* 0x0000000000327805 */ /* 0x000fc4000001ff00 */
[----:B------:R-:W-:Y:S02]  /*06a0*/  IADD3 R72, P3, R74, UR10, RZ ;  /* 0x0000000a4a487c10 */ /* 0x000fe4000ff7e0ff */
[----:B------:R-:W-:Y:S02]  /*06b0*/  CS2R R48, SRZ ;  /* 0x0000000000307805 */ /* 0x000fe4000001ff00 */
[----:B------:R-:W-:Y:S02]  /*06c0*/  IADD3.X R73, R36, UR11, RZ, P3, !PT ;  /* 0x0000000b24497c10 */ /* 0x000fe40009ffe4ff */
[C---:B------:R-:W-:Y:S02]  /*06d0*/  @P0 LEA R70, P2, R45.reuse, UR8, 0x5 ;  /* 0x000000082d460c11 */ /* 0x040fe4000f8428ff */
[----:B------:R-:W-:Y:S01]  /*06e0*/  @P1 IADD3 R74, P4, R74, UR12, RZ ;  /* 0x0000000c4a4a1c10 */ /* 0x000fe2000ff9e0ff */
[C---:B0-----:R-:W-:Y:S01]  /*06f0*/  IMAD.WIDE.U32 R68, R45.reuse, 0x20, R68 ;  /* 0x000000202d447825 */ /* 0x041fe200078e0044 */
[----:B------:R-:W-:-:S02]  /*0700*/  @P0 LEA.HI.X R71, R45, UR9, RZ, 0x5, P2 ;  /* 0x000000092d470c11 */ /* 0x000fc400090f2cff */
[----:B------:R-:W-:Y:S02]  /*0710*/  CS2R R44, SRZ ;  /* 0x00000000002c7805 */ /* 0x000fe4000001ff00 */
[----:B------:R-:W-:Y:S02]  /*0720*/  @P1 IADD3.X R75, R36, UR13, RZ, P4, !PT ;  /* 0x0000000d244b1c10 */ /* 0x000fe4000a7fe4ff */
[----:B------:R-:W-:Y:S01]  /*0730*/  CS2R R36, SRZ ;  /* 0x0000000000247805 */ /* 0x000fe2000001ff00 */
[----:B------:R0:W5:Y:S04]  /*0740*/  LDG.E.128 R52, desc[UR4][R68.64] ;  /* 0x0000000444347981 */ /* 0x000168000c1e1d00 */
[----:B------:R0:W5:Y:S04]  /*0750*/  @P0 LDG.E.128 R40, desc[UR4][R70.64+0x10] ;  /* 0x0000100446280981 */ /* 0x000168000c1e1d00 */
[----:B------:R0:W5:Y:S04]  /*0760*/  @P0 LDG.E.128 R36, desc[UR4][R70.64] ;  /* 0x0000000446240981 */ /* 0x000168000c1e1d00 */
[----:B------:R0:W5:Y:S04]  /*0770*/  @P1 LDG.E.128 R44, desc[UR4][R74.64] ;  /* 0x000000044a2c1981 */ /* 0x000168000c1e1d00 */
[----:B------:R0:W5:Y:S04]  /*0780*/  @P1 LDG.E.128 R48, desc[UR4][R74.64+0x10] ;  /* 0x000010044a301981 */ /* 0x000168000c1e1d00 */
[----:B------:R0:W5:Y:S04]  /*0790*/  LDG.E.128 R56, desc[UR4][R68.64+0x10] ;  /* 0x0000100444387981 */ /* 0x000168000c1e1d00 */
[----:B------:R0:W5:Y:S04]  /*07a0*/  LDG.E.128 R60, desc[UR4][R72.64] ;  /* 0x00000004483c7981 */ /* 0x000168000c1e1d00 */
[----:B------:R0:W5:Y:S02]  /*07b0*/  LDG.E.128 R64, desc[UR4][R72.64+0x10] ;  /* 0x0000100448407981 */ /* 0x000164000c1e1d00 */
.L_x_3261:
[----:B------:R-:W-:Y:S05]  /*07c0*/  BSYNC B0 ;  /* 0x0000000000007941 */ /* 0x000fea0003800000 */
.L_x_3260:
[----:B------:R-:W-:Y:S01]  /*07d0*/  ULDC UR8, c[0x0][0x214] ;  /* 0x0000850000087ab9 */ /* 0x000fe20000000800 */
[----:B------:R-:W-:Y:S01]  /*07e0*/  UIADD3 UR33, UR7, -0x24c28bd8, URZ ;  /* 0xdb3d742807217890 */ /* 0x000fe2000fffe03f */
[----:B------:R-:W-:Y:S02]  /*07f0*/  ISETP.GE.AND P0, PT, R84, UR8, PT ;  /* 0x0000000854007c0c */ /* 0x000fe4000bf06270 */
[----:B------:R-:W-:-:S11]  /*0800*/  SHF.R.U64 R116, R0, 0x2, R77 ;  /* 0x0000000200747819 */ /* 0x000fd6000000124d */
[----:B------:R-:W-:Y:S05]  /*0810*/  @P0 EXIT ;  /* 0x000000000000094d */ /* 0x000fea0003800000 */
[----:B0-----:R-:W-:Y:S01]  /*0820*/  IMAD.HI.U32 R69, R85, -0x326172a9, RZ ;  /* 0xcd9e8d5755457827 */ /* 0x001fe200078e00ff */
[----:B------:R-:W-:Y:S01]  /*0830*/  SHF.R.U32.HI R86, RZ, 0x2, R77 ;  /* 0x00000002ff567819 */ /* 0x000fe2000001164d */
[----:B------:R-:W-:Y:S01]  /*0840*/  BSSY B0, `(.L_x_3262) ;  /* 0x0000c97000007945 */ /* 0x000fe20003800000 */
[----:B------:R-:W-:Y:S01]  /*0850*/  LOP3.LUT R121, R0, 0x3, RZ, 0xc0, !PT ;  /* 0x0000000300797812 */ /* 0x000fe200078ec0ff */
[C---:B------:R-:W-:Y:S01]  /*0860*/  IMAD.HI.U32 R68, R116.reuse, -0x2daee0ad, RZ ;  /* 0xd2511f5374447827 */ /* 0x040fe200078e00ff */
[----:B------:R-:W-:Y:S01]  /*0870*/  LOP3.LUT R69, R69, UR6, R86, 0x96, !PT ;  /* 0x0000000645457c12 */ /* 0x000fe2000f8e9656 */
[----:B------:R-:W-:Y:S01]  /*0880*/  ULDC.U8 UR8, c[0x0][0x2a0] ;  /* 0x0000a80000087ab9 */ /* 0x000fe20000000000 */
[----:B------:R-:W-:Y:S01]  /*0890*/  ULDC UR36, c[0x0][0x218] ;  /* 0x0000860000247ab9 */ /* 0x000fe20000000800 */
[----:B------:R-:W-:Y:S01]  /*08a0*/  IMAD R72, R116, -0x2daee0ad, RZ ;  /* 0xd2511f5374487824 */ /* 0x000fe200078e02ff */
[----:B------:R-:W-:Y:S01]  /*08b0*/  LOP3.LUT R68, R68, UR7, RZ, 0x3c, !PT ;  /* 0x0000000744447c12 */ /* 0x000fe2000f8e3cff */
        /* <DEDUP_REMOVED lines=11> */
[----:B------:R-:W-:Y:S01]  /*0970*/  IMAD R71, R69, -0x2daee0ad, RZ ;  /* 0xd2511f5345477824 */ /* 0x000fe200078e02ff */
[----:B------:R-:W-:Y:S01]  /*0980*/  ULDC.64 UR16, c[0x0][0x248] ;  /* 0x0000920000107ab9 */ /* 0x000fe20000000a00 */
[----:B------:R-:W-:-:S04]  /*0990*/  IMAD.HI.U32 R69, R72, -0x326172a9, RZ ;  /* 0xcd9e8d5748457827 */ /* 0x000fc800078e00ff */
        /* <DEDUP_REMOVED lines=37> */
[----:B------:R-:W-:-:S03]  /*0bf0*/  LOP3.LUT R120, R71, UR32, R70, 0x96, !PT ;  /* 0x0000002047787c12 */ /* 0x000fc6000f8e9646 */
[----:B------:R-:W-:Y:S01]  /*0c00*/  IMAD R113, R74, -0x326172a9, RZ ;  /* 0xcd9e8d574a717824 */ /* 0x000fe200078e02ff */
[----:B------:R-:W-:Y:S01]  /*0c10*/  LOP3.LUT R70, R69, UR33, R73, 0x96, !PT ;  /* 0x0000002145467c12 */ /* 0x000fe2000f8e9649 */
[----:B------:R-:W-:-:S04]  /*0c20*/  IMAD.HI.U32 R115, R120, -0x2daee0ad, RZ ;  /* 0xd2511f5378737827 */ /* 0x000fc800078e00ff */
[----:B------:R-:W-:Y:S01]  /*0c30*/  IMAD.WIDE.U32 R70, R70, -0x326172a9, RZ ;  /* 0xcd9e8d5746467825 */ /* 0x000fe200078e00ff */
[----:B------:R-:W-:-:S03]  /*0c40*/  LOP3.LUT R115, R115, UR35, R68, 0x96, !PT ;  /* 0x0000002373737c12 */ /* 0x000fc6000f8e9644 */
[----:B------:R-:W-:Y:S01]  /*0c50*/  IMAD.MOV.U32 R114, RZ, RZ, R70 ;  /* 0x000000ffff727224 */ /* 0x000fe200078e0046 */
[----:B------:R-:W-:Y:S01]  /*0c60*/  LOP3.LUT R113, R71, UR34, R113, 0x96, !PT ;  /* 0x0000002247717c12 */ /* 0x000fe2000f8e9671 */
[----:B------:R-:W-:Y:S02]  /*0c70*/  IMAD.MOV.U32 R87, RZ, RZ, RZ ;  /* 0x000000ffff577224 */ /* 0x000fe400078e00ff */
[----:B------:R-:W-:-:S07]  /*0c80*/  IMAD R120, R120, -0x2daee0ad, RZ ;  /* 0xd2511f5378787824 */ /* 0x000fce00078e02ff */
.L_x_3529:
[----:B------:R-:W-:Y:S01]  /*0c90*/  IMAD R0, R84, UR36, RZ ;  /* 0x0000002454007c24 */ /* 0x000fe2000f8e02ff */
[----:B------:R-:W-:Y:S01]  /*0ca0*/  ISETP.NE.AND P0, PT, R117, RZ, PT ;  /* 0x000000ff7500720c */ /* 0x000fe20003f05270 */
[----:B------:R-:W-:Y:S03]  /*0cb0*/  BSSY B1, `(.L_x_3263) ;  /* 0x00005c5000017945 */ /* 0x000fe60003800000 */
[----:B------:R-:W-:-:S04]  /*0cc0*/  SHF.R.S32.HI R77, RZ, 0x1f, R0 ;  /* 0x0000001fff4d7819 */ /* 0x000fc80000011400 */
[----:B------:R-:W-:-:S04]  /*0cd0*/  LEA.HI R77, R77, R0, RZ, 0x3 ;  /* 0x000000004d4d7211 */ /* 0x000fc800078f18ff */
[----:B------:R-:W-:-:S04]  /*0ce0*/  LEA.HI.SX32 R88, R77, R2, 0x1d ;  /* 0x000000024d587211 */ /* 0x000fc800078feaff */
[----:B------:R-:W-:Y:S01]  /*0cf0*/  MOV R0, R88 ;  /* 0x0000005800007202 */ /* 0x000fe20000000f00 */
[----:B--23--:R-:W-:Y:S06]  /*0d00*/  @!P0 BRA `(.L_x_3264) ;  /* 0x0000005800fc8947 */ /* 0x00cfec0003800000 */
[----:B------:R-:W0:Y:S01]  /*0d10*/  LDC.64 R82, c[0x0][0x228] ;  /* 0x00008a00ff527b82 */ /* 0x000e220000000a00 */
[----:B------:R-:W-:-:S04]  /*0d20*/  ISETP.NE.U32.AND P0, PT, RZ, UR10, PT ;  /* 0x0000000aff007c0c */ /* 0x000fc8000bf05070 */
[----:B------:R-:W-:-:S03]  /*0d30*/  ISETP.NE.AND.EX P0, PT, RZ, UR11, PT, P0 ;  /* 0x0000000bff007c0c */ /* 0x000fc6000bf05300 */
[----:B------:R-:W2:Y:S10]  /*0d40*/  LDC.64 R76, c[0x0][0x220] ;  /* 0x00008800ff4c7b82 */ /* 0x000eb40000000a00 */
[----:B------:R-:W-:-:S04]  /*0d50*/  @P0 LEA R100, P3, R88, UR10, 0x4 ;  /* 0x0000000a58640c11 */ /* 0x000fc8000f8620ff */
[----:B------:R-:W-:Y:S02]  /*0d60*/  @P0 LEA.HI.X R101, R88, UR11, RZ, 0x4, P3 ;  /* 0x0000000b58650c11 */ /* 0x000fe400098f24ff */
[----:B0-----:R-:W-:-:S03]  /*0d70*/  ISETP.NE.U32.AND P1, PT, R82, RZ, PT ;  /* 0x000000ff5200720c */ /* 0x001fc60003f25070 */
[----:B------:R0:W5:Y:S01]  /*0d80*/  @P0 LDG.E.128 R72, desc[UR4][R100.64] ;  /* 0x0000000464480981 */ /* 0x000162000c1e1d00 */
[----:B------:R-:W-:Y:S01]  /*0d90*/  ISETP.NE.AND.EX P1, PT, R83, RZ, PT, P1 ;  /* 0x000000ff5300720c */ /* 0x000fe20003f25310 */
[----:B--2---:R-:W-:-:S06]  /*0da0*/  IMAD.WIDE.U32 R76, R88, 0x10, R76 ;  /* 0x00000010584c7825 */ /* 0x004fcc00078e004c */
        /* <DEDUP_REMOVED lines=16> */
.L_x_3266:
[----:B------:R-:W-:-:S07]  /*0eb0*/  IMAD.MOV.U32 R0, RZ, RZ, R114 ;  /* 0x000000ffff007224 */ /* 0x000fce00078e0072 */
.L_x_3267:
[----:B------:R-:W-:Y:S05]  /*0ec0*/  BSYNC B2 ;  /* 0x0000000000027941 */ /* 0x000fea0003800000 */
.L_x_3265:
        /* <DEDUP_REMOVED lines=16> */
.L_x_3271:
[----:B------:R-:W-:Y:S05]  /*0fd0*/  BSYNC B3 ;  /* 0x0000000000037941 */ /* 0x000fea0003800000 */
.L_x_3270:
        /* <DEDUP_REMOVED lines=42> */
.L_x_3269:
[----:B------:R-:W-:Y:S05]  /*1280*/  BSYNC B2 ;  /* 0x0000000000027941 */ /* 0x000fea0003800000 */
.L_x_3268:
[----:B------:R-:W0:Y:S01]  /*1290*/  LDC R80, c[0x0][0x298] ;  /* 0x0000a600ff507b82 */ /* 0x000e220000000800 */
[----:B------:R-:W-:Y:S02]  /*12a0*/  ISETP.NE.U32.AND P2, PT, R82, RZ, PT ;  /* 0x000000ff5200720c */ /* 0x000fe40003f45070 */
[----:B------:R-:W-:Y:S01]  /*12b0*/  I2FP.F32.U32 R89, R0 ;  /* 0x0000000000597245 */ /* 0x000fe20000201000 */
[----:B------:R-:W-:Y:S01]  /*12c0*/  IMAD.MOV.U32 R0, RZ, RZ, 0x2f800000 ;  /* 0x2f800000ff007424 */ /* 0x000fe200078e00ff */
[----:B------:R-:W-:-:S03]  /*12d0*/  ISETP.NE.AND.EX P2, PT, R83, RZ, PT, P2 ;  /* 0x000000ff5300720c */ /* 0x000fc60003f45320 */
[----:B------:R-:W2:Y:S01]  /*12e0*/  LDC R81, c[0x0][0x294] ;  /* 0x0000a500ff517b82 */ /* 0x000ea20000000800 */
[----:B------:R-:W-:Y:S01]  /*12f0*/  FFMA.FTZ R82, R89, R0, 1.1641532182693481445e-10 ;  /* 0x2f00000059527423 */ /* 0x000fe20000010000 */
[C---:B-----5:R-:W-:Y:S02]  /*1300*/  SHF.L.U32 R89, R76.reuse, 0x10, RZ ;  /* 0x000000104c597819 */ /* 0x060fe400000006ff */
[----:B------:R-:W-:-:S03]  /*1310*/  PRMT R76, R76, 0x7632, R76 ;  /* 0x000076324c4c7816 */ /* 0x000fc6000000004c */
[----:B0-----:R-:W-:Y:S01]  /*1320*/  FMUL.FTZ R89, R89, R80 ;  /* 0x0000005059597220 */ /* 0x001fe20000410000 */
[----:B--2---:R-:W-:-:S04]  /*1330*/  FSETP.GTU.FTZ.AND P3, PT, R82, R81, PT ;  /* 0x000000515200720b */ /* 0x004fc80003f7c000 */
        /* <DEDUP_REMOVED lines=9> */
.L_x_3272:
        /* <DEDUP_REMOVED lines=12> */
.L_x_3275:
[----:B------:R-:W-:-:S07]  /*1490*/  IMAD.MOV.U32 R82, RZ, RZ, R114 ;  /* 0x000000ffff527224 */ /* 0x000fce00078e0072 */
.L_x_3276:
[----:B------:R-:W-:Y:S05]  /*14a0*/  BSYNC B2 ;  /* 0x0000000000027941 */ /* 0x000fea0003800000 */
.L_x_3274:
        /* <DEDUP_REMOVED lines=16> */
.L_x_3280:
[----:B------:R-:W-:Y:S05]  /*15b0*/  BSYNC B3 ;  /* 0x0000000000037941 */ /* 0x000fea0003800000 */
.L_x_3279:
        /* <DEDUP_REMOVED lines=43> */
.L_x_3278:
[----:B------:R-:W-:Y:S05]  /*1870*/  BSYNC B2 ;  /* 0x0000000000027941 */ /* 0x000fea0003800000 */
.L_x_3277:
        /* <DEDUP_REMOVED lines=10> */
.L_x_3273:
        /* <DEDUP_REMOVED lines=12> */
.L_x_3282:
[----:B------:R-:W-:-:S07]  /*19e0*/  MOV R82, R114 ;  /* 0x0000007200527202 */ /* 0x000fce0000000f00 */
.L_x_3283:
[----:B------:R-:W-:Y:S05]  /*19f0*/  BSYNC B2 ;  /* 0x0000000000027941 */ /* 0x000fea0003800000 */
.L_x_3281:
        /* <DEDUP_REMOVED lines=16> */
.L_x_3287:
[----:B------:R-:W-:Y:S05]  /*1b00*/  BSYNC B3 ;  /* 0x0000000000037941 */ /* 0x000fea0003800000 */
.L_x_3286:
        /* <DEDUP_REMOVED lines=43> */
.L_x_3285:
[----:B------:R-:W-:Y:S05]  /*1dc0*/  BSYNC B2 ;  /* 0x0000000000027941 */ /* 0x000fea0003800000 */
.L_x_3284:
        /* <DEDUP_REMOVED lines=15> */
.L_x_3288:
        /* <DEDUP_REMOVED lines=12> */
.L_x_3291:
[----:B------:R-:W-:-:S07]  /*1f80*/  MOV R76, R114 ;  /* 0x00000072004c7202 */ /* 0x000fce0000000f00 */
.L_x_3292:
[----:B------:R-:W-:Y:S05]  /*1f90*/  BSYNC B2 ;  /* 0x0000000000027941 */ /* 0x000fea0003800000 */
.L_x_3290:
        /* <DEDUP_REMOVED lines=16> */
.L_x_3296:
[----:B------:R-:W-:Y:S05]  /*20a0*/  BSYNC B3 ;  /* 0x0000000000037941 */ /* 0x000fea0003800000 */
.L_x_3295:
        /* <DEDUP_REMOVED lines=42> */
.L_x_3294:
[----:B------:R-:W-:Y:S05]  /*2350*/  BSYNC B2 ;  /* 0x0000000000027941 */ /* 0x000fea0003800000 */
.L_x_3293:
[----:B------:R-:W-:Y:S02]  /*2360*/  I2FP.F32.U32 R83, R76 ;  /* 0x0000004c00537245 */ /* 0x000fe40000201000 */
[----:B------:R-:W-:-:S04]  /*2370*/  PRMT R76, R68, 0x7632, R76 ;  /* 0x00007632444c7816 */ /* 0x000fc8000000004c */
[----:B------:R-:W-:Y:S01]  /*2380*/  SHF.L.U32 R91, R76, 0x10, RZ ;  /* 0x000000104c5b7819 */ /* 0x000fe200000006ff */
[----:B------:R-:W-:-:S04]  /*2390*/  FFMA.FTZ R76, R83, R0, 1.1641532182693481445e-10 ;  /* 0x2f000000534c7423 */ /* 0x000fc80000010000 */
[----:B------:R-:W-:Y:S01]  /*23a0*/  FMUL.FTZ R91, R91, R80 ;  /* 0x000000505b5b7220 */ /* 0x000fe20000410000 */
[----:B------:R-:W-:Y:S02]  /*23b0*/  FSETP.GTU.FTZ.AND P3, PT, R76, R81, PT ;  /* 0x000000514c00720b */ /* 0x000fe40003f7c000 */
[----:B------:R-:W-:Y:S02]  /*23c0*/  @P0 PRMT R76, R72, 0x7632, R76 ;  /* 0x00007632484c0816 */ /* 0x000fe4000000004c */
[----:B------:R-:W-:Y:S02]  /*23d0*/  FSEL R83, R91, RZ, !P3 ;  /* 0x000000ff5b537208 */ /* 0x000fe40005800000 */
[----:B------:R-:W-:Y:S01]  /*23e0*/  SEL R91, RZ, 0x1, P3 ;  /* 0x00000001ff5b7807 */ /* 0x000fe20001800000 */
[----:B------:R-:W-:Y:S02]  /*23f0*/  @P0 IMAD.U32 R101, R76, 0x10000, RZ ;  /* 0x000100004c650824 */ /* 0x000fe400078e00ff */
[----:B------:R-:W-:-:S04]  /*2400*/  FADD.FTZ R92, R83, R92 ;  /* 0x0000005c535c7221 */ /* 0x000fc80000010000 */
[----:B------:R-:W-:-:S07]  /*2410*/  @P0 FADD.FTZ R92, R101, R92 ;  /* 0x0000005c655c0221 */ /* 0x000fce0000010000 */
.L_x_3289:
        /* <DEDUP_REMOVED lines=12> */
.L_x_3298:
[----:B------:R-:W-:-:S07]  /*24e0*/  MOV R76, R114 ;  /* 0x00000072004c7202 */ /* 0x000fce0000000f00 */
.L_x_3299:
[----:B------:R-:W-:Y:S05]  /*24f0*/  BSYNC B2 ;  /* 0x0000000000027941 */ /* 0x000fea0003800000 */
.L_x_3297:
        /* <DEDUP_REMOVED lines=16> */
.L_x_3303:
[----:B------:R-:W-:Y:S05]  /*2600*/  BSYNC B3 ;  /* 0x0000000000037941 */ /* 0x000fea0003800000 */
.L_x_3302:
        /* <DEDUP_REMOVED lines=42> */
.L_x_3301:
[----:B------:R-:W-:Y:S05]  /*28b0*/  BSYNC B2 ;  /* 0x0000000000027941 */ /* 0x000fea0003800000 */
.L_x_3300:
        /* <DEDUP_REMOVED lines=15> */
.L_x_3304:
        /* <DEDUP_REMOVED lines=12> */
.L_x_3307:
[----:B------:R-:W-:-:S07]  /*2a70*/  IMAD.MOV.U32 R76, RZ, RZ, R114 ;  /* 0x000000ffff4c7224 */ /* 0x000fce00078e0072 */
.L_x_3308:
[----:B------:R-:W-:Y:S05]  /*2a80*/  BSYNC B2 ;  /* 0x0000000000027941 */ /* 0x000fea0003800000 */
.L_x_3306:
        /* <DEDUP_REMOVED lines=16> */
.L_x_3312:
[----:B------:R-:W-:Y:S05]  /*2b90*/  BSYNC B3 ;  /* 0x0000000000037941 */ /* 0x000fea0003800000 */
.L_x_3311:
        /* <DEDUP_REMOVED lines=42> */
.L_x_3310:
[----:B------:R-:W-:Y:S05]  /*2e40*/  BSYNC B2 ;  /* 0x0000000000027941 */ /* 0x000fea0003800000 */
.L_x_3309:
        /* <DEDUP_REMOVED lines=10> */
.L_x_3305:
        /* <DEDUP_REMOVED lines=12> */
.L_x_3314:
[----:B------:R-:W-:-:S07]  /*2fb0*/  IMAD.MOV.U32 R76, RZ, RZ, R114 ;  /* 0x000000ffff4c7224 */ /* 0x000fce00078e0072 */
.L_x_3315:
[----:B------:R-:W-:Y:S05]  /*2fc0*/  BSYNC B2 ;  /* 0x0000000000027941 */ /* 0x000fea0003800000 */
.L_x_3313:
        /* <DEDUP_REMOVED lines=16> */
.L_x_3319:
[----:B------:R-:W-:Y:S05]  /*30d0*/  BSYNC B3 ;  /* 0x0000000000037941 */ /* 0x000fea0003800000 */
.L_x_3318:
        /* <DEDUP_REMOVED lines=43> */
.L_x_3317:
[----:B------:R-:W-:Y:S05]  /*3390*/  BSYNC B2 ;  /* 0x0000000000027941 */ /* 0x000fea0003800000 */
.L_x_3316:
        /* <DEDUP_REMOVED lines=15> */
.L_x_3320:
        /* <DEDUP_REMOVED lines=12> */
.L_x_3323:
[----:B------:R-:W-:-:S07]  /*3550*/  IMAD.MOV.U32 R94, RZ, RZ, R114 ;  /* 0x000000ffff5e7224 */ /* 0x000fce00078e0072 */
.L_x_3324:
[----:B------:R-:W-:Y:S05]  /*3560*/  BSYNC B2 ;  /* 0x0000000000027941 */ /* 0x000fea0003800000 */
.L_x_3322:
        /* <DEDUP_REMOVED lines=16> */
.L_x_3328:
[----:B------:R-:W-:Y:S05]  /*3670*/  BSYNC B3 ;  /* 0x0000000000037941 */ /* 0x000fea0003800000 */
.L_x_3327:
        /* <DEDUP_REMOVED lines=42> */
.L_x_3326:
[----:B------:R-:W-:Y:S05]  /*3920*/  BSYNC B2 ;  /* 0x0000000000027941 */ /* 0x000fea0003800000 */
.L_x_3325:
        /* <DEDUP_REMOVED lines=12> */
.L_x_3321:
        /* <DEDUP_REMOVED lines=12> */
.L_x_3330:
[----:B------:R-:W-:-:S07]  /*3ab0*/  IMAD.MOV.U32 R111, RZ, RZ, R114 ;  /* 0x000000ffff6f7224 */ /* 0x000fce00078e0072 */
.L_x_3331:
[----:B------:R-:W-:Y:S05]  /*3ac0*/  BSYNC B2 ;  /* 0x0000000000027941 */ /* 0x000fea0003800000 */
.L_x_3329:
        /* <DEDUP_REMOVED lines=16> */
.L_x_3335:
[----:B------:R-:W-:Y:S05]  /*3bd0*/  BSYNC B3 ;  /* 0x0000000000037941 */ /* 0x000fea0003800000 */
.L_x_3334:
        /* <DEDUP_REMOVED lines=42> */
.L_x_3333:
[----:B------:R-:W-:Y:S05]  /*3e80*/  BSYNC B2 ;  /* 0x0000000000027941 */ /* 0x000fea0003800000 */
.L_x_3332:
        /* <DEDUP_REMOVED lines=15> */
.L_x_3336:
        /* <DEDUP_REMOVED lines=12> */
.L_x_3339:
[----:B------:R-:W-:-:S07]  /*4040*/  IMAD.MOV.U32 R95, RZ, RZ, R114 ;  /* 0x000000ffff5f7224 */ /* 0x000fce00078e0072 */
.L_x_3340:
[----:B------:R-:W-:Y:S05]  /*4050*/  BSYNC B2 ;  /* 0x0000000000027941 */ /* 0x000fea0003800000 */
.L_x_3338:
        /* <DEDUP_REMOVED lines=16> */
.L_x_3344:
[----:B------:R-:W-:Y:S05]  /*4160*/  BSYNC B3 ;  /* 0x0000000000037941 */ /* 0x000fea0003800000 */
.L_x_3343:
        /* <DEDUP_REMOVED lines=42> */
.L_x_3342:
[----:B------:R-:W-:Y:S05]  /*4410*/  BSYNC B2 ;  /* 0x0000000000027941 */ /* 0x000fea0003800000 */
.L_x_3341:
        /* <DEDUP_REMOVED lines=10> */
.L_x_3337:
        /* <DEDUP_REMOVED lines=12> */
.L_x_3346:
[----:B------:R-:W-:-:S07]  /*4580*/  IMAD.MOV.U32 R103, RZ, RZ, R114 ;  /* 0x000000ffff677224 */ /* 0x000fce00078e0072 */
.L_x_3347:
[----:B------:R-:W-:Y:S05]  /*4590*/  BSYNC B2 ;  /* 0x0000000000027941 */ /* 0x000fea0003800000 */
.L_x_3345:
        /* <DEDUP_REMOVED lines=16> */
.L_x_3351:
[----:B------:R-:W-:Y:S05]  /*46a0*/  BSYNC B3 ;  /* 0x0000000000037941 */ /* 0x000fea0003800000 */
.L_x_3350:
        /* <DEDUP_REMOVED lines=41> */
[----:B------:R-:W-:Y:S02]  /*4940*/  LOP3.LUT R115, R83, UR35, R76, 0x96, !PT ;  /* 0x0000002353737c12 */ /* 0x000fe4000f8e964c */
[----:B------:R-:W-:-:S07]  /*4950*/  MOV R120, R82 ;  /* 0x0000005200787202 */ /* 0x000fce0000000f00 */
.L_x_3349:
[----:B------:R-:W-:Y:S05]  /*4960*/  BSYNC B2 ;  /* 0x0000000000027941 */ /* 0x000fea0003800000 */
.L_x_3348:
        /* <DEDUP_REMOVED lines=14> */
.L_x_3352:
        /* <DEDUP_REMOVED lines=12> */
.L_x_3355:
[----:B------:R-:W-:-:S07]  /*4b10*/  IMAD.MOV.U32 R78, RZ, RZ, R114 ;  /* 0x000000ffff4e7224 */ /* 0x000fce00078e0072 */
.L_x_3356:
[----:B------:R-:W-:Y:S05]  /*4b20*/  BSYNC B2 ;  /* 0x0000000000027941 */ /* 0x000fea0003800000 */
.L_x_3354:
        /* <DEDUP_REMOVED lines=16> */
.L_x_3360:
[----:B------:R-:W-:Y:S05]  /*4c30*/  BSYNC B3 ;  /* 0x0000000000037941 */ /* 0x000fea0003800000 */
.L_x_3359:
        /* <DEDUP_REMOVED lines=42> */
.L_x_3358:
[----:B------:R-:W-:Y:S05]  /*4ee0*/  BSYNC B2 ;  /* 0x0000000000027941 */ /* 0x000fea0003800000 */
.L_x_3357:
[----:B------:R-:W-:Y:S02]  /*4ef0*/  I2FP.F32.U32 R77, R78 ;  /* 0x0000004e004d7245 */ /* 0x000fe40000201000 */
[----:B------:R-:W-:-:S05]  /*4f00*/  PRMT R78, R70, 0x7632, R78 ;  /* 0x00007632464e7816 */ /* 0x000fca000000004e */
[----:B------:R-:W-:Y:S02]  /*4f10*/  IMAD.U32 R83, R78, 0x10000, RZ ;  /* 0x000100004e537824 */ /* 0x000fe400078e00ff */
[----:B------:R-:W-:Y:S01]  /*4f20*/  FFMA.FTZ R78, R77, R0, 1.1641532182693481445e-10 ;  /* 0x2f0000004d4e7423 */ /* 0x000fe20000010000 */
[----:B------:R-:W-:Y:S01]  /*4f30*/  @P0 PRMT R77, R74, 0x7632, R77 ;  /* 0x000076324a4d0816 */ /* 0x000fe2000000004d */
[----:B------:R-:W-:-:S03]  /*4f40*/  FMUL.FTZ R83, R83, R80 ;  /* 0x0000005053537220 */ /* 0x000fc60000410000 */
[----:B------:R-:W-:Y:S01]  /*4f50*/  FSETP.GTU.FTZ.AND P4, PT, R78, R81, PT ;  /* 0x000000514e00720b */ /* 0x000fe20003f9c000 */
[----:B------:R-:W-:-:S03]  /*4f60*/  @P0 IMAD.U32 R82, R77, 0x10000, RZ ;  /* 0x000100004d520824 */ /* 0x000fc600078e00ff */
[----:B------:R-:W-:Y:S02]  /*4f70*/  FSEL R78, R83, RZ, !P4 ;  /* 0x000000ff534e7208 */ /* 0x000fe40006000000 */
[----:B------:R-:W-:-:S03]  /*4f80*/  SEL R96, RZ, 0x1, P4 ;  /* 0x00000001ff607807 */ /* 0x000fc60002000000 */
[----:B------:R-:W-:-:S04]  /*4f90*/  FADD.FTZ R103, R78, R103 ;  /* 0x000000674e677221 */ /* 0x000fc80000010000 */
[----:B------:R-:W-:-:S07]  /*4fa0*/  @P0 FADD.FTZ R103, R82, R103 ;  /* 0x0000006752670221 */ /* 0x000fce0000010000 */
.L_x_3353:
        /* <DEDUP_REMOVED lines=12> */
.L_x_3362:
[----:B------:R-:W-:-:S07]  /*5070*/  IMAD.MOV.U32 R78, RZ, RZ, R114 ;  /* 0x000000ffff4e7224 */ /* 0x000fce00078e0072 */
.L_x_3363:
[----:B------:R-:W-:Y:S05]  /*5080*/  BSYNC B2 ;  /* 0x0000000000027941 */ /* 0x000fea0003800000 */
.L_x_3361:
        /* <DEDUP_REMOVED lines=16> */
.L_x_3367:
[----:B------:R-:W-:Y:S05]  /*5190*/  BSYNC B3 ;  /* 0x0000000000037941 */ /* 0x000fea0003800000 */
.L_x_3366:
        /* <DEDUP_REMOVED lines=43> */
.L_x_3365:
[----:B------:R-:W-:Y:S05]  /*5450*/  BSYNC B2 ;  /* 0x0000000000027941 */ /* 0x000fea0003800000 */
.L_x_3364:
        /* <DEDUP_REMOVED lines=10> */
[----:B------:R-:W-:Y:S02]  /*5500*/  IMAD.U32 R78, R75, 0x10000, RZ ;  /* 0x000100004b4e7824 */ /* 0x000fe400078e00ff */
[----:B------:R-:W-:Y:S02]  /*5510*/  IMAD.MOV.U32 R76, RZ, RZ, R77 ;  /* 0x000000ffff4c7224 */ /* 0x000fe400078e004d */
[----:B------:R-:W-:Y:S01]  /*5520*/  FADD.FTZ R111, R78, R111 ;  /* 0x0000006f4e6f7221 */ /* 0x000fe20000010000 */
[----:B------:R-:W-:Y:S06]  /*5530*/  BRA `(.L_x_3369) ;  /* 0x0000000400547947 */ /* 0x000fec0003800000 */
.L_x_3368:
        /* <DEDUP_REMOVED lines=12> */
.L_x_3371:
[----:B------:R-:W-:-:S07]  /*5600*/  IMAD.MOV.U32 R97, RZ, RZ, R114 ;  /* 0x000000ffff617224 */ /* 0x000fce00078e0072 */
.L_x_3372:
[----:B------:R-:W-:Y:S05]  /*5610*/  BSYNC B2 ;  /* 0x0000000000027941 */ /* 0x000fea0003800000 */
.L_x_3370:
        /* <DEDUP_REMOVED lines=16> */
.L_x_3376:
[----:B------:R-:W-:Y:S05]  /*5720*/  BSYNC B3 ;  /* 0x0000000000037941 */ /* 0x000fea0003800000 */
.L_x_3375:
        /* <DEDUP_REMOVED lines=43> */
.L_x_3374:
[----:B------:R-:W-:Y:S05]  /*59e0*/  BSYNC B2 ;  /* 0x0000000000027941 */ /* 0x000fea0003800000 */
.L_x_3373:
        /* <DEDUP_REMOVED lines=10> */
.L_x_3369:
        /* <DEDUP_REMOVED lines=12> */
.L_x_3378:
[----:B------:R-:W-:-:S07]  /*5b50*/  IMAD.MOV.U32 R112, RZ, RZ, R114 ;  /* 0x000000ffff707224 */ /* 0x000fce00078e0072 */
.L_x_3379:
[----:B------:R-:W-:Y:S05]  /*5b60*/  BSYNC B2 ;  /* 0x0000000000027941 */ /* 0x000fea0003800000 */
.L_x_3377:
        /* <DEDUP_REMOVED lines=16> */
.L_x_3383:
[----:B------:R-:W-:Y:S05]  /*5c70*/  BSYNC B3 ;  /* 0x0000000000037941 */ /* 0x000fea0003800000 */
.L_x_3382:
        /* <DEDUP_REMOVED lines=42> */
[----:B------:R-:W-:-:S07]  /*5f20*/  IMAD.MOV.U32 R77, RZ, RZ, RZ ;  /* 0x000000ffff4d7224 */ /* 0x000fce00078e00ff */
.L_x_3381:
[----:B------:R-:W-:Y:S05]  /*5f30*/  BSYNC B2 ;  /* 0x0000000000027941 */ /* 0x000fea0003800000 */
.L_x_3380:
        /* <DEDUP_REMOVED lines=14> */
.L_x_3384:
        /* <DEDUP_REMOVED lines=12> */
.L_x_3387:
[----:B------:R-:W-:-:S07]  /*60e0*/  IMAD.MOV.U32 R110, RZ, RZ, R114 ;  /* 0x000000ffff6e7224 */ /* 0x000fce00078e0072 */
.L_x_3388:
[----:B------:R-:W-:Y:S05]  /*60f0*/  BSYNC B2 ;  /* 0x0000000000027941 */ /* 0x000fea0003800000 */
.L_x_3386:
        /* <DEDUP_REMOVED lines=16> */
.L_x_3392:
[----:B------:R-:W-:Y:S05]  /*6200*/  BSYNC B3 ;  /* 0x0000000000037941 */ /* 0x000fea0003800000 */
.L_x_3391:
        /* <DEDUP_REMOVED lines=43> */
.L_x_3390:
[----:B------:R-:W-:Y:S05]  /*64c0*/  BSYNC B2 ;  /* 0x0000000000027941 */ /* 0x000fea0003800000 */
.L_x_3389:
        /* <DEDUP_REMOVED lines=12> */
.L_x_3385:
[----:B------:R-:W-:Y:S02]  /*6590*/  SEL R81, RZ, 0x10000, P4 ;  /* 0x00010000ff517807 */ /* 0x000fe40002000000 */
[----:B------:R-:W-:Y:S02]  /*65a0*/  ISETP.NE.AND P4, PT, R125, RZ, PT ;  /* 0x000000ff7d00720c */ /* 0x000fe40003f85270 */
[----:B------:R-:W-:Y:S02]  /*65b0*/  SEL R82, RZ, 0x1000000, P5 ;  /* 0x01000000ff527807 */ /* 0x000fe40002800000 */
[----:B------:R-:W-:Y:S02]  /*65c0*/  SEL R0, RZ, 0x100, P3 ;  /* 0x00000100ff007807 */ /* 0x000fe40001800000 */
[----:B------:R-:W-:Y:S02]  /*65d0*/  SEL R80, RZ, 0x1, P4 ;  /* 0x00000001ff507807 */ /* 0x000fe40002000000 */
[----:B------:R-:W-:-:S02]  /*65e0*/  ISETP.NE.AND P0, PT, R123, RZ, PT ;  /* 0x000000ff7b00720c */ /* 0x000fc40003f05270 */
[----:B------:R-:W-:Y:S02]  /*65f0*/  ISETP.NE.AND P6, PT, R122, RZ, PT ;  /* 0x000000ff7a00720c */ /* 0x000fe40003fc5270 */
[----:B------:R-:W-:Y:S02]  /*6600*/  ISETP.NE.AND P5, PT, R124, RZ, PT ;  /* 0x000000ff7c00720c */ /* 0x000fe40003fa5270 */
[----:B------:R-:W-:Y:S01]  /*6610*/  LOP3.LUT R0, R0, R82, R81, 0xfe, !PT ;  /* 0x0000005200007212 */ /* 0x000fe200078efe51 */
[----:B------:R-:W-:Y:S01]  /*6620*/  IMAD.WIDE.U32 R80, R80, 0x1000000, RZ ;  /* 0x0100000050507825 */ /* 0x000fe200078e00ff */
[----:B------:R-:W-:Y:S02]  /*6630*/  SEL R83, RZ, 0x1, P0 ;  /* 0x00000001ff537807 */ /* 0x000fe40000000000 */
[----:B------:R-:W-:Y:S02]  /*6640*/  LEA R124, P0, R88, UR12, 0x4 ;  /* 0x0000000c587c7c11 */ /* 0x000fe4000f8020ff */
[----:B------:R-:W-:-:S02]  /*6650*/  SEL R82, RZ, 0x1, P5 ;  /* 0x00000001ff527807 */ /* 0x000fc40002800000 */
[----:B------:R-:W-:Y:S02]  /*6660*/  SEL R122, RZ, 0x1, P6 ;  /* 0x00000001ff7a7807 */ /* 0x000fe40003000000 */
[----:B------:R-:W-:Y:S02]  /*6670*/  LEA.HI.X R125, R88, UR13, RZ, 0x4, P0 ;  /* 0x0000000d587d7c11 */ /* 0x000fe400080f24ff */
[----:B------:R-:W-:Y:S01]  /*6680*/  F2FP.BF16.F32.PACK_AB R79, R112, R111 ;  /* 0x0000006f704f723e */ /* 0x000fe200000010ff */
[----:B------:R-:W-:Y:S01]  /*6690*/  IMAD.WIDE.U32 R122, R122, 0x100, RZ ;  /* 0x000001007a7a7825 */ /* 0x000fe200078e00ff */
[----:B------:R-:W-:Y:S02]  /*66a0*/  F2FP.BF16.F32.PACK_AB R78, R103, R102 ;  /* 0x00000066674e723e */ /* 0x000fe400000010ff */
[----:B------:R-:W-:Y:S02]  /*66b0*/  F2FP.BF16.F32.PACK_AB R77, R101, R100 ;  /* 0x00000064654d723e */ /* 0x000fe400000010ff */
[----:B------:R-:W-:-:S02]  /*66c0*/  F2FP.BF16.F32.PACK_AB R76, R92, R89 ;  /* 0x000000595c4c723e */ /* 0x000fc400000010ff */
[----:B------:R-:W-:Y:S01]  /*66d0*/  LOP3.LUT R81, R81, R0, R83, 0xfe, !PT ;  /* 0x0000000051517212 */ /* 0x000fe200078efe53 */
[----:B------:R-:W-:Y:S01]  /*66e0*/  IMAD.WIDE.U32 R82, R82, 0x10000, RZ ;  /* 0x0001000052527825 */ /* 0x000fe200078e00ff */
[----:B------:R-:W-:Y:S01]  /*66f0*/  ISETP.NE.AND P2, PT, R119, RZ, PT ;  /* 0x000000ff7700720c */ /* 0x000fe20003f45270 */
[----:B------:R0:W-:Y:S02]  /*6700*/  STG.E.128 desc[UR4][R124.64], R76 ;  /* 0x0000004c7c007986 */ /* 0x0001e4000c101d04 */
[----:B------:R-:W-:Y:S01]  /*6710*/  IMAD.SHL.U32 R119, R88, 0x8, RZ ;  /* 0x0000000858777824 */ /* 0x000fe200078e00ff */
[----:B------:R-:W-:Y:S02]  /*6720*/  LOP3.LUT R80, R122, R80, R82, 0xfe, !PT ;  /* 0x000000507a507212 */ /* 0x000fe400078efe52 */
[----:B------:R-:W-:Y:S02]  /*6730*/  SHF.L.U64.HI R122, R88, 0x3, RZ ;  /* 0x00000003587a7819 */ /* 0x000fe400000102ff */
[----:B------:R-:W-:-:S02]  /*6740*/  LOP3.LUT R83, R123, R81, R83, 0xfe, !PT ;  /* 0x000000517b537212 */ /* 0x000fc400078efe53 */
        /* <DEDUP_REMOVED lines=11> */
[----:B------:R-:W-:-:S02]  /*6800*/  PRMT R0, R96, 0x7104, RZ ;  /* 0x0000710460007816 */ /* 0x000fc400000000ff */
[----:B------:R-:W-:Y:S02]  /*6810*/  LOP3.LUT R78, R93, 0xff, RZ, 0xc0, !PT ;  /* 0x000000ff5d4e7812 */ /* 0x000fe400078ec0ff */
[----:B------:R-:W-:Y:S02]  /*6820*/  LOP3.LUT R80, R91, 0xff, RZ, 0xc0, !PT ;  /* 0x000000ff5b507812 */ /* 0x000fe400078ec0ff */
[----:B------:R-:W-:Y:S01]  /*6830*/  LOP3.LUT R0, R77, 0xff00, R0, 0xf8, !PT ;  /* 0x0000ff004d007812 */ /* 0x000fe200078ef800 */
[----:B------:R-:W-:-:S03]  /*6840*/  IMAD.WIDE.U32 R76, R76, 0x1000000, RZ ;  /* 0x010000004c4c7825 */ /* 0x000fc600078e00ff */
[----:B------:R-:W-:Y:S01]  /*6850*/  LOP3.LUT R83, R0, 0xff, R95, 0xf8, !PT ;  /* 0x000000ff00537812 */ /* 0x000fe200078ef85f */
[----:B------:R-:W-:-:S04]  /*6860*/  IMAD.WIDE.U32 R78, R78, 0x10000, RZ ;  /* 0x000100004e4e7825 */ /* 0x000fc800078e00ff */
        /* <DEDUP_REMOVED lines=8> */
.L_x_3393:
[----:B------:R-:W-:-:S07]  /*68f0*/  VIADD R0, R88, 0x20 ;  /* 0x0000002058007836 */ /* 0x000fce0000000000 */
.L_x_3264:
[----:B------:R-:W-:Y:S05]  /*6900*/  BSYNC B1 ;  /* 0x0000000000017941 */ /* 0x000fea0003800000 */
.L_x_3263:
[----:B------:R-:W-:Y:S01]  /*6910*/  ISETP.NE.AND P0, PT, R118, RZ, PT ;  /* 0x000000ff7600720c */ /* 0x000fe20003f05270 */
[----:B------:R-:W-:-:S12]  /*6920*/  BSSY B1, `(.L_x_3394) ;  /* 0x00005c5000017945 */ /* 0x000fd80003800000 */
[----:B------:R-:W-:Y:S05]  /*6930*/  @!P0 BRA `(.L_x_3395) ;  /* 0x0000005c000c8947 */ /* 0x000fea0003800000 */
[----:B------:R-:W3:Y:S01]  /*6940*/  LDC.64 R98, c[0x0][0x228] ;  /* 0x00008a00ff627b82 */ /* 0x000ee20000000a00 */
[----:B------:R-:W-:-:S04]  /*6950*/  ISETP.NE.U32.AND P0, PT, RZ, UR10, PT ;  /* 0x0000000aff007c0c */ /* 0x000fc8000bf05070 */
[----:B------:R-:W-:-:S03]  /*6960*/  ISETP.NE.AND.EX P0, PT, RZ, UR11, PT, P0 ;  /* 0x0000000bff007c0c */ /* 0x000fc6000bf05300 */
[----:B0-2---:R-:W0:Y:S10]  /*6970*/  LDC.64 R76, c[0x0][0x220] ;  /* 0x00008800ff4c7b82 */ /* 0x005e340000000a00 */
[----:B------:R-:W-:-:S04]  /*6980*/  @P0 LEA R82, P3, R0, UR10, 0x4 ;  /* 0x0000000a00520c11 */ /* 0x000fc8000f8620ff */
[----:B------:R-:W-:Y:S02]  /*6990*/  @P0 LEA.HI.X R83, R0, UR11, RZ, 0x4, P3 ;  /* 0x0000000b00530c11 */ /* 0x000fe400098f24ff */
[----:B---3--:R-:W-:-:S03]  /*69a0*/  ISETP.NE.U32.AND P1, PT, R98, RZ, PT ;  /* 0x000000ff6200720c */ /* 0x008fc60003f25070 */
        /* <DEDUP_REMOVED lines=10> */
[----:B--2---:R-:W-:Y:S05]  /*6a50*/  @!P2 BRA `(.L_x_3397) ;  /* 0x000000000020a947 */ /* 0x004fea0003800000 */
        /* <DEDUP_REMOVED lines=8> */
.L_x_3397:
[----:B------:R-:W-:-:S07]  /*6ae0*/  MOV R80, R114 ;  /* 0x0000007200507202 */ /* 0x000fce0000000f00 */
.L_x_3398:
[----:B------:R-:W-:Y:S05]  /*6af0*/  BSYNC B2 ;  /* 0x0000000000027941 */ /* 0x000fea0003800000 */
.L_x_3396:
        /* <DEDUP_REMOVED lines=16> */
.L_x_3402:
[----:B------:R-:W-:Y:S05]  /*6c00*/  BSYNC B3 ;  /* 0x0000000000037941 */ /* 0x000fea0003800000 */
.L_x_3401:
        /* <DEDUP_REMOVED lines=42> */
.L_x_3400:
[----:B------:R-:W-:Y:S05]  /*6eb0*/  BSYNC B2 ;  /* 0x0000000000027941 */ /* 0x000fea0003800000 */
.L_x_3399:
[----:B------:R-:W0:Y:S01]  /*6ec0*/  LDC R81, c[0x0][0x298] ;  /* 0x0000a600ff517b82 */ /* 0x000e220000000800 */
[----:B------:R-:W-:Y:S01]  /*6ed0*/  I2FP.F32.U32 R83, R80 ;  /* 0x0000005000537245 */ /* 0x000fe20000201000 */
[----:B------:R-:W-:Y:S01]  /*6ee0*/  HFMA2.MMA R80, -RZ, RZ, 0.1171875, 0 ;  /* 0x2f800000ff507435 */ /* 0x000fe200000001ff */
[----:B------:R-:W-:Y:S01]  /*6ef0*/  ISETP.NE.U32.AND P2, PT, R98, RZ, PT ;  /* 0x000000ff6200720c */ /* 0x000fe20003f45070 */
[C---:B-----5:R-:W-:Y:S01]  /*6f00*/  IMAD.U32 R98, R76.reuse, 0x10000, RZ ;  /* 0x000100004c627824 */ /* 0x060fe200078e00ff */
[----:B------:R-:W-:Y:S02]  /*6f10*/  PRMT R76, R76, 0x7632, R76 ;  /* 0x000076324c4c7816 */ /* 0x000fe4000000004c */
[----:B------:R-:W-:Y:S01]  /*6f20*/  ISETP.NE.AND.EX P2, PT, R99, RZ, PT, P2 ;  /* 0x000000ff6300720c */ /* 0x000fe20003f45320 */
[----:B------:R-:W2:Y:S04]  /*6f30*/  LDC R82, c[0x0][0x294] ;  /* 0x0000a500ff527b82 */ /* 0x000ea80000000800 */
[----:B------:R-:W-:Y:S01]  /*6f40*/  FFMA.FTZ R83, R83, R80, 1.1641532182693481445e-10 ;  /* 0x2f00000053537423 */ /* 0x000fe20000010050 */
[----:B0-----:R-:W-:-:S04]  /*6f50*/  FMUL.FTZ R98, R98, R81 ;  /* 0x0000005162627220 */ /* 0x001fc80000410000 */
[----:B--2---:R-:W-:-:S04]  /*6f60*/  FSETP.GTU.FTZ.AND P3, PT, R83, R82, PT ;  /* 0x000000525300720b */ /* 0x004fc80003f7c000 */
        /* <DEDUP_REMOVED lines=9> */
.L_x_3403:
        /* <DEDUP_REMOVED lines=12> */
.L_x_3406:
[----:B------:R-:W-:-:S07]  /*70c0*/  MOV R83, R114 ;  /* 0x0000007200537202 */ /* 0x000fce0000000f00 */
.L_x_3407:
[----:B------:R-:W-:Y:S05]  /*70d0*/  BSYNC B2 ;  /* 0x0000000000027941 */ /* 0x000fea0003800000 */
.L_x_3405:
        /* <DEDUP_REMOVED lines=16> */
.L_x_3411:
[----:B------:R-:W-:Y:S05]  /*71e0*/  BSYNC B3 ;  /* 0x0000000000037941 */ /* 0x000fea0003800000 */
.L_x_3410:
[----:B------:R-:W-:Y:S01]  /*71f0*/  IMAD.HI.U32 R99, R85, -0x326172a9, RZ ;  /* 0xcd9e8d5755637827 */ /* 0x000fe200078e00ff */
[----:B------:R-:W-:-:S03]  /*7200*/  LOP3.LUT R90, R90, UR7, R87, 0x96, !PT ;  /* 0x000000075a5a7c12 */ /* 0x000fc6000f8e9657 */
[----:B------:R-:W-:Y:S01]  /*7210*/  IMAD R109, R85, -0x326172a9, RZ ;  /* 0xcd9e8d57556d7824 */ /* 0x000fe200078e02ff */
[----:B------:R-:W-:Y:S01]  /*7220*/  LOP3.LUT R99, R99, UR6, R86, 0x96, !PT ;  /* 0x0000000663637c12 */ /* 0x000fe2000f8e9656 */
[----:B------:R-:W-:-:S04]  /*7230*/  IMAD.WIDE.U32 R106, R90, -0x326172a9, RZ ;  /* 0xcd9e8d575a6a7825 */ /* 0x000fc800078e00ff */
[----:B------:R-:W-:Y:S01]  /*7240*/  IMAD R113, R116, -0x2daee0ad, RZ ;  /* 0xd2511f5374717824 */ /* 0x000fe200078e02ff */
[----:B------:R-:W-:Y:S01]  /*7250*/  LOP3.LUT R109, R107, UR18, R109, 0x96, !PT ;  /* 0x000000126b6d7c12 */ /* 0x000fe2000f8e966d */
[----:B------:R-:W-:Y:S01]  /*7260*/  IMAD.WIDE.U32 R104, R99, -0x2daee0ad, RZ ;  /* 0xd2511f5363687825 */ /* 0x000fe200078e00ff */
[----:B------:R-:W-:-:S03]  /*7270*/  HFMA2.MMA R99, -RZ, RZ, 0, 0 ;  /* 0x00000000ff637435 */ /* 0x000fc600000001ff */
        /* <DEDUP_REMOVED lines=34> */
.L_x_3409:
[----:B------:R-:W-:Y:S05]  /*74a0*/  BSYNC B2 ;  /* 0x0000000000027941 */ /* 0x000fea0003800000 */
.L_x_3408:
        /* <DEDUP_REMOVED lines=10> */
.L_x_3404:
        /* <DEDUP_REMOVED lines=12> */
.L_x_3413:
[----:B------:R-:W-:-:S07]  /*7610*/  IMAD.MOV.U32 R83, RZ, RZ, R114 ;  /* 0x000000ffff537224 */ /* 0x000fce00078e0072 */
.L_x_3414:
[----:B------:R-:W-:Y:S05]  /*7620*/  BSYNC B2 ;  /* 0x0000000000027941 */ /* 0x000fea0003800000 */
.L_x_3412:
        /* <DEDUP_REMOVED lines=16> */
.L_x_3418:
[----:B------:R-:W-:Y:S05]  /*7730*/  BSYNC B3 ;  /* 0x0000000000037941 */ /* 0x000fea0003800000 */
.L_x_3417:
        /* <DEDUP_REMOVED lines=42> */
.L_x_3416:
[----:B------:R-:W-:Y:S05]  /*79e0*/  BSYNC B2 ;  /* 0x0000000000027941 */ /* 0x000fea0003800000 */
.L_x_3415:
        /* <DEDUP_REMOVED lines=15> */
.L_x_3419:
        /* <DEDUP_REMOVED lines=12> */
.L_x_3422:
[----:B------:R-:W-:-:S07]  /*7ba0*/  MOV R76, R114 ;  /* 0x00000072004c7202 */ /* 0x000fce0000000f00 */
.L_x_3423:
[----:B------:R-:W-:Y:S05]  /*7bb0*/  BSYNC B2 ;  /* 0x0000000000027941 */ /* 0x000fea0003800000 */
.L_x_3421:
        /* <DEDUP_REMOVED lines=16> */
.L_x_3427:
[----:B------:R-:W-:Y:S05]  /*7cc0*/  BSYNC B3 ;  /* 0x0000000000037941 */ /* 0x000fea0003800000 */
.L_x_3426:
        /* <DEDUP_REMOVED lines=42> */
.L_x_3425:
[----:B------:R-:W-:Y:S05]  /*7f70*/  BSYNC B2 ;  /* 0x0000000000027941 */ /* 0x000fea0003800000 */
.L_x_3424:
[----:B------:R-:W-:Y:S02]  /*7f80*/  I2FP.F32.U32 R91, R76 ;  /* 0x0000004c005b7245 */ /* 0x000fe40000201000 */
[----:B------:R-:W-:Y:S02]  /*7f90*/  PRMT R76, R68, 0x7632, R76 ;  /* 0x00007632444c7816 */ /* 0x000fe4000000004c */
[----:B------:R-:W-:Y:S01]  /*7fa0*/  @P0 PRMT R104, R72, 0x7632, R104 ;  /* 0x0000763248680816 */ /* 0x000fe20000000068 */
[----:B------:R-:W-:Y:S01]  /*7fb0*/  FFMA.FTZ R91, R91, R80, 1.1641532182693481445e-10 ;  /* 0x2f0000005b5b7423 */ /* 0x000fe20000010050 */
[----:B------:R-:W-:-:S03]  /*7fc0*/  SHF.L.U32 R76, R76, 0x10, RZ ;  /* 0x000000104c4c7819 */ /* 0x000fc600000006ff */
[----:B------:R-:W-:Y:S01]  /*7fd0*/  @P0 IMAD.U32 R104, R104, 0x10000, RZ ;  /* 0x0001000068680824 */ /* 0x000fe200078e00ff */
[----:B------:R-:W-:Y:S01]  /*7fe0*/  FSETP.GTU.FTZ.AND P3, PT, R91, R82, PT ;  /* 0x000000525b00720b */ /* 0x000fe20003f7c000 */
[----:B------:R-:W-:-:S03]  /*7ff0*/  FMUL.FTZ R76, R76, R81 ;  /* 0x000000514c4c7220 */ /* 0x000fc60000410000 */
[----:B------:R-:W-:Y:S02]  /*8000*/  SEL R91, RZ, 0x1, P3 ;  /* 0x00000001ff5b7807 */ /* 0x000fe40001800000 */
[----:B------:R-:W-:-:S05]  /*8010*/  FSEL R76, R76, RZ, !P3 ;  /* 0x000000ff4c4c7208 */ /* 0x000fca0005800000 */
[----:B------:R-:W-:-:S04]  /*8020*/  FADD.FTZ R99, R76, R99 ;  /* 0x000000634c637221 */ /* 0x000fc80000010000 */
[----:B------:R-:W-:-:S07]  /*8030*/  @P0 FADD.FTZ R99, R104, R99 ;  /* 0x0000006368630221 */ /* 0x000fce0000010000 */
.L_x_3420:
        /* <DEDUP_REMOVED lines=12> */
.L_x_3429:
[----:B------:R-:W-:-:S07]  /*8100*/  MOV R76, R114 ;  /* 0x00000072004c7202 */ /* 0x000fce0000000f00 */
.L_x_3430:
[----:B------:R-:W-:Y:S05]  /*8110*/  BSYNC B2 ;  /* 0x0000000000027941 */ /* 0x000fea0003800000 */
.L_x_3428:
        /* <DEDUP_REMOVED lines=16> */
.L_x_3434:
[----:B------:R-:W-:Y:S05]  /*8220*/  BSYNC B3 ;  /* 0x0000000000037941 */ /* 0x000fea0003800000 */
.L_x_3433:
        /* <DEDUP_REMOVED lines=42> */
.L_x_3432:
[----:B------:R-:W-:Y:S05]  /*84d0*/  BSYNC B2 ;  /* 0x0000000000027941 */ /* 0x000fea0003800000 */
.L_x_3431:
        /* <DEDUP_REMOVED lines=15> */
.L_x_3435:
        /* <DEDUP_REMOVED lines=12> */
.L_x_3438:
[----:B------:R-:W-:-:S07]  /*8690*/  IMAD.MOV.U32 R76, RZ, RZ, R114 ;  /* 0x000000ffff4c7224 */ /* 0x000fce00078e0072 */
.L_x_3439:
[----:B------:R-:W-:Y:S05]  /*86a0*/  BSYNC B2 ;  /* 0x0000000000027941 */ /* 0x000fea0003800000 */
.L_x_3437:
        /* <DEDUP_REMOVED lines=16> */
.L_x_3443:
[----:B------:R-:W-:Y:S05]  /*87b0*/  BSYNC B3 ;  /* 0x0000000000037941 */ /* 0x000fea0003800000 */
.L_x_3442:
        /* <DEDUP_REMOVED lines=43> */
.L_x_3441:
[----:B------:R-:W-:Y:S05]  /*8a70*/  BSYNC B2 ;  /* 0x0000000000027941 */ /* 0x000fea0003800000 */
.L_x_3440:
        /* <DEDUP_REMOVED lines=10> */
.L_x_3436:
        /* <DEDUP_REMOVED lines=12> */
.L_x_3445:
[----:B------:R-:W-:-:S07]  /*8be0*/  MOV R76, R114 ;  /* 0x00000072004c7202 */ /* 0x000fce0000000f00 */
.L_x_3446:
[----:B------:R-:W-:Y:S05]  /*8bf0*/  BSYNC B2 ;  /* 0x0000000000027941 */ /* 0x000fea0003800000 */
.L_x_3444:
        /* <DEDUP_REMOVED lines=16> */
.L_x_3450:
[----:B------:R-:W-:Y:S05]  /*8d00*/  BSYNC B3 ;  /* 0x0000000000037941 */ /* 0x000fea0003800000 */
.L_x_3449:
        /* <DEDUP_REMOVED lines=43> */
.L_x_3448:
[----:B------:R-:W-:Y:S05]  /*8fc0*/  BSYNC B2 ;  /* 0x0000000000027941 */ /* 0x000fea0003800000 */
.L_x_3447:
        /* <DEDUP_REMOVED lines=15> */
.L_x_3451:
        /* <DEDUP_REMOVED lines=12> */
.L_x_3454:
[----:B------:R-:W-:-:S07]  /*9180*/  MOV R94, R114 ;  /* 0x00000072005e7202 */ /* 0x000fce0000000f00 */
.L_x_3455:
[----:B------:R-:W-:Y:S05]  /*9190*/  BSYNC B2 ;  /* 0x0000000000027941 */ /* 0x000fea0003800000 */
.L_x_3453:
        /* <DEDUP_REMOVED lines=16> */
.L_x_3459:
[----:B------:R-:W-:Y:S05]  /*92a0*/  BSYNC B3 ;  /* 0x0000000000037941 */ /* 0x000fea0003800000 */
.L_x_3458:
        /* <DEDUP_REMOVED lines=42> */
.L_x_3457:
[----:B------:R-:W-:Y:S05]  /*9550*/  BSYNC B2 ;  /* 0x0000000000027941 */ /* 0x000fea0003800000 */
.L_x_3456:
        /* <DEDUP_REMOVED lines=12> */
.L_x_3452:
        /* <DEDUP_REMOVED lines=12> */
.L_x_3461:
[----:B------:R-:W-:-:S07]  /*96e0*/  MOV R124, R114 ;  /* 0x00000072007c7202 */ /* 0x000fce0000000f00 */
.L_x_3462:
[----:B------:R-:W-:Y:S05]  /*96f0*/  BSYNC B2 ;  /* 0x0000000000027941 */ /* 0x000fea0003800000 */
.L_x_3460:
        /* <DEDUP_REMOVED lines=16> */
.L_x_3466:
[----:B------:R-:W-:Y:S05]  /*9800*/  BSYNC B3 ;  /* 0x0000000000037941 */ /* 0x000fea0003800000 */
.L_x_3465:
        /* <DEDUP_REMOVED lines=42> */
.L_x_3464:
[----:B------:R-:W-:Y:S05]  /*9ab0*/  BSYNC B2 ;  /* 0x0000000000027941 */ /* 0x000fea0003800000 */
.L_x_3463:
        /* <DEDUP_REMOVED lines=15> */
.L_x_3467:
        /* <DEDUP_REMOVED lines=12> */
.L_x_3470:
[----:B------:R-:W-:-:S07]  /*9c70*/  IMAD.MOV.U32 R95, RZ, RZ, R114 ;  /* 0x000000ffff5f7224 */ /* 0x000fce00078e0072 */
.L_x_3471:
[----:B------:R-:W-:Y:S05]  /*9c80*/  BSYNC B2 ;  /* 0x0000000000027941 */ /* 0x000fea0003800000 */
.L_x_3469:
        /* <DEDUP_REMOVED lines=16> */
.L_x_3475:
[----:B------:R-:W-:Y:S05]  /*9d90*/  BSYNC B3 ;  /* 0x0000000000037941 */ /* 0x000fea0003800000 */
.L_x_3474:
        /* <DEDUP_REMOVED lines=42> */
[----:B------:R-:W-:Y:S01]  /*a040*/  HFMA2.MMA R76, -RZ, RZ, 0, 0 ;  /* 0x00000000ff4c7435 */ /* 0x000fe200000001ff */
[----:B------:R-:W-:-:S10]  /*a050*/  IMAD.MOV.U32 R120, RZ, RZ, R108 ;  /* 0x000000ffff787224 */ /* 0x000fd400078e006c */
.L_x_3473:
[----:B------:R-:W-:Y:S05]  /*a060*/  BSYNC B2 ;  /* 0x0000000000027941 */ /* 0x000fea0003800000 */
.L_x_3472:
        /* <DEDUP_REMOVED lines=10> */
.L_x_3468:
        /* <DEDUP_REMOVED lines=12> */
.L_x_3477:
[----:B------:R-:W-:-:S07]  /*a1d0*/  IMAD.MOV.U32 R107, RZ, RZ, R114 ;  /* 0x000000ffff6b7224 */ /* 0x000fce00078e0072 */
.L_x_3478:
[----:B------:R-:W-:Y:S05]  /*a1e0*/  BSYNC B2 ;  /* 0x0000000000027941 */ /* 0x000fea0003800000 */
.L_x_3476:
        /* <DEDUP_REMOVED lines=16> */
.L_x_3482:
[----:B------:R-:W-:Y:S05]  /*a2f0*/  BSYNC B3 ;  /* 0x0000000000037941 */ /* 0x000fea0003800000 */
.L_x_3481:
        /* <DEDUP_REMOVED lines=43> */
.L_x_3480:
[----:B------:R-:W-:Y:S05]  /*a5b0*/  BSYNC B2 ;  /* 0x0000000000027941 */ /* 0x000fea0003800000 */
.L_x_3479:
        /* <DEDUP_REMOVED lines=14> */
.L_x_3483:
        /* <DEDUP_REMOVED lines=12> */
.L_x_3486:
[----:B------:R-:W-:-:S07]  /*a760*/  IMAD.MOV.U32 R78, RZ, RZ, R114 ;  /* 0x000000ffff4e7224 */ /* 0x000fce00078e0072 */
.L_x_3487:
[----:B------:R-:W-:Y:S05]  /*a770*/  BSYNC B2 ;  /* 0x0000000000027941 */ /* 0x000fea0003800000 */
.L_x_3485:
        /* <DEDUP_REMOVED lines=16> */
.L_x_3491:
[----:B------:R-:W-:Y:S05]  /*a880*/  BSYNC B3 ;  /* 0x0000000000037941 */ /* 0x000fea0003800000 */
.L_x_3490:
        /* <DEDUP_REMOVED lines=41> */
[----:B------:R-:W-:Y:S01]  /*ab20*/  IMAD.MOV.U32 R120, RZ, RZ, R108 ;  /* 0x000000ffff787224 */ /* 0x000fe200078e006c */
[----:B------:R-:W-:Y:S01]  /*ab30*/  LOP3.LUT R115, R109, UR35, R76, 0x96, !PT ;  /* 0x000000236d737c12 */ /* 0x000fe2000f8e964c */
[----:B------:R-:W-:-:S07]  /*ab40*/  IMAD.MOV.U32 R76, RZ, RZ, RZ ;  /* 0x000000ffff4c7224 */ /* 0x000fce00078e00ff */
.L_x_3489:
[----:B------:R-:W-:Y:S05]  /*ab50*/  BSYNC B2 ;  /* 0x0000000000027941 */ /* 0x000fea0003800000 */
.L_x_3488:
        /* <DEDUP_REMOVED lines=8> */
[----:B------:R-:W-:-:S05]  /*abe0*/  FSEL R78, R78, RZ, !P4 ;  /* 0x000000ff4e4e7208 */ /* 0x000fca0006000000 */
[----:B------:R-:W-:Y:S01]  /*abf0*/  FADD.FTZ R107, R78, R107 ;  /* 0x0000006b4e6b7221 */ /* 0x000fe20000010000 */
[----:B------:R-:W-:-:S04]  /*ac00*/  @P0 IMAD.U32 R78, R77, 0x10000, RZ ;  /* 0x000100004d4e0824 */ /* 0x000fc800078e00ff */
[----:B------:R-:W-:-:S07]  /*ac10*/  @P0 FADD.FTZ R107, R78, R107 ;  /* 0x0000006b4e6b0221 */ /* 0x000fce0000010000 */
.L_x_3484:
        /* <DEDUP_REMOVED lines=12> */
.L_x_3493:
[----:B------:R-:W-:-:S07]  /*ace0*/  MOV R78, R114 ;  /* 0x00000072004e7202 */ /* 0x000fce0000000f00 */
.L_x_3494:
[----:B------:R-:W-:Y:S05]  /*acf0*/  BSYNC B2 ;  /* 0x0000000000027941 */ /* 0x000fea0003800000 */
.L_x_3492:
        /* <DEDUP_REMOVED lines=16> */
.L_x_3498:
[----:B------:R-:W-:Y:S05]  /*ae00*/  BSYNC B3 ;  /* 0x0000000000037941 */ /* 0x000fea0003800000 */
.L_x_3497:
        /* <DEDUP_REMOVED lines=43> */
.L_x_3496:
[----:B------:R-:W-:Y:S05]  /*b0c0*/  BSYNC B2 ;  /* 0x0000000000027941 */ /* 0x000fea0003800000 */
.L_x_3495:
[----:B------:R-:W-:Y:S01]  /*b0d0*/  I2FP.F32.U32 R109, R78 ;  /* 0x0000004e006d7245 */ /* 0x000fe20000201000 */
[----:B------:R-:W-:-:S04]  /*b0e0*/  IMAD.U32 R76, R79, 0x10000, RZ ;  /* 0x000100004f4c7824 */ /* 0x000fc800078e00ff */
[----:B------:R-:W-:Y:S01]  /*b0f0*/  FFMA.FTZ R121, R109, R80, 1.1641532182693481445e-10 ;  /* 0x2f0000006d797423 */ /* 0x000fe20000010050 */
[----:B------:R-:W-:Y:S01]  /*b100*/  FMUL.FTZ R76, R76, R81 ;  /* 0x000000514c4c7220 */ /* 0x000fe20000410000 */
[----:B------:R-:W-:-:S03]  /*b110*/  PRMT R109, R79, 0x7632, R109 ;  /* 0x000076324f6d7816 */ /* 0x000fc6000000006d */
        /* <DEDUP_REMOVED lines=9> */
.L_x_3499:
        /* <DEDUP_REMOVED lines=12> */
.L_x_3502:
[----:B------:R-:W-:-:S07]  /*b270*/  MOV R97, R114 ;  /* 0x0000007200617202 */ /* 0x000fce0000000f00 */
.L_x_3503:
[----:B------:R-:W-:Y:S05]  /*b280*/  BSYNC B2 ;  /* 0x0000000000027941 */ /* 0x000fea0003800000 */
.L_x_3501:
        /* <DEDUP_REMOVED lines=16> */
.L_x_3507:
[----:B------:R-:W-:Y:S05]  /*b390*/  BSYNC B3 ;  /* 0x0000000000037941 */ /* 0x000fea0003800000 */
.L_x_3506:
        /* <DEDUP_REMOVED lines=43> */
.L_x_3505:
[----:B------:R-:W-:Y:S05]  /*b650*/  BSYNC B2 ;  /* 0x0000000000027941 */ /* 0x000fea0003800000 */
.L_x_3504:
        /* <DEDUP_REMOVED lines=10> */
.L_x_3500:
        /* <DEDUP_REMOVED lines=12> */
.L_x_3509:
[----:B------:R-:W-:-:S07]  /*b7c0*/  IMAD.MOV.U32 R121, RZ, RZ, R114 ;  /* 0x000000ffff797224 */ /* 0x000fce00078e0072 */
.L_x_3510:
[----:B------:R-:W-:Y:S05]  /*b7d0*/  BSYNC B2 ;  /* 0x0000000000027941 */ /* 0x000fea0003800000 */
.L_x_3508:
        /* <DEDUP_REMOVED lines=16> */
.L_x_3514:
[----:B------:R-:W-:Y:S05]  /*b8e0*/  BSYNC B3 ;  /* 0x0000000000037941 */ /* 0x000fea0003800000 */
.L_x_3513:
        /* <DEDUP_REMOVED lines=43> */
[----:B------:R-:W-:-:S07]  /*bba0*/  IMAD.MOV.U32 R77, RZ, RZ, RZ ;  /* 0x000000ffff4d7224 */ /* 0x000fce00078e00ff */
.L_x_3512:
[----:B------:R-:W-:Y:S05]  /*bbb0*/  BSYNC B2 ;  /* 0x0000000000027941 */ /* 0x000fea0003800000 */
.L_x_3511:
        /* <DEDUP_REMOVED lines=14> */
.L_x_3515:
        /* <DEDUP_REMOVED lines=12> */
.L_x_3518:
[----:B------:R-:W-:-:S07]  /*bd60*/  IMAD.MOV.U32 R110, RZ, RZ, R114 ;  /* 0x000000ffff6e7224 */ /* 0x000fce00078e0072 */
.L_x_3519:
[----:B------:R-:W-:Y:S05]  /*bd70*/  BSYNC B2 ;  /* 0x0000000000027941 */ /* 0x000fea0003800000 */
.L_x_3517:
        /* <DEDUP_REMOVED lines=16> */
.L_x_3523:
[----:B------:R-:W-:Y:S05]  /*be80*/  BSYNC B3 ;  /* 0x0000000000037941 */ /* 0x000fea0003800000 */
.L_x_3522:
        /* <DEDUP_REMOVED lines=43> */
.L_x_3521:
[----:B------:R-:W-:Y:S05]  /*c140*/  BSYNC B2 ;  /* 0x0000000000027941 */ /* 0x000fea0003800000 */
.L_x_3520:
        /* <DEDUP_REMOVED lines=12> */
.L_x_3516:
[----:B------:R-:W-:Y:S02]  /*c210*/  ISETP.NE.AND P0, PT, R123, RZ, PT ;  /* 0x000000ff7b00720c */ /* 0x000fe40003f05270 */
[----:B------:R-:W-:Y:S02]  /*c220*/  ISETP.NE.AND P2, PT, R119, RZ, PT ;  /* 0x000000ff7700720c */ /* 0x000fe40003f45270 */
[----:B------:R-:W-:Y:S02]  /*c230*/  SEL R119, RZ, 0x1000000, P5 ;  /* 0x01000000ff777807 */ /* 0x000fe40002800000 */
[----:B------:R-:W-:Y:S02]  /*c240*/  ISETP.NE.AND P5, PT, R122, RZ, PT ;  /* 0x000000ff7a00720c */ /* 0x000fe40003fa5270 */
[----:B------:R-:W-:Y:S02]  /*c250*/  SEL R81, RZ, 0x10000, P4 ;  /* 0x00010000ff517807 */ /* 0x000fe40002000000 */
[----:B------:R-:W-:-:S02]  /*c260*/  SEL R122, RZ, 0x100, P3 ;  /* 0x00000100ff7a7807 */ /* 0x000fc40001800000 */
[----:B------:R-:W-:Y:S02]  /*c270*/  SEL R80, RZ, 0x1, P0 ;  /* 0x00000001ff507807 */ /* 0x000fe40000000000 */
[----:B------:R-:W-:Y:S02]  /*c280*/  ISETP.NE.AND P4, PT, R124, RZ, PT ;  /* 0x000000ff7c00720c */ /* 0x000fe40003f85270 */
[----:B------:R-:W-:Y:S01]  /*c290*/  LOP3.LUT R122, R122, R119, R81, 0xfe, !PT ;  /* 0x000000777a7a7212 */ /* 0x000fe200078efe51 */
[----:B------:R-:W-:Y:S01]  /*c2a0*/  IMAD.WIDE.U32 R80, R80, 0x1000000, RZ ;  /* 0x0100000050507825 */ /* 0x000fe200078e00ff */
[----:B------:R-:W-:Y:S02]  /*c2b0*/  SEL R119, RZ, 0x1, P4 ;  /* 0x00000001ff777807 */ /* 0x000fe40002000000 */
[----:B------:R-:W-:Y:S02]  /*c2c0*/  ISETP.NE.AND P6, PT, R83, RZ, PT ;  /* 0x000000ff5300720c */ /* 0x000fe40003fc5270 */
[----:B------:R-:W-:-:S02]  /*c2d0*/  LEA R82, P0, R0, UR12, 0x4 ;  /* 0x0000000c00527c11 */ /* 0x000fc4000f8020ff */
[----:B------:R-:W-:Y:S02]  /*c2e0*/  LOP3.LUT R81, R81, R122, R119, 0xfe, !PT ;  /* 0x0000007a51517212 */ /* 0x000fe400078efe77 */
[----:B------:R-:W-:Y:S02]  /*c2f0*/  LEA.HI.X R83, R0, UR13, RZ, 0x4, P0 ;  /* 0x0000000d00537c11 */ /* 0x000fe400080f24ff */
[----:B------:R-:W-:Y:S02]  /*c300*/  F2FP.BF16.F32.PACK_AB R79, R109, R108 ;  /* 0x0000006c6d4f723e */ /* 0x000fe400000010ff */
[----:B------:R-:W-:Y:S02]  /*c310*/  F2FP.BF16.F32.PACK_AB R78, R107, R106 ;  /* 0x0000006a6b4e723e */ /* 0x000fe400000010ff */
[----:B------:R-:W-:Y:S02]  /*c320*/  F2FP.BF16.F32.PACK_AB R77, R105, R104 ;  /* 0x00000068694d723e */ /* 0x000fe400000010ff */
[----:B------:R-:W-:-:S02]  /*c330*/  F2FP.BF16.F32.PACK_AB R76, R99, R98 ;  /* 0x00000062634c723e */ /* 0x000fc400000010ff */
[----:B------:R-:W-:Y:S02]  /*c340*/  SEL R122, RZ, 0x1, P5 ;  /* 0x00000001ff7a7807 */ /* 0x000fe40002800000 */
[----:B------:R-:W-:Y:S01]  /*c350*/  SEL R124, RZ, 0x1, P6 ;  /* 0x00000001ff7c7807 */ /* 0x000fe20003000000 */
[----:B------:R0:W-:Y:S01]  /*c360*/  STG.E.128 desc[UR4][R82.64], R76 ;  /* 0x0000004c52007986 */ /* 0x0001e2000c101d04 */
[----:B------:R-:W-:Y:S01]  /*c370*/  SHF.R.U32.HI R119, RZ, 0x1d, R0 ;  /* 0x0000001dff777819 */ /* 0x000fe20000011600 */
[----:B------:R-:W-:-:S04]  /*c380*/  IMAD.WIDE.U32 R122, R122, 0x10000, RZ ;  /* 0x000100007a7a7825 */ /* 0x000fc800078e00ff */
[----:B------:R-:W-:-:S03]  /*c390*/  IMAD.WIDE.U32 R124, R124, 0x100, RZ ;  /* 0x000001007c7c7825 */ /* 0x000fc600078e00ff */
[----:B------:R-:W-:Y:S02]  /*c3a0*/  LOP3.LUT R80, R124, R80, R122, 0xfe, !PT ;  /* 0x000000507c507212 */ /* 0x000fe400078efe7a */
[----:B------:R-:W-:Y:S01]  /*c3b0*/  LOP3.LUT R123, R125, R81, R123, 0xfe, !PT ;  /* 0x000000517d7b7212 */ /* 0x000fe200078efe7b */
[----:B0-----:R-:W-:Y:S01]  /*c3c0*/  IMAD.SHL.U32 R82, R0, 0x8, RZ ;  /* 0x0000000800527824 */ /* 0x001fe200078e00ff */
[----:B------:R-:W-:-:S04]  /*c3d0*/  SEL R77, RZ, 0x1, P2 ;  /* 0x00000001ff4d7807 */ /* 0x000fc80001000000 */
[----:B------:R-:W-:Y:S02]  /*c3e0*/  IADD3 R76, P0, R82, UR14, RZ ;  /* 0x0000000e524c7c10 */ /* 0x000fe4000ff1e0ff */
[----:B------:R-:W-:Y:S02]  /*c3f0*/  LOP3.LUT R122, R80, R77, RZ, 0xfc, !PT ;  /* 0x0000004d507a7212 */ /* 0x000fe400078efcff */
[----:B------:R-:W-:-:S05]  /*c400*/  IADD3.X R77, R119, UR15, RZ, P0, !PT ;  /* 0x0000000f774d7c10 */ /* 0x000fca00087fe4ff */
[----:B------:R3:W-:Y:S01]  /*c410*/  STG.E.64 desc[UR4][R76.64], R122 ;  /* 0x0000007a4c007986 */ /* 0x0007e2000c101b04 */
[----:B------:R-:W-:Y:S05]  /*c420*/  @!P1 BRA `(.L_x_3395) ;  /* 0x0000000000509947 */ /* 0x000fea0003800000 */
[----:B---3--:R-:W-:Y:S02]  /*c430*/  SHF.L.U32 R76, R97, 0x10, RZ ;  /* 0x00000010614c7819 */ /* 0x008fe400000006ff */
        /* <DEDUP_REMOVED lines=19> */
.L_x_3395:
[----:B------:R-:W-:Y:S05]  /*c570*/  BSYNC B1 ;  /* 0x0000000000017941 */ /* 0x000fea0003800000 */
.L_x_3394:
[----:B0-234-:R-:W-:Y:S01]  /*c580*/  FADD.FTZ R77, RZ, R89 ;  /* 0x00000059ff4d7221 */ /* 0x01dfe20000010000 */
        /* <DEDUP_REMOVED lines=28> */
[----:B------:R-:W2:Y:S02]  /*c750*/  SHFL.BFLY PT, R0, R81, 0x8, 0x1f ;  /* 0x0d001f0051007f89 */ /* 0x000ea400000e0000 */
[----:B--2---:R-:W-:-:S05]  /*c760*/  FADD.FTZ R82, R81, R0 ;  /* 0x0000000051527221 */ /* 0x004fca0000010000 */
[----:B------:R-:W2:Y:S02]  /*c770*/  SHFL.BFLY PT, R83, R82, 0x10, 0x1f ;  /* 0x0e001f0052537f89 */ /* 0x000ea400000e0000 */
[----:B--2---:R-:W-:-:S04]  /*c780*/  FADD.FTZ R76, R82, R83 ;  /* 0x00000053524c7221 */ /* 0x004fc80000010000 */
        /* <DEDUP_REMOVED lines=42> */
[----:B------:R0:W2:Y:S02]  /*ca30*/  SHFL.BFLY PT, R83, R80, 0x10, 0x1f ;  /* 0x0e001f0050537f89 */ /* 0x0000a400000e0000 */
.L_x_3541:
[----:B0-2---:R-:W-:Y:S01]  /*ca40*/  FADD.FTZ R80, R80, R83 ;  /* 0x0000005350507221 */ /* 0x005fe20000010000 */
[----:B------:R-:W-:Y:S01]  /*ca50*/  FMUL.FTZ R0, R76, R76 ;  /* 0x0000004c4c007220 */ /* 0x000fe20000410000 */
[----:B------:R-:W-:Y:S01]  /*ca60*/  PLOP3.LUT P0, PT, PT, PT, UP0, 0x40, 0x0 ;  /* 0x000000000000781c */ /* 0x000fe20003f0e808 */
[----:B------:R-:W0:Y:S01]  /*ca70*/  @!P1 LDC.64 R78, c[0x0][0x258] ;  /* 0x00009600ff4e9b82 */ /* 0x000e220000000a00 */
[----:B------:R-:W-:Y:S01]  /*ca80*/  FFMA.FTZ R77, R80, R77, UR9 ;  /* 0x00000009504d7e23 */ /* 0x000fe2000801004d */
[----:B------:R-:W-:Y:S01]  /*ca90*/  BSSY B1, `(.L_x_3525) ;  /* 0x000003b000017945 */ /* 0x000fe20003800000 */
[----:B------:R-:W-:Y:S02]  /*caa0*/  FSEL R0, R0, RZ, !P0 ;  /* 0x000000ff00007208 */ /* 0x000fe40004000000 */
[----:B------:R-:W-:-:S03]  /*cab0*/  PLOP3.LUT P0, PT, PT, PT, UP0, 0x40, 0x0 ;  /* 0x000000000000781c */ /* 0x000fc60003f0e808 */
[----:B------:R-:W2:Y:S01]  /*cac0*/  @!P1 LDC.64 R80, c[0x0][0x250] ;  /* 0x00009400ff509b82 */ /* 0x000ea20000000a00 */
[----:B------:R-:W-:Y:S01]  /*cad0*/  FADD.FTZ R0, R77, R0 ;  /* 0x000000004d007221 */ /* 0x000fe20000010000 */
[----:B------:R-:W-:-:S05]  /*cae0*/  FSEL R119, R76, RZ, P0 ;  /* 0x000000ff4c777208 */ /* 0x000fca0000000000 */
[----:B------:R-:W3:Y:S01]  /*caf0*/  MUFU.RSQ R0, R0 ;  /* 0x0000000000007308 */ /* 0x000ee20000001400 */
[----:B0-----:R-:W-:-:S04]  /*cb00*/  @!P1 IMAD.WIDE R78, R84, 0x4, R78 ;  /* 0x00000004544e9825 */ /* 0x001fc800078e024e */
[----:B--2---:R-:W-:-:S05]  /*cb10*/  @!P1 IMAD.WIDE R80, R84, 0x4, R80 ;  /* 0x0000000454509825 */ /* 0x004fca00078e0250 */
[----:B------:R0:W-:Y:S04]  /*cb20*/  @!P1 STG.E desc[UR4][R80.64], R76 ;  /* 0x0000004c50009986 */ /* 0x0001e8000c101904 */
[----:B---3--:R0:W-:Y:S01]  /*cb30*/  @!P1 STG.E desc[UR4][R78.64], R0 ;  /* 0x000000004e009986 */ /* 0x0081e2000c101904 */
[----:B------:R-:W-:Y:S05]  /*cb40*/  @!P3 BRA `(.L_x_3526) ;  /* 0x0000000000bcb947 */ /* 0x000fea0003800000 */
[--C-:B------:R-:W-:Y:S01]  /*cb50*/  FADD.FTZ R77, R89, -R119.reuse ;  /* 0x80000077594d7221 */ /* 0x100fe20000010000 */
[--C-:B0-----:R-:W-:Y:S01]  /*cb60*/  FADD.FTZ R79, R92, -R119.reuse ;  /* 0x800000775c4f7221 */ /* 0x101fe20000010000 */
[--C-:B------:R-:W-:Y:S01]  /*cb70*/  FADD.FTZ R81, R103, -R119.reuse ;  /* 0x8000007767517221 */ /* 0x100fe20000010000 */
[----:B------:R-:W0:Y:S01]  /*cb80*/  LDC.64 R122, c[0x0][0x2c0] ;  /* 0x0000b000ff7a7b82 */ /* 0x000e220000000a00 */
[C---:B------:R-:W-:Y:S01]  /*cb90*/  FMUL.FTZ R125, R0.reuse, R77 ;  /* 0x0000004d007d7220 */ /* 0x040fe20000410000 */
[C---:B------:R-:W-:Y:S01]  /*cba0*/  FMUL.FTZ R82, R0.reuse, R79 ;  /* 0x0000004f00527220 */ /* 0x040fe20000410000 */
[----:B------:R-:W-:Y:S01]  /*cbb0*/  FADD.FTZ R79, R101, -R119 ;  /* 0x80000077654f7221 */ /* 0x000fe20000010000 */
[----:B------:R-:W-:Y:S01]  /*cbc0*/  FMUL.FTZ R126, R0, R81 ;  /* 0x00000051007e7220 */ /* 0x000fe20000410000 */
[----:B-----5:R-:W-:Y:S01]  /*cbd0*/  FFMA.FTZ R76, R20, R125, R4 ;  /* 0x0000007d144c7223 */ /* 0x020fe20000010004 */
[----:B------:R-:W-:Y:S01]  /*cbe0*/  FFMA.FTZ R77, R21, R82, R5 ;  /* 0x00000052154d7223 */ /* 0x000fe20000010005 */
[----:B------:R-:W-:Y:S01]  /*cbf0*/  FMUL.FTZ R124, R0, R79 ;  /* 0x0000004f007c7220 */ /* 0x000fe20000410000 */
[--C-:B------:R-:W-:Y:S01]  /*cc00*/  FADD.FTZ R79, R102, -R119.reuse ;  /* 0x80000077664f7221 */ /* 0x100fe20000010000 */
[--C-:B------:R-:W-:Y:S01]  /*cc10*/  FADD.FTZ R81, R112, -R119.reuse ;  /* 0x8000007770517221 */ /* 0x100fe20000010000 */
[----:B------:R-:W-:Y:S01]  /*cc20*/  FFMA.FTZ R125, R28, R125, R12 ;  /* 0x0000007d1c7d7223 */ /* 0x000fe2000001000c */
[----:B------:R-:W-:Y:S01]  /*cc30*/  F2FP.BF16.F32.PACK_AB R76, R77, R76 ;  /* 0x0000004c4d4c723e */ /* 0x000fe200000010ff */
[----:B------:R-:W-:Y:S01]  /*cc40*/  FADD.FTZ R77, R100, -R119 ;  /* 0x80000077644d7221 */ /* 0x000fe20000010000 */
[----:B------:R-:W-:Y:S01]  /*cc50*/  FFMA.FTZ R78, R23, R124, R7 ;  /* 0x0000007c174e7223 */ /* 0x000fe20000010007 */
[C---:B------:R-:W-:Y:S01]  /*cc60*/  FMUL.FTZ R129, R0.reuse, R79 ;  /* 0x0000004f00817220 */ /* 0x040fe20000410000 */
[----:B------:R-:W-:Y:S01]  /*cc70*/  FFMA.FTZ R79, R25, R126, R9 ;  /* 0x0000007e194f7223 */ /* 0x000fe20000010009 */
[C---:B------:R-:W-:Y:S01]  /*cc80*/  FMUL.FTZ R127, R0.reuse, R77 ;  /* 0x0000004d007f7220 */ /* 0x040fe20000410000 */
[----:B------:R-:W-:-:S03]  /*cc90*/  FMUL.FTZ R128, R0, R81 ;  /* 0x0000005100807220 */ /* 0x000fc60000410000 */
[-C--:B------:R-:W-:Y:S01]  /*cca0*/  FFMA.FTZ R77, R22, R127.reuse, R6 ;  /* 0x0000007f164d7223 */ /* 0x080fe20000010006 */
[-C--:B------:R-:W-:Y:S01]  /*ccb0*/  FFMA.FTZ R80, R27, R128.reuse, R11 ;  /* 0x000000801b507223 */ /* 0x080fe2000001000b */
[----:B------:R-:W-:Y:S01]  /*ccc0*/  FFMA.FTZ R128, R35, R128, R19 ;  /* 0x0000008023807223 */ /* 0x000fe20000010013 */
[----:B------:R-:W-:Y:S01]  /*ccd0*/  FFMA.FTZ R127, R30, R127, R14 ;  /* 0x0000007f1e7f7223 */ /* 0x000fe2000001000e */
[----:B0-----:R-:W-:Y:S01]  /*cce0*/  IMAD.WIDE.U32 R122, R88, 0x10, R122 ;  /* 0x00000010587a7825 */ /* 0x001fe200078e007a */
[----:B------:R-:W-:-:S03]  /*ccf0*/  F2FP.BF16.F32.PACK_AB R77, R78, R77 ;  /* 0x0000004d4e4d723e */ /* 0x000fc600000010ff */
[-C--:B------:R-:W-:Y:S01]  /*cd00*/  FFMA.FTZ R78, R24, R129.reuse, R8 ;  /* 0x00000081184e7223 */ /* 0x080fe20000010008 */
[----:B------:R-:W-:-:S04]  /*cd10*/  FFMA.FTZ R129, R32, R129, R16 ;  /* 0x0000008120817223 */ /* 0x000fc80000010010 */
[----:B------:R-:W-:Y:S01]  /*cd20*/  F2FP.BF16.F32.PACK_AB R78, R79, R78 ;  /* 0x0000004e4f4e723e */ /* 0x000fe200000010ff */
[----:B------:R-:W-:-:S04]  /*cd30*/  FADD.FTZ R79, R111, -R119 ;  /* 0x800000776f4f7221 */ /* 0x000fc80000010000 */
[----:B------:R-:W-:-:S04]  /*cd40*/  FMUL.FTZ R83, R0, R79 ;  /* 0x0000004f00537220 */ /* 0x000fc80000410000 */
[-C--:B------:R-:W-:Y:S01]  /*cd50*/  FFMA.FTZ R79, R26, R83.reuse, R10 ;  /* 0x000000531a4f7223 */ /* 0x080fe2000001000a */
[----:B------:R-:W-:-:S04]  /*cd60*/  FFMA.FTZ R83, R34, R83, R18 ;  /* 0x0000005322537223 */ /* 0x000fc80000010012 */
[----:B------:R-:W-:Y:S02]  /*cd70*/  F2FP.BF16.F32.PACK_AB R79, R80, R79 ;  /* 0x0000004f504f723e */ /* 0x000fe400000010ff */
[----:B------:R-:W0:Y:S01]  /*cd80*/  LDC.64 R80, c[0x0][0x2b8] ;  /* 0x0000ae00ff507b82 */ /* 0x000e220000000a00 */
[----:B------:R-:W-:Y:S01]  /*cd90*/  F2FP.BF16.F32.PACK_AB R83, R128, R83 ;  /* 0x000000538053723e */ /* 0x000fe200000010ff */
[----:B------:R-:W-:Y:S01]  /*cda0*/  FFMA.FTZ R128, R33, R126, R17 ;  /* 0x0000007e21807223 */ /* 0x000fe20000010011 */
[----:B------:R-:W-:Y:S01]  /*cdb0*/  FFMA.FTZ R126, R31, R124, R15 ;  /* 0x0000007c1f7e7223 */ /* 0x000fe2000001000f */
[----:B------:R-:W-:-:S03]  /*cdc0*/  FFMA.FTZ R124, R29, R82, R13 ;  /* 0x000000521d7c7223 */ /* 0x000fc6000001000d */
[----:B------:R-:W-:Y:S01]  /*cdd0*/  F2FP.BF16.F32.PACK_AB R82, R128, R129 ;  /* 0x000000818052723e */ /* 0x000fe200000010ff */
[----:B0-----:R-:W-:-:S04]  /*cde0*/  IMAD.WIDE.U32 R80, R88, 0x10, R80 ;  /* 0x0000001058507825 */ /* 0x001fc800078e0050 */
[----:B------:R-:W-:Y:S01]  /*cdf0*/  VIADD R88, R88, 0x20 ;  /* 0x0000002058587836 */ /* 0x000fe20000000000 */
[----:B------:R0:W-:Y:S02]  /*ce00*/  STG.E.128 desc[UR4][R80.64], R76 ;  /* 0x0000004c50007986 */ /* 0x0001e4000c101d04 */
[----:B0-----:R-:W-:Y:S02]  /*ce10*/  F2FP.BF16.F32.PACK_AB R81, R126, R127 ;  /* 0x0000007f7e51723e */ /* 0x001fe400000010ff */
[----:B------:R-:W-:-:S05]  /*ce20*/  F2FP.BF16.F32.PACK_AB R80, R124, R125 ;  /* 0x0000007d7c50723e */ /* 0x000fca00000010ff */
[----:B------:R2:W-:Y:S02]  /*ce30*/  STG.E.128 desc[UR4][R122.64], R80 ;  /* 0x000000507a007986 */ /* 0x0005e4000c101d04 */
.L_x_3526:
[----:B------:R-:W-:Y:S05]  /*ce40*/  BSYNC B1 ;  /* 0x0000000000017941 */ /* 0x000fea0003800000 */
.L_x_3525:
[----:B------:R-:W-:Y:S01]  /*ce50*/  ISETP.NE.AND P0, PT, R118, RZ, PT ;  /* 0x000000ff7600720c */ /* 0x000fe20003f05270 */
[----:B------:R-:W-:-:S12]  /*ce60*/  BSSY B1, `(.L_x_3527) ;  /* 0x0000030000017945 */ /* 0x000fd80003800000 */
[----:B------:R-:W-:Y:S05]  /*ce70*/  @!P0 BRA `(.L_x_3528) ;  /* 0x0000000000b88947 */ /* 0x000fea0003800000 */
[--C-:B0-2---:R-:W-:Y:S01]  /*ce80*/  FADD.FTZ R81, R104, -R119.reuse ;  /* 0x8000007768517221 */ /* 0x105fe20000010000 */
[--C-:B------:R-:W-:Y:S01]  /*ce90*/  FADD.FTZ R77, R98, -R119.reuse ;  /* 0x80000077624d7221 */ /* 0x100fe20000010000 */
[--C-:B------:R-:W-:Y:S01]  /*cea0*/  FADD.FTZ R79, R99, -R119.reuse ;  /* 0x80000077634f7221 */ /* 0x100fe20000010000 */
[--C-:B------:R-:W-:Y:S01]  /*ceb0*/  FADD.FTZ R83, R105, -R119.reuse ;  /* 0x8000007769537221 */ /* 0x100fe20000010000 */
[----:B------:R-:W-:Y:S01]  /*cec0*/  FMUL.FTZ R125, R0, R81 ;  /* 0x00000051007d7220 */ /* 0x000fe20000410000 */
[--C-:B------:R-:W-:Y:S01]  /*ced0*/  FADD.FTZ R123, R106, -R119.reuse ;  /* 0x800000776a7b7221 */ /* 0x100fe20000010000 */
[----:B------:R-:W0:Y:S01]  /*cee0*/  LDC.64 R80, c[0x0][0x2b8] ;  /* 0x0000ae00ff507b82 */ /* 0x000e220000000a00 */
[--C-:B------:R-:W-:Y:S01]  /*cef0*/  FADD.FTZ R129, R107, -R119.reuse ;  /* 0x800000776b817221 */ /* 0x100fe20000010000 */
[--C-:B------:R-:W-:Y:S01]  /*cf00*/  FADD.FTZ R131, R108, -R119.reuse ;  /* 0x800000776c837221 */ /* 0x100fe20000010000 */
[----:B------:R-:W-:Y:S01]  /*cf10*/  FADD.FTZ R133, R109, -R119 ;  /* 0x800000776d857221 */ /* 0x000fe20000010000 */
[C---:B------:R-:W-:Y:S01]  /*cf20*/  FMUL.FTZ R119, R0.reuse, R77 ;  /* 0x0000004d00777220 */ /* 0x040fe20000410000 */
[C---:B------:R-:W-:Y:S01]  /*cf30*/  FMUL.FTZ R82, R0.reuse, R79 ;  /* 0x0000004f00527220 */ /* 0x040fe20000410000 */
[C---:B------:R-:W-:Y:S01]  /*cf40*/  FMUL.FTZ R124, R0.reuse, R83 ;  /* 0x00000053007c7220 */ /* 0x040fe20000410000 */
[C---:B------:R-:W-:Y:S01]  /*cf50*/  FMUL.FTZ R127, R0.reuse, R123 ;  /* 0x0000007b007f7220 */ /* 0x040fe20000410000 */
[C---:B------:R-:W-:Y:S01]  /*cf60*/  FMUL.FTZ R126, R0.reuse, R129 ;  /* 0x00000081007e7220 */ /* 0x040fe20000410000 */
[C---:B------:R-:W-:Y:S01]  /*cf70*/  FMUL.FTZ R131, R0.reuse, R131 ;  /* 0x0000008300837220 */ /* 0x040fe20000410000 */
[----:B------:R-:W-:Y:S01]  /*cf80*/  FMUL.FTZ R128, R0, R133 ;  /* 0x0000008500807220 */ /* 0x000fe20000410000 */
[----:B-----5:R-:W-:Y:S01]  /*cf90*/  FFMA.FTZ R76, R52, R119, R36 ;  /* 0x00000077344c7223 */ /* 0x020fe20000010024 */
[----:B------:R-:W-:Y:S01]  /*cfa0*/  FFMA.FTZ R77, R53, R82, R37 ;  /* 0x00000052354d7223 */ /* 0x000fe20000010025 */
[----:B------:R-:W2:Y:S01]  /*cfb0*/  LDC.64 R122, c[0x0][0x2c0] ;  /* 0x0000b000ff7a7b82 */ /* 0x000ea20000000a00 */
[----:B------:R-:W-:Y:S01]  /*cfc0*/  FFMA.FTZ R0, R54, R125, R38 ;  /* 0x0000007d36007223 */ /* 0x000fe20000010026 */
[----:B------:R-:W-:Y:S01]  /*cfd0*/  FFMA.FTZ R79, R55, R124, R39 ;  /* 0x0000007c374f7223 */ /* 0x000fe20000010027 */
[----:B------:R-:W-:Y:S01]  /*cfe0*/  FFMA.FTZ R78, R56, R127, R40 ;  /* 0x0000007f384e7223 */ /* 0x000fe20000010028 */
[----:B------:R-:W-:Y:S01]  /*cff0*/  F2FP.BF16.F32.PACK_AB R76, R77, R76 ;  /* 0x0000004c4d4c723e */ /* 0x000fe200000010ff */
[----:B------:R-:W-:Y:S01]  /*d000*/  FFMA.FTZ R83, R66, R131, R50 ;  /* 0x0000008342537223 */ /* 0x000fe20000010032 */
[----:B------:R-:W-:Y:S01]  /*d010*/  FFMA.FTZ R119, R60, R119, R44 ;  /* 0x000000773c777223 */ /* 0x000fe2000001002c */
[----:B------:R-:W-:Y:S01]  /*d020*/  F2FP.BF16.F32.PACK_AB R77, R79, R0 ;  /* 0x000000004f4d723e */ /* 0x000fe200000010ff */
[----:B------:R-:W-:Y:S01]  /*d030*/  FFMA.FTZ R79, R57, R126, R41 ;  /* 0x0000007e394f7223 */ /* 0x000fe20000010029 */
[-C--:B------:R-:W-:Y:S01]  /*d040*/  FFMA.FTZ R0, R59, R128.reuse, R43 ;  /* 0x000000803b007223 */ /* 0x080fe2000001002b */
[----:B------:R-:W-:Y:S01]  /*d050*/  FFMA.FTZ R128, R67, R128, R51 ;  /* 0x0000008043807223 */ /* 0x000fe20000010033 */
[----:B0-----:R-:W-:-:S04]  /*d060*/  IMAD.WIDE.U32 R80, R88, 0x10, R80 ;  /* 0x0000001058507825 */ /* 0x001fc800078e0050 */
[----:B------:R-:W-:Y:S01]  /*d070*/  FFMA.FTZ R125, R62, R125, R46 ;  /* 0x0000007d3e7d7223 */ /* 0x000fe2000001002e */
[----:B------:R-:W-:Y:S01]  /*d080*/  F2FP.BF16.F32.PACK_AB R78, R79, R78 ;  /* 0x0000004e4f4e723e */ /* 0x000fe200000010ff */
[----:B------:R-:W-:Y:S01]  /*d090*/  FFMA.FTZ R79, R58, R131, R42 ;  /* 0x000000833a4f7223 */ /* 0x000fe2000001002a */
[----:B------:R-:W-:Y:S01]  /*d0a0*/  FFMA.FTZ R127, R64, R127, R48 ;  /* 0x0000007f407f7223 */ /* 0x000fe20000010030 */
[----:B------:R-:W-:Y:S01]  /*d0b0*/  FFMA.FTZ R126, R65, R126, R49 ;  /* 0x0000007e417e7223 */ /* 0x000fe20000010031 */
[----:B------:R-:W-:Y:S01]  /*d0c0*/  FFMA.FTZ R124, R63, R124, R47 ;  /* 0x0000007c3f7c7223 */ /* 0x000fe2000001002f */
[----:B------:R-:W-:Y:S02]  /*d0d0*/  F2FP.BF16.F32.PACK_AB R83, R128, R83 ;  /* 0x000000538053723e */ /* 0x000fe400000010ff */
[----:B------:R-:W-:Y:S01]  /*d0e0*/  F2FP.BF16.F32.PACK_AB R79, R0, R79 ;  /* 0x0000004f004f723e */ /* 0x000fe200000010ff */
[----:B------:R-:W-:Y:S01]  /*d0f0*/  FFMA.FTZ R0, R61, R82, R45 ;  /* 0x000000523d007223 */ /* 0x000fe2000001002d */
[----:B------:R-:W-:Y:S01]  /*d100*/  F2FP.BF16.F32.PACK_AB R82, R126, R127 ;  /* 0x0000007f7e52723e */ /* 0x000fe200000010ff */
[----:B--2---:R-:W-:-:S02]  /*d110*/  IMAD.WIDE.U32 R122, R88, 0x10, R122 ;  /* 0x00000010587a7825 */ /* 0x004fc400078e007a */
[----:B------:R0:W-:Y:S02]  /*d120*/  STG.E.128 desc[UR4][R80.64], R76 ;  /* 0x0000004c50007986 */ /* 0x0001e4000c101d04 */
[----:B0-----:R-:W-:Y:S02]  /*d130*/  F2FP.BF16.F32.PACK_AB R81, R124, R125 ;  /* 0x0000007d7c51723e */ /* 0x001fe400000010ff */
[----:B------:R-:W-:-:S05]  /*d140*/  F2FP.BF16.F32.PACK_AB R80, R0, R119 ;  /* 0x000000770050723e */ /* 0x000fca00000010ff */
[----:B------:R3:W-:Y:S02]  /*d150*/  STG.E.128 desc[UR4][R122.64], R80 ;  /* 0x000000507a007986 */ /* 0x0007e4000c101d04 */
.L_x_3528:
[----:B------:R-:W-:Y:S05]  /*d160*/  BSYNC B1 ;  /* 0x0000000000017941 */ /* 0x000fea0003800000 */
.L_x_3527:
[----:B0-----:R-:W0:Y:S02]  /*d170*/  LDC.64 R76, c[0x0][0x210] ;  /* 0x00008400ff4c7b82 */ /* 0x001e240000000a00 */
[----:B0-----:R-:W-:-:S04]  /*d180*/  LEA R84, R76, R84, 0x2 ;  /* 0x000000544c547211 */ /* 0x001fc800078e10ff */
[----:B------:R-:W-:-:S13]  /*d190*/  ISETP.GE.AND P0, PT, R84, R77, PT ;  /* 0x0000004d5400720c */ /* 0x000fda0003f06270 */
[----:B------:R-:W-:Y:S05]  /*d1a0*/  @!P0 BRA `(.L_x_3529) ;  /* 0xffffff3800b88947 */ /* 0x000fea000383ffff */
[----:B------:R-:W-:Y:S05]  /*d1b0*/  BSYNC B0 ;  /* 0x0000000000007941 */ /* 0x000fea0003800000 */
.L_x_3262:
[----:B------:R-:W-:Y:S05]  /*d1c0*/  EXIT ;  /* 0x000000000000794d */ /* 0x000fea0003800000 */
.L_x_3524:
[----:B------:R-:W-:Y:S01]  /*d1d0*/  HFMA2.MMA R123, -RZ, RZ, 0, 5.9604644775390625e-08 ;  /* 0x00000001ff7b7435 */ /* 0x000fe200000001ff */
[----:B------:R-:W-:Y:S01]  /*d1e0*/  BSSY B1, `(.L_x_3530) ;  /* 0x0000007000017945 */ /* 0x000fe20003800000 */
[----:B------:R-:W-:Y:S01]  /*d1f0*/  IMAD.MOV.U32 R122, RZ, RZ, R79 ;  /* 0x000000ffff7a7224 */ /* 0x000fe200078e004f */
[----:B------:R-:W-:Y:S01]  /*d200*/  MOV R119, 0xffffffff ;  /* 0xffffffff00777802 */ /* 0x000fe20000000f00 */
[----:B------:R-:W-:-:S07]  /*d210*/  IMAD.MOV.U32 R124, RZ, RZ, 0x1f ;  /* 0x0000001fff7c7424 */ /* 0x000fce00078e00ff */
[----:B-1---5:R-:W-:Y:S05]  /*d220*/  WARPSYNC.COLLECTIVE R119, `(.L_x_3531) ;  /* 0x0000000077087348 */ /* 0x022fea0003c00000 */
[----:B------:R0:W2:Y:S02]  /*d230*/  SHFL.BFLY P2, R83, R122, R123, R124 ;  /* 0x0c00007b7a537389 */ /* 0x0000a4000004007c */
[----:B012--5:R-:W-:Y:S01]  /*d240*/  ENDCOLLECTIVE ;  /* 0x000000000000791b */ /* 0x027fe20003800000 */
.L_x_3531:
[----:B------:R-:W-:Y:S05]  /*d250*/  BSYNC B1 ;  /* 0x0000000000017941 */ /* 0x000fea0003800000 */
.L_x_3530:
        /* <DEDUP_REMOVED lines=9> */
.L_x_3532:
[----:B------:R-:W-:Y:S01]  /*d2f0*/  HFMA2.MMA R123, -RZ, RZ, 0, 2.384185791015625e-07 ;  /* 0x00000004ff7b7435 */ /* 0x000fe200000001ff */
[----:B------:R-:W-:-:S05]  /*d300*/  MOV R77, R83 ;  /* 0x00000053004d7202 */ /* 0x000fca0000000f00 */
[----:B------:R-:W-:-:S04]  /*d310*/  FADD.FTZ R80, R78, R77 ;  /* 0x0000004d4e507221 */ /* 0x000fc80000010000 */
[----:B------:R-:W-:-:S07]  /*d320*/  IMAD.MOV.U32 R122, RZ, RZ, R80 ;  /* 0x000000ffff7a7224 */ /* 0x000fce00078e0050 */
[----:B------:R-:W-:Y:S05]  /*d330*/  WARPSYNC.COLLECTIVE R119, `(.L_x_3533) ;  /* 0x0000000077087348 */ /* 0x000fea0003c00000 */
[----:B------:R0:W1:Y:S02]  /*d340*/  SHFL.BFLY P2, R83, R122, R123, R124 ;  /* 0x0c00007b7a537389 */ /* 0x000064000004007c */
[----:B01----:R-:W-:Y:S01]  /*d350*/  ENDCOLLECTIVE ;  /* 0x000000000000791b */ /* 0x003fe20003800000 */
.L_x_3533:
        /* <DEDUP_REMOVED lines=8> */
.L_x_3534:
[----:B------:R-:W-:Y:S01]  /*d3e0*/  HFMA2.MMA R123, -RZ, RZ, 0, 9.5367431640625e-07 ;  /* 0x00000010ff7b7435 */ /* 0x000fe200000001ff */
[----:B------:R-:W-:-:S05]  /*d3f0*/  MOV R0, R83 ;  /* 0x0000005300007202 */ /* 0x000fca0000000f00 */
[----:B------:R-:W-:-:S04]  /*d400*/  FADD.FTZ R82, R81, R0 ;  /* 0x0000000051527221 */ /* 0x000fc80000010000 */
[----:B------:R-:W-:-:S07]  /*d410*/  IMAD.MOV.U32 R122, RZ, RZ, R82 ;  /* 0x000000ffff7a7224 */ /* 0x000fce00078e0052 */
[----:B------:R-:W-:Y:S05]  /*d420*/  WARPSYNC.COLLECTIVE R119, `(.L_x_3535) ;  /* 0x0000000077087348 */ /* 0x000fea0003c00000 */
[----:B------:R0:W1:Y:S02]  /*d430*/  SHFL.BFLY P2, R83, R122, R123, R124 ;  /* 0x0c00007b7a537389 */ /* 0x000064000004007c */
[----:B01----:R-:W-:Y:S01]  /*d440*/  ENDCOLLECTIVE ;  /* 0x000000000000791b */ /* 0x003fe20003800000 */
.L_x_3535:
[----:B------:R-:W-:Y:S01]  /*d450*/  MOV R123, 0x1 ;  /* 0x00000001007b7802 */ /* 0x000fe20000000f00 */
        /* <DEDUP_REMOVED lines=39> */
.L_x_3536:
[----:B------:R-:W-:Y:S02]  /*d6d0*/  IMAD.MOV.U32 R123, RZ, RZ, 0x2 ;  /* 0x00000002ff7b7424 */ /* 0x000fe400078e00ff */
[----:B------:R-:W-:-:S04]  /*d6e0*/  IMAD.MOV.U32 R79, RZ, RZ, R83 ;  /* 0x000000ffff4f7224 */ /* 0x000fc800078e0053 */
[----:B------:R-:W-:-:S05]  /*d6f0*/  FADD.FTZ R79, R0, R79 ;  /* 0x0000004f004f7221 */ /* 0x000fca0000010000 */
[----:B------:R-:W-:-:S07]  /*d700*/  MOV R122, R79 ;  /* 0x0000004f007a7202 */ /* 0x000fce0000000f00 */
[----:B------:R-:W-:Y:S05]  /*d710*/  WARPSYNC.COLLECTIVE R119, `(.L_x_3537) ;  /* 0x0000000077087348 */ /* 0x000fea0003c00000 */
[----:B------:R0:W1:Y:S02]  /*d720*/  SHFL.BFLY P2, R83, R122, R123, R124 ;  /* 0x0c00007b7a537389 */ /* 0x000064000004007c */
[----:B01----:R-:W-:Y:S01]  /*d730*/  ENDCOLLECTIVE ;  /* 0x000000000000791b */ /* 0x003fe20003800000 */
.L_x_3537:
[----:B------:R-:W-:Y:S01]  /*d740*/  HFMA2.MMA R123, -RZ, RZ, 0, 2.384185791015625e-07 ;  /* 0x00000004ff7b7435 */ /* 0x000fe200000001ff */
[----:B------:R-:W-:-:S05]  /*d750*/  MOV R78, R83 ;  /* 0x00000053004e7202 */ /* 0x000fca0000000f00 */
[----:B------:R-:W-:-:S04]  /*d760*/  FADD.FTZ R78, R79, R78 ;  /* 0x0000004e4f4e7221 */ /* 0x000fc80000010000 */
[----:B------:R-:W-:-:S07]  /*d770*/  IMAD.MOV.U32 R122, RZ, RZ, R78 ;  /* 0x000000ffff7a7224 */ /* 0x000fce00078e004e */
[----:B------:R-:W-:Y:S05]  /*d780*/  WARPSYNC.COLLECTIVE R119, `(.L_x_3538) ;  /* 0x0000000077087348 */ /* 0x000fea0003c00000 */
[----:B------:R0:W1:Y:S02]  /*d790*/  SHFL.BFLY P2, R83, R122, R123, R124 ;  /* 0x0c00007b7a537389 */ /* 0x000064000004007c */
[----:B01----:R-:W-:Y:S01]  /*d7a0*/  ENDCOLLECTIVE ;  /* 0x000000000000791b */ /* 0x003fe20003800000 */
.L_x_3538:
[----:B------:R-:W-:Y:S02]  /*d7b0*/  IMAD.MOV.U32 R123, RZ, RZ, 0x8 ;  /* 0x00000008ff7b7424 */ /* 0x000fe400078e00ff */
[----:B------:R-:W-:-:S04]  /*d7c0*/  IMAD.MOV.U32 R81, RZ, RZ, R83 ;  /* 0x000000ffff517224 */ /* 0x000fc800078e0053 */
[----:B------:R-:W-:-:S05]  /*d7d0*/  FADD.FTZ R81, R78, R81 ;  /* 0x000000514e517221 */ /* 0x000fca0000010000 */
[----:B------:R-:W-:-:S07]  /*d7e0*/  MOV R122, R81 ;  /* 0x00000051007a7202 */ /* 0x000fce0000000f00 */
[----:B------:R-:W-:Y:S05]  /*d7f0*/  WARPSYNC.COLLECTIVE R119, `(.L_x_3539) ;  /* 0x0000000077087348 */ /* 0x000fea0003c00000 */
[----:B------:R0:W1:Y:S02]  /*d800*/  SHFL.BFLY P2, R83, R122, R123, R124 ;  /* 0x0c00007b7a537389 */ /* 0x000064000004007c */
[----:B01----:R-:W-:Y:S01]  /*d810*/  ENDCOLLECTIVE ;  /* 0x000000000000791b */ /* 0x003fe20003800000 */
.L_x_3539:
[----:B------:R-:W-:Y:S01]  /*d820*/  HFMA2.MMA R123, -RZ, RZ, 0, 9.5367431640625e-07 ;  /* 0x00000010ff7b7435 */ /* 0x000fe200000001ff */
[----:B------:R-:W-:-:S05]  /*d830*/  MOV R80, R83 ;  /* 0x0000005300507202 */ /* 0x000fca0000000f00 */
[----:B------:R-:W-:-:S04]  /*d840*/  FADD.FTZ R80, R81, R80 ;  /* 0x0000005051507221 */ /* 0x000fc80000010000 */
[----:B------:R-:W-:-:S07]  /*d850*/  IMAD.MOV.U32 R122, RZ, RZ, R80 ;  /* 0x000000ffff7a7224 */ /* 0x000fce00078e0050 */
[----:B------:R-:W-:Y:S05]  /*d860*/  WARPSYNC.COLLECTIVE R119, `(.L_x_3540) ;  /* 0x0000000077087348 */ /* 0x000fea0003c00000 */
[----:B------:R0:W1:Y:S02]  /*d870*/  SHFL.BFLY P2, R83, R122, R123, R124 ;  /* 0x0c00007b7a537389 */ /* 0x000064000004007c */
[----:B01----:R-:W-:Y:S01]  /*d880*/  ENDCOLLECTIVE ;  /* 0x000000000000791b */ /* 0x003fe20003800000 */
.L_x_3540:
[----:B------:R-:W-:Y:S05]  /*d890*/  BRA `(.L_x_3541) ;  /* 0xfffffff000687947 */ /* 0x000fea000383ffff */
.L_x_3542:
        /* <DEDUP_REMOVED lines=14> */
.L_x_14210:


//--------------------- .text._ZN10layer_norm31ln_parallel_residual_fwd_kernelINS_13Kernel_traitsIf13__nv_bfloat16S2_S2_fjLj512ELj1ELj4ELj1ELj16ENS_18Kernel_traits_baseILj512EfS2_S2_S2_fjLj128EEEEELb1ELb0ELb1EEEvNS_9FwdParamsE --------------------------
	.section	.text._ZN10layer_norm31ln_parallel_residual_fwd_kernelINS_13Kernel_traitsIf13__nv_bfloat16S2_S2_fjLj512ELj1ELj4ELj1ELj16ENS_18Kernel_traits_baseILj512EfS2_S2_S2_fjLj128EEEEELb1ELb0ELb1EEEvNS_9FwdParamsE,"ax",@progbits
	.align	128
        .global         _ZN10layer_norm31ln_parallel_residual_fwd_kernelINS_13Kernel_traitsIf13__nv_bfloat16S2_S2_fjLj512ELj1ELj4ELj1ELj16ENS_18Kernel_traits_baseILj512EfS2_S2_S2_fjLj128EEEEELb1ELb0ELb1EEEvNS_9FwdParamsE
        .type           _ZN10layer_norm31ln_parallel_residual_fwd_kernelINS_13Kernel_traitsIf13__nv_bfloat16S2_S2_fjLj512ELj1ELj4ELj1ELj16ENS_18Kernel_traits_baseILj512EfS2_S2_S2_fjLj128EEEEELb1ELb0ELb1EEEvNS_9FwdParamsE,@function
        .size           _ZN10layer_norm31ln_parallel_residual_fwd_kernelINS_13Kernel_traitsIf13__nv_bfloat16S2_S2_fjLj512ELj1ELj4ELj1ELj16ENS_18Kernel_traits_baseILj512EfS2_S2_S2_fjLj128EEEEELb1ELb0ELb1EEEvNS_9FwdParamsE,(.L_x_14211 - _ZN10layer_norm31ln_parallel_residual_fwd_kernelINS_13Kernel_traitsIf13__nv_bfloat16S2_S2_fjLj512ELj1ELj4ELj1ELj16ENS_18Kernel_traits_baseILj512EfS2_S2_S2_fjLj128EEEEELb1ELb0ELb1EEEvNS_9FwdParamsE)
        .other          _ZN10layer_norm31ln_parallel_residual_fwd_kernelINS_13Kernel_traitsIf13__nv_bfloat16S2_S2_fjLj512ELj1ELj4ELj1ELj16ENS_18Kernel_traits_baseILj512EfS2_S2_S2_fjLj128EEEEELb1ELb0ELb1EEEvNS_9FwdParamsE,@"STO_CUDA_ENTRY STV_DEFAULT"
_ZN10layer_norm31ln_parallel_residual_fwd_kernelINS_13Kernel_traitsIf13__nv_bfloat16S2_S2_fjLj512ELj1ELj4ELj1ELj16ENS_18Kernel_traits_baseILj512EfS2_S2_S2_fjLj128EEEEELb1ELb0ELb1EEEvNS_9FwdParamsE:
.text._ZN10layer_norm31ln_parallel_residual_fwd_kernelINS_13Kernel_traitsIf13__nv_bfloat16S2_S2_fjLj512ELj1ELj4ELj1ELj16ENS_18Kernel_traits_baseILj512EfS2_S2_S2_fjLj128EEEEELb1ELb0ELb1EEEvNS_9FwdParamsE:
[----:B------:R-:W-:Y:S01]  /*0000*/  LDC R1, c[0x0][0x28] ;  /* 0x00000a00ff017b82 */ /* 0x000fe20000000800 */
[----:B------:R-:W0:Y:S01]  /*0010*/  S2R R123, SR_TID.X ;  /* 0x00000000007b7919 */ /* 0x000e220000002100 */
[----:B------:R-:W-:Y:S01]  /*0020*/  ULDC.U8 UR4, c[0x0][0x2f4] ;  /* 0x0000bd0000047ab9 */ /* 0x000fe20000000000 */
[----:B------:R-:W-:Y:S01]  /*0030*/  ULDC.64 UR6, c[0x0][0x2e0] ;  /* 0x0000b80000067ab9 */ /* 0x000fe20000000a00 */
[----:B------:R-:W-:Y:S01]  /*0040*/  ISETP.NE.AND P2, PT, RZ, UR4, PT ;  /* 0x00000004ff007c0c */ /* 0x000fe2000bf45270 */
[----:B------:R-:W1:Y:S01]  /*0050*/  S2R R8, SR_CTAID.X ;  /* 0x0000000000087919 */ /* 0x000e620000002500 */
[----:B------:R-:W-:Y:S01]  /*0060*/  IMAD.U32 R2, RZ, RZ, UR6 ;  /* 0x00000006ff027e24 */ /* 0x000fe2000f8e00ff */
[----:B------:R-:W-:Y:S01]  /*0070*/  ULDC.64 UR4, c[0x0][0x208] ;  /* 0x0000820000047ab9 */ /* 0x000fe20000000a00 */
[----:B------:R-:W-:Y:S01]  /*0080*/  IMAD.U32 R3, RZ, RZ, UR7 ;  /* 0x00000007ff037e24 */ /* 0x000fe2000f8e00ff */
[----:B------:R-:W2:Y:S01]  /*0090*/  LDC R10, c[0x0][0x2e8] ;  /* 0x0000ba00ff0a7b82 */ /* 0x000ea20000000800 */
[----:B------:R-:W-:Y:S01]  /*00a0*/  ULDC.64 UR8, c[0x0][0x260] ;  /* 0x0000980000087ab9 */ /* 0x000fe20000000a00 */
[----:B------:R-:W-:Y:S01]  /*00b0*/  ULDC.64 UR12, c[0x0][0x2d0] ;  /* 0x0000b400000c7ab9 */ /* 0x000fe20000000a00 */
[----:B------:R-:W-:-:S05]  /*00c0*/  ULDC.64 UR10, c[0x0][0x268] ;  /* 0x00009a00000a7ab9 */ /* 0x000fca0000000a00 */
[----:B------:R-:W3:Y:S01]  /*00d0*/  @P2 LDG.E.64 R2, desc[UR4][R2.64] ;  /* 0x0000000402022981 */ /* 0x000ee2000c1e1b00 */
[----:B------:R-:W2:Y:S01]  /*00e0*/  LDC R11, c[0x0][0x2ec] ;  /* 0x0000bb00ff0b7b82 */ /* 0x000ea20000000800 */
[----:B------:R-:W-:Y:S02]  /*00f0*/  ISETP.NE.U32.AND P1, PT, RZ, UR12, PT ;  /* 0x0000000cff007c0c */ /* 0x000fe4000bf25070 */
[----:B0-----:R-:W-:Y:S02]  /*0100*/  SHF.L.U32 R0, R123, 0x5, RZ ;  /* 0x000000057b007819 */ /* 0x001fe400000006ff */
[----:B------:R-:W-:Y:S02]  /*0110*/  SHF.R.U32.HI R9, RZ, 0x5, R123 ;  /* 0x00000005ff097819 */ /* 0x000fe4000001167b */
[----:B------:R-:W-:-:S04]  /*0120*/  LOP3.LUT R0, R0, 0x3e0, RZ, 0xc0, !PT ;  /* 0x000003e000007812 */ /* 0x000fc800078ec0ff */
[----:B------:R-:W-:Y:S01]  /*0130*/  IADD3 R76, P0, R0, UR8, RZ ;  /* 0x00000008004c7c10 */ /* 0x000fe2000ff1e0ff */
[----:B------:R-:W-:Y:S01]  /*0140*/  ULDC UR8, c[0x0][0x0] ;  /* 0x0000000000087ab9 */ /* 0x000fe20000000800 */
[C---:B-1----:R-:W-:Y:S01]  /*0150*/  IMAD R9, R8.reuse, 0x4, R9 ;  /* 0x0000000408097824 */ /* 0x042fe200078e0209 */
[----:B------:R-:W-:Y:S01]  /*0160*/  CS2R R58, SRZ ;  /* 0x00000000003a7805 */ /* 0x000fe2000001ff00 */
[----:B------:R-:W-:Y:S01]  /*0170*/  IMAD R8, R8, UR8, R123 ;  /* 0x0000000808087c24 */ /* 0x000fe2000f8e027b */
[----:B------:R-:W-:Y:S02]  /*0180*/  LOP3.LUT R123, R123, 0x1f, RZ, 0xc0, !PT ;  /* 0x0000001f7b7b7812 */ /* 0x000fe400078ec0ff */
[----:B------:R-:W-:Y:S02]  /*0190*/  CS2R R56, SRZ ;  /* 0x0000000000387805 */ /* 0x000fe4000001ff00 */
[----:B------:R-:W-:Y:S02]  /*01a0*/  ISETP.NE.AND.EX P1, PT, RZ, UR13, PT, P1 ;  /* 0x0000000dff007c0c */ /* 0x000fe4000bf25310 */
[----:B------:R-:W-:-:S02]  /*01b0*/  CS2R R54, SRZ ;  /* 0x0000000000367805 */ /* 0x000fc4000001ff00 */
[----:B------:R-:W-:Y:S02]  /*01c0*/  SHF.L.U32 R6, R123, 0x5, RZ ;  /* 0x000000057b067819 */ /* 0x000fe400000006ff */
[----:B------:R-:W-:Y:S02]  /*01d0*/  CS2R R52, SRZ ;  /* 0x0000000000347805 */ /* 0x000fe4000001ff00 */
[----:B------:R-:W-:Y:S02]  /*01e0*/  CS2R R50, SRZ ;  /* 0x0000000000327805 */ /* 0x000fe4000001ff00 */
[----:B------:R-:W-:Y:S02]  /*01f0*/  CS2R R48, SRZ ;  /* 0x0000000000307805 */ /* 0x000fe4000001ff00 */
[----:B------:R-:W-:Y:S02]  /*0200*/  IADD3 R78, P4, R6, UR10, RZ ;  /* 0x0000000a064e7c10 */ /* 0x000fe4000ff9e0ff */
[----:B------:R-:W-:-:S02]  /*0210*/  CS2R R46, SRZ ;  /* 0x00000000002e7805 */ /* 0x000fc4000001ff00 */
[----:B------:R-:W-:Y:S02]  /*0220*/  IADD3 R6, P5, R6, UR12, RZ ;  /* 0x0000000c06067c10 */ /* 0x000fe4000ffbe0ff */
[----:B------:R-:W-:Y:S01]  /*0230*/  CS2R R44, SRZ ;  /* 0x00000000002c7805 */ /* 0x000fe2000001ff00 */
[----:B--2---:R0:W5:Y:S01]  /*0240*/  @P2 LDG.E.64 R4, desc[UR4][R10.64] ;  /* 0x000000040a042981 */ /* 0x004162000c1e1b00 */
[----:B------:R-:W-:Y:S01]  /*0250*/  IMAD.X R77, RZ, RZ, UR9, P0 ;  /* 0x00000009ff4d7e24 */ /* 0x000fe200080e06ff */
[----:B------:R-:W-:Y:S01]  /*0260*/  IADD3.X R7, RZ, UR13, RZ, P5, !PT ;  /* 0x0000000dff077c10 */ /* 0x000fe2000affe4ff */
[----:B------:R-:W-:Y:S01]  /*0270*/  ULDC.64 UR8, c[0x0][0x2c8] ;  /* 0x0000b20000087ab9 */ /* 0x000fe20000000a00 */
[----:B------:R-:W-:Y:S02]  /*0280*/  CS2R R72, SRZ ;  /* 0x0000000000487805 */ /* 0x000fe4000001ff00 */
[----:B------:R-:W-:Y:S02]  /*0290*/  ISETP.NE.U32.AND P0, PT, RZ, UR8, PT ;  /* 0x00000008ff007c0c */ /* 0x000fe4000bf05070 */
[----:B------:R-:W-:Y:S01]  /*02a0*/  CS2R R74, SRZ ;  /* 0x00000000004a7805 */ /* 0x000fe2000001ff00 */
[----:B------:R0:W5:Y:S01]  /*02b0*/  @P1 LDG.E.128 R56, desc[UR4][R6.64] ;  /* 0x0000000406381981 */ /* 0x000162000c1e1d00 */
[----:B------:R-:W-:-:S02]  /*02c0*/  CS2R R68, SRZ ;  /* 0x0000000000447805 */ /* 0x000fc4000001ff00 */
[----:B------:R-:W-:Y:S02]  /*02d0*/  ISETP.NE.AND.EX P0, PT, RZ, UR9, PT, P0 ;  /* 0x00000009ff007c0c */ /* 0x000fe4000bf05300 */
[----:B------:R-:W-:Y:S01]  /*02e0*/  CS2R R70, SRZ ;  /* 0x0000000000467805 */ /* 0x000fe2000001ff00 */
[----:B------:R0:W5:Y:S01]  /*02f0*/  @P1 LDG.E.128 R52, desc[UR4][R6.64+0x10] ;  /* 0x0000100406341981 */ /* 0x000162000c1e1d00 */
[----:B------:R-:W-:Y:S02]  /*0300*/  CS2R R64, SRZ ;  /* 0x0000000000407805 */ /* 0x000fe4000001ff00 */
[----:B------:R-:W-:Y:S02]  /*0310*/  CS2R R66, SRZ ;  /* 0x0000000000427805 */ /* 0x000fe4000001ff00 */
[----:B------:R-:W-:Y:S01]  /*0320*/  CS2R R60, SRZ ;  /* 0x00000000003c7805 */ /* 0x000fe2000001ff00 */
[----:B------:R0:W5:Y:S01]  /*0330*/  @P1 LDG.E.128 R48, desc[UR4][R6.64+0x400] ;  /* 0x0004000406301981 */ /* 0x000162000c1e1d00 */
[----:B------:R-:W-:Y:S01]  /*0340*/  CS2R R62, SRZ ;  /* 0x00000000003e7805 */ /* 0x000fe2000001ff00 */
[----:B------:R-:W-:-:S02]  /*0350*/  IMAD.X R79, RZ, RZ, UR11, P4 ;  /* 0x0000000bff4f7e24 */ /* 0x000fc4000a0e06ff */
[----:B------:R0:W5:Y:S01]  /*0360*/  @P1 LDG.E.128 R44, desc[UR4][R6.64+0x410] ;  /* 0x00041004062c1981 */ /* 0x000162000c1e1d00 */
[----:B---3--:R-:W-:Y:S02]  /*0370*/  @P2 R2UR UR6, R2 ;  /* 0x00000000020622ca */ /* 0x008fe400000e0000 */
[----:B------:R-:W-:Y:S01]  /*0380*/  IADD3 R2, P3, R0, UR8, RZ ;  /* 0x0000000800027c10 */ /* 0x000fe2000ff7e0ff */
[----:B------:R-:W-:Y:S01]  /*0390*/  ULDC UR8, c[0x0][0x214] ;  /* 0x0000850000087ab9 */ /* 0x000fe20000000800 */
[----:B------:R-:W-:-:S03]  /*03a0*/  @P2 R2UR UR7, R3 ;  /* 0x00000000030722ca */ /* 0x000fc600000e0000 */
[----:B------:R-:W-:-:S05]  /*03b0*/  IMAD.X R3, RZ, RZ, UR9, P3 ;  /* 0x00000009ff037e24 */ /* 0x000fca00098e06ff */
[----:B------:R0:W5:Y:S04]  /*03c0*/  @P0 LDG.E.128 R72, desc[UR4][R2.64] ;  /* 0x0000000402480981 */ /* 0x000168000c1e1d00 */
[----:B------:R0:W5:Y:S04]  /*03d0*/  @P0 LDG.E.128 R68, desc[UR4][R2.64+0x10] ;  /* 0x0000100402440981 */ /* 0x000168000c1e1d00 */
[----:B------:R0:W5:Y:S04]  /*03e0*/  @P0 LDG.E.128 R64, desc[UR4][R2.64+0x400] ;  /* 0x0004000402400981 */ /* 0x000168000c1e1d00 */
[----:B------:R0:W5:Y:S01]  /*03f0*/  @P0 LDG.E.128 R60, desc[UR4][R2.64+0x410] ;  /* 0x00041004023c0981 */ /* 0x000162000c1e1d00 */
[----:B------:R-:W-:-:S13]  /*0400*/  ISETP.GE.AND P0, PT, R9, UR8, PT ;  /* 0x0000000809007c0c */ /* 0x000fda000bf06270 */
[----:B0-----:R-:W-:Y:S05]  /*0410*/  @P0 EXIT ;  /* 0x000000000000094d */ /* 0x001fea0003800000 */
[----:B------:R-:W5:Y:S01]  /*0420*/  LDG.E.128 R24, desc[UR4][R78.64] ;  /* 0x000000044e187981 */ /* 0x000f62000c1e1d00 */
[----:B------:R-:W0:Y:S03]  /*0430*/  @P2 LDC R3, c[0x0][0x2f0] ;  /* 0x0000bc00ff032b82 */ /* 0x000e260000000800 */
[----:B------:R-:W5:Y:S04]  /*0440*/  LDG.E.128 R20, desc[UR4][R78.64+0x10] ;  /* 0x000010044e147981 */ /* 0x000f68000c1e1d00 */
[----:B------:R-:W5:Y:S04]  /*0450*/  LDG.E.128 R16, desc[UR4][R78.64+0x400] ;  /* 0x000400044e107981 */ /* 0x000f68000c1e1d00 */
[----:B------:R-:W5:Y:S01]  /*0460*/  LDG.E.128 R12, desc[UR4][R78.64+0x410] ;  /* 0x000410044e0c7981 */ /* 0x000f62000c1e1d00 */
[----:B------:R-:W-:Y:S01]  /*0470*/  UIADD3 UR18, UR7, -0x4498517b, URZ ;  /* 0xbb67ae8507127890 */ /* 0x000fe2000fffe03f */
[----:B------:R-:W-:Y:S01]  /*0480*/  IMAD R2, R8, -0x326172a9, RZ ;  /* 0xcd9e8d5708027824 */ /* 0x000fe200078e02ff */
[----:B------:R-:W-:Y:S01]  /*0490*/  UIADD3 UR13, UR6, -0x61c88647, URZ ;  /* 0x9e3779b9060d7890 */ /* 0x000fe2000fffe03f */
[----:B------:R-:W5:Y:S01]  /*04a0*/  LDG.E.128 R40, desc[UR4][R76.64] ;  /* 0x000000044c287981 */ /* 0x000f62000c1e1d00 */
[----:B------:R-:W-:-:S02]  /*04b0*/  UIADD3 UR19, UR6, 0x3c6ef372, URZ ;  /* 0x3c6ef37206137890 */ /* 0x000fc4000fffe03f */
[----:B------:R-:W-:Y:S01]  /*04c0*/  UIADD3 UR20, UR7, 0x76cf5d0a, URZ ;  /* 0x76cf5d0a07147890 */ /* 0x000fe2000fffe03f */
[----:B------:R-:W5:Y:S04]  /*04d0*/  LDG.E.128 R36, desc[UR4][R76.64+0x10] ;  /* 0x000010044c247981 */ /* 0x000f68000c1e1d00 */
[----:B------:R-:W5:Y:S02]  /*04e0*/  LDG.E.128 R32, desc[UR4][R76.64+0x400] ;  /* 0x000400044c207981 */ /* 0x000f64000c1e1d00 */
[----:B0----5:R-:W-:Y:S02]  /*04f0*/  @P2 IADD3 R10, P0, R4, R3, RZ ;  /* 0x00000003040a2210 */ /* 0x021fe40007f1e0ff */
[----:B------:R0:W5:Y:S01]  /*0500*/  LDG.E.128 R28, desc[UR4][R76.64+0x410] ;  /* 0x000410044c1c7981 */ /* 0x000162000c1e1d00 */
[----:B------:R-:W-:-:S02]  /*0510*/  UIADD3 UR22, UR7, 0x32370b8f, URZ ;  /* 0x32370b8f07167890 */ /* 0x000fc4000fffe03f */
[----:B------:R-:W-:Y:S01]  /*0520*/  @P2 IMAD.X R11, RZ, RZ, R5, P0 ;  /* 0x000000ffff0b2224 */ /* 0x000fe200000e0605 */
[----:B------:R-:W-:Y:S01]  /*0530*/  UIADD3 UR21, UR6, -0x255992d5, URZ ;  /* 0xdaa66d2b06157890 */ /* 0x000fe2000fffe03f */
[----:B------:R-:W-:Y:S01]  /*0540*/  IMAD.HI.U32 R3, R8, -0x326172a9, RZ ;  /* 0xcd9e8d5708037827 */ /* 0x000fe200078e00ff */
[----:B------:R-:W-:Y:S02]  /*0550*/  UIADD3 UR23, UR6, 0x78dde6e4, URZ ;  /* 0x78dde6e406177890 */ /* 0x000fe4000fffe03f */
[--C-:B------:R-:W-:Y:S01]  /*0560*/  SHF.R.U64 R7, R10, 0x2, R11.reuse ;  /* 0x000000020a077819 */ /* 0x100fe2000000120b */
[----:B------:R-:W-:Y:S01]  /*0570*/  UIADD3 UR24, UR7, -0x126145ec, URZ ;  /* 0xed9eba1407187890 */ /* 0x000fe2000fffe03f */
[----:B------:R-:W-:Y:S01]  /*0580*/  SHF.R.U32.HI R6, RZ, 0x2, R11 ;  /* 0x00000002ff067819 */ /* 0x000fe2000001160b */
[----:B------:R-:W-:Y:S02]  /*0590*/  UIADD3 UR26, UR7, -0x56f99767, URZ ;  /* 0xa9066899071a7890 */ /* 0x000fe4000fffe03f */
[----:B------:R-:W-:Y:S01]  /*05a0*/  IMAD.HI.U32 R0, R7, -0x2daee0ad, RZ ;  /* 0xd2511f5307007827 */ /* 0x000fe200078e00ff */
[----:B------:R-:W-:Y:S01]  /*05b0*/  LOP3.LUT R3, R3, UR6, R6, 0x96, !PT ;  /* 0x0000000603037c12 */ /* 0x000fe2000f8e9606 */
[----:B------:R-:W-:-:S02]  /*05c0*/  UIADD3 UR25, UR6, 0x1715609d, URZ ;  /* 0x1715609d06197890 */ /* 0x000fc4000fffe03f */
[----:B------:R-:W-:Y:S01]  /*05d0*/  UIADD3 UR27, UR6, -0x4ab325aa, URZ ;  /* 0xb54cda56061b7890 */ /* 0x000fe2000fffe03f */
[----:B------:R-:W-:Y:S01]  /*05e0*/  LOP3.LUT R0, R0, UR7, RZ, 0x3c, !PT ;  /* 0x0000000700007c12 */ /* 0x000fe2000f8e3cff */
[----:B------:R-:W-:Y:S01]  /*05f0*/  IMAD R4, R7, -0x2daee0ad, RZ ;  /* 0xd2511f5307047824 */ /* 0x000fe200078e02ff */
[----:B------:R-:W-:Y:S01]  /*0600*/  UIADD3 UR28, UR7, 0x646e171e, URZ ;  /* 0x646e171e071c7890 */ /* 0x000fe2000fffe03f */
[----:B------:R-:W-:Y:S01]  /*0610*/  IMAD.HI.U32 R11, R3, -0x2daee0ad, RZ ;  /* 0xd2511f53030b7827 */ /* 0x000fe200078e00ff */
[----:B------:R-:W-:Y:S02]  /*0620*/  UIADD3 UR30, UR7, 0x1fd5c5a3, URZ ;  /* 0x1fd5c5a3071e7890 */ /* 0x000fe4000fffe03f */
[----:B------:R-:W-:Y:S01]  /*0630*/  UIADD3 UR29, UR6, 0x5384540f, URZ ;  /* 0x5384540f061d7890 */ /* 0x000fe2000fffe03f */
[----:B------:R-:W-:Y:S01]  /*0640*/  IMAD.HI.U32 R5, R0, -0x326172a9, RZ ;  /* 0xcd9e8d5700057827 */ /* 0x000fe200078e00ff */
[----:B------:R-:W-:Y:S01]  /*0650*/  LOP3.LUT R4, R11, UR18, R4, 0x96, !PT ;  /* 0x000000120b047c12 */ /* 0x000fe2000f8e9604 */
[----:B------:R-:W-:-:S02]  /*0660*/  UIADD3 UR31, UR6, -0xe443238, URZ ;  /* 0xf1bbcdc8061f7890 */ /* 0x000fc4000fffe03f */
[----:B------:R-:W-:Y:S01]  /*0670*/  UIADD3 UR32, UR7, -0x24c28bd8, URZ ;  /* 0xdb3d742807207890 */ /* 0x000fe2000fffe03f */
[----:B------:R-:W-:Y:S01]  /*0680*/  LOP3.LUT R2, R5, UR13, R2, 0x96, !PT ;  /* 0x0000000d05027c12 */ /* 0x000fe2000f8e9602 */
[----:B------:R-:W-:Y:S01]  /*0690*/  IMAD R0, R0, -0x326172a9, RZ ;  /* 0xcd9e8d5700007824 */ /* 0x000fe200078e02ff */
[----:B------:R-:W-:Y:S01]  /*06a0*/  UIADD3 UR34, UR7, -0x695add53, URZ ;  /* 0x96a522ad07227890 */ /* 0x000fe2000fffe03f */
[----:B------:R-:W-:Y:S01]  /*06b0*/  IMAD.HI.U32 R5, R4, -0x326172a9, RZ ;  /* 0xcd9e8d5704057827 */ /* 0x000fe200078e00ff */
[----:B------:R-:W-:Y:S01]  /*06c0*/  UIADD3 UR33, UR6, -0x700cb87f, URZ ;  /* 0x8ff3478106217890 */ /* 0x000fe2000fffe03f */
[----:B------:R-:W-:Y:S02]  /*06d0*/  ULDC.64 UR8, c[0x0][0x228] ;  /* 0x00008a0000087ab9 */ /* 0x000fe40000000a00 */
[----:B------:R-:W-:Y:S01]  /*06e0*/  IMAD R3, R3, -0x2daee0ad, RZ ;  /* 0xd2511f5303037824 */ /* 0x000fe200078e02ff */
[----:B------:R-:W-:Y:S01]  /*06f0*/  ULDC UR12, c[0x0][0x2d8] ;  /* 0x0000b600000c7ab9 */ /* 0x000fe20000000800 */
[----:B0-----:R-:W-:Y:S01]  /*0700*/  IMAD.HI.U32 R76, R2, -0x2daee0ad, RZ ;  /* 0xd2511f53024c7827 */ /* 0x001fe200078e00ff */
[----:B------:R-:W-:Y:S01]  /*0710*/  LOP3.LUT R0, R5, UR19, R0, 0x96, !PT ;  /* 0x0000001305007c12 */ /* 0x000fe2000f8e9600 */
[----:B------:R-:W-:Y:S01]  /*0720*/  ULDC.64 UR36, c[0x0][0x228] ;  /* 0x00008a0000247ab9 */ /* 0x000fe20000000a00 */
[----:B------:R-:W-:Y:S01]  /*0730*/  ULDC.64 UR10, c[0x0][0x230] ;  /* 0x00008c00000a7ab9 */ /* 0x000fe20000000a00 */
[----:B------:R-:W-:Y:S01]  /*0740*/  ULDC.64 UR14, c[0x0][0x2b8] ;  /* 0x0000ae00000e7ab9 */ /* 0x000fe20000000a00 */
[----:B------:R-:W-:Y:S01]  /*0750*/  LOP3.LUT R3, R76, UR20, R3, 0x96, !PT ;  /* 0x000000144c037c12 */ /* 0x000fe2000f8e9603 */
[----:B------:R-:W-:Y:S01]  /*0760*/  IMAD R2, R2, -0x2daee0ad, RZ ;  /* 0xd2511f5302027824 */ /* 0x000fe200078e02ff */
[----:B------:R-:W-:Y:S01]  /*0770*/  ULDC.64 UR16, c[0x0][0x2c0] ;  /* 0x0000b00000107ab9 */ /* 0x000fe20000000a00 */
[----:B------:R-:W-:-:S04]  /*0780*/  IMAD.HI.U32 R11, R0, -0x2daee0ad, RZ ;  /* 0xd2511f53000b7827 */ /* 0x000fc800078e00ff */
[----:B------:R-:W-:Y:S02]  /*0790*/  IMAD R4, R4, -0x326172a9, RZ ;  /* 0xcd9e8d5704047824 */ /* 0x000fe400078e02ff */
[----:B------:R-:W-:Y:S01]  /*07a0*/  IMAD.HI.U32 R5, R3, -0x326172a9, RZ ;  /* 0xcd9e8d5703057827 */ /* 0x000fe200078e00ff */
[----:B------:R-:W-:-:S04]  /*07b0*/  LOP3.LUT R2, R11, UR22, R2, 0x96, !PT ;  /* 0x000000160b027c12 */ /* 0x000fc8000f8e9602 */
[----:B------:R-:W-:Y:S01]  /*07c0*/  LOP3.LUT R4, R5, UR21, R4, 0x96, !PT ;  /* 0x0000001505047c12 */ /* 0x000fe2000f8e9604 */
[----:B------:R-:W-:Y:S02]  /*07d0*/  IMAD R3, R3, -0x326172a9, RZ ;  /* 0xcd9e8d5703037824 */ /* 0x000fe400078e02ff */
        /* <DEDUP_REMOVED lines=26> */
[----:B------:R-:W-:Y:S01]  /*0980*/  IMAD.WIDE.U32 R2, R2, -0x2daee0ad, RZ ;  /* 0xd2511f5302027825 */ /* 0x000fe200078e00ff */
[----:B------:R-:W-:-:S04]  /*0990*/  LOP3.LUT R0, R5, UR31, R4, 0x96, !PT ;  /* 0x0000001f05007c12 */ /* 0x000fc8000f8e9604 */
[----:B------:R-:W-:Y:S01]  /*09a0*/  LOP3.LUT R77, R3, UR32, R77, 0x96, !PT ;  /* 0x00000020034d7c12 */ /* 0x000fe2000f8e964d */
[----:B------:R-:W-:Y:S01]  /*09b0*/  IMAD.HI.U32 R5, R0, -0x2daee0ad, RZ ;  /* 0xd2511f5300057827 */ /* 0x000fe200078e00ff */
[----:B------:R-:W-:Y:S01]  /*09c0*/  ISETP.NE.U32.AND P0, PT, RZ, UR8, PT ;  /* 0x00000008ff007c0c */ /* 0x000fe2000bf05070 */
[----:B------:R-:W-:Y:S01]  /*09d0*/  BSSY B0, `(.L_x_3543) ;  /* 0x0000c6a000007945 */ /* 0x000fe20003800000 */
[----:B------:R-:W-:Y:S01]  /*09e0*/  LOP3.LUT R10, R10, 0x3, RZ, 0xc0, !PT ;  /* 0x000000030a0a7812 */ /* 0x000fe200078ec0ff */
[----:B------:R-:W-:Y:S02]  /*09f0*/  IMAD R11, R11, -0x326172a9, RZ ;  /* 0xcd9e8d570b0b7824 */ /* 0x000fe400078e02ff */
[----:B------:R-:W-:Y:S01]  /*0a00*/  IMAD.WIDE.U32 R76, R77, -0x326172a9, RZ ;  /* 0xcd9e8d574d4c7825 */ /* 0x000fe200078e00ff */
[----:B------:R-:W-:Y:S01]  /*0a10*/  LOP3.LUT R5, R5, UR34, R2, 0x96, !PT ;  /* 0x0000002205057c12 */ /* 0x000fe2000f8e9602 */
[----:B------:R-:W-:Y:S01]  /*0a20*/  HFMA2.MMA R2, -RZ, RZ, 0, 0 ;  /* 0x00000000ff027435 */ /* 0x000fe200000001ff */
[----:B------:R-:W-:Y:S01]  /*0a30*/  ULDC.U8 UR8, c[0x0][0x2a0] ;  /* 0x0000a80000087ab9 */ /* 0x000fe20000000000 */
[----:B------:R-:W-:Y:S01]  /*0a40*/  IMAD.MOV.U32 R3, RZ, RZ, R76 ;  /* 0x000000ffff037224 */ /* 0x000fe200078e004c */
[----:B------:R-:W-:Y:S01]  /*0a50*/  LOP3.LUT R4, R77, UR33, R11, 0x96, !PT ;  /* 0x000000214d047c12 */ /* 0x000fe2000f8e960b */
[----:B------:R-:W-:Y:S01]  /*0a60*/  IMAD R0, R0, -0x2daee0ad, RZ ;  /* 0xd2511f5300007824 */ /* 0x000fe200078e02ff */
[----:B------:R-:W-:Y:S01]  /*0a70*/  ISETP.NE.AND.EX P0, PT, RZ, UR9, PT, P0 ;  /* 0x00000009ff007c0c */ /* 0x000fe2000bf05300 */
[----:B------:R-:W-:Y:S01]  /*0a80*/  ULDC UR9, c[0x0][0x218] ;  /* 0x0000860000097ab9 */ /* 0x000fe20000000800 */
[----:B------:R-:W-:-:S11]  /*0a90*/  UISETP.NE.AND UP0, UPT, UR8, URZ, UPT ;  /* 0x0000003f0800728c */ /* 0x000fd6000bf05270 */
.L_x_3803:
[----:B------:R-:W-:Y:S01]  /*0aa0*/  ISETP.NE.U32.AND P1, PT, RZ, UR10, PT ;  /* 0x0000000aff007c0c */ /* 0x000fe2000bf25070 */
[----:B------:R-:W0:Y:S01]  /*0ab0*/  LDC.64 R104, c[0x0][0x220] ;  /* 0x00008800ff687b82 */ /* 0x000e220000000a00 */
[----:B------:R-:W-:Y:S02]  /*0ac0*/  IMAD R11, R9, UR9, RZ ;  /* 0x00000009090b7c24 */ /* 0x000fe4000f8e02ff */
[----:B------:R-:W-:-:S03]  /*0ad0*/  ISETP.NE.AND.EX P1, PT, RZ, UR11, PT, P1 ;  /* 0x0000000bff007c0c */ /* 0x000fc6000bf25310 */
[----:B------:R-:W-:Y:S02]  /*0ae0*/  SHF.R.S32.HI R86, RZ, 0x1f, R11 ;  /* 0x0000001fff567819 */ /* 0x000fe4000001140b */
[----:B------:R-:W1:Y:S02]  /*0af0*/  @P0 LDC.64 R90, c[0x0][0x228] ;  /* 0x00008a00ff5a0b82 */ /* 0x000e640000000a00 */
[----:B------:R-:W-:-:S04]  /*0b00*/  LEA.HI R86, R86, R11, RZ, 0x3 ;  /* 0x0000000b56567211 */ /* 0x000fc800078f18ff */
[----:B------:R-:W-:Y:S02]  /*0b10*/  LEA.HI.SX32 R88, R86, R123, 0x1d ;  /* 0x0000007b56587211 */ /* 0x000fe400078feaff */
[----:B------:R-:W2:Y:S03]  /*0b20*/  @P1 LDC.64 R84, c[0x0][0x230] ;  /* 0x00008c00ff541b82 */ /* 0x000ea60000000a00 */
[----:B-1----:R-:W-:-:S05]  /*0b30*/  @P0 IMAD.WIDE.U32 R90, R88, 0x10, R90 ;  /* 0x00000010585a0825 */ /* 0x002fca00078e005a */
[----:B-----5:R1:W5:Y:S01]  /*0b40*/  @P0 LDG.E.128 R76, desc[UR4][R90.64] ;  /* 0x000000045a4c0981 */ /* 0x020362000c1e1d00 */
[----:B--2---:R-:W-:-:S04]  /*0b50*/  @P1 IMAD.WIDE.U32 R92, R88, 0x10, R84 ;  /* 0x00000010585c1825 */ /* 0x004fc800078e0054 */
[----:B0-----:R-:W-:Y:S01]  /*0b60*/  IMAD.WIDE.U32 R84, R88, 0x10, R104 ;  /* 0x0000001058547825 */ /* 0x001fe200078e0068 */
[----:B------:R1:W5:Y:S05]  /*0b70*/  @P1 LDG.E.128 R80, desc[UR4][R92.64] ;  /* 0x000000045c501981 */ /* 0x00036a000c1e1d00 */
[----:B------:R-:W5:Y:S01]  /*0b80*/  LDG.E.128 R84, desc[UR4][R84.64] ;  /* 0x0000000454547981 */ /* 0x000f62000c1e1d00 */
        /* <DEDUP_REMOVED lines=12> */
.L_x_3545:
[----:B------:R-:W-:-:S07]  /*0c50*/  IMAD.MOV.U32 R11, RZ, RZ, R3 ;  /* 0x000000ffff0b7224 */ /* 0x000fce00078e0003 */
.L_x_3546:
[----:B------:R-:W-:Y:S05]  /*0c60*/  BSYNC B1 ;  /* 0x0000000000017941 */ /* 0x000fea0003800000 */
.L_x_3544:
        /* <DEDUP_REMOVED lines=16> */
.L_x_3550:
[----:B------:R-:W-:Y:S05]  /*0d70*/  BSYNC B2 ;  /* 0x0000000000027941 */ /* 0x000fea0003800000 */
.L_x_3549:
[C---:B------:R-:W-:Y:S01]  /*0d80*/  IMAD.HI.U32 R3, R8.reuse, -0x326172a9, RZ ;  /* 0xcd9e8d5708037827 */ /* 0x040fe200078e00ff */
[----:B------:R-:W-:Y:S01]  /*0d90*/  LOP3.LUT R92, R5, UR7, R2, 0x96, !PT ;  /* 0x00000007055c7c12 */ /* 0x000fe2000f8e9602 */
[----:B------:R-:W-:Y:S02]  /*0da0*/  HFMA2.MMA R89, -RZ, RZ, 0, 0 ;  /* 0x00000000ff597435 */ /* 0x000fe400000001ff */
[----:B------:R-:W-:Y:S01]  /*0db0*/  IMAD R5, R7, -0x2daee0ad, RZ ;  /* 0xd2511f5307057824 */ /* 0x000fe200078e02ff */
[----:B------:R-:W-:Y:S01]  /*0dc0*/  LOP3.LUT R94, R3, UR6, R6, 0x96, !PT ;  /* 0x00000006035e7c12 */ /* 0x000fe2000f8e9606 */
[----:B------:R-:W-:Y:S02]  /*0dd0*/  IMAD R3, R8, -0x326172a9, RZ ;  /* 0xcd9e8d5708037824 */ /* 0x000fe400078e02ff */
        /* <DEDUP_REMOVED lines=37> */
[----:B------:R-:W-:-:S07]  /*1030*/  IMAD.MOV.U32 R0, RZ, RZ, R92 ;  /* 0x000000ffff007224 */ /* 0x000fce00078e005c */
.L_x_3548:
[----:B------:R-:W-:Y:S05]  /*1040*/  BSYNC B1 ;  /* 0x0000000000017941 */ /* 0x000fea0003800000 */
.L_x_3547:
[----:B------:R-:W0:Y:S01]  /*1050*/  LDC R120, c[0x0][0x298] ;  /* 0x0000a600ff787b82 */ /* 0x000e220000000800 */
[----:B------:R-:W-:Y:S01]  /*1060*/  ISETP.NE.U32.AND P2, PT, RZ, UR36, PT ;  /* 0x00000024ff007c0c */ /* 0x000fe2000bf45070 */
[----:B------:R-:W-:Y:S01]  /*1070*/  IMAD.MOV.U32 R122, RZ, RZ, 0x2f800000 ;  /* 0x2f800000ff7a7424 */ /* 0x000fe200078e00ff */
[----:B------:R-:W-:Y:S02]  /*1080*/  I2FP.F32.U32 R11, R11 ;  /* 0x0000000b000b7245 */ /* 0x000fe40000201000 */
[----:B------:R-:W-:-:S03]  /*1090*/  ISETP.NE.AND.EX P2, PT, RZ, UR37, PT, P2 ;  /* 0x00000025ff007c0c */ /* 0x000fc6000bf45320 */
[----:B------:R-:W1:Y:S01]  /*10a0*/  LDC R121, c[0x0][0x294] ;  /* 0x0000a500ff797b82 */ /* 0x000e620000000800 */
        /* <DEDUP_REMOVED lines=14> */
.L_x_3551:
        /* <DEDUP_REMOVED lines=12> */
.L_x_3554:
[----:B------:R-:W-:-:S07]  /*1250*/  IMAD.MOV.U32 R11, RZ, RZ, R3 ;  /* 0x000000ffff0b7224 */ /* 0x000fce00078e0003 */
.L_x_3555:
[----:B------:R-:W-:Y:S05]  /*1260*/  BSYNC B1 ;  /* 0x0000000000017941 */ /* 0x000fea0003800000 */
.L_x_3553:
        /* <DEDUP_REMOVED lines=16> */
.L_x_3559:
[----:B------:R-:W-:Y:S05]  /*1370*/  BSYNC B2 ;  /* 0x0000000000027941 */ /* 0x000fea0003800000 */
.L_x_3558:
        /* <DEDUP_REMOVED lines=44> */
.L_x_3557:
[----:B------:R-:W-:Y:S05]  /*1640*/  BSYNC B1 ;  /* 0x0000000000017941 */ /* 0x000fea0003800000 */
.L_x_3556:
        /* <DEDUP_REMOVED lines=10> */
.L_x_3552:
        /* <DEDUP_REMOVED lines=12> */
.L_x_3561:
[----:B------:R-:W-:-:S07]  /*17b0*/  MOV R11, R3 ;  /* 0x00000003000b7202 */ /* 0x000fce0000000f00 */
.L_x_3562:
[----:B------:R-:W-:Y:S05]  /*17c0*/  BSYNC B1 ;  /* 0x0000000000017941 */ /* 0x000fea0003800000 */
.L_x_3560:
        /* <DEDUP_REMOVED lines=16> */
.L_x_3566:
[----:B------:R-:W-:Y:S05]  /*18d0*/  BSYNC B2 ;  /* 0x0000000000027941 */ /* 0x000fea0003800000 */
.L_x_3565:
        /* <DEDUP_REMOVED lines=42> */
[----:B------:R-:W-:Y:S02]  /*1b80*/  LOP3.LUT R5, R91, UR34, R94, 0x96, !PT ;  /* 0x000000225b057c12 */ /* 0x000fe4000f8e965e */
[----:B------:R-:W-:-:S07]  /*1b90*/  MOV R0, R90 ;  /* 0x0000005a00007202 */ /* 0x000fce0000000f00 */
.L_x_3564:
[----:B------:R-:W-:Y:S05]  /*1ba0*/  BSYNC B1 ;  /* 0x0000000000017941 */ /* 0x000fea0003800000 */
.L_x_3563:
        /* <DEDUP_REMOVED lines=15> */
.L_x_3567:
        /* <DEDUP_REMOVED lines=12> */
.L_x_3570:
[----:B------:R-:W-:-:S07]  /*1d60*/  IMAD.MOV.U32 R84, RZ, RZ, R3 ;  /* 0x000000ffff547224 */ /* 0x000fce00078e0003 */
.L_x_3571:
[----:B------:R-:W-:Y:S05]  /*1d70*/  BSYNC B1 ;  /* 0x0000000000017941 */ /* 0x000fea0003800000 */
.L_x_3569:
        /* <DEDUP_REMOVED lines=16> */
.L_x_3575:
[----:B------:R-:W-:Y:S05]  /*1e80*/  BSYNC B2 ;  /* 0x0000000000027941 */ /* 0x000fea0003800000 */
.L_x_3574:
        /* <DEDUP_REMOVED lines=43> */
[----:B------:R-:W-:-:S07]  /*2140*/  LOP3.LUT R5, R95, UR34, R96, 0x96, !PT ;  /* 0x000000225f057c12 */ /* 0x000fce000f8e9660 */
.L_x_3573:
[----:B------:R-:W-:Y:S05]  /*2150*/  BSYNC B1 ;  /* 0x0000000000017941 */ /* 0x000fea0003800000 */
.L_x_3572:
        /* <DEDUP_REMOVED lines=12> */
.L_x_3568:
        /* <DEDUP_REMOVED lines=12> */
.L_x_3577:
[----:B------:R-:W-:-:S07]  /*22e0*/  MOV R84, R3 ;  /* 0x0000000300547202 */ /* 0x000fce0000000f00 */
.L_x_3578:
[----:B------:R-:W-:Y:S05]  /*22f0*/  BSYNC B1 ;  /* 0x0000000000017941 */ /* 0x000fea0003800000 */
.L_x_3576:
        /* <DEDUP_REMOVED lines=16> */
.L_x_3582:
[----:B------:R-:W-:Y:S05]  /*2400*/  BSYNC B2 ;  /* 0x0000000000027941 */ /* 0x000fea0003800000 */
.L_x_3581:
        /* <DEDUP_REMOVED lines=44> */
.L_x_3580:
[----:B------:R-:W-:Y:S05]  /*26d0*/  BSYNC B1 ;  /* 0x0000000000017941 */ /* 0x000fea0003800000 */
.L_x_3579:
        /* <DEDUP_REMOVED lines=15> */
.L_x_3583:
        /* <DEDUP_REMOVED lines=12> */
.L_x_3586:
[----:B------:R-:W-:-:S07]  /*2890*/  IMAD.MOV.U32 R89, RZ, RZ, R3 ;  /* 0x000000ffff597224 */ /* 0x000fce00078e0003 */
.L_x_3587:
[----:B------:R-:W-:Y:S05]  /*28a0*/  BSYNC B1 ;  /* 0x0000000000017941 */ /* 0x000fea0003800000 */
.L_x_3585:
        /* <DEDUP_REMOVED lines=16> */
.L_x_3591:
[----:B------:R-:W-:Y:S05]  /*29b0*/  BSYNC B2 ;  /* 0x0000000000027941 */ /* 0x000fea0003800000 */
.L_x_3590:
        /* <DEDUP_REMOVED lines=44> */
.L_x_3589:
[----:B------:R-:W-:Y:S05]  /*2c80*/  BSYNC B1 ;  /* 0x0000000000017941 */ /* 0x000fea0003800000 */
.L_x_3588:
        /* <DEDUP_REMOVED lines=10> */
.L_x_3584:
        /* <DEDUP_REMOVED lines=12> */
.L_x_3593:
[----:B------:R-:W-:-:S07]  /*2df0*/  MOV R89, R3 ;  /* 0x0000000300597202 */ /* 0x000fce0000000f00 */
.L_x_3594:
[----:B------:R-:W-:Y:S05]  /*2e00*/  BSYNC B1 ;  /* 0x0000000000017941 */ /* 0x000fea0003800000 */
.L_x_3592:
        /* <DEDUP_REMOVED lines=16> */
.L_x_3598:
[----:B------:R-:W-:Y:S05]  /*2f10*/  BSYNC B2 ;  /* 0x0000000000027941 */ /* 0x000fea0003800000 */
.L_x_3597:
        /* <DEDUP_REMOVED lines=44> */
.L_x_3596:
[----:B------:R-:W-:Y:S05]  /*31e0*/  BSYNC B1 ;  /* 0x0000000000017941 */ /* 0x000fea0003800000 */
.L_x_3595:
        /* <DEDUP_REMOVED lines=15> */
.L_x_3599:
        /* <DEDUP_REMOVED lines=12> */
.L_x_3602:
[----:B------:R-:W-:-:S07]  /*33a0*/  IMAD.MOV.U32 R89, RZ, RZ, R3 ;  /* 0x000000ffff597224 */ /* 0x000fce00078e0003 */
.L_x_3603:
[----:B------:R-:W-:Y:S05]  /*33b0*/  BSYNC B1 ;  /* 0x0000000000017941 */ /* 0x000fea0003800000 */
.L_x_3601:
        /* <DEDUP_REMOVED lines=16> */
.L_x_3607:
[----:B------:R-:W-:Y:S05]  /*34c0*/  BSYNC B2 ;  /* 0x0000000000027941 */ /* 0x000fea0003800000 */
.L_x_3606:
        /* <DEDUP_REMOVED lines=44> */
.L_x_3605:
[----:B------:R-:W-:Y:S05]  /*3790*/  BSYNC B1 ;  /* 0x0000000000017941 */ /* 0x000fea0003800000 */
.L_x_3604:
[----:B------:R-:W-:Y:S02]  /*37a0*/  I2FP.F32.U32 R89, R89 ;  /* 0x0000005900597245 */ /* 0x000fe40000201000 */
[----:B------:R-:W-:-:S03]  /*37b0*/  PRMT R95, R77, 0x7632, R95 ;  /* 0x000076324d5f7816 */ /* 0x000fc6000000005f */
[----:B------:R-:W-:Y:S01]  /*37c0*/  FFMA.FTZ R96, R89, R122, 1.1641532182693481445e-10 ;  /* 0x2f00000059607423 */ /* 0x000fe2000001007a */
[----:B------:R-:W-:Y:S02]  /*37d0*/  SHF.L.U32 R95, R95, 0x10, RZ ;  /* 0x000000105f5f7819 */ /* 0x000fe400000006ff */
[----:B------:R-:W-:Y:S02]  /*37e0*/  @P1 PRMT R89, R81, 0x7632, R89 ;  /* 0x0000763251591816 */ /* 0x000fe40000000059 */
[----:B------:R-:W-:Y:S01]  /*37f0*/  FSETP.GTU.FTZ.AND P3, PT, R96, R121, PT ;  /* 0x000000796000720b */ /* 0x000fe20003f7c000 */
[----:B------:R-:W-:Y:S02]  /*3800*/  FMUL.FTZ R95, R95, R120 ;  /* 0x000000785f5f7220 */ /* 0x000fe40000410000 */
[----:B------:R-:W-:Y:S01]  /*3810*/  @P1 IMAD.U32 R89, R89, 0x10000, RZ ;  /* 0x0001000059591824 */ /* 0x000fe200078e00ff */
[----:B------:R-:W-:Y:S02]  /*3820*/  SEL R113, RZ, 0x1, P3 ;  /* 0x00000001ff717807 */ /* 0x000fe40001800000 */
[----:B------:R-:W-:-:S05]  /*3830*/  FSEL R95, R95, RZ, !P3 ;  /* 0x000000ff5f5f7208 */ /* 0x000fca0005800000 */
[----:B------:R-:W-:-:S04]  /*3840*/  FADD.FTZ R94, R94, R95 ;  /* 0x0000005f5e5e7221 */ /* 0x000fc80000010000 */
[----:B------:R-:W-:-:S07]  /*3850*/  @P1 FADD.FTZ R94, R94, R89 ;  /* 0x000000595e5e1221 */ /* 0x000fce0000010000 */
.L_x_3600:
        /* <DEDUP_REMOVED lines=12> */
.L_x_3609:
[----:B------:R-:W-:-:S07]  /*3920*/  MOV R89, R3 ;  /* 0x0000000300597202 */ /* 0x000fce0000000f00 */
.L_x_3610:
[----:B------:R-:W-:Y:S05]  /*3930*/  BSYNC B1 ;  /* 0x0000000000017941 */ /* 0x000fea0003800000 */
.L_x_3608:
        /* <DEDUP_REMOVED lines=16> */
.L_x_3614:
[----:B------:R-:W-:Y:S05]  /*3a40*/  BSYNC B2 ;  /* 0x0000000000027941 */ /* 0x000fea0003800000 */
.L_x_3613:
        /* <DEDUP_REMOVED lines=44> */
.L_x_3612:
[----:B------:R-:W-:Y:S05]  /*3d10*/  BSYNC B1 ;  /* 0x0000000000017941 */ /* 0x000fea0003800000 */
.L_x_3611:
[----:B------:R-:W-:Y:S01]  /*3d20*/  I2FP.F32.U32 R89, R89 ;  /* 0x0000005900597245 */ /* 0x000fe20000201000 */
[----:B------:R-:W-:-:S04]  /*3d30*/  IMAD.U32 R95, R86, 0x10000, RZ ;  /* 0x00010000565f7824 */ /* 0x000fc800078e00ff */
[----:B------:R-:W-:Y:S01]  /*3d40*/  FFMA.FTZ R90, R89, R122, 1.1641532182693481445e-10 ;  /* 0x2f000000595a7423 */ /* 0x000fe2000001007a */
[----:B------:R-:W-:Y:S01]  /*3d50*/  FMUL.FTZ R95, R95, R120 ;  /* 0x000000785f5f7220 */ /* 0x000fe20000410000 */
[----:B------:R-:W-:-:S03]  /*3d60*/  PRMT R89, R86, 0x7632, R89 ;  /* 0x0000763256597816 */ /* 0x000fc60000000059 */
        /* <DEDUP_REMOVED lines=10> */
.L_x_3615:
        /* <DEDUP_REMOVED lines=12> */
.L_x_3618:
[----:B------:R-:W-:-:S07]  /*3ed0*/  IMAD.MOV.U32 R95, RZ, RZ, R3 ;  /* 0x000000ffff5f7224 */ /* 0x000fce00078e0003 */
.L_x_3619:
[----:B------:R-:W-:Y:S05]  /*3ee0*/  BSYNC B1 ;  /* 0x0000000000017941 */ /* 0x000fea0003800000 */
.L_x_3617:
        /* <DEDUP_REMOVED lines=16> */
.L_x_3623:
[----:B------:R-:W-:Y:S05]  /*3ff0*/  BSYNC B2 ;  /* 0x0000000000027941 */ /* 0x000fea0003800000 */
.L_x_3622:
        /* <DEDUP_REMOVED lines=44> */
.L_x_3621:
[----:B------:R-:W-:Y:S05]  /*42c0*/  BSYNC B1 ;  /* 0x0000000000017941 */ /* 0x000fea0003800000 */
.L_x_3620:
        /* <DEDUP_REMOVED lines=10> */
.L_x_3616:
        /* <DEDUP_REMOVED lines=12> */
.L_x_3625:
[----:B------:R-:W-:-:S07]  /*4430*/  MOV R95, R3 ;  /* 0x00000003005f7202 */ /* 0x000fce0000000f00 */
.L_x_3626:
[----:B------:R-:W-:Y:S05]  /*4440*/  BSYNC B1 ;  /* 0x0000000000017941 */ /* 0x000fea0003800000 */
.L_x_3624:
        /* <DEDUP_REMOVED lines=16> */
.L_x_3630:
[----:B------:R-:W-:Y:S05]  /*4550*/  BSYNC B2 ;  /* 0x0000000000027941 */ /* 0x000fea0003800000 */
.L_x_3629:
        /* <DEDUP_REMOVED lines=44> */
.L_x_3628:
[----:B------:R-:W-:Y:S05]  /*4820*/  BSYNC B1 ;  /* 0x0000000000017941 */ /* 0x000fea0003800000 */
.L_x_3627:
        /* <DEDUP_REMOVED lines=14> */
.L_x_3631:
        /* <DEDUP_REMOVED lines=12> */
.L_x_3634:
[----:B------:R-:W-:-:S07]  /*49d0*/  IMAD.MOV.U32 R95, RZ, RZ, R3 ;  /* 0x000000ffff5f7224 */ /* 0x000fce00078e0003 */
.L_x_3635:
[----:B------:R-:W-:Y:S05]  /*49e0*/  BSYNC B1 ;  /* 0x0000000000017941 */ /* 0x000fea0003800000 */
.L_x_3633:
        /* <DEDUP_REMOVED lines=16> */
.L_x_3639:
[----:B------:R-:W-:Y:S05]  /*4af0*/  BSYNC B2 ;  /* 0x0000000000027941 */ /* 0x000fea0003800000 */
.L_x_3638:
        /* <DEDUP_REMOVED lines=44> */
.L_x_3637:
[----:B------:R-:W-:Y:S05]  /*4dc0*/  BSYNC B1 ;  /* 0x0000000000017941 */ /* 0x000fea0003800000 */
.L_x_3636:
        /* <DEDUP_REMOVED lines=12> */
.L_x_3632:
        /* <DEDUP_REMOVED lines=12> */
.L_x_3641:
[----:B------:R-:W-:-:S07]  /*4f50*/  MOV R95, R3 ;  /* 0x00000003005f7202 */ /* 0x000fce0000000f00 */
.L_x_3642:
[----:B------:R-:W-:Y:S05]  /*4f60*/  BSYNC B1 ;  /* 0x0000000000017941 */ /* 0x000fea0003800000 */
.L_x_3640:
        /* <DEDUP_REMOVED lines=16> */
.L_x_3646:
[----:B------:R-:W-:Y:S05]  /*5070*/  BSYNC B2 ;  /* 0x0000000000027941 */ /* 0x000fea0003800000 */
.L_x_3645:
        /* <DEDUP_REMOVED lines=44> */
.L_x_3644:
[----:B------:R-:W-:Y:S05]  /*5340*/  BSYNC B1 ;  /* 0x0000000000017941 */ /* 0x000fea0003800000 */
.L_x_3643:
        /* <DEDUP_REMOVED lines=14> */
.L_x_3647:
        /* <DEDUP_REMOVED lines=12> */
.L_x_3650:
[----:B------:R-:W-:-:S07]  /*54f0*/  IMAD.MOV.U32 R96, RZ, RZ, R3 ;  /* 0x000000ffff607224 */ /* 0x000fce00078e0003 */
.L_x_3651:
[----:B------:R-:W-:Y:S05]  /*5500*/  BSYNC B1 ;  /* 0x0000000000017941 */ /* 0x000fea0003800000 */
.L_x_3649:
        /* <DEDUP_REMOVED lines=16> */
.L_x_3655:
[----:B------:R-:W-:Y:S05]  /*5610*/  BSYNC B2 ;  /* 0x0000000000027941 */ /* 0x000fea0003800000 */
.L_x_3654:
        /* <DEDUP_REMOVED lines=44> */
.L_x_3653:
[----:B------:R-:W-:Y:S05]  /*58e0*/  BSYNC B1 ;  /* 0x0000000000017941 */ /* 0x000fea0003800000 */
.L_x_3652:
        /* <DEDUP_REMOVED lines=10> */
.L_x_3648:
        /* <DEDUP_REMOVED lines=12> */
.L_x_3657:
[----:B------:R-:W-:-:S07]  /*5a50*/  MOV R96, R3 ;  /* 0x0000000300607202 */ /* 0x000fce0000000f00 */
.L_x_3658:
[----:B------:R-:W-:Y:S05]  /*5a60*/  BSYNC B1 ;  /* 0x0000000000017941 */ /* 0x000fea0003800000 */
.L_x_3656:
        /* <DEDUP_REMOVED lines=16> */
.L_x_3662:
[----:B------:R-:W-:Y:S05]  /*5b70*/  BSYNC B2 ;  /* 0x0000000000027941 */ /* 0x000fea0003800000 */
.L_x_3661:
        /* <DEDUP_REMOVED lines=44> */
.L_x_3660:
[----:B------:R-:W-:Y:S05]  /*5e40*/  BSYNC B1 ;  /* 0x0000000000017941 */ /* 0x000fea0003800000 */
.L_x_3659:
        /* <DEDUP_REMOVED lines=14> */
.L_x_3663:
        /* <DEDUP_REMOVED lines=12> */
.L_x_3666:
[----:B------:R-:W-:-:S07]  /*5ff0*/  IMAD.MOV.U32 R87, RZ, RZ, R3 ;  /* 0x000000ffff577224 */ /* 0x000fce00078e0003 */
.L_x_3667:
[----:B------:R-:W-:Y:S05]  /*6000*/  BSYNC B1 ;  /* 0x0000000000017941 */ /* 0x000fea0003800000 */
.L_x_3665:
        /* <DEDUP_REMOVED lines=18> */
.L_x_3671:
[----:B------:R-:W-:Y:S05]  /*6130*/  BSYNC B2 ;  /* 0x0000000000027941 */ /* 0x000fea0003800000 */
.L_x_3670:
        /* <DEDUP_REMOVED lines=44> */
.L_x_3669:
[----:B------:R-:W-:Y:S05]  /*6400*/  BSYNC B1 ;  /* 0x0000000000017941 */ /* 0x000fea0003800000 */
.L_x_3668:
        /* <DEDUP_REMOVED lines=12> */
.L_x_3664:
[----:B------:R-:W0:Y:S01]  /*64d0*/  LDC.64 R124, c[0x0][0x238] ;  /* 0x00008e00ff7c7b82 */ /* 0x000e220000000a00 */
[----:B------:R-:W-:Y:S02]  /*64e0*/  P2R R87, PR, RZ, 0x2 ;  /* 0x00000002ff577803 */ /* 0x000fe40000000000 */
[----:B------:R-:W-:Y:S02]  /*64f0*/  ISETP.NE.AND P1, PT, R85, RZ, PT ;  /* 0x000000ff5500720c */ /* 0x000fe40003f25270 */
[----:B------:R-:W-:Y:S02]  /*6500*/  SEL R101, RZ, 0x1000000, P5 ;  /* 0x01000000ff657807 */ /* 0x000fe40002800000 */
[----:B------:R-:W-:Y:S01]  /*6510*/  SEL R100, RZ, 0x10000, P4 ;  /* 0x00010000ff647807 */ /* 0x000fe20002000000 */
[----:B------:R-:W1:Y:S01]  /*6520*/  LDC.64 R102, c[0x0][0x240] ;  /* 0x00009000ff667b82 */ /* 0x000e620000000a00 */
[----:B------:R-:W-:Y:S02]  /*6530*/  SEL R99, RZ, 0x100, P3 ;  /* 0x00000100ff637807 */ /* 0x000fe40001800000 */
[----:B------:R-:W-:-:S02]  /*6540*/  SEL R98, RZ, 0x1, P1 ;  /* 0x00000001ff627807 */ /* 0x000fc40000800000 */
[----:B------:R-:W-:Y:S02]  /*6550*/  ISETP.NE.AND P6, PT, R10, RZ, PT ;  /* 0x000000ff0a00720c */ /* 0x000fe40003fc5270 */
        /* <DEDUP_REMOVED lines=16> */
[----:B------:R-:W-:Y:S02]  /*6660*/  SEL R99, RZ, 0x1, P5 ;  /* 0x00000001ff637807 */ /* 0x000fe40002800000 */
[----:B------:R-:W-:-:S03]  /*6670*/  SEL R11, RZ, 0x1, P6 ;  /* 0x00000001ff0b7807 */ /* 0x000fc60003000000 */
[----:B------:R-:W-:-:S03]  /*6680*/  IMAD.WIDE.U32 R86, R99, 0x100, RZ ;  /* 0x0000010063567825 */ /* 0x000fc600078e00ff */
[----:B------:R-:W-:Y:S02]  /*6690*/  LOP3.LUT R98, R86, R10, R84, 0xfe, !PT ;  /* 0x0000000a56627212 */ /* 0x000fe400078efe54 */
[----:B------:R-:W-:Y:S02]  /*66a0*/  LOP3.LUT R87, R87, R101, R85, 0xfe, !PT ;  /* 0x0000006557577212 */ /* 0x000fe400078efe55 */
[----:B------:R-:W-:Y:S01]  /*66b0*/  LOP3.LUT R86, R98, R11, RZ, 0xfc, !PT ;  /* 0x0000000b62567212 */ /* 0x000fe200078efcff */
[----:B-1----:R-:W-:Y:S01]  /*66c0*/  IMAD.WIDE.U32 R10, R88, 0x8, R102 ;  /* 0x00000008580a7825 */ /* 0x002fe200078e0066 */
[----:B------:R-:W0:Y:S04]  /*66d0*/  @P0 LDC.64 R84, c[0x0][0x228] ;  /* 0x00008a00ff540b82 */ /* 0x000e280000000a00 */
        /* <DEDUP_REMOVED lines=22> */
.L_x_3672:
[----:B-1----:R-:W1:Y:S01]  /*6840*/  @P1 LDC.64 R86, c[0x0][0x230] ;  /* 0x00008c00ff561b82 */ /* 0x002e620000000a00 */
[----:B--2---:R-:W-:-:S05]  /*6850*/  IADD3 R11, R88, 0x20, RZ ;  /* 0x00000020580b7810 */ /* 0x004fca0007ffe0ff */
        /* <DEDUP_REMOVED lines=18> */
.L_x_3674:
[----:B------:R-:W-:-:S07]  /*6980*/  IMAD.MOV.U32 R10, RZ, RZ, R3 ;  /* 0x000000ffff0a7224 */ /* 0x000fce00078e0003 */
.L_x_3675:
[----:B------:R-:W-:Y:S05]  /*6990*/  BSYNC B1 ;  /* 0x0000000000017941 */ /* 0x000fea0003800000 */
.L_x_3673:
        /* <DEDUP_REMOVED lines=16> */
.L_x_3679:
[----:B------:R-:W-:Y:S05]  /*6aa0*/  BSYNC B2 ;  /* 0x0000000000027941 */ /* 0x000fea0003800000 */
.L_x_3678:
        /* <DEDUP_REMOVED lines=38> */
[----:B------:R-:W-:Y:S01]  /*6d10*/  IMAD.MOV.U32 R3, RZ, RZ, R102 ;  /* 0x000000ffff037224 */ /* 0x000fe200078e0066 */
[----:B------:R-:W-:Y:S01]  /*6d20*/  LOP3.LUT R4, R103, UR33, R4, 0x96, !PT ;  /* 0x0000002167047c12 */ /* 0x000fe2000f8e9604 */
[----:B------:R-:W-:-:S04]  /*6d30*/  IMAD.WIDE.U32 R98, R98, -0x2daee0ad, RZ ;  /* 0xd2511f5362627825 */ /* 0x000fc800078e00ff */
[----:B------:R-:W-:Y:S01]  /*6d40*/  IMAD.MOV.U32 R0, RZ, RZ, R98 ;  /* 0x000000ffff007224 */ /* 0x000fe200078e0062 */
[----:B------:R-:W-:Y:S01]  /*6d50*/  LOP3.LUT R5, R99, UR34, R100, 0x96, !PT ;  /* 0x0000002263057c12 */ /* 0x000fe2000f8e9664 */
[----:B------:R-:W-:-:S11]  /*6d60*/  HFMA2.MMA R100, -RZ, RZ, 0, 0 ;  /* 0x00000000ff647435 */ /* 0x000fd600000001ff */
.L_x_3677:
[----:B------:R-:W-:Y:S05]  /*6d70*/  BSYNC B1 ;  /* 0x0000000000017941 */ /* 0x000fea0003800000 */
.L_x_3676:
        /* <DEDUP_REMOVED lines=15> */
.L_x_3680:
        /* <DEDUP_REMOVED lines=12> */
.L_x_3683:
[----:B------:R-:W-:-:S07]  /*6f30*/  MOV R10, R3 ;  /* 0x00000003000a7202 */ /* 0x000fce0000000f00 */
.L_x_3684:
[----:B------:R-:W-:Y:S05]  /*6f40*/  BSYNC B1 ;  /* 0x0000000000017941 */ /* 0x000fea0003800000 */
.L_x_3682:
        /* <DEDUP_REMOVED lines=16> */
.L_x_3688:
[----:B------:R-:W-:Y:S05]  /*7050*/  BSYNC B2 ;  /* 0x0000000000027941 */ /* 0x000fea0003800000 */
.L_x_3687:
        /* <DEDUP_REMOVED lines=40> */
[----:B------:R-:W-:-:S03]  /*72e0*/  IMAD.WIDE.U32 R98, R98, -0x2daee0ad, RZ ;  /* 0xd2511f5362627825 */ /* 0x000fc600078e00ff */
[----:B------:R-:W-:Y:S01]  /*72f0*/  MOV R0, R98 ;  /* 0x0000006200007202 */ /* 0x000fe20000000f00 */
[----:B------:R-:W-:Y:S01]  /*7300*/  IMAD.MOV.U32 R98, RZ, RZ, RZ ;  /* 0x000000ffff627224 */ /* 0x000fe200078e00ff */
[----:B------:R-:W-:-:S07]  /*7310*/  LOP3.LUT R5, R99, UR34, R100, 0x96, !PT ;  /* 0x0000002263057c12 */ /* 0x000fce000f8e9664 */
.L_x_3686:
[----:B------:R-:W-:Y:S05]  /*7320*/  BSYNC B1 ;  /* 0x0000000000017941 */ /* 0x000fea0003800000 */
.L_x_3685:
[----:B------:R-:W-:-:S05]  /*7330*/  I2FP.F32.U32 R99, R10 ;  /* 0x0000000a00637245 */ /* 0x000fca0000201000 */
[----:B------:R-:W-:Y:S01]  /*7340*/  FFMA.FTZ R10, R99, R122, 1.1641532182693481445e-10 ;  /* 0x2f000000630a7423 */ /* 0x000fe2000001007a */
[----:B------:R-:W-:-:S04]  /*7350*/  IMAD.U32 R99, R76, 0x10000, RZ ;  /* 0x000100004c637824 */ /* 0x000fc800078e00ff */
[----:B------:R-:W-:Y:S01]  /*7360*/  FSETP.GTU.FTZ.AND P3, PT, R10, R121, PT ;  /* 0x000000790a00720b */ /* 0x000fe20003f7c000 */
[----:B------:R-:W-:-:S03]  /*7370*/  FMUL.FTZ R10, R99, R120 ;  /* 0x00000078630a7220 */ /* 0x000fc60000410000 */
[----:B------:R-:W-:Y:S02]  /*7380*/  SEL R117, RZ, 0x1, P3 ;  /* 0x00000001ff757807 */ /* 0x000fe40001800000 */
[----:B------:R-:W-:-:S05]  /*7390*/  FSEL R10, R10, RZ, !P3 ;  /* 0x000000ff0a0a7208 */ /* 0x000fca0005800000 */
[----:B------:R-:W-:Y:S01]  /*73a0*/  FADD.FTZ R97, R97, R10 ;  /* 0x0000000a61617221 */ /* 0x000fe20000010000 */
[----:B------:R-:W-:-:S05]  /*73b0*/  @P1 SHF.L.U32 R10, R80, 0x10, RZ ;  /* 0x00000010500a1819 */ /* 0x000fca00000006ff */
[----:B------:R-:W-:-:S07]  /*73c0*/  @P1 FADD.FTZ R97, R10, R97 ;  /* 0x000000610a611221 */ /* 0x000fce0000010000 */
.L_x_3681:
        /* <DEDUP_REMOVED lines=12> */
.L_x_3690:
[----:B------:R-:W-:-:S07]  /*7490*/  IMAD.MOV.U32 R10, RZ, RZ, R3 ;  /* 0x000000ffff0a7224 */ /* 0x000fce00078e0003 */
.L_x_3691:
[----:B------:R-:W-:Y:S05]  /*74a0*/  BSYNC B1 ;  /* 0x0000000000017941 */ /* 0x000fea0003800000 */
.L_x_3689:
        /* <DEDUP_REMOVED lines=16> */
.L_x_3695:
[----:B------:R-:W-:Y:S05]  /*75b0*/  BSYNC B2 ;  /* 0x0000000000027941 */ /* 0x000fea0003800000 */
.L_x_3694:
        /* <DEDUP_REMOVED lines=41> */
[----:B------:R-:W-:Y:S01]  /*7850*/  IMAD.MOV.U32 R0, RZ, RZ, R98 ;  /* 0x000000ffff007224 */ /* 0x000fe200078e0062 */
[----:B------:R-:W-:Y:S01]  /*7860*/  LOP3.LUT R5, R99, UR34, R100, 0x96, !PT ;  /* 0x0000002263057c12 */ /* 0x000fe2000f8e9664 */
[----:B------:R-:W-:-:S11]  /*7870*/  HFMA2.MMA R99, -RZ, RZ, 0, 0 ;  /* 0x00000000ff637435 */ /* 0x000fd600000001ff */
.L_x_3693:
[----:B------:R-:W-:Y:S05]  /*7880*/  BSYNC B1 ;  /* 0x0000000000017941 */ /* 0x000fea0003800000 */
.L_x_3692:
        /* <DEDUP_REMOVED lines=15> */
.L_x_3696:
        /* <DEDUP_REMOVED lines=12> */
.L_x_3699:
[----:B------:R-:W-:-:S07]  /*7a40*/  MOV R10, R3 ;  /* 0x00000003000a7202 */ /* 0x000fce0000000f00 */
.L_x_3700:
[----:B------:R-:W-:Y:S05]  /*7a50*/  BSYNC B1 ;  /* 0x0000000000017941 */ /* 0x000fea0003800000 */
.L_x_3698:
        /* <DEDUP_REMOVED lines=16> */
.L_x_3704:
[----:B------:R-:W-:Y:S05]  /*7b60*/  BSYNC B2 ;  /* 0x0000000000027941 */ /* 0x000fea0003800000 */
.L_x_3703:
        /* <DEDUP_REMOVED lines=41> */
[----:B------:R-:W-:-:S05]  /*7e00*/  IMAD.WIDE.U32 R100, R100, -0x2daee0ad, RZ ;  /* 0xd2511f5364647825 */ /* 0x000fca00078e00ff */
[----:B------:R-:W-:Y:S02]  /*7e10*/  LOP3.LUT R5, R101, UR34, R102, 0x96, !PT ;  /* 0x0000002265057c12 */ /* 0x000fe4000f8e9666 */
[----:B------:R-:W-:-:S07]  /*7e20*/  MOV R0, R100 ;  /* 0x0000006400007202 */ /* 0x000fce0000000f00 */
.L_x_3702:
[----:B------:R-:W-:Y:S05]  /*7e30*/  BSYNC B1 ;  /* 0x0000000000017941 */ /* 0x000fea0003800000 */
.L_x_3701:
[----:B------:R-:W-:Y:S02]  /*7e40*/  I2FP.F32.U32 R99, R10 ;  /* 0x0000000a00637245 */ /* 0x000fe40000201000 */
[----:B------:R-:W-:-:S03]  /*7e50*/  PRMT R100, R76, 0x7632, R100 ;  /* 0x000076324c647816 */ /* 0x000fc60000000064 */
[----:B------:R-:W-:Y:S02]  /*7e60*/  FFMA.FTZ R10, R99, R122, 1.1641532182693481445e-10 ;  /* 0x2f000000630a7423 */ /* 0x000fe4000001007a */
[----:B------:R-:W-:-:S03]  /*7e70*/  IMAD.U32 R99, R100, 0x10000, RZ ;  /* 0x0001000064637824 */ /* 0x000fc600078e00ff */
[----:B------:R-:W-:Y:S01]  /*7e80*/  FSETP.GTU.FTZ.AND P3, PT, R10, R121, PT ;  /* 0x000000790a00720b */ /* 0x000fe20003f7c000 */
[----:B------:R-:W-:Y:S01]  /*7e90*/  FMUL.FTZ R99, R99, R120 ;  /* 0x0000007863637220 */ /* 0x000fe20000410000 */
[----:B------:R-:W-:Y:S02]  /*7ea0*/  @P1 PRMT R10, R80, 0x7632, R10 ;  /* 0x00007632500a1816 */ /* 0x000fe4000000000a */
[----:B------:R-:W-:Y:S02]  /*7eb0*/  SEL R115, RZ, 0x1, P3 ;  /* 0x00000001ff737807 */ /* 0x000fe40001800000 */
[----:B------:R-:W-:-:S05]  /*7ec0*/  FSEL R99, R99, RZ, !P3 ;  /* 0x000000ff63637208 */ /* 0x000fca0005800000 */
[----:B------:R-:W-:Y:S01]  /*7ed0*/  FADD.FTZ R98, R98, R99 ;  /* 0x0000006362627221 */ /* 0x000fe20000010000 */
[----:B------:R-:W-:-:S05]  /*7ee0*/  @P1 SHF.L.U32 R99, R10, 0x10, RZ ;  /* 0x000000100a631819 */ /* 0x000fca00000006ff */
[----:B------:R-:W-:-:S07]  /*7ef0*/  @P1 FADD.FTZ R98, R98, R99 ;  /* 0x0000006362621221 */ /* 0x000fce0000010000 */
.L_x_3697:
        /* <DEDUP_REMOVED lines=12> */
.L_x_3706:
[----:B------:R-:W-:-:S07]  /*7fc0*/  IMAD.MOV.U32 R10, RZ, RZ, R3 ;  /* 0x000000ffff0a7224 */ /* 0x000fce00078e0003 */
.L_x_3707:
[----:B------:R-:W-:Y:S05]  /*7fd0*/  BSYNC B1 ;  /* 0x0000000000017941 */ /* 0x000fea0003800000 */
.L_x_3705:
        /* <DEDUP_REMOVED lines=16> */
.L_x_3711:
[----:B------:R-:W-:Y:S05]  /*80e0*/  BSYNC B2 ;  /* 0x0000000000027941 */ /* 0x000fea0003800000 */
.L_x_3710:
        /* <DEDUP_REMOVED lines=43> */
[----:B------:R-:W-:-:S07]  /*83a0*/  LOP3.LUT R5, R101, UR34, R102, 0x96, !PT ;  /* 0x0000002265057c12 */ /* 0x000fce000f8e9666 */
.L_x_3709:
[----:B------:R-:W-:Y:S05]  /*83b0*/  BSYNC B1 ;  /* 0x0000000000017941 */ /* 0x000fea0003800000 */
.L_x_3708:
        /* <DEDUP_REMOVED lines=15> */
.L_x_3712:
        /* <DEDUP_REMOVED lines=12> */
.L_x_3715:
[----:B------:R-:W-:-:S07]  /*8570*/  MOV R10, R3 ;  /* 0x00000003000a7202 */ /* 0x000fce0000000f00 */
.L_x_3716:
[----:B------:R-:W-:Y:S05]  /*8580*/  BSYNC B1 ;  /* 0x0000000000017941 */ /* 0x000fea0003800000 */
.L_x_3714:
        /* <DEDUP_REMOVED lines=16> */
.L_x_3720:
[----:B------:R-:W-:Y:S05]  /*8690*/  BSYNC B2 ;  /* 0x0000000000027941 */ /* 0x000fea0003800000 */
.L_x_3719:
        /* <DEDUP_REMOVED lines=44> */
.L_x_3718:
[----:B------:R-:W-:Y:S05]  /*8960*/  BSYNC B1 ;  /* 0x0000000000017941 */ /* 0x000fea0003800000 */
.L_x_3717:
[----:B------:R-:W-:-:S05]  /*8970*/  I2FP.F32.U32 R99, R10 ;  /* 0x0000000a00637245 */ /* 0x000fca0000201000 */
[----:B------:R-:W-:Y:S01]  /*8980*/  FFMA.FTZ R10, R99, R122, 1.1641532182693481445e-10 ;  /* 0x2f000000630a7423 */ /* 0x000fe2000001007a */
[----:B------:R-:W-:-:S04]  /*8990*/  SHF.L.U32 R99, R77, 0x10, RZ ;  /* 0x000000104d637819 */ /* 0x000fc800000006ff */
[----:B------:R-:W-:Y:S01]  /*89a0*/  FSETP.GTU.FTZ.AND P3, PT, R10, R121, PT ;  /* 0x000000790a00720b */ /* 0x000fe20003f7c000 */
[----:B------:R-:W-:-:S03]  /*89b0*/  FMUL.FTZ R99, R99, R120 ;  /* 0x0000007863637220 */ /* 0x000fc60000410000 */
[----:B------:R-:W-:Y:S02]  /*89c0*/  SEL R114, RZ, 0x1, P3 ;  /* 0x00000001ff727807 */ /* 0x000fe40001800000 */
[----:B------:R-:W-:-:S05]  /*89d0*/  FSEL R99, R99, RZ, !P3 ;  /* 0x000000ff63637208 */ /* 0x000fca0005800000 */
[----:B------:R-:W-:Y:S01]  /*89e0*/  FADD.FTZ R102, R102, R99 ;  /* 0x0000006366667221 */ /* 0x000fe20000010000 */
[----:B------:R-:W-:-:S04]  /*89f0*/  @P1 IMAD.U32 R99, R81, 0x10000, RZ ;  /* 0x0001000051631824 */ /* 0x000fc800078e00ff */
[----:B------:R-:W-:-:S07]  /*8a00*/  @P1 FADD.FTZ R102, R99, R102 ;  /* 0x0000006663661221 */ /* 0x000fce0000010000 */
.L_x_3713:
        /* <DEDUP_REMOVED lines=12> */
.L_x_3722:
[----:B------:R-:W-:-:S07]  /*8ad0*/  MOV R10, R3 ;  /* 0x00000003000a7202 */ /* 0x000fce0000000f00 */
.L_x_3723:
[----:B------:R-:W-:Y:S05]  /*8ae0*/  BSYNC B1 ;  /* 0x0000000000017941 */ /* 0x000fea0003800000 */
.L_x_3721:
        /* <DEDUP_REMOVED lines=16> */
.L_x_3727:
[----:B------:R-:W-:Y:S05]  /*8bf0*/  BSYNC B2 ;  /* 0x0000000000027941 */ /* 0x000fea0003800000 */
.L_x_3726:
[----:B------:R-:W-:Y:S01]  /*8c00*/  LOP3.LUT R100, R3, UR7, R2, 0x96, !PT ;  /* 0x0000000703647c12 */ /* 0x000fe2000f8e9602 */
[----:B------:R-:W-:Y:S01]  /*8c10*/  IMAD.HI.U32 R3, R8, -0x326172a9, RZ ;  /* 0xcd9e8d5708037827 */ /* 0x000fe200078e00ff */
[----:B------:R-:W-:-:S03]  /*8c20*/  HFMA2.MMA R84, -RZ, RZ, 0, 0 ;  /* 0x00000000ff547435 */ /* 0x000fc600000001ff */
        /* <DEDUP_REMOVED lines=40> */
[----:B------:R-:W-:-:S07]  /*8eb0*/  LOP3.LUT R5, R101, UR34, R104, 0x96, !PT ;  /* 0x0000002265057c12 */ /* 0x000fce000f8e9668 */
.L_x_3725:
[----:B------:R-:W-:Y:S05]  /*8ec0*/  BSYNC B1 ;  /* 0x0000000000017941 */ /* 0x000fea0003800000 */
.L_x_3724:
        /* <DEDUP_REMOVED lines=10> */
[----:B------:R-:W-:Y:S02]  /*8f70*/  PRMT R10, R81, 0x7632, R10 ;  /* 0x00007632510a7816 */ /* 0x000fe4000000000a */
[----:B------:R-:W-:-:S03]  /*8f80*/  MOV R85, R84 ;  /* 0x0000005400557202 */ /* 0x000fc60000000f00 */
[----:B------:R-:W-:-:S04]  /*8f90*/  IMAD.U32 R10, R10, 0x10000, RZ ;  /* 0x000100000a0a7824 */ /* 0x000fc800078e00ff */
[----:B------:R-:W-:Y:S01]  /*8fa0*/  FADD.FTZ R99, R99, R10 ;  /* 0x0000000a63637221 */ /* 0x000fe20000010000 */
[----:B------:R-:W-:Y:S06]  /*8fb0*/  BRA `(.L_x_3729) ;  /* 0x0000000400607947 */ /* 0x000fec0003800000 */
.L_x_3728:
        /* <DEDUP_REMOVED lines=12> */
.L_x_3731:
[----:B------:R-:W-:-:S07]  /*9080*/  IMAD.MOV.U32 R10, RZ, RZ, R3 ;  /* 0x000000ffff0a7224 */ /* 0x000fce00078e0003 */
.L_x_3732:
[----:B------:R-:W-:Y:S05]  /*9090*/  BSYNC B1 ;  /* 0x0000000000017941 */ /* 0x000fea0003800000 */
.L_x_3730:
        /* <DEDUP_REMOVED lines=16> */
.L_x_3736:
[----:B------:R-:W-:Y:S05]  /*91a0*/  BSYNC B2 ;  /* 0x0000000000027941 */ /* 0x000fea0003800000 */
.L_x_3735:
        /* <DEDUP_REMOVED lines=44> */
.L_x_3734:
[----:B------:R-:W-:Y:S05]  /*9470*/  BSYNC B1 ;  /* 0x0000000000017941 */ /* 0x000fea0003800000 */
.L_x_3733:
[----:B------:R-:W-:Y:S02]  /*9480*/  I2FP.F32.U32 R101, R10 ;  /* 0x0000000a00657245 */ /* 0x000fe40000201000 */
[----:B------:R-:W-:-:S04]  /*9490*/  PRMT R10, R77, 0x7632, R10 ;  /* 0x000076324d0a7816 */ /* 0x000fc8000000000a */
[----:B------:R-:W-:Y:S01]  /*94a0*/  SHF.L.U32 R103, R10, 0x10, RZ ;  /* 0x000000100a677819 */ /* 0x000fe200000006ff */
[----:B------:R-:W-:-:S04]  /*94b0*/  FFMA.FTZ R10, R101, R122, 1.1641532182693481445e-10 ;  /* 0x2f000000650a7423 */ /* 0x000fc8000001007a */
[----:B------:R-:W-:Y:S01]  /*94c0*/  FMUL.FTZ R103, R103, R120 ;  /* 0x0000007867677220 */ /* 0x000fe20000410000 */
[----:B------:R-:W-:-:S04]  /*94d0*/  FSETP.GTU.FTZ.AND P3, PT, R10, R121, PT ;  /* 0x000000790a00720b */ /* 0x000fc80003f7c000 */
[----:B------:R-:W-:Y:S02]  /*94e0*/  FSEL R10, R103, RZ, !P3 ;  /* 0x000000ff670a7208 */ /* 0x000fe40005800000 */
[----:B------:R-:W-:-:S03]  /*94f0*/  SEL R113, RZ, 0x1, P3 ;  /* 0x00000001ff717807 */ /* 0x000fc60001800000 */
[--C-:B------:R-:W-:Y:S01]  /*9500*/  FADD.FTZ R99, R99, R10.reuse ;  /* 0x0000000a63637221 */ /* 0x100fe20000010000 */
[----:B------:R-:W-:-:S05]  /*9510*/  @P1 PRMT R10, R81, 0x7632, R10 ;  /* 0x00007632510a1816 */ /* 0x000fca000000000a */
[----:B------:R-:W-:-:S04]  /*9520*/  @P1 IMAD.U32 R10, R10, 0x10000, RZ ;  /* 0x000100000a0a1824 */ /* 0x000fc800078e00ff */
[----:B------:R-:W-:-:S07]  /*9530*/  @P1 FADD.FTZ R99, R99, R10 ;  /* 0x0000000a63631221 */ /* 0x000fce0000010000 */
.L_x_3729:
        /* <DEDUP_REMOVED lines=12> */
.L_x_3738:
[----:B------:R-:W-:-:S07]  /*9600*/  MOV R10, R3 ;  /* 0x00000003000a7202 */ /* 0x000fce0000000f00 */
.L_x_3739:
[----:B------:R-:W-:Y:S05]  /*9610*/  BSYNC B1 ;  /* 0x0000000000017941 */ /* 0x000fea0003800000 */
.L_x_3737:
        /* <DEDUP_REMOVED lines=16> */
.L_x_3743:
[----:B------:R-:W-:Y:S05]  /*9720*/  BSYNC B2 ;  /* 0x0000000000027941 */ /* 0x000fea0003800000 */
.L_x_3742:
        /* <DEDUP_REMOVED lines=42> */
[----:B------:R-:W-:Y:S01]  /*99d0*/  HFMA2.MMA R84, -RZ, RZ, 0, 0 ;  /* 0x00000000ff547435 */ /* 0x000fe200000001ff */
[----:B------:R-:W-:-:S10]  /*99e0*/  LOP3.LUT R5, R85, UR34, R100, 0x96, !PT ;  /* 0x0000002255057c12 */ /* 0x000fd4000f8e9664 */
.L_x_3741:
[----:B------:R-:W-:Y:S05]  /*99f0*/  BSYNC B1 ;  /* 0x0000000000017941 */ /* 0x000fea0003800000 */
.L_x_3740:
        /* <DEDUP_REMOVED lines=15> */
.L_x_3744:
        /* <DEDUP_REMOVED lines=12> */
.L_x_3747:
[----:B------:R-:W-:-:S07]  /*9bb0*/  IMAD.MOV.U32 R10, RZ, RZ, R3 ;  /* 0x000000ffff0a7224 */ /* 0x000fce00078e0003 */
.L_x_3748:
[----:B------:R-:W-:Y:S05]  /*9bc0*/  BSYNC B1 ;  /* 0x0000000000017941 */ /* 0x000fea0003800000 */
.L_x_3746:
        /* <DEDUP_REMOVED lines=16> */
.L_x_3752:
[----:B------:R-:W-:Y:S05]  /*9cd0*/  BSYNC B2 ;  /* 0x0000000000027941 */ /* 0x000fea0003800000 */
.L_x_3751:
        /* <DEDUP_REMOVED lines=44> */
.L_x_3750:
[----:B------:R-:W-:Y:S05]  /*9fa0*/  BSYNC B1 ;  /* 0x0000000000017941 */ /* 0x000fea0003800000 */
.L_x_3749:
        /* <DEDUP_REMOVED lines=10> */
.L_x_3745:
        /* <DEDUP_REMOVED lines=12> */
.L_x_3754:
[----:B------:R-:W-:-:S07]  /*a110*/  MOV R10, R3 ;  /* 0x00000003000a7202 */ /* 0x000fce0000000f00 */
.L_x_3755:
[----:B------:R-:W-:Y:S05]  /*a120*/  BSYNC B1 ;  /* 0x0000000000017941 */ /* 0x000fea0003800000 */
.L_x_3753:
        /* <DEDUP_REMOVED lines=16> */
.L_x_3759:
[----:B------:R-:W-:Y:S05]  /*a230*/  BSYNC B2 ;  /* 0x0000000000027941 */ /* 0x000fea0003800000 */
.L_x_3758:
        /* <DEDUP_REMOVED lines=44> */
.L_x_3757:
[----:B------:R-:W-:Y:S05]  /*a500*/  BSYNC B1 ;  /* 0x0000000000017941 */ /* 0x000fea0003800000 */
.L_x_3756:
        /* <DEDUP_REMOVED lines=9> */
[----:B------:R-:W-:Y:S02]  /*a5a0*/  PRMT R10, R82, 0x7632, R10 ;  /* 0x00007632520a7816 */ /* 0x000fe4000000000a */
[----:B------:R-:W-:-:S03]  /*a5b0*/  MOV R85, R84 ;  /* 0x0000005400557202 */ /* 0x000fc60000000f00 */
[----:B------:R-:W-:-:S04]  /*a5c0*/  IMAD.U32 R10, R10, 0x10000, RZ ;  /* 0x000100000a0a7824 */ /* 0x000fc800078e00ff */
[----:B------:R-:W-:Y:S01]  /*a5d0*/  FADD.FTZ R103, R103, R10 ;  /* 0x0000000a67677221 */ /* 0x000fe20000010000 */
[----:B------:R-:W-:Y:S06]  /*a5e0*/  BRA `(.L_x_3761) ;  /* 0x0000000400607947 */ /* 0x000fec0003800000 */
.L_x_3760:
        /* <DEDUP_REMOVED lines=12> */
.L_x_3763:
[----:B------:R-:W-:-:S07]  /*a6b0*/  IMAD.MOV.U32 R10, RZ, RZ, R3 ;  /* 0x000000ffff0a7224 */ /* 0x000fce00078e0003 */
.L_x_3764:
[----:B------:R-:W-:Y:S05]  /*a6c0*/  BSYNC B1 ;  /* 0x0000000000017941 */ /* 0x000fea0003800000 */
.L_x_3762:
        /* <DEDUP_REMOVED lines=16> */
.L_x_3768:
[----:B------:R-:W-:Y:S05]  /*a7d0*/  BSYNC B2 ;  /* 0x0000000000027941 */ /* 0x000fea0003800000 */
.L_x_3767:
        /* <DEDUP_REMOVED lines=44> */
.L_x_3766:
[----:B------:R-:W-:Y:S05]  /*aaa0*/  BSYNC B1 ;  /* 0x0000000000017941 */ /* 0x000fea0003800000 */
.L_x_3765:
        /* <DEDUP_REMOVED lines=12> */
.L_x_3761:
        /* <DEDUP_REMOVED lines=12> */
.L_x_3770:
[----:B------:R-:W-:-:S07]  /*ac30*/  MOV R10, R3 ;  /* 0x00000003000a7202 */ /* 0x000fce0000000f00 */
.L_x_3771:
[----:B------:R-:W-:Y:S05]  /*ac40*/  BSYNC B1 ;  /* 0x0000000000017941 */ /* 0x000fea0003800000 */
.L_x_3769:
        /* <DEDUP_REMOVED lines=16> */
.L_x_3775:
[----:B------:R-:W-:Y:S05]  /*ad50*/  BSYNC B2 ;  /* 0x0000000000027941 */ /* 0x000fea0003800000 */
.L_x_3774:
        /* <DEDUP_REMOVED lines=44> */
.L_x_3773:
[----:B------:R-:W-:Y:S05]  /*b020*/  BSYNC B1 ;  /* 0x0000000000017941 */ /* 0x000fea0003800000 */
.L_x_3772:
[----:B------:R-:W-:Y:S02]  /*b030*/  I2FP.F32.U32 R85, R10 ;  /* 0x0000000a00557245 */ /* 0x000fe40000201000 */
[----:B------:R-:W-:-:S03]  /*b040*/  PRMT R100, R87, 0x7632, R100 ;  /* 0x0000763257647816 */ /* 0x000fc60000000064 */
[----:B------:R-:W-:Y:S01]  /*b050*/  FFMA.FTZ R10, R85, R122, 1.1641532182693481445e-10 ;  /* 0x2f000000550a7423 */ /* 0x000fe2000001007a */
[----:B------:R-:W-:-:S04]  /*b060*/  IMAD.U32 R85, R87, 0x10000, RZ ;  /* 0x0001000057557824 */ /* 0x000fc800078e00ff */
[----:B------:R-:W-:Y:S01]  /*b070*/  FMUL.FTZ R85, R85, R120 ;  /* 0x0000007855557220 */ /* 0x000fe20000410000 */
[----:B------:R-:W-:-:S04]  /*b080*/  FSETP.GTU.FTZ.AND P4, PT, R10, R121, PT ;  /* 0x000000790a00720b */ /* 0x000fc80003f9c000 */
[----:B------:R-:W-:Y:S01]  /*b090*/  FSEL R105, R85, RZ, !P4 ;  /* 0x000000ff55697208 */ /* 0x000fe20006000000 */
[----:B------:R-:W-:Y:S08]  /*b0a0*/  @P2 BRA `(.L_x_3776) ;  /* 0x0000000000182947 */ /* 0x000ff00003800000 */
[----:B------:R-:W-:Y:S01]  /*b0b0*/  MOV R85, R84 ;  /* 0x0000005400557202 */ /* 0x000fe20000000f00 */
[----:B------:R-:W-:Y:S06]  /*b0c0*/  @!P1 BRA `(.L_x_3777) ;  /* 0x0000000400689947 */ /* 0x000fec0003800000 */
[----:B------:R-:W-:Y:S01]  /*b0d0*/  IMAD.U32 R10, R83, 0x10000, RZ ;  /* 0x00010000530a7824 */ /* 0x000fe200078e00ff */
[----:B------:R-:W-:-:S03]  /*b0e0*/  MOV R85, R84 ;  /* 0x0000005400557202 */ /* 0x000fc60000000f00 */
[----:B------:R-:W-:Y:S01]  /*b0f0*/  FADD.FTZ R105, R10, R105 ;  /* 0x000000690a697221 */ /* 0x000fe20000010000 */
[----:B------:R-:W-:Y:S06]  /*b100*/  BRA `(.L_x_3777) ;  /* 0x0000000400587947 */ /* 0x000fec0003800000 */
.L_x_3776:
        /* <DEDUP_REMOVED lines=12> */
.L_x_3779:
[----:B------:R-:W-:-:S07]  /*b1d0*/  IMAD.MOV.U32 R10, RZ, RZ, R3 ;  /* 0x000000ffff0a7224 */ /* 0x000fce00078e0003 */
.L_x_3780:
[----:B------:R-:W-:Y:S05]  /*b1e0*/  BSYNC B1 ;  /* 0x0000000000017941 */ /* 0x000fea0003800000 */
.L_x_3778:
        /* <DEDUP_REMOVED lines=16> */
.L_x_3784:
[----:B------:R-:W-:Y:S05]  /*b2f0*/  BSYNC B2 ;  /* 0x0000000000027941 */ /* 0x000fea0003800000 */
.L_x_3783:
        /* <DEDUP_REMOVED lines=44> */
.L_x_3782:
[----:B------:R-:W-:Y:S05]  /*b5c0*/  BSYNC B1 ;  /* 0x0000000000017941 */ /* 0x000fea0003800000 */
.L_x_3781:
        /* <DEDUP_REMOVED lines=10> */
.L_x_3777:
        /* <DEDUP_REMOVED lines=12> */
.L_x_3786:
[----:B------:R-:W-:-:S07]  /*b730*/  MOV R10, R3 ;  /* 0x00000003000a7202 */ /* 0x000fce0000000f00 */
.L_x_3787:
[----:B------:R-:W-:Y:S05]  /*b740*/  BSYNC B1 ;  /* 0x0000000000017941 */ /* 0x000fea0003800000 */
.L_x_3785:
        /* <DEDUP_REMOVED lines=16> */
.L_x_3791:
[----:B------:R-:W-:Y:S05]  /*b850*/  BSYNC B2 ;  /* 0x0000000000027941 */ /* 0x000fea0003800000 */
.L_x_3790:
        /* <DEDUP_REMOVED lines=44> */
.L_x_3789:
[----:B------:R-:W-:Y:S05]  /*bb20*/  BSYNC B1 ;  /* 0x0000000000017941 */ /* 0x000fea0003800000 */
.L_x_3788:
        /* <DEDUP_REMOVED lines=10> */
[----:B------:R-:W-:Y:S01]  /*bbd0*/  IMAD.U32 R85, R10, 0x10000, RZ ;  /* 0x000100000a557824 */ /* 0x000fe200078e00ff */
[----:B------:R-:W-:-:S03]  /*bbe0*/  MOV R10, R84 ;  /* 0x00000054000a7202 */ /* 0x000fc60000000f00 */
[----:B------:R-:W-:Y:S01]  /*bbf0*/  FADD.FTZ R106, R106, R85 ;  /* 0x000000556a6a7221 */ /* 0x000fe20000010000 */
[----:B------:R-:W-:Y:S06]  /*bc00*/  BRA `(.L_x_3793) ;  /* 0x0000000400607947 */ /* 0x000fec0003800000 */
.L_x_3792:
        /* <DEDUP_REMOVED lines=12> */
.L_x_3795:
[----:B------:R-:W-:-:S07]  /*bcd0*/  IMAD.MOV.U32 R100, RZ, RZ, R3 ;  /* 0x000000ffff647224 */ /* 0x000fce00078e0003 */
.L_x_3796:
[----:B------:R-:W-:Y:S05]  /*bce0*/  BSYNC B1 ;  /* 0x0000000000017941 */ /* 0x000fea0003800000 */
.L_x_3794:
        /* <DEDUP_REMOVED lines=16> */
.L_x_3800:
[----:B------:R-:W-:Y:S05]  /*bdf0*/  BSYNC B2 ;  /* 0x0000000000027941 */ /* 0x000fea0003800000 */
.L_x_3799:
        /* <DEDUP_REMOVED lines=44> */
.L_x_3798:
[----:B------:R-:W-:Y:S05]  /*c0c0*/  BSYNC B1 ;  /* 0x0000000000017941 */ /* 0x000fea0003800000 */
.L_x_3797:
[----:B------:R-:W-:Y:S02]  /*c0d0*/  I2FP.F32.U32 R85, R100 ;  /* 0x0000006400557245 */ /* 0x000fe40000201000 */
[----:B------:R-:W-:-:S03]  /*c0e0*/  PRMT R84, R79, 0x7632, R84 ;  /* 0x000076324f547816 */ /* 0x000fc60000000054 */
[----:B------:R-:W-:Y:S01]  /*c0f0*/  FFMA.FTZ R122, R85, R122, 1.1641532182693481445e-10 ;  /* 0x2f000000557a7423 */ /* 0x000fe2000001007a */
[----:B------:R-:W-:Y:S02]  /*c100*/  SHF.L.U32 R85, R84, 0x10, RZ ;  /* 0x0000001054557819 */ /* 0x000fe400000006ff */
[----:B------:R-:W-:Y:S02]  /*c110*/  @P1 PRMT R84, R83, 0x7632, R84 ;  /* 0x0000763253541816 */ /* 0x000fe40000000054 */
[----:B------:R-:W-:Y:S01]  /*c120*/  FSETP.GTU.FTZ.AND P2, PT, R122, R121, PT ;  /* 0x000000797a00720b */ /* 0x000fe20003f5c000 */
[----:B------:R-:W-:-:S03]  /*c130*/  FMUL.FTZ R85, R85, R120 ;  /* 0x0000007855557220 */ /* 0x000fc60000410000 */
[----:B------:R-:W-:Y:S02]  /*c140*/  SEL R107, RZ, 0x1, P2 ;  /* 0x00000001ff6b7807 */ /* 0x000fe40001000000 */
[----:B------:R-:W-:-:S05]  /*c150*/  FSEL R85, R85, RZ, !P2 ;  /* 0x000000ff55557208 */ /* 0x000fca0005000000 */
[----:B------:R-:W-:Y:S01]  /*c160*/  FADD.FTZ R106, R106, R85 ;  /* 0x000000556a6a7221 */ /* 0x000fe20000010000 */
[----:B------:R-:W-:-:S04]  /*c170*/  @P1 IMAD.U32 R85, R84, 0x10000, RZ ;  /* 0x0001000054551824 */ /* 0x000fc800078e00ff */
[----:B------:R-:W-:-:S07]  /*c180*/  @P1 FADD.FTZ R106, R106, R85 ;  /* 0x000000556a6a1221 */ /* 0x000fce0000010000 */
.L_x_3793:
[----:B------:R-:W-:Y:S01]  /*c190*/  ISETP.NE.AND P6, PT, R116, RZ, PT ;  /* 0x000000ff7400720c */ /* 0x000fe20003fc5270 */
[----:B------:R-:W-:Y:S01]  /*c1a0*/  IMAD.WIDE.U32 R100, R11, 0x10, R124 ;  /* 0x000000100b647825 */ /* 0x000fe200078e007c */
[----:B------:R-:W-:Y:S01]  /*c1b0*/  SEL R116, RZ, 0x10000, P4 ;  /* 0x00010000ff747807 */ /* 0x000fe20002000000 */
[----:B------:R-:W0:Y:S01]  /*c1c0*/  LDC.64 R120, c[0x0][0x240] ;  /* 0x00009000ff787b82 */ /* 0x000e220000000a00 */
[----:B------:R-:W-:Y:S02]  /*c1d0*/  ISETP.NE.AND P4, PT, R111, RZ, PT ;  /* 0x000000ff6f00720c */ /* 0x000fe40003f85270 */
[----:B------:R-:W-:Y:S02]  /*c1e0*/  ISETP.NE.AND P2, PT, R118, RZ, PT ;  /* 0x000000ff7600720c */ /* 0x000fe40003f45270 */
[----:B------:R-:W-:Y:S02]  /*c1f0*/  SEL R118, RZ, 0x1000000, P5 ;  /* 0x01000000ff767807 */ /* 0x000fe40002800000 */
[----:B------:R-:W-:-:S02]  /*c200*/  ISETP.NE.AND P5, PT, R110, RZ, PT ;  /* 0x000000ff6e00720c */ /* 0x000fc40003fa5270 */
[----:B------:R-:W-:Y:S02]  /*c210*/  F2FP.BF16.F32.PACK_AB R87, R106, R105 ;  /* 0x000000696a57723e */ /* 0x000fe400000010ff */
[----:B------:R-:W-:Y:S02]  /*c220*/  F2FP.BF16.F32.PACK_AB R86, R103, R104 ;  /* 0x000000686756723e */ /* 0x000fe400000010ff */
[----:B------:R-:W-:Y:S02]  /*c230*/  F2FP.BF16.F32.PACK_AB R85, R99, R102 ;  /* 0x000000666355723e */ /* 0x000fe400000010ff */
[----:B------:R-:W-:Y:S02]  /*c240*/  F2FP.BF16.F32.PACK_AB R84, R98, R97 ;  /* 0x000000616254723e */ /* 0x000fe400000010ff */
[----:B------:R-:W-:Y:S02]  /*c250*/  SEL R110, RZ, 0x1, P4 ;  /* 0x00000001ff6e7807 */ /* 0x000fe40002000000 */
[----:B------:R-:W-:Y:S01]  /*c260*/  SEL R111, RZ, 0x100, P3 ;  /* 0x00000100ff6f7807 */ /* 0x000fe20001800000 */
[----:B------:R1:W-:Y:S01]  /*c270*/  STG.E.128 desc[UR4][R100.64], R84 ;  /* 0x0000005464007986 */ /* 0x0003e2000c101d04 */
[----:B------:R-:W-:-:S02]  /*c280*/  ISETP.NE.AND P1, PT, R119, RZ, PT ;  /* 0x000000ff7700720c */ /* 0x000fc40003f25270 */
        /* <DEDUP_REMOVED lines=22> */
[----:B------:R-:W-:-:S04]  /*c3f0*/  FADD.FTZ R87, R87, R98 ;  /* 0x0000006257577221 */ /* 0x000fc80000010000 */
        /* <DEDUP_REMOVED lines=28> */
.L_x_3801:
        /* <DEDUP_REMOVED lines=56> */
.L_x_3815:
[----:B------:R-:W2:Y:S01]  /*c940*/  @!P1 LDC.64 R84, c[0x0][0x250] ;  /* 0x00009400ff549b82 */ /* 0x000ea20000000a00 */
[----:B-1----:R-:W-:Y:S01]  /*c950*/  FADD.FTZ R101, R110, R101 ;  /* 0x000000656e657221 */ /* 0x002fe20000010000 */
[----:B------:R-:W-:Y:S01]  /*c960*/  FMUL.FTZ R87, R111, R111 ;  /* 0x0000006f6f577220 */ /* 0x000fe20000410000 */
[----:B------:R-:W-:Y:S02]  /*c970*/  PLOP3.LUT P2, PT, PT, PT, UP0, 0x40, 0x0 ;  /* 0x000000000000781c */ /* 0x000fe40003f4e808 */
[----:B------:R-:W-:Y:S02]  /*c980*/  FFMA.FTZ R100, R101, R86, UR12 ;  /* 0x0000000c65647e23 */ /* 0x000fe40008010056 */
[----:B------:R-:W-:Y:S02]  /*c990*/  FSEL R101, R87, RZ, !P2 ;  /* 0x000000ff57657208 */ /* 0x000fe40005000000 */
[----:B------:R-:W1:Y:S01]  /*c9a0*/  @!P1 LDC.64 R86, c[0x0][0x258] ;  /* 0x00009600ff569b82 */ /* 0x000e620000000a00 */
[----:B------:R-:W-:-:S02]  /*c9b0*/  PLOP3.LUT P2, PT, PT, PT, UP0, 0x40, 0x0 ;  /* 0x000000000000781c */ /* 0x000fc40003f4e808 */
[----:B------:R-:W-:Y:S02]  /*c9c0*/  FADD.FTZ R101, R100, R101 ;  /* 0x0000006564657221 */ /* 0x000fe40000010000 */
[----:B------:R-:W-:-:S04]  /*c9d0*/  FSEL R100, R111, RZ, P2 ;  /* 0x000000ff6f647208 */ /* 0x000fc80001000000 */
[----:B------:R-:W3:Y:S01]  /*c9e0*/  MUFU.RSQ R101, R101 ;  /* 0x0000006500657308 */ /* 0x000ee20000001400 */
[C---:B------:R-:W-:Y:S01]  /*c9f0*/  FADD.FTZ R92, -R100.reuse, R92 ;  /* 0x0000005c645c7221 */ /* 0x040fe20000010100 */
[C---:B0-----:R-:W-:Y:S01]  /*ca00*/  FADD.FTZ R110, -R100.reuse, R91 ;  /* 0x0000005b646e7221 */ /* 0x041fe20000010100 */
[C---:B------:R-:W-:Y:S01]  /*ca10*/  FADD.FTZ R94, -R100.reuse, R94 ;  /* 0x0000005e645e7221 */ /* 0x040fe20000010100 */
[C---:B------:R-:W-:Y:S01]  /*ca20*/  FADD.FTZ R90, -R100.reuse, R90 ;  /* 0x0000005a645a7221 */ /* 0x040fe20000010100 */
[----:B------:R-:W-:Y:S01]  /*ca30*/  FADD.FTZ R96, -R100, R96 ;  /* 0x0000006064607221 */ /* 0x000fe20000010100 */
[----:B--2---:R-:W-:-:S04]  /*ca40*/  @!P1 IMAD.WIDE R84, R9, 0x4, R84 ;  /* 0x0000000409549825 */ /* 0x004fc800078e0254 */
[C---:B------:R-:W-:Y:S01]  /*ca50*/  FADD.FTZ R116, -R100.reuse, R97 ;  /* 0x0000006164747221 */ /* 0x040fe20000010100 */
[C---:B------:R-:W-:Y:S01]  /*ca60*/  FADD.FTZ R98, -R100.reuse, R98 ;  /* 0x0000006264627221 */ /* 0x040fe20000010100 */
[C---:B------:R-:W-:Y:S01]  /*ca70*/  FADD.FTZ R102, -R100.reuse, R102 ;  /* 0x0000006664667221 */ /* 0x040fe20000010100 */
[C---:B------:R-:W-:Y:S01]  /*ca80*/  FADD.FTZ R118, -R100.reuse, R99 ;  /* 0x0000006364767221 */ /* 0x040fe20000010100 */
[----:B------:R1:W-:Y:S01]  /*ca90*/  @!P1 STG.E desc[UR4][R84.64], R111 ;  /* 0x0000006f54009986 */ /* 0x0003e2000c101904 */
[C---:B------:R-:W-:Y:S01]  /*caa0*/  FADD.FTZ R120, -R100.reuse, R104 ;  /* 0x0000006864787221 */ /* 0x040fe20000010100 */
[C---:B------:R-:W-:Y:S01]  /*cab0*/  FADD.FTZ R122, -R100.reuse, R103 ;  /* 0x00000067647a7221 */ /* 0x040fe20000010100 */
[----:B------:R-:W-:Y:S01]  /*cac0*/  FADD.FTZ R124, -R100, R105 ;  /* 0x00000069647c7221 */ /* 0x000fe20000010100 */
[----:B------:R-:W-:Y:S01]  /*cad0*/  SHF.R.U32.HI R105, RZ, 0x1c, R11 ;  /* 0x0000001cff697819 */ /* 0x000fe2000001160b */
[C---:B---3--:R-:W-:Y:S01]  /*cae0*/  FMUL.FTZ R91, R101.reuse, R92 ;  /* 0x0000005c655b7220 */ /* 0x048fe20000410000 */
[C---:B------:R-:W-:Y:S01]  /*caf0*/  FMUL.FTZ R110, R101.reuse, R110 ;  /* 0x0000006e656e7220 */ /* 0x040fe20000410000 */
[C---:B------:R-:W-:Y:S01]  /*cb00*/  FMUL.FTZ R94, R101.reuse, R94 ;  /* 0x0000005e655e7220 */ /* 0x040fe20000410000 */
[C---:B------:R-:W-:Y:S01]  /*cb10*/  FMUL.FTZ R119, R101.reuse, R90 ;  /* 0x0000005a65777220 */ /* 0x040fe20000410000 */
[C---:B------:R-:W-:Y:S01]  /*cb20*/  FMUL.FTZ R96, R101.reuse, R96 ;  /* 0x0000006065607220 */ /* 0x040fe20000410000 */
[----:B------:R-:W-:Y:S01]  /*cb30*/  FMUL.FTZ R99, R101, R116 ;  /* 0x0000007465637220 */ /* 0x000fe20000410000 */
[----:B-1----:R-:W-:-:S04]  /*cb40*/  @!P1 IMAD.WIDE R84, R9, 0x4, R86 ;  /* 0x0000000409549825 */ /* 0x002fc800078e0256 */
[----:B------:R-:W-:Y:S01]  /*cb50*/  FADD.FTZ R86, -R100, R93 ;  /* 0x0000005d64567221 */ /* 0x000fe20000010100 */
[----:B------:R-:W-:Y:S01]  /*cb60*/  FFMA.FTZ R87, R41, R110, R73 ;  /* 0x0000006e29577223 */ /* 0x000fe20000010049 */
[----:B------:R-:W-:Y:S01]  /*cb70*/  FFMA.FTZ R93, R43, R94, R75 ;  /* 0x0000005e2b5d7223 */ /* 0x000fe2000001004b */
[C---:B------:R-:W-:Y:S01]  /*cb80*/  FMUL.FTZ R104, R101.reuse, R98 ;  /* 0x0000006265687220 */ /* 0x040fe20000410000 */
[C---:B------:R-:W-:Y:S01]  /*cb90*/  FMUL.FTZ R111, R101.reuse, R86 ;  /* 0x00000056656f7220 */ /* 0x040fe20000410000 */
[----:B------:R-:W-:Y:S01]  /*cba0*/  FFMA.FTZ R86, R40, R91, R72 ;  /* 0x0000005b28567223 */ /* 0x000fe20000010048 */
[----:B------:R0:W-:Y:S01]  /*cbb0*/  @!P1 STG.E desc[UR4][R84.64], R101 ;  /* 0x0000006554009986 */ /* 0x0001e2000c101904 */
[C---:B------:R-:W-:Y:S01]  /*cbc0*/  FMUL.FTZ R103, R101.reuse, R102 ;  /* 0x0000006665677220 */ /* 0x040fe20000410000 */
[----:B------:R-:W-:Y:S01]  /*cbd0*/  FFMA.FTZ R92, R42, R111, R74 ;  /* 0x0000006f2a5c7223 */ /* 0x000fe2000001004a */
[C---:B------:R-:W-:Y:S01]  /*cbe0*/  FMUL.FTZ R102, R101.reuse, R118 ;  /* 0x0000007665667220 */ /* 0x040fe20000410000 */
[C---:B------:R-:W-:Y:S01]  /*cbf0*/  FMUL.FTZ R98, R101.reuse, R122 ;  /* 0x0000007a65627220 */ /* 0x040fe20000410000 */
[----:B------:R-:W-:Y:S01]  /*cc00*/  FMUL.FTZ R97, R101, R124 ;  /* 0x0000007c65617220 */ /* 0x000fe20000410000 */
[----:B------:R-:W-:Y:S01]  /*cc10*/  FFMA.FTZ R94, R27, R94, R59 ;  /* 0x0000005e1b5e7223 */ /* 0x000fe2000001003b */
[----:B0-----:R-:W-:Y:S01]  /*cc20*/  F2FP.BF16.F32.PACK_AB R84, R87, R86 ;  /* 0x000000565754723e */ /* 0x001fe200000010ff */
[C---:B------:R-:W-:Y:S01]  /*cc30*/  FADD.FTZ R86, -R100.reuse, R89 ;  /* 0x0000005964567221 */ /* 0x040fe20000010100 */
[----:B------:R-:W-:Y:S01]  /*cc40*/  F2FP.BF16.F32.PACK_AB R85, R93, R92 ;  /* 0x0000005c5d55723e */ /* 0x000fe200000010ff */
[----:B------:R-:W-:Y:S01]  /*cc50*/  FADD.FTZ R92, -R100, R95 ;  /* 0x0000005f645c7221 */ /* 0x000fe20000010100 */
[----:B------:R-:W-:-:S02]  /*cc60*/  IMAD.SHL.U32 R93, R88, 0x10, RZ ;  /* 0x00000010585d7824 */ /* 0x000fc400078e00ff */
[C---:B------:R-:W-:Y:S01]  /*cc70*/  FMUL.FTZ R90, R101.reuse, R86 ;  /* 0x00000056655a7220 */ /* 0x040fe20000410000 */
[----:B------:R-:W-:Y:S01]  /*cc80*/  FFMA.FTZ R86, R36, R119, R68 ;  /* 0x0000007724567223 */ /* 0x000fe20000010044 */
[----:B------:R-:W-:Y:S01]  /*cc90*/  FMUL.FTZ R95, R101, R92 ;  /* 0x0000005c655f7220 */ /* 0x000fe20000410000 */
[----:B------:R-:W-:Y:S01]  /*cca0*/  FFMA.FTZ R92, R39, R96, R71 ;  /* 0x00000060275c7223 */ /* 0x000fe20000010047 */
[----:B------:R-:W-:Y:S01]  /*ccb0*/  FFMA.FTZ R87, R37, R90, R69 ;  /* 0x0000005a25577223 */ /* 0x000fe20000010045 */
[----:B------:R-:W-:Y:S01]  /*ccc0*/  FADD.FTZ R100, -R100, R106 ;  /* 0x0000006a64647221 */ /* 0x000fe20000010100 */
[----:B------:R-:W-:Y:S01]  /*ccd0*/  FFMA.FTZ R89, R38, R95, R70 ;  /* 0x0000005f26597223 */ /* 0x000fe20000010046 */
[----:B------:R-:W-:Y:S02]  /*cce0*/  FFMA.FTZ R96, R23, R96, R55 ;  /* 0x0000006017607223 */ /* 0x000fe40000010037 */
[----:B------:R-:W-:Y:S01]  /*ccf0*/  F2FP.BF16.F32.PACK_AB R86, R87, R86 ;  /* 0x000000565756723e */ /* 0x000fe200000010ff */
[----:B------:R-:W-:Y:S01]  /*cd00*/  FMUL.FTZ R100, R101, R100 ;  /* 0x0000006465647220 */ /* 0x000fe20000410000 */
[----:B------:R-:W-:-:S02]  /*cd10*/  F2FP.BF16.F32.PACK_AB R87, R92, R89 ;  /* 0x000000595c57723e */ /* 0x000fc400000010ff */
[----:B------:R-:W-:Y:S01]  /*cd20*/  SHF.R.U32.HI R92, RZ, 0x1c, R88 ;  /* 0x0000001cff5c7819 */ /* 0x000fe20000011658 */
[-C--:B------:R-:W-:Y:S01]  /*cd30*/  FFMA.FTZ R106, R31, R100.reuse, R63 ;  /* 0x000000641f6a7223 */ /* 0x080fe2000001003f */
[----:B------:R-:W-:Y:S01]  /*cd40*/  IADD3 R88, P1, R93, UR14, RZ ;  /* 0x0000000e5d587c10 */ /* 0x000fe2000ff3e0ff */
[----:B------:R-:W-:-:S03]  /*cd50*/  FFMA.FTZ R100, R15, R100, R47 ;  /* 0x000000640f647223 */ /* 0x000fc6000001002f */
[----:B------:R-:W-:-:S05]  /*cd60*/  IADD3.X R89, R92, UR15, RZ, P1, !PT ;  /* 0x0000000f5c597c10 */ /* 0x000fca0008ffe4ff */
[----:B------:R0:W-:Y:S02]  /*cd70*/  STG.E.128 desc[UR4][R88.64], R84 ;  /* 0x0000005458007986 */ /* 0x0001e4000c101d04 */
[----:B0-----:R-:W-:Y:S01]  /*cd80*/  FFMA.FTZ R84, R24, R91, R56 ;  /* 0x0000005b18547223 */ /* 0x001fe20000010038 */
        /* <DEDUP_REMOVED lines=10> */
[----:B------:R-:W-:Y:S01]  /*ce30*/  F2FP.BF16.F32.PACK_AB R84, R91, R84 ;  /* 0x000000545b54723e */ /* 0x000fe200000010ff */
[----:B------:R-:W-:Y:S01]  /*ce40*/  FFMA.FTZ R91, R28, R89, R60 ;  /* 0x000000591c5b7223 */ /* 0x000fe2000001003c */
[----:B------:R-:W-:Y:S01]  /*ce50*/  F2FP.BF16.F32.PACK_AB R86, R95, R86 ;  /* 0x000000565f56723e */ /* 0x000fe200000010ff */
[-C--:B------:R-:W-:Y:S01]  /*ce60*/  FFMA.FTZ R95, R30, R97.reuse, R62 ;  /* 0x000000611e5f7223 */ /* 0x080fe2000001003e */
[----:B------:R-:W-:Y:S01]  /*ce70*/  F2FP.BF16.F32.PACK_AB R88, R101, R88 ;  /* 0x000000586558723e */ /* 0x000fe200000010ff */
[----:B------:R-:W-:Y:S01]  /*ce80*/  FFMA.FTZ R101, R14, R97, R46 ;  /* 0x000000610e657223 */ /* 0x000fe2000001002e */
[----:B------:R-:W-:Y:S01]  /*ce90*/  F2FP.BF16.F32.PACK_AB R87, R96, R87 ;  /* 0x000000576057723e */ /* 0x000fe200000010ff */
[-C--:B------:R-:W-:Y:S01]  /*cea0*/  FFMA.FTZ R89, R34, R103.reuse, R66 ;  /* 0x0000006722597223 */ /* 0x080fe20000010042 */
[----:B------:R-:W-:Y:S01]  /*ceb0*/  FFMA.FTZ R90, R35, R102, R67 ;  /* 0x00000066235a7223 */ /* 0x000fe20000010043 */
[-C--:B------:R-:W-:Y:S01]  /*cec0*/  FFMA.FTZ R96, R29, R98.reuse, R61 ;  /* 0x000000621d607223 */ /* 0x080fe2000001003d */
[----:B------:R-:W-:Y:S01]  /*ced0*/  FFMA.FTZ R97, R13, R98, R45 ;  /* 0x000000620d617223 */ /* 0x000fe2000001002d */
[----:B------:R-:W-:Y:S01]  /*cee0*/  IADD3 R98, P1, R93, UR16, RZ ;  /* 0x000000105d627c10 */ /* 0x000fe2000ff3e0ff */
[----:B------:R-:W-:Y:S01]  /*cef0*/  FFMA.FTZ R93, R18, R103, R50 ;  /* 0x00000067125d7223 */ /* 0x000fe20000010032 */
[----:B------:R-:W-:Y:S01]  /*cf00*/  F2FP.BF16.F32.PACK_AB R89, R90, R89 ;  /* 0x000000595a59723e */ /* 0x000fe200000010ff */
[----:B------:R-:W-:Y:S01]  /*cf10*/  FFMA.FTZ R104, R17, R104, R49 ;  /* 0x0000006811687223 */ /* 0x000fe20000010031 */
[----:B------:R-:W-:-:S02]  /*cf20*/  F2FP.BF16.F32.PACK_AB R90, R96, R91 ;  /* 0x0000005b605a723e */ /* 0x000fc400000010ff */
[----:B------:R-:W-:Y:S02]  /*cf30*/  F2FP.BF16.F32.PACK_AB R94, R97, R94 ;  /* 0x0000005e615e723e */ /* 0x000fe400000010ff */
[----:B------:R-:W0:Y:S01]  /*cf40*/  LDC.64 R96, c[0x0][0x210] ;  /* 0x00008400ff607b82 */ /* 0x000e220000000a00 */
[----:B------:R-:W-:Y:S01]  /*cf50*/  F2FP.BF16.F32.PACK_AB R91, R106, R95 ;  /* 0x0000005f6a5b723e */ /* 0x000fe200000010ff */
[----:B------:R-:W-:Y:S01]  /*cf60*/  FFMA.FTZ R106, R19, R102, R51 ;  /* 0x00000066136a7223 */ /* 0x000fe20000010033 */
[----:B------:R-:W-:Y:S02]  /*cf70*/  F2FP.BF16.F32.PACK_AB R95, R100, R101 ;  /* 0x00000065645f723e */ /* 0x000fe400000010ff */
[----:B------:R-:W-:Y:S01]  /*cf80*/  SHF.L.U32 R101, R11, 0x4, RZ ;  /* 0x000000040b657819 */ /* 0x000fe200000006ff */
[----:B------:R-:W-:Y:S01]  /*cf90*/  FFMA.FTZ R11, R16, R99, R48 ;  /* 0x00000063100b7223 */ /* 0x000fe20000010030 */
[----:B------:R-:W-:Y:S02]  /*cfa0*/  IADD3.X R99, R92, UR17, RZ, P1, !PT ;  /* 0x000000115c637c10 */ /* 0x000fe40008ffe4ff */
[----:B------:R-:W-:-:S02]  /*cfb0*/  IADD3 R100, P2, R101, UR14, RZ ;  /* 0x0000000e65647c10 */ /* 0x000fc4000ff5e0ff */
[----:B------:R-:W-:Y:S01]  /*cfc0*/  IADD3 R102, P3, R101, UR16, RZ ;  /* 0x0000001065667c10 */ /* 0x000fe2000ff7e0ff */
[----:B------:R1:W-:Y:S01]  /*cfd0*/  STG.E.128 desc[UR4][R98.64], R84 ;  /* 0x0000005462007986 */ /* 0x0003e2000c101d04 */
[C---:B------:R-:W-:Y:S02]  /*cfe0*/  IADD3.X R101, R105.reuse, UR15, RZ, P2, !PT ;  /* 0x0000000f69657c10 */ /* 0x040fe400097fe4ff */
[----:B------:R-:W-:Y:S02]  /*cff0*/  F2FP.BF16.F32.PACK_AB R93, R106, R93 ;  /* 0x0000005d6a5d723e */ /* 0x000fe400000010ff */
[----:B------:R-:W-:Y:S01]  /*d000*/  F2FP.BF16.F32.PACK_AB R92, R104, R11 ;  /* 0x0000000b685c723e */ /* 0x000fe200000010ff */
[----:B------:R1:W-:Y:S01]  /*d010*/  STG.E.128 desc[UR4][R100.64], R88 ;  /* 0x0000005864007986 */ /* 0x0003e2000c101d04 */
[----:B------:R-:W-:-:S05]  /*d020*/  IADD3.X R103, R105, UR17, RZ, P3, !PT ;  /* 0x0000001169677c10 */ /* 0x000fca0009ffe4ff */
[----:B------:R1:W-:Y:S01]  /*d030*/  STG.E.128 desc[UR4][R102.64], R92 ;  /* 0x0000005c66007986 */ /* 0x0003e2000c101d04 */
[----:B0-----:R-:W-:-:S05]  /*d040*/  IMAD R9, R96, 0x4, R9 ;  /* 0x0000000460097824 */ /* 0x001fca00078e0209 */
[----:B------:R-:W-:-:S13]  /*d050*/  ISETP.GE.AND P1, PT, R9, R97, PT ;  /* 0x000000610900720c */ /* 0x000fda0003f26270 */
[----:B-1----:R-:W-:Y:S05]  /*d060*/  @!P1 BRA `(.L_x_3803) ;  /* 0xffffff38008c9947 */ /* 0x002fea000383ffff */
[----:B------:R-:W-:Y:S05]  /*d070*/  BSYNC B0 ;  /* 0x0000000000007941 */ /* 0x000fea0003800000 */
.L_x_3543:
[----:B------:R-:W-:Y:S05]  /*d080*/  EXIT ;  /* 0x000000000000794d */ /* 0x000fea0003800000 */
.L_x_3802:
[----:B------:R-:W-:Y:S01]  /*d090*/  HFMA2.MMA R120, -RZ, RZ, 0, 5.9604644775390625e-08 ;  /* 0x00000001ff787435 */ /* 0x000fe200000001ff */
[----:B------:R-:W-:Y:S01]  /*d0a0*/  BSSY B1, `(.L_x_3804) ;  /* 0x0000006000017945 */ /* 0x000fe20003800000 */
[----:B------:R-:W-:Y:S01]  /*d0b0*/  IMAD.MOV.U32 R121, RZ, RZ, 0x1f ;  /* 0x0000001fff797424 */ /* 0x000fe200078e00ff */
[----:B------:R-:W-:-:S08]  /*d0c0*/  MOV R116, 0xffffffff ;  /* 0xffffffff00747802 */ /* 0x000fd00000000f00 */
[----:B01----:R-:W-:Y:S05]  /*d0d0*/  WARPSYNC.COLLECTIVE R116, `(.L_x_3805) ;  /* 0x0000000074087348 */ /* 0x003fea0003c00000 */
[----:B------:R2:W3:Y:S02]  /*d0e0*/  SHFL.BFLY P2, R118, R119, R120, R121 ;  /* 0x0c00007877767389 */ /* 0x0004e40000040079 */
[----:B0123--:R-:W-:Y:S01]  /*d0f0*/  ENDCOLLECTIVE ;  /* 0x000000000000791b */ /* 0x00ffe20003800000 */
.L_x_3805:
[----:B------:R-:W-:Y:S05]  /*d100*/  BSYNC B1 ;  /* 0x0000000000017941 */ /* 0x000fea0003800000 */
.L_x_3804:
        /* <DEDUP_REMOVED lines=10> */
.L_x_3806:
[----:B------:R-:W-:Y:S01]  /*d1b0*/  HFMA2.MMA R120, -RZ, RZ, 0, 2.384185791015625e-07 ;  /* 0x00000004ff787435 */ /* 0x000fe200000001ff */
[----:B------:R-:W-:-:S05]  /*d1c0*/  MOV R84, R118 ;  /* 0x0000007600547202 */ /* 0x000fca0000000f00 */
[----:B------:R-:W-:-:S04]  /*d1d0*/  FADD.FTZ R87, R85, R84 ;  /* 0x0000005455577221 */ /* 0x000fc80000010000 */
[----:B------:R-:W-:-:S07]  /*d1e0*/  IMAD.MOV.U32 R119, RZ, RZ, R87 ;  /* 0x000000ffff777224 */ /* 0x000fce00078e0057 */
[----:B------:R-:W-:Y:S05]  /*d1f0*/  WARPSYNC.COLLECTIVE R116, `(.L_x_3807) ;  /* 0x0000000074087348 */ /* 0x000fea0003c00000 */
[----:B------:R0:W1:Y:S02]  /*d200*/  SHFL.BFLY P2, R118, R119, R120, R121 ;  /* 0x0c00007877767389 */ /* 0x0000640000040079 */
[----:B01----:R-:W-:Y:S01]  /*d210*/  ENDCOLLECTIVE ;  /* 0x000000000000791b */ /* 0x003fe20003800000 */
.L_x_3807:
[----:B------:R-:W-:Y:S02]  /*d220*/  IMAD.MOV.U32 R120, RZ, RZ, 0x8 ;  /* 0x00000008ff787424 */ /* 0x000fe400078e00ff */
[----:B------:R-:W-:-:S04]  /*d230*/  IMAD.MOV.U32 R84, RZ, RZ, R118 ;  /* 0x000000ffff547224 */ /* 0x000fc800078e0076 */
[----:B------:R-:W-:-:S05]  /*d240*/  FADD.FTZ R100, R87, R84 ;  /* 0x0000005457647221 */ /* 0x000fca0000010000 */
[----:B------:R-:W-:-:S07]  /*d250*/  MOV R119, R100 ;  /* 0x0000006400777202 */ /* 0x000fce0000000f00 */
[----:B------:R-:W-:Y:S05]  /*d260*/  WARPSYNC.COLLECTIVE R116, `(.L_x_3808) ;  /* 0x0000000074087348 */ /* 0x000fea0003c00000 */
[----:B------:R0:W1:Y:S02]  /*d270*/  SHFL.BFLY P2, R118, R119, R120, R121 ;  /* 0x0c00007877767389 */ /* 0x0000640000040079 */
[----:B01----:R-:W-:Y:S01]  /*d280*/  ENDCOLLECTIVE ;  /* 0x000000000000791b */ /* 0x003fe20003800000 */
.L_x_3808:
[----:B------:R-:W-:Y:S01]  /*d290*/  HFMA2.MMA R120, -RZ, RZ, 0, 9.5367431640625e-07 ;  /* 0x00000010ff787435 */ /* 0x000fe200000001ff */
[----:B------:R-:W-:-:S05]  /*d2a0*/  MOV R101, R118 ;  /* 0x0000007600657202 */ /* 0x000fca0000000f00 */
[----:B------:R-:W-:-:S04]  /*d2b0*/  FADD.FTZ R101, R100, R101 ;  /* 0x0000006564657221 */ /* 0x000fc80000010000 */
[----:B------:R-:W-:-:S07]  /*d2c0*/  IMAD.MOV.U32 R119, RZ, RZ, R101 ;  /* 0x000000ffff777224 */ /* 0x000fce00078e0065 */
[----:B------:R-:W-:Y:S05]  /*d2d0*/  WARPSYNC.COLLECTIVE R116, `(.L_x_3809) ;  /* 0x0000000074087348 */ /* 0x000fea0003c00000 */
[----:B------:R0:W1:Y:S02]  /*d2e0*/  SHFL.BFLY P2, R118, R119, R120, R121 ;  /* 0x0c00007877767389 */ /* 0x0000640000040079 */
[----:B01----:R-:W-:Y:S01]  /*d2f0*/  ENDCOLLECTIVE ;  /* 0x000000000000791b */ /* 0x003fe20003800000 */
.L_x_3809:
        /* <DEDUP_REMOVED lines=40> */
.L_x_3810:
[----:B------:R-:W-:Y:S01]  /*d580*/  HFMA2.MMA R120, -RZ, RZ, 0, 1.1920928955078125e-07 ;  /* 0x00000002ff787435 */ /* 0x000fe200000001ff */
[----:B------:R-:W-:-:S05]  /*d590*/  MOV R85, R118 ;  /* 0x0000007600557202 */ /* 0x000fca0000000f00 */
[----:B------:R-:W-:-:S04]  /*d5a0*/  FADD.FTZ R85, R84, R85 ;  /* 0x0000005554557221 */ /* 0x000fc80000010000 */
[----:B------:R-:W-:-:S07]  /*d5b0*/  IMAD.MOV.U32 R119, RZ, RZ, R85 ;  /* 0x000000ffff777224 */ /* 0x000fce00078e0055 */
[----:B------:R-:W-:Y:S05]  /*d5c0*/  WARPSYNC.COLLECTIVE R116, `(.L_x_3811) ;  /* 0x0000000074087348 */ /* 0x000fea0003c00000 */
[----:B------:R0:W1:Y:S02]  /*d5d0*/  SHFL.BFLY P2, R118, R119, R120, R121 ;  /* 0x0c00007877767389 */ /* 0x0000640000040079 */
[----:B01----:R-:W-:Y:S01]  /*d5e0*/  ENDCOLLECTIVE ;  /* 0x000000000000791b */ /* 0x003fe20003800000 */
.L_x_3811:
[----:B------:R-:W-:Y:S02]  /*d5f0*/  IMAD.MOV.U32 R120, RZ, RZ, 0x4 ;  /* 0x00000004ff787424 */ /* 0x000fe400078e00ff */
[----:B------:R-:W-:-:S04]  /*d600*/  IMAD.MOV.U32 R100, RZ, RZ, R118 ;  /* 0x000000ffff647224 */ /* 0x000fc800078e0076 */
[----:B------:R-:W-:-:S05]  /*d610*/  FADD.FTZ R100, R85, R100 ;  /* 0x0000006455647221 */ /* 0x000fca0000010000 */
[----:B------:R-:W-:-:S07]  /*d620*/  MOV R119, R100 ;  /* 0x0000006400777202 */ /* 0x000fce0000000f00 */
[----:B------:R-:W-:Y:S05]  /*d630*/  WARPSYNC.COLLECTIVE R116, `(.L_x_3812) ;  /* 0x0000000074087348 */ /* 0x000fea0003c00000 */
[----:B------:R0:W1:Y:S02]  /*d640*/  SHFL.BFLY P2, R118, R119, R120, R121 ;  /* 0x0c00007877767389 */ /* 0x0000640000040079 */
[----:B01----:R-:W-:Y:S01]  /*d650*/  ENDCOLLECTIVE ;  /* 0x000000000000791b */ /* 0x003fe20003800000 */
.L_x_3812:
[----:B------:R-:W-:Y:S01]  /*d660*/  HFMA2.MMA R120, -RZ, RZ, 0, 4.76837158203125e-07 ;  /* 0x00000008ff787435 */ /* 0x000fe200000001ff */
[----:B------:R-:W-:-:S05]  /*d670*/  MOV R87, R118 ;  /* 0x0000007600577202 */ /* 0x000fca0000000f00 */
[----:B------:R-:W-:-:S04]  /*d680*/  FADD.FTZ R87, R100, R87 ;  /* 0x0000005764577221 */ /* 0x000fc80000010000 */
[----:B------:R-:W-:-:S07]  /*d690*/  IMAD.MOV.U32 R119, RZ, RZ, R87 ;  /* 0x000000ffff777224 */ /* 0x000fce00078e0057 */
[----:B------:R-:W-:Y:S05]  /*d6a0*/  WARPSYNC.COLLECTIVE R116, `(.L_x_3813) ;  /* 0x0000000074087348 */ /* 0x000fea0003c00000 */
[----:B------:R0:W1:Y:S02]  /*d6b0*/  SHFL.BFLY P2, R118, R119, R120, R121 ;  /* 0x0c00007877767389 */ /* 0x0000640000040079 */
[----:B01----:R-:W-:Y:S01]  /*d6c0*/  ENDCOLLECTIVE ;  /* 0x000000000000791b */ /* 0x003fe20003800000 */
.L_x_3813:
[----:B------:R-:W-:Y:S02]  /*d6d0*/  IMAD.MOV.U32 R120, RZ, RZ, 0x10 ;  /* 0x00000010ff787424 */ /* 0x000fe400078e00ff */
[----:B------:R-:W-:-:S04]  /*d6e0*/  IMAD.MOV.U32 R110, RZ, RZ, R118 ;  /* 0x000000ffff6e7224 */ /* 0x000fc800078e0076 */
[----:B------:R-:W-:-:S05]  /*d6f0*/  FADD.FTZ R110, R87, R110 ;  /* 0x0000006e576e7221 */ /* 0x000fca0000010000 */
[----:B------:R-:W-:-:S07]  /*d700*/  MOV R119, R110 ;  /* 0x0000006e00777202 */ /* 0x000fce0000000f00 */
[----:B------:R-:W-:Y:S05]  /*d710*/  WARPSYNC.COLLECTIVE R116, `(.L_x_3814) ;  /* 0x0000000074087348 */ /* 0x000fea0003c00000 */
[----:B------:R0:W1:Y:S02]  /*d720*/  SHFL.BFLY P2, R118, R119, R120, R121 ;  /* 0x0c00007877767389 */ /* 0x0000640000040079 */
[----:B01----:R-:W-:Y:S01]  /*d730*/  ENDCOLLECTIVE ;  /* 0x000000000000791b */ /* 0x003fe20003800000 */
.L_x_3814:
[----:B------:R-:W-:Y:S01]  /*d740*/  MOV R101, R118 ;  /* 0x0000007600657202 */ /* 0x000fe20000000f00 */
[----:B------:R-:W-:Y:S06]  /*d750*/  BRA `(.L_x_3815) ;  /* 0xfffffff000787947 */ /* 0x000fec000383ffff */
.L_x_3816:
        /* <DEDUP_REMOVED lines=10> */
.L_x_14211:


//--------------------- .text._ZN10layer_norm31ln_parallel_residual_fwd_kernelINS_13Kernel_traitsIf13__nv_bfloat16S2_S2_fjLj512ELj1ELj4ELj1ELj16ENS_18Kernel_traits_baseILj512EfS2_S2_S2_fjLj128EEEEELb1ELb1ELb0EEEvNS_9FwdParamsE --------------------------
	.section	.text._ZN10layer_norm31ln_parallel_residual_fwd_kernelINS_13Kernel_traitsIf13__nv_bfloat16S2_S2_fjLj512ELj1ELj4ELj1ELj16ENS_18Kernel_traits_baseILj512EfS2_S2_S2_fjLj128EEEEELb1ELb1ELb0EEEvNS_9FwdParamsE,"ax",@progbits
	.align	128
        .global         _ZN10layer_norm31ln_parallel_residual_fwd_kernelINS_13Kernel_traitsIf13__nv_bfloat16S2_S2_fjLj512ELj1ELj4ELj1ELj16ENS_18Kernel_traits_baseILj512EfS2_S2_S2_fjLj128EEEEELb1ELb1ELb0EEEvNS_9FwdParamsE
        .type           _ZN10layer_norm31ln_parallel_residual_fwd_kernelINS_13Kernel_traitsIf13__nv_bfloat16S2_S2_fjLj512ELj1ELj4ELj1ELj16ENS_18Kernel_traits_baseILj512EfS2_S2_S2_fjLj128EEEEELb1ELb1ELb0EEEvNS_9FwdParamsE,@function
        .size           _ZN10layer_norm31ln_parallel_residual_fwd_kernelINS_13Kernel_traitsIf13__nv_bfloat16S2_S2_fjLj512ELj1ELj4ELj1ELj16ENS_18Kernel_traits_baseILj512EfS2_S2_S2_fjLj128EEEEELb1ELb1ELb0EEEvNS_9FwdParamsE,(.L_x_14212 - _ZN10layer_norm31ln_parallel_residual_fwd_kernelINS_13Kernel_traitsIf13__nv_bfloat16S2_S2_fjLj512ELj1ELj4ELj1ELj16ENS_18Kernel_traits_baseILj512EfS2_S2_S2_fjLj128EEEEELb1ELb1ELb0EEEvNS_9FwdParamsE)
        .other          _ZN10layer_norm31ln_parallel_residual_fwd_kernelINS_13Kernel_traitsIf13__nv_bfloat16S2_S2_fjLj512ELj1ELj4ELj1ELj16ENS_18Kernel_traits_baseILj512EfS2_S2_S2_fjLj128EEEEELb1ELb1ELb0EEEvNS_9FwdParamsE,@"STO_CUDA_ENTRY STV_DEFAULT"
_ZN10layer_norm31ln_parallel_residual_fwd_kernelINS_13Kernel_traitsIf13__nv_bfloat16S2_S2_fjLj512ELj1ELj4ELj1ELj16ENS_18Kernel_traits_baseILj512EfS2_S2_S2_fjLj128EEEEELb1ELb1ELb0EEEvNS_9FwdParamsE:
.text._ZN10layer_norm31ln_parallel_residual_fwd_kernelINS_13Kernel_traitsIf13__nv_bfloat16S2_S2_fjLj512ELj1ELj4ELj1ELj16ENS_18Kernel_traits_baseILj512EfS2_S2_S2_fjLj128EEEEELb1ELb1ELb0EEEvNS_9FwdParamsE:
        /* <DEDUP_REMOVED lines=20> */
[----:B--2---:R-:W-:Y:S02]  /*0140*/  @P0 R2UR UR7, R3 ;  /* 0x00000000030702ca */ /* 0x004fe400000e0000 */
[----:B------:R-:W-:Y:S02]  /*0150*/  MOV R3, R10 ;  /* 0x0000000a00037202 */ /* 0x000fe40000000f00 */
[----:B------:R-:W-:Y:S01]  /*0160*/  @P0 R2UR UR6, R2 ;  /* 0x00000000020602ca */ /* 0x000fe200000e0000 */
[----:B----4-:R-:W-:Y:S01]  /*0170*/  IMAD R2, R11, UR8, R6 ;  /* 0x000000080b027c24 */ /* 0x010fe2000f8e0206 */
[----:B------:R-:W-:-:S04]  /*0180*/  LOP3.LUT R7, R3, 0x1f, RZ, 0x3c, !PT ;  /* 0x0000001f03077812 */ /* 0x000fc800078e3cff */
[----:B------:R-:W-:Y:S02]  /*0190*/  LEA.HI.SX32 R92, R0, R7, 0x1d ;  /* 0x00000007005c7211 */ /* 0x000fe400078feaff */
[----:B------:R-:W-:Y:S01]  /*01a0*/  SHF.R.U32.HI R0, RZ, 0x5, R6 ;  /* 0x00000005ff007819 */ /* 0x000fe20000011606 */
        /* <DEDUP_REMOVED lines=9> */
[----:B------:R-:W-:Y:S01]  /*0240*/  IMAD R0, R11, 0x4, R0 ;  /* 0x000000040b007824 */ /* 0x000fe200078e0200 */
        /* <DEDUP_REMOVED lines=31> */
.L_x_3818:
[----:B------:R-:W-:Y:S05]  /*0440*/  BSYNC B0 ;  /* 0x0000000000007941 */ /* 0x000fea0003800000 */
.L_x_3817:
        /* <DEDUP_REMOVED lines=17> */
.L_x_3820:
[----:B------:R-:W-:Y:S05]  /*0560*/  BSYNC B0 ;  /* 0x0000000000007941 */ /* 0x000fea0003800000 */
.L_x_3819:
[----:B------:R-:W-:Y:S01]  /*0570*/  ULDC UR8, c[0x0][0x214] ;  /* 0x0000850000087ab9 */ /* 0x000fe20000000800 */
[----:B------:R-:W-:Y:S01]  /*0580*/  UIADD3 UR33, UR7, -0x24c28bd8, URZ ;  /* 0xdb3d742807217890 */ /* 0x000fe2000fffe03f */
[----:B------:R-:W-:Y:S02]  /*0590*/  ISETP.GE.AND P0, PT, R0, UR8, PT ;  /* 0x0000000800007c0c */ /* 0x000fe4000bf06270 */
[----:B------:R-:W-:-:S11]  /*05a0*/  SHF.R.U64 R3, R8, 0x2, R9 ;  /* 0x0000000208037819 */ /* 0x000fd60000001209 */
[----:B------:R-:W-:Y:S05]  /*05b0*/  @P0 EXIT ;  /* 0x000000000000094d */ /* 0x000fea0003800000 */
[----:B01----:R-:W-:Y:S01]  /*05c0*/  IMAD.HI.U32 R5, R2, -0x326172a9, RZ ;  /* 0xcd9e8d5702057827 */ /* 0x003fe200078e00ff */
[----:B------:R-:W-:Y:S01]  /*05d0*/  SHF.R.U32.HI R4, RZ, 0x2, R9 ;  /* 0x00000002ff047819 */ /* 0x000fe20000011609 */
[----:B------:R-:W-:Y:S01]  /*05e0*/  BSSY B0, `(.L_x_3821) ;  /* 0x0000cb2000007945 */ /* 0x000fe20003800000 */
[----:B------:R-:W-:Y:S01]  /*05f0*/  LOP3.LUT R8, R8, 0x3, RZ, 0xc0, !PT ;  /* 0x0000000308087812 */ /* 0x000fe200078ec0ff */
[----:B------:R-:W-:Y:S01]  /*0600*/  IMAD.HI.U32 R6, R3, -0x2daee0ad, RZ ;  /* 0xd2511f5303067827 */ /* 0x000fe200078e00ff */
        /* <DEDUP_REMOVED lines=61> */
[----:B------:R-:W-:-:S04]  /*09e0*/  IMAD.WIDE.U32 R10, R9, -0x326172a9, RZ ;  /* 0xcd9e8d57090a7825 */ /* 0x000fc800078e00ff */
[----:B------:R-:W-:Y:S01]  /*09f0*/  IMAD.MOV.U32 R9, RZ, RZ, RZ ;  /* 0x000000ffff097224 */ /* 0x000fe200078e00ff */
[----:B------:R-:W-:Y:S02]  /*0a00*/  LOP3.LUT R6, R11, UR34, R7, 0x96, !PT ;  /* 0x000000220b067c12 */ /* 0x000fe4000f8e9607 */
[----:B------:R-:W-:Y:S01]  /*0a10*/  MOV R7, R10 ;  /* 0x0000000a00077202 */ /* 0x000fe20000000f00 */
[----:B------:R-:W-:-:S07]  /*0a20*/  IMAD R10, R12, -0x2daee0ad, RZ ;  /* 0xd2511f530c0a7824 */ /* 0x000fce00078e02ff */
.L_x_4088:
        /* <DEDUP_REMOVED lines=36> */
.L_x_3825:
[----:B------:R-:W-:-:S07]  /*0c70*/  IMAD.MOV.U32 R12, RZ, RZ, R7 ;  /* 0x000000ffff0c7224 */ /* 0x000fce00078e0007 */
.L_x_3826:
[----:B------:R-:W-:Y:S05]  /*0c80*/  BSYNC B2 ;  /* 0x0000000000027941 */ /* 0x000fea0003800000 */
.L_x_3824:
        /* <DEDUP_REMOVED lines=16> */
.L_x_3830:
[----:B------:R-:W-:Y:S05]  /*0d90*/  BSYNC B3 ;  /* 0x0000000000037941 */ /* 0x000fea0003800000 */
.L_x_3829:
[----:B------:R-:W-:Y:S01]  /*0da0*/  IMAD.HI.U32 R5, R2, -0x326172a9, RZ ;  /* 0xcd9e8d5702057827 */ /* 0x000fe200078e00ff */
[----:B------:R-:W-:-:S03]  /*0db0*/  LOP3.LUT R52, R52, UR7, R9, 0x96, !PT ;  /* 0x0000000734347c12 */ /* 0x000fc6000f8e9609 */
        /* <DEDUP_REMOVED lines=42> */
.L_x_3828:
[----:B------:R-:W-:Y:S05]  /*1060*/  BSYNC B2 ;  /* 0x0000000000027941 */ /* 0x000fea0003800000 */
.L_x_3827:
[----:B------:R-:W0:Y:S01]  /*1070*/  LDC R93, c[0x0][0x298] ;  /* 0x0000a600ff5d7b82 */ /* 0x000e220000000800 */
[----:B------:R-:W-:Y:S01]  /*1080*/  HFMA2.MMA R79, -RZ, RZ, 0.1171875, 0 ;  /* 0x2f800000ff4f7435 */ /* 0x000fe200000001ff */
[----:B------:R-:W-:Y:S02]  /*1090*/  ISETP.NE.U32.AND P2, PT, R56, RZ, PT ;  /* 0x000000ff3800720c */ /* 0x000fe40003f45070 */
[----:B------:R-:W-:Y:S01]  /*10a0*/  I2FP.F32.U32 R8, R12 ;  /* 0x0000000c00087245 */ /* 0x000fe20000201000 */
[----:B-----5:R-:W-:Y:S01]  /*10b0*/  IMAD.U32 R12, R48, 0x10000, RZ ;  /* 0x00010000300c7824 */ /* 0x020fe200078e00ff */
[----:B------:R-:W-:Y:S02]  /*10c0*/  ISETP.NE.AND.EX P2, PT, R57, RZ, PT, P2 ;  /* 0x000000ff3900720c */ /* 0x000fe40003f45320 */
[----:B------:R-:W1:Y:S03]  /*10d0*/  LDC R69, c[0x0][0x294] ;  /* 0x0000a500ff457b82 */ /* 0x000e660000000800 */
[----:B------:R-:W-:Y:S01]  /*10e0*/  FFMA.FTZ R8, R8, R79, 1.1641532182693481445e-10 ;  /* 0x2f00000008087423 */ /* 0x000fe2000001004f */
[----:B0-----:R-:W-:-:S04]  /*10f0*/  FMUL.FTZ R12, R12, R93 ;  /* 0x0000005d0c0c7220 */ /* 0x001fc80000410000 */
[----:B-1----:R-:W-:Y:S02]  /*1100*/  FSETP.GTU.FTZ.AND P3, PT, R8, R69, PT ;  /* 0x000000450800720b */ /* 0x002fe40003f7c000 */
[----:B------:R-:W-:Y:S02]  /*1110*/  PRMT R8, R48, 0x7632, R8 ;  /* 0x0000763230087816 */ /* 0x000fe40000000008 */
        /* <DEDUP_REMOVED lines=9> */
.L_x_3831:
        /* <DEDUP_REMOVED lines=12> */
.L_x_3834:
[----:B------:R-:W-:-:S07]  /*1270*/  MOV R13, R7 ;  /* 0x00000007000d7202 */ /* 0x000fce0000000f00 */
.L_x_3835:
[----:B------:R-:W-:Y:S05]  /*1280*/  BSYNC B2 ;  /* 0x0000000000027941 */ /* 0x000fea0003800000 */
.L_x_3833:
        /* <DEDUP_REMOVED lines=16> */
.L_x_3839:
[----:B------:R-:W-:Y:S05]  /*1390*/  BSYNC B3 ;  /* 0x0000000000037941 */ /* 0x000fea0003800000 */
.L_x_3838:
        /* <DEDUP_REMOVED lines=44> */
.L_x_3837:
[----:B------:R-:W-:Y:S05]  /*1660*/  BSYNC B2 ;  /* 0x0000000000027941 */ /* 0x000fea0003800000 */
.L_x_3836:
        /* <DEDUP_REMOVED lines=10> */
.L_x_3832:
        /* <DEDUP_REMOVED lines=12> */
.L_x_3841:
[----:B------:R-:W-:-:S07]  /*17d0*/  IMAD.MOV.U32 R13, RZ, RZ, R7 ;  /* 0x000000ffff0d7224 */ /* 0x000fce00078e0007 */
.L_x_3842:
[----:B------:R-:W-:Y:S05]  /*17e0*/  BSYNC B2 ;  /* 0x0000000000027941 */ /* 0x000fea0003800000 */
.L_x_3840:
        /* <DEDUP_REMOVED lines=16> */
.L_x_3846:
[----:B------:R-:W-:Y:S05]  /*18f0*/  BSYNC B3 ;  /* 0x0000000000037941 */ /* 0x000fea0003800000 */
.L_x_3845:
        /* <DEDUP_REMOVED lines=42> */
[----:B------:R-:W-:Y:S01]  /*1ba0*/  IMAD.MOV.U32 R7, RZ, RZ, R60 ;  /* 0x000000ffff077224 */ /* 0x000fe200078e003c */
[----:B------:R-:W-:-:S09]  /*1bb0*/  LOP3.LUT R5, R53, UR35, R56, 0x96, !PT ;  /* 0x0000002335057c12 */ /* 0x000fd2000f8e9638 */
.L_x_3844:
[----:B------:R-:W-:Y:S05]  /*1bc0*/  BSYNC B2 ;  /* 0x0000000000027941 */ /* 0x000fea0003800000 */
.L_x_3843:
        /* <DEDUP_REMOVED lines=15> */
.L_x_3847:
        /* <DEDUP_REMOVED lines=12> */
.L_x_3850:
[----:B------:R-:W-:-:S07]  /*1d80*/  MOV R8, R7 ;  /* 0x0000000700087202 */ /* 0x000fce0000000f00 */
.L_x_3851:
[----:B------:R-:W-:Y:S05]  /*1d90*/  BSYNC B2 ;  /* 0x0000000000027941 */ /* 0x000fea0003800000 */
.L_x_3849:
        /* <DEDUP_REMOVED lines=16> */
.L_x_3855:
[----:B------:R-:W-:Y:S05]  /*1ea0*/  BSYNC B3 ;  /* 0x0000000000037941 */ /* 0x000fea0003800000 */
.L_x_3854:
        /* <DEDUP_REMOVED lines=44> */
.L_x_3853:
[----:B------:R-:W-:Y:S05]  /*2170*/  BSYNC B2 ;  /* 0x0000000000027941 */ /* 0x000fea0003800000 */
.L_x_3852:
        /* <DEDUP_REMOVED lines=8> */
[----:B------:R-:W-:Y:S02]  /*2200*/  FSEL R52, R52, RZ, !P3 ;  /* 0x000000ff34347208 */ /* 0x000fe40005800000 */
[----:B------:R-:W-:-:S03]  /*2210*/  @P0 SHF.L.U32 R8, R8, 0x10, RZ ;  /* 0x0000001008080819 */ /* 0x000fc600000006ff */
[----:B------:R-:W-:-:S04]  /*2220*/  FADD.FTZ R13, R52, R13 ;  /* 0x0000000d340d7221 */ /* 0x000fc80000010000 */
[----:B------:R-:W-:-:S07]  /*2230*/  @P0 FADD.FTZ R13, R8, R13 ;  /* 0x0000000d080d0221 */ /* 0x000fce0000010000 */
.L_x_3848:
        /* <DEDUP_REMOVED lines=12> */
.L_x_3857:
[----:B------:R-:W-:-:S07]  /*2300*/  IMAD.MOV.U32 R8, RZ, RZ, R7 ;  /* 0x000000ffff087224 */ /* 0x000fce00078e0007 */
.L_x_3858:
[----:B------:R-:W-:Y:S05]  /*2310*/  BSYNC B2 ;  /* 0x0000000000027941 */ /* 0x000fea0003800000 */
.L_x_3856:
        /* <DEDUP_REMOVED lines=16> */
.L_x_3862:
[----:B------:R-:W-:Y:S05]  /*2420*/  BSYNC B3 ;  /* 0x0000000000037941 */ /* 0x000fea0003800000 */
.L_x_3861:
        /* <DEDUP_REMOVED lines=44> */
.L_x_3860:
[----:B------:R-:W-:Y:S05]  /*26f0*/  BSYNC B2 ;  /* 0x0000000000027941 */ /* 0x000fea0003800000 */
.L_x_3859:
        /* <DEDUP_REMOVED lines=15> */
.L_x_3863:
        /* <DEDUP_REMOVED lines=12> */
.L_x_3866:
[----:B------:R-:W-:-:S07]  /*28b0*/  MOV R48, R7 ;  /* 0x0000000700307202 */ /* 0x000fce0000000f00 */
.L_x_3867:
[----:B------:R-:W-:Y:S05]  /*28c0*/  BSYNC B2 ;  /* 0x0000000000027941 */ /* 0x000fea0003800000 */
.L_x_3865:
        /* <DEDUP_REMOVED lines=16> */
.L_x_3871:
[----:B------:R-:W-:Y:S05]  /*29d0*/  BSYNC B3 ;  /* 0x0000000000037941 */ /* 0x000fea0003800000 */
.L_x_3870:
        /* <DEDUP_REMOVED lines=44> */
.L_x_3869:
[----:B------:R-:W-:Y:S05]  /*2ca0*/  BSYNC B2 ;  /* 0x0000000000027941 */ /* 0x000fea0003800000 */
.L_x_3868:
        /* <DEDUP_REMOVED lines=10> */
.L_x_3864:
        /* <DEDUP_REMOVED lines=12> */
.L_x_3873:
[----:B------:R-:W-:-:S07]  /*2e10*/  IMAD.MOV.U32 R48, RZ, RZ, R7 ;  /* 0x000000ffff307224 */ /* 0x000fce00078e0007 */
.L_x_3874:
[----:B------:R-:W-:Y:S05]  /*2e20*/  BSYNC B2 ;  /* 0x0000000000027941 */ /* 0x000fea0003800000 */
.L_x_3872:
        /* <DEDUP_REMOVED lines=16> */
.L_x_3878:
[----:B------:R-:W-:Y:S05]  /*2f30*/  BSYNC B3 ;  /* 0x0000000000037941 */ /* 0x000fea0003800000 */
.L_x_3877:
        /* <DEDUP_REMOVED lines=44> */
.L_x_3876:
[----:B------:R-:W-:Y:S05]  /*3200*/  BSYNC B2 ;  /* 0x0000000000027941 */ /* 0x000fea0003800000 */
.L_x_3875:
        /* <DEDUP_REMOVED lines=15> */
.L_x_3879:
        /* <DEDUP_REMOVED lines=12> */
.L_x_3882:
[----:B------:R-:W-:-:S07]  /*33c0*/  MOV R8, R7 ;  /* 0x0000000700087202 */ /* 0x000fce0000000f00 */
.L_x_3883:
[----:B------:R-:W-:Y:S05]  /*33d0*/  BSYNC B2 ;  /* 0x0000000000027941 */ /* 0x000fea0003800000 */
.L_x_3881:
        /* <DEDUP_REMOVED lines=16> */
.L_x_3887:
[----:B------:R-:W-:Y:S05]  /*34e0*/  BSYNC B3 ;  /* 0x0000000000037941 */ /* 0x000fea0003800000 */
.L_x_3886:
        /* <DEDUP_REMOVED lines=44> */
.L_x_3885:
[----:B------:R-:W-:Y:S05]  /*37b0*/  BSYNC B2 ;  /* 0x0000000000027941 */ /* 0x000fea0003800000 */
.L_x_3884:
        /* <DEDUP_REMOVED lines=12> */
.L_x_3880:
        /* <DEDUP_REMOVED lines=12> */
.L_x_3889:
[----:B------:R-:W-:-:S07]  /*3940*/  IMAD.MOV.U32 R8, RZ, RZ, R7 ;  /* 0x000000ffff087224 */ /* 0x000fce00078e0007 */
.L_x_3890:
[----:B------:R-:W-:Y:S05]  /*3950*/  BSYNC B2 ;  /* 0x0000000000027941 */ /* 0x000fea0003800000 */
.L_x_3888:
        /* <DEDUP_REMOVED lines=16> */
.L_x_3894:
[----:B------:R-:W-:Y:S05]  /*3a60*/  BSYNC B3 ;  /* 0x0000000000037941 */ /* 0x000fea0003800000 */
.L_x_3893:
        /* <DEDUP_REMOVED lines=44> */
.L_x_3892:
[----:B------:R-:W-:Y:S05]  /*3d30*/  BSYNC B2 ;  /* 0x0000000000027941 */ /* 0x000fea0003800000 */
.L_x_3891:
        /* <DEDUP_REMOVED lines=15> */
.L_x_3895:
        /* <DEDUP_REMOVED lines=12> */
.L_x_3898:
[----:B------:R-:W-:-:S07]  /*3ef0*/  MOV R48, R7 ;  /* 0x0000000700307202 */ /* 0x000fce0000000f00 */
.L_x_3899:
[----:B------:R-:W-:Y:S05]  /*3f00*/  BSYNC B2 ;  /* 0x0000000000027941 */ /* 0x000fea0003800000 */
.L_x_3897:
        /* <DEDUP_REMOVED lines=16> */
.L_x_3903:
[----:B------:R-:W-:Y:S05]  /*4010*/  BSYNC B3 ;  /* 0x0000000000037941 */ /* 0x000fea0003800000 */
.L_x_3902:
        /* <DEDUP_REMOVED lines=44> */
.L_x_3901:
[----:B------:R-:W-:Y:S05]  /*42e0*/  BSYNC B2 ;  /* 0x0000000000027941 */ /* 0x000fea0003800000 */
.L_x_3900:
[----:B------:R-:W0:Y:S01]  /*42f0*/  LDC R49, c[0x0][0x294] ;  /* 0x0000a500ff317b82 */ /* 0x000e220000000800 */
[----:B------:R-:W-:Y:S01]  /*4300*/  I2FP.F32.U32 R48, R48 ;  /* 0x0000003000307245 */ /* 0x000fe20000201000 */
[----:B------:R-:W-:Y:S01]  /*4310*/  IMAD.U32 R60, R46, 0x10000, RZ ;  /* 0x000100002e3c7824 */ /* 0x000fe200078e00ff */
[----:B------:R-:W-:-:S03]  /*4320*/  @P0 SHF.L.U32 R57, R42, 0x10, RZ ;  /* 0x000000102a390819 */ /* 0x000fc600000006ff */
[----:B------:R-:W-:Y:S01]  /*4330*/  FFMA.FTZ R48, R48, R79, 1.1641532182693481445e-10 ;  /* 0x2f00000030307423 */ /* 0x000fe2000001004f */
[----:B------:R-:W-:-:S04]  /*4340*/  FMUL.FTZ R60, R60, R93 ;  /* 0x0000005d3c3c7220 */ /* 0x000fc80000410000 */
[----:B0-----:R-:W-:-:S04]  /*4350*/  FSETP.GTU.FTZ.AND P3, PT, R48, R49, PT ;  /* 0x000000313000720b */ /* 0x001fc80003f7c000 */
[----:B------:R-:W-:Y:S02]  /*4360*/  FSEL R49, R60, RZ, !P3 ;  /* 0x000000ff3c317208 */ /* 0x000fe40005800000 */
[----:B------:R-:W-:-:S03]  /*4370*/  SEL R88, RZ, 0x1, P3 ;  /* 0x00000001ff587807 */ /* 0x000fc60001800000 */
[----:B------:R-:W-:-:S04]  /*4380*/  FADD.FTZ R56, R49, R56 ;  /* 0x0000003831387221 */ /* 0x000fc80000010000 */
[----:B------:R-:W-:-:S07]  /*4390*/  @P0 FADD.FTZ R56, R57, R56 ;  /* 0x0000003839380221 */ /* 0x000fce0000010000 */
.L_x_3896:
        /* <DEDUP_REMOVED lines=12> */
.L_x_3905:
[----:B------:R-:W-:-:S07]  /*4460*/  IMAD.MOV.U32 R48, RZ, RZ, R7 ;  /* 0x000000ffff307224 */ /* 0x000fce00078e0007 */
.L_x_3906:
[----:B------:R-:W-:Y:S05]  /*4470*/  BSYNC B2 ;  /* 0x0000000000027941 */ /* 0x000fea0003800000 */
.L_x_3904:
        /* <DEDUP_REMOVED lines=16> */
.L_x_3910:
[----:B------:R-:W-:Y:S05]  /*4580*/  BSYNC B3 ;  /* 0x0000000000037941 */ /* 0x000fea0003800000 */
.L_x_3909:
        /* <DEDUP_REMOVED lines=44> */
.L_x_3908:
[----:B------:R-:W-:Y:S05]  /*4850*/  BSYNC B2 ;  /* 0x0000000000027941 */ /* 0x000fea0003800000 */
.L_x_3907:
[----:B------:R-:W0:Y:S01]  /*4860*/  LDC R70, c[0x0][0x294] ;  /* 0x0000a500ff467b82 */ /* 0x000e220000000800 */
[----:B------:R-:W-:Y:S01]  /*4870*/  I2FP.F32.U32 R48, R48 ;  /* 0x0000003000307245 */ /* 0x000fe20000201000 */
[----:B------:R-:W-:-:S04]  /*4880*/  IMAD.U32 R8, R8, 0x10000, RZ ;  /* 0x0001000008087824 */ /* 0x000fc800078e00ff */
[----:B------:R-:W-:Y:S01]  /*4890*/  FFMA.FTZ R48, R48, R79, 1.1641532182693481445e-10 ;  /* 0x2f00000030307423 */ /* 0x000fe2000001004f */
[----:B------:R-:W-:-:S04]  /*48a0*/  FMUL.FTZ R8, R8, R93 ;  /* 0x0000005d08087220 */ /* 0x000fc80000410000 */
[----:B0-----:R-:W-:-:S04]  /*48b0*/  FSETP.GTU.FTZ.AND P3, PT, R48, R70, PT ;  /* 0x000000463000720b */ /* 0x001fc80003f7c000 */
        /* <DEDUP_REMOVED lines=9> */
.L_x_3911:
        /* <DEDUP_REMOVED lines=12> */
.L_x_3914:
[----:B------:R-:W-:-:S07]  /*4a10*/  MOV R8, R7 ;  /* 0x0000000700087202 */ /* 0x000fce0000000f00 */
.L_x_3915:
[----:B------:R-:W-:Y:S05]  /*4a20*/  BSYNC B2 ;  /* 0x0000000000027941 */ /* 0x000fea0003800000 */
.L_x_3913:
        /* <DEDUP_REMOVED lines=16> */
.L_x_3919:
[----:B------:R-:W-:Y:S05]  /*4b30*/  BSYNC B3 ;  /* 0x0000000000037941 */ /* 0x000fea0003800000 */
.L_x_3918:
        /* <DEDUP_REMOVED lines=44> */
.L_x_3917:
[----:B------:R-:W-:Y:S05]  /*4e00*/  BSYNC B2 ;  /* 0x0000000000027941 */ /* 0x000fea0003800000 */
.L_x_3916:
        /* <DEDUP_REMOVED lines=12> */
.L_x_3912:
        /* <DEDUP_REMOVED lines=12> */
.L_x_3921:
[----:B------:R-:W-:-:S07]  /*4f90*/  IMAD.MOV.U32 R8, RZ, RZ, R7 ;  /* 0x000000ffff087224 */ /* 0x000fce00078e0007 */
.L_x_3922:
[----:B------:R-:W-:Y:S05]  /*4fa0*/  BSYNC B2 ;  /* 0x0000000000027941 */ /* 0x000fea0003800000 */
.L_x_3920:
        /* <DEDUP_REMOVED lines=16> */
.L_x_3926:
[----:B------:R-:W-:Y:S05]  /*50b0*/  BSYNC B3 ;  /* 0x0000000000037941 */ /* 0x000fea0003800000 */
.L_x_3925:
        /* <DEDUP_REMOVED lines=44> */
.L_x_3924:
[----:B------:R-:W-:Y:S05]  /*5380*/  BSYNC B2 ;  /* 0x0000000000027941 */ /* 0x000fea0003800000 */
.L_x_3923:
[----:B------:R-:W0:Y:S01]  /*5390*/  LDC R61, c[0x0][0x294] ;  /* 0x0000a500ff3d7b82 */ /* 0x000e220000000800 */
[----:B------:R-:W-:Y:S01]  /*53a0*/  I2FP.F32.U32 R8, R8 ;  /* 0x0000000800087245 */ /* 0x000fe20000201000 */
[----:B------:R-:W-:-:S04]  /*53b0*/  IMAD.U32 R50, R51, 0x10000, RZ ;  /* 0x0001000033327824 */ /* 0x000fc800078e00ff */
[----:B------:R-:W-:Y:S01]  /*53c0*/  FFMA.FTZ R48, R8, R79, 1.1641532182693481445e-10 ;  /* 0x2f00000008307423 */ /* 0x000fe2000001004f */
[----:B------:R-:W-:Y:S01]  /*53d0*/  FMUL.FTZ R50, R50, R93 ;  /* 0x0000005d32327220 */ /* 0x000fe20000410000 */
[----:B------:R-:W-:-:S03]  /*53e0*/  PRMT R8, R51, 0x7632, R8 ;  /* 0x0000763233087816 */ /* 0x000fc60000000008 */
[----:B0-----:R-:W-:-:S04]  /*53f0*/  FSETP.GTU.FTZ.AND P4, PT, R48, R61, PT ;  /* 0x0000003d3000720b */ /* 0x001fc80003f9c000 */
        /* <DEDUP_REMOVED lines=8> */
.L_x_3927:
        /* <DEDUP_REMOVED lines=12> */
.L_x_3930:
[----:B------:R-:W-:-:S07]  /*5540*/  MOV R48, R7 ;  /* 0x0000000700307202 */ /* 0x000fce0000000f00 */
.L_x_3931:
[----:B------:R-:W-:Y:S05]  /*5550*/  BSYNC B2 ;  /* 0x0000000000027941 */ /* 0x000fea0003800000 */
.L_x_3929:
        /* <DEDUP_REMOVED lines=16> */
.L_x_3935:
[----:B------:R-:W-:Y:S05]  /*5660*/  BSYNC B3 ;  /* 0x0000000000037941 */ /* 0x000fea0003800000 */
.L_x_3934:
        /* <DEDUP_REMOVED lines=44> */
.L_x_3933:
[----:B------:R-:W-:Y:S05]  /*5930*/  BSYNC B2 ;  /* 0x0000000000027941 */ /* 0x000fea0003800000 */
.L_x_3932:
        /* <DEDUP_REMOVED lines=10> */
.L_x_3928:
        /* <DEDUP_REMOVED lines=12> */
.L_x_3937:
[----:B------:R-:W-:-:S07]  /*5aa0*/  IMAD.MOV.U32 R48, RZ, RZ, R7 ;  /* 0x000000ffff307224 */ /* 0x000fce00078e0007 */
.L_x_3938:
[----:B------:R-:W-:Y:S05]  /*5ab0*/  BSYNC B2 ;  /* 0x0000000000027941 */ /* 0x000fea0003800000 */
.L_x_3936:
        /* <DEDUP_REMOVED lines=16> */
.L_x_3942:
[----:B------:R-:W-:Y:S05]  /*5bc0*/  BSYNC B3 ;  /* 0x0000000000037941 */ /* 0x000fea0003800000 */
.L_x_3941:
        /* <DEDUP_REMOVED lines=44> */
.L_x_3940:
[----:B------:R-:W-:Y:S05]  /*5e90*/  BSYNC B2 ;  /* 0x0000000000027941 */ /* 0x000fea0003800000 */
.L_x_3939:
        /* <DEDUP_REMOVED lines=9> */
[----:B------:R-:W-:-:S04]  /*5f30*/  PRMT R8, R43, 0x7632, R8 ;  /* 0x000076322b087816 */ /* 0x000fc80000000008 */
[----:B------:R-:W-:Y:S01]  /*5f40*/  SHF.L.U32 R48, R8, 0x10, RZ ;  /* 0x0000001008307819 */ /* 0x000fe200000006ff */
[----:B------:R-:W-:-:S04]  /*5f50*/  IMAD.MOV.U32 R8, RZ, RZ, R49 ;  /* 0x000000ffff087224 */ /* 0x000fc800078e0031 */
[----:B------:R-:W-:Y:S01]  /*5f60*/  FADD.FTZ R61, R48, R61 ;  /* 0x0000003d303d7221 */ /* 0x000fe20000010000 */
[----:B------:R-:W-:Y:S06]  /*5f70*/  BRA `(.L_x_3944) ;  /* 0x0000000400647947 */ /* 0x000fec0003800000 */
.L_x_3943:
        /* <DEDUP_REMOVED lines=12> */
.L_x_3946:
[----:B------:R-:W-:-:S07]  /*6040*/  MOV R48, R7 ;  /* 0x0000000700307202 */ /* 0x000fce0000000f00 */
.L_x_3947:
[----:B------:R-:W-:Y:S05]  /*6050*/  BSYNC B2 ;  /* 0x0000000000027941 */ /* 0x000fea0003800000 */
.L_x_3945:
        /* <DEDUP_REMOVED lines=16> */
.L_x_3951:
[----:B------:R-:W-:Y:S05]  /*6160*/  BSYNC B3 ;  /* 0x0000000000037941 */ /* 0x000fea0003800000 */
.L_x_3950:
        /* <DEDUP_REMOVED lines=44> */
.L_x_3949:
[----:B------:R-:W-:Y:S05]  /*6430*/  BSYNC B2 ;  /* 0x0000000000027941 */ /* 0x000fea0003800000 */
.L_x_3948:
[----:B------:R-:W0:Y:S01]  /*6440*/  LDC R51, c[0x0][0x294] ;  /* 0x0000a500ff337b82 */ /* 0x000e220000000800 */
[----:B------:R-:W-:Y:S02]  /*6450*/  I2FP.F32.U32 R48, R48 ;  /* 0x0000003000307245 */ /* 0x000fe40000201000 */
[----:B------:R-:W-:-:S03]  /*6460*/  PRMT R49, R47, 0x7632, R49 ;  /* 0x000076322f317816 */ /* 0x000fc60000000031 */
[----:B------:R-:W-:Y:S02]  /*6470*/  FFMA.FTZ R48, R48, R79, 1.1641532182693481445e-10 ;  /* 0x2f00000030307423 */ /* 0x000fe4000001004f */
[----:B------:R-:W-:-:S04]  /*6480*/  IMAD.U32 R50, R49, 0x10000, RZ ;  /* 0x0001000031327824 */ /* 0x000fc800078e00ff */
[----:B------:R-:W-:Y:S01]  /*6490*/  FMUL.FTZ R50, R50, R93 ;  /* 0x0000005d32327220 */ /* 0x000fe20000410000 */
[----:B0-----:R-:W-:Y:S02]  /*64a0*/  FSETP.GTU.FTZ.AND P2, PT, R48, R51, PT ;  /* 0x000000333000720b */ /* 0x001fe40003f5c000 */
[----:B------:R-:W-:Y:S02]  /*64b0*/  @P0 PRMT R48, R43, 0x7632, R48 ;  /* 0x000076322b300816 */ /* 0x000fe40000000030 */
[----:B------:R-:W-:Y:S02]  /*64c0*/  FSEL R50, R50, RZ, !P2 ;  /* 0x000000ff32327208 */ /* 0x000fe40005000000 */
[----:B------:R-:W-:Y:S02]  /*64d0*/  @P0 SHF.L.U32 R48, R48, 0x10, RZ ;  /* 0x0000001030300819 */ /* 0x000fe400000006ff */
[----:B------:R-:W-:Y:S01]  /*64e0*/  SEL R66, RZ, 0x1, P2 ;  /* 0x00000001ff427807 */ /* 0x000fe20001000000 */
[----:B------:R-:W-:-:S04]  /*64f0*/  FADD.FTZ R61, R50, R61 ;  /* 0x0000003d323d7221 */ /* 0x000fc80000010000 */
[----:B------:R-:W-:-:S07]  /*6500*/  @P0 FADD.FTZ R61, R48, R61 ;  /* 0x0000003d303d0221 */ /* 0x000fce0000010000 */
.L_x_3944:
[----:B------:R-:W-:Y:S02]  /*6510*/  ISETP.NE.AND P0, PT, R74, RZ, PT ;  /* 0x000000ff4a00720c */ /* 0x000fe40003f05270 */
[----:B------:R-:W-:Y:S02]  /*6520*/  ISETP.NE.AND P2, PT, R78, RZ, PT ;  /* 0x000000ff4e00720c */ /* 0x000fe40003f45270 */
[----:B------:R-:W-:Y:S02]  /*6530*/  ISETP.NE.AND P6, PT, R69, RZ, PT ;  /* 0x000000ff4500720c */ /* 0x000fe40003fc5270 */
[----:B------:R-:W-:Y:S02]  /*6540*/  SEL R78, RZ, 0x1000000, P5 ;  /* 0x01000000ff4e7807 */ /* 0x000fe40002800000 */
[----:B------:R-:W-:Y:S02]  /*6550*/  ISETP.NE.AND P5, PT, R77, RZ, PT ;  /* 0x000000ff4d00720c */ /* 0x000fe40003fa5270 */
[----:B------:R-:W-:-:S02]  /*6560*/  SEL R69, RZ, 0x1, P0 ;  /* 0x00000001ff457807 */ /* 0x000fc40000000000 */
[----:B------:R-:W-:Y:S02]  /*6570*/  SEL R77, RZ, 0x10000, P4 ;  /* 0x00010000ff4d7807 */ /* 0x000fe40002000000 */
[C---:B------:R-:W-:Y:S02]  /*6580*/  LEA R64, P0, R11.reuse, UR12, 0x4 ;  /* 0x0000000c0b407c11 */ /* 0x040fe4000f8020ff */
        /* <DEDUP_REMOVED lines=9> */
[----:B------:R-:W-:-:S04]  /*6620*/  SEL R74, RZ, 0x100, P3 ;  /* 0x00000100ff4a7807 */ /* 0x000fc80001800000 */
[----:B------:R-:W-:Y:S02]  /*6630*/  LOP3.LUT R74, R74, R78, R77, 0xfe, !PT ;  /* 0x0000004e4a4a7212 */ /* 0x000fe400078efe4d */
[----:B------:R-:W-:Y:S01]  /*6640*/  SEL R77, RZ, 0x1, P6 ;  /* 0x00000001ff4d7807 */ /* 0x000fe20003000000 */
[----:B0-----:R-:W-:-:S04]  /*6650*/  IMAD.WIDE.U32 R64, R69, 0x1000000, RZ ;  /* 0x0100000045407825 */ /* 0x001fc800078e00ff */
[----:B------:R-:W-:Y:S01]  /*6660*/  IMAD.WIDE.U32 R50, R70, 0x10000, RZ ;  /* 0x0001000046327825 */ /* 0x000fe200078e00ff */
[----:B------:R-:W-:Y:S02]  /*6670*/  LOP3.LUT R77, R65, R74, R77, 0xfe, !PT ;  /* 0x0000004a414d7212 */ /* 0x000fe400078efe4d */
[----:B------:R-:W-:Y:S01]  /*6680*/  SHF.L.U64.HI R70, R11, 0x3, RZ ;  /* 0x000000030b467819 */ /* 0x000fe200000102ff */
[----:B------:R-:W-:-:S04]  /*6690*/  IMAD.WIDE.U32 R48, R71, 0x100, RZ ;  /* 0x0000010047307825 */ /* 0x000fc800078e00ff */
[----:B------:R-:W-:Y:S01]  /*66a0*/  IMAD.SHL.U32 R69, R11, 0x8, RZ ;  /* 0x000000080b457824 */ /* 0x000fe200078e00ff */
[----:B------:R-:W-:Y:S02]  /*66b0*/  LOP3.LUT R71, R48, R64, R50, 0xfe, !PT ;  /* 0x0000004030477212 */ /* 0x000fe400078efe32 */
[----:B------:R-:W-:Y:S02]  /*66c0*/  SEL R48, RZ, 0x1, P2 ;  /* 0x00000001ff307807 */ /* 0x000fe40001000000 */
[----:B------:R-:W-:Y:S02]  /*66d0*/  IADD3 R50, P0, R69, UR14, RZ ;  /* 0x0000000e45327c10 */ /* 0x000fe4000ff1e0ff */
[----:B------:R-:W-:Y:S02]  /*66e0*/  LOP3.LUT R49, R49, R77, R51, 0xfe, !PT ;  /* 0x0000004d31317212 */ /* 0x000fe400078efe33 */
[----:B------:R-:W-:Y:S02]  /*66f0*/  IADD3.X R51, R70, UR15, RZ, P0, !PT ;  /* 0x0000000f46337c10 */ /* 0x000fe400087fe4ff */
        /* <DEDUP_REMOVED lines=15> */
[----:B------:R-:W-:-:S03]  /*67f0*/  IMAD.WIDE.U32 R50, R50, 0x10000, RZ ;  /* 0x0001000032327825 */ /* 0x000fc600078e00ff */
[----:B------:R-:W-:Y:S02]  /*6800*/  LOP3.LUT R50, R64, R48, R50, 0xfe, !PT ;  /* 0x0000003040327212 */ /* 0x000fe400078efe32 */
[----:B------:R-:W-:Y:S02]  /*6810*/  LOP3.LUT R51, R51, R71, R49, 0xfe, !PT ;  /* 0x0000004733337212 */ /* 0x000fe400078efe31 */
[----:B------:R-:W-:Y:S02]  /*6820*/  IADD3 R48, P0, R69, UR16, RZ ;  /* 0x0000001045307c10 */ /* 0x000fe4000ff1e0ff */
[----:B------:R-:W-:Y:S02]  /*6830*/  LOP3.LUT R50, R50, 0xff, R89, 0xf8, !PT ;  /* 0x000000ff32327812 */ /* 0x000fe400078ef859 */
[----:B------:R-:W-:Y:S02]  /*6840*/  IADD3.X R49, R70, UR17, RZ, P0, !PT ;  /* 0x0000001146317c10 */ /* 0x000fe400087fe4ff */
[----:B------:R-:W-:-:S05]  /*6850*/  LOP3.LUT R51, R51, R65, RZ, 0xfc, !PT ;  /* 0x0000004133337212 */ /* 0x000fca00078efcff */
[----:B------:R1:W-:Y:S02]  /*6860*/  STG.E.64 desc[UR4][R48.64], R50 ;  /* 0x0000003230007986 */ /* 0x0003e4000c101b04 */
.L_x_3952:
[----:B------:R-:W-:-:S07]  /*6870*/  IADD3 R69, R11, 0x20, RZ ;  /* 0x000000200b457810 */ /* 0x000fce0007ffe0ff */
.L_x_3823:
[----:B------:R-:W-:Y:S05]  /*6880*/  BSYNC B1 ;  /* 0x0000000000017941 */ /* 0x000fea0003800000 */
.L_x_3822:
        /* <DEDUP_REMOVED lines=29> */
.L_x_3956:
[----:B------:R-:W-:-:S07]  /*6a60*/  IMAD.MOV.U32 R54, RZ, RZ, R7 ;  /* 0x000000ffff367224 */ /* 0x000fce00078e0007 */
.L_x_3957:
[----:B------:R-:W-:Y:S05]  /*6a70*/  BSYNC B2 ;  /* 0x0000000000027941 */ /* 0x000fea0003800000 */
.L_x_3955:
        /* <DEDUP_REMOVED lines=16> */
.L_x_3961:
[----:B------:R-:W-:Y:S05]  /*6b80*/  BSYNC B3 ;  /* 0x0000000000037941 */ /* 0x000fea0003800000 */
.L_x_3960:
        /* <DEDUP_REMOVED lines=44> */
.L_x_3959:
[----:B------:R-:W-:Y:S05]  /*6e50*/  BSYNC B2 ;  /* 0x0000000000027941 */ /* 0x000fea0003800000 */
.L_x_3958:
[----:B------:R-:W0:Y:S01]  /*6e60*/  LDC R71, c[0x0][0x298] ;  /* 0x0000a600ff477b82 */ /* 0x000e220000000800 */
[----:B------:R-:W-:Y:S01]  /*6e70*/  ISETP.NE.U32.AND P2, PT, R14, RZ, PT ;  /* 0x000000ff0e00720c */ /* 0x000fe20003f45070 */
[----:B------:R-:W-:Y:S01]  /*6e80*/  IMAD.MOV.U32 R93, RZ, RZ, 0x2f800000 ;  /* 0x2f800000ff5d7424 */ /* 0x000fe200078e00ff */
[----:B------:R-:W-:Y:S01]  /*6e90*/  I2FP.F32.U32 R8, R54 ;  /* 0x0000003600087245 */ /* 0x000fe20000201000 */
[----:B-----5:R-:W-:Y:S01]  /*6ea0*/  IMAD.U32 R14, R48, 0x10000, RZ ;  /* 0x00010000300e7824 */ /* 0x020fe200078e00ff */
[----:B------:R-:W-:-:S03]  /*6eb0*/  ISETP.NE.AND.EX P2, PT, R15, RZ, PT, P2 ;  /* 0x000000ff0f00720c */ /* 0x000fc60003f45320 */
[----:B------:R-:W1:Y:S01]  /*6ec0*/  LDC R70, c[0x0][0x294] ;  /* 0x0000a500ff467b82 */ /* 0x000e620000000800 */
[----:B------:R-:W-:Y:S01]  /*6ed0*/  FFMA.FTZ R8, R8, R93, 1.1641532182693481445e-10 ;  /* 0x2f00000008087423 */ /* 0x000fe2000001005d */
[----:B0-----:R-:W-:-:S04]  /*6ee0*/  FMUL.FTZ R14, R14, R71 ;  /* 0x000000470e0e7220 */ /* 0x001fc80000410000 */
[----:B-1----:R-:W-:Y:S02]  /*6ef0*/  FSETP.GTU.FTZ.AND P3, PT, R8, R70, PT ;  /* 0x000000460800720b */ /* 0x002fe40003f7c000 */
[----:B------:R-:W-:Y:S02]  /*6f00*/  PRMT R8, R48, 0x7632, R8 ;  /* 0x0000763230087816 */ /* 0x000fe40000000008 */
        /* <DEDUP_REMOVED lines=9> */
.L_x_3962:
        /* <DEDUP_REMOVED lines=12> */
.L_x_3965:
[----:B------:R-:W-:-:S07]  /*7060*/  IMAD.MOV.U32 R15, RZ, RZ, R7 ;  /* 0x000000ffff0f7224 */ /* 0x000fce00078e0007 */
.L_x_3966:
[----:B------:R-:W-:Y:S05]  /*7070*/  BSYNC B2 ;  /* 0x0000000000027941 */ /* 0x000fea0003800000 */
.L_x_3964:
        /* <DEDUP_REMOVED lines=16> */
.L_x_3970:
[----:B------:R-:W-:Y:S05]  /*7180*/  BSYNC B3 ;  /* 0x0000000000037941 */ /* 0x000fea0003800000 */
.L_x_3969:
        /* <DEDUP_REMOVED lines=44> */
.L_x_3968:
[----:B------:R-:W-:Y:S05]  /*7450*/  BSYNC B2 ;  /* 0x0000000000027941 */ /* 0x000fea0003800000 */
.L_x_3967:
        /* <DEDUP_REMOVED lines=10> */
.L_x_3963:
        /* <DEDUP_REMOVED lines=12> */
.L_x_3972:
[----:B------:R-:W-:-:S07]  /*75c0*/  MOV R15, R7 ;  /* 0x00000007000f7202 */ /* 0x000fce0000000f00 */
.L_x_3973:
[----:B------:R-:W-:Y:S05]  /*75d0*/  BSYNC B2 ;  /* 0x0000000000027941 */ /* 0x000fea0003800000 */
.L_x_3971:
        /* <DEDUP_REMOVED lines=16> */
.L_x_3977:
[----:B------:R-:W-:Y:S05]  /*76e0*/  BSYNC B3 ;  /* 0x0000000000037941 */ /* 0x000fea0003800000 */
.L_x_3976:
        /* <DEDUP_REMOVED lines=44> */
.L_x_3975:
[----:B------:R-:W-:Y:S05]  /*79b0*/  BSYNC B2 ;  /* 0x0000000000027941 */ /* 0x000fea0003800000 */
.L_x_3974:
        /* <DEDUP_REMOVED lines=15> */
.L_x_3978:
        /* <DEDUP_REMOVED lines=12> */
.L_x_3981:
[----:B------:R-:W-:-:S07]  /*7b70*/  IMAD.MOV.U32 R8, RZ, RZ, R7 ;  /* 0x000000ffff087224 */ /* 0x000fce00078e0007 */
.L_x_3982:
[----:B------:R-:W-:Y:S05]  /*7b80*/  BSYNC B2 ;  /* 0x0000000000027941 */ /* 0x000fea0003800000 */
.L_x_3980:
        /* <DEDUP_REMOVED lines=16> */
.L_x_3986:
[----:B------:R-:W-:Y:S05]  /*7c90*/  BSYNC B3 ;  /* 0x0000000000037941 */ /* 0x000fea0003800000 */
.L_x_3985:
        /* <DEDUP_REMOVED lines=44> */
.L_x_3984:
[----:B------:R-:W-:Y:S05]  /*7f60*/  BSYNC B2 ;  /* 0x0000000000027941 */ /* 0x000fea0003800000 */
.L_x_3983:
        /* <DEDUP_REMOVED lines=12> */
.L_x_3979:
        /* <DEDUP_REMOVED lines=12> */
.L_x_3988:
[----:B------:R-:W-:-:S07]  /*80f0*/  MOV R8, R7 ;  /* 0x0000000700087202 */ /* 0x000fce0000000f00 */
.L_x_3989:
[----:B------:R-:W-:Y:S05]  /*8100*/  BSYNC B2 ;  /* 0x0000000000027941 */ /* 0x000fea0003800000 */
.L_x_3987:
        /* <DEDUP_REMOVED lines=16> */
.L_x_3993:
[----:B------:R-:W-:Y:S05]  /*8210*/  BSYNC B3 ;  /* 0x0000000000037941 */ /* 0x000fea0003800000 */
.L_x_3992:
        /* <DEDUP_REMOVED lines=44> */
.L_x_3991:
[----:B------:R-:W-:Y:S05]  /*84e0*/  BSYNC B2 ;  /* 0x0000000000027941 */ /* 0x000fea0003800000 */
.L_x_3990:
        /* <DEDUP_REMOVED lines=15> */
.L_x_3994:
        /* <DEDUP_REMOVED lines=12> */
.L_x_3997:
[----:B------:R-:W-:-:S07]  /*86a0*/  IMAD.MOV.U32 R48, RZ, RZ, R7 ;  /* 0x000000ffff307224 */ /* 0x000fce00078e0007 */
.L_x_3998:
[----:B------:R-:W-:Y:S05]  /*86b0*/  BSYNC B2 ;  /* 0x0000000000027941 */ /* 0x000fea0003800000 */
.L_x_3996:
        /* <DEDUP_REMOVED lines=16> */
.L_x_4002:
[----:B------:R-:W-:Y:S05]  /*87c0*/  BSYNC B3 ;  /* 0x0000000000037941 */ /* 0x000fea0003800000 */
.L_x_4001:
        /* <DEDUP_REMOVED lines=44> */
.L_x_4000:
[----:B------:R-:W-:Y:S05]  /*8a90*/  BSYNC B2 ;  /* 0x0000000000027941 */ /* 0x000fea0003800000 */
.L_x_3999:
        /* <DEDUP_REMOVED lines=10> */
.L_x_3995:
        /* <DEDUP_REMOVED lines=12> */
.L_x_4004:
[----:B------:R-:W-:-:S07]  /*8c00*/  MOV R48, R7 ;  /* 0x0000000700307202 */ /* 0x000fce0000000f00 */
.L_x_4005:
[----:B------:R-:W-:Y:S05]  /*8c10*/  BSYNC B2 ;  /* 0x0000000000027941 */ /* 0x000fea0003800000 */
.L_x_4003:
        /* <DEDUP_REMOVED lines=16> */
.L_x_4009:
[----:B------:R-:W-:Y:S05]  /*8d20*/  BSYNC B3 ;  /* 0x0000000000037941 */ /* 0x000fea0003800000 */
.L_x_4008:
        /* <DEDUP_REMOVED lines=44> */
.L_x_4007:
[----:B------:R-:W-:Y:S05]  /*8ff0*/  BSYNC B2 ;  /* 0x0000000000027941 */ /* 0x000fea0003800000 */
.L_x_4006:
        /* <DEDUP_REMOVED lines=15> */
.L_x_4010:
        /* <DEDUP_REMOVED lines=12> */
.L_x_4013:
[----:B------:R-:W-:-:S07]  /*91b0*/  IMAD.MOV.U32 R8, RZ, RZ, R7 ;  /* 0x000000ffff087224 */ /* 0x000fce00078e0007 */
.L_x_4014:
[----:B------:R-:W-:Y:S05]  /*91c0*/  BSYNC B2 ;  /* 0x0000000000027941 */ /* 0x000fea0003800000 */
.L_x_4012:
        /* <DEDUP_REMOVED lines=16> */
.L_x_4018:
[----:B------:R-:W-:Y:S05]  /*92d0*/  BSYNC B3 ;  /* 0x0000000000037941 */ /* 0x000fea0003800000 */
.L_x_4017:
        /* <DEDUP_REMOVED lines=44> */
.L_x_4016:
[----:B------:R-:W-:Y:S05]  /*95a0*/  BSYNC B2 ;  /* 0x0000000000027941 */ /* 0x000fea0003800000 */
.L_x_4015:
        /* <DEDUP_REMOVED lines=12> */
.L_x_4011:
        /* <DEDUP_REMOVED lines=12> */
.L_x_4020:
[----:B------:R-:W-:-:S07]  /*9730*/  MOV R8, R7 ;  /* 0x0000000700087202 */ /* 0x000fce0000000f00 */
.L_x_4021:
[----:B------:R-:W-:Y:S05]  /*9740*/  BSYNC B2 ;  /* 0x0000000000027941 */ /* 0x000fea0003800000 */
.L_x_4019:
        /* <DEDUP_REMOVED lines=16> */
.L_x_4025:
[----:B------:R-:W-:Y:S05]  /*9850*/  BSYNC B3 ;  /* 0x0000000000037941 */ /* 0x000fea0003800000 */
.L_x_4024:
        /* <DEDUP_REMOVED lines=44> */
.L_x_4023:
[----:B------:R-:W-:Y:S05]  /*9b20*/  BSYNC B2 ;  /* 0x0000000000027941 */ /* 0x000fea0003800000 */
.L_x_4022:
        /* <DEDUP_REMOVED lines=15> */
.L_x_4026:
        /* <DEDUP_REMOVED lines=12> */
.L_x_4029:
[----:B------:R-:W-:-:S07]  /*9ce0*/  IMAD.MOV.U32 R48, RZ, RZ, R7 ;  /* 0x000000ffff307224 */ /* 0x000fce00078e0007 */
.L_x_4030:
[----:B------:R-:W-:Y:S05]  /*9cf0*/  BSYNC B2 ;  /* 0x0000000000027941 */ /* 0x000fea0003800000 */
.L_x_4028:
        /* <DEDUP_REMOVED lines=16> */
.L_x_4034:
[----:B------:R-:W-:Y:S05]  /*9e00*/  BSYNC B3 ;  /* 0x0000000000037941 */ /* 0x000fea0003800000 */
.L_x_4033:
        /* <DEDUP_REMOVED lines=44> */
.L_x_4032:
[----:B------:R-:W-:Y:S05]  /*a0d0*/  BSYNC B2 ;  /* 0x0000000000027941 */ /* 0x000fea0003800000 */
.L_x_4031:
[----:B------:R-:W0:Y:S01]  /*a0e0*/  LDC R62, c[0x0][0x298] ;  /* 0x0000a600ff3e7b82 */ /* 0x000e220000000800 */
[----:B------:R-:W-:Y:S02]  /*a0f0*/  I2FP.F32.U32 R48, R48 ;  /* 0x0000003000307245 */ /* 0x000fe40000201000 */
[----:B------:R-:W-:-:S03]  /*a100*/  SHF.L.U32 R49, R46, 0x10, RZ ;  /* 0x000000102e317819 */ /* 0x000fc600000006ff */
[----:B------:R-:W-:Y:S02]  /*a110*/  FFMA.FTZ R48, R48, R93, 1.1641532182693481445e-10 ;  /* 0x2f00000030307423 */ /* 0x000fe4000001005d */
[----:B------:R-:W1:Y:S01]  /*a120*/  LDC R59, c[0x0][0x294] ;  /* 0x0000a500ff3b7b82 */ /* 0x000e620000000800 */
[----:B0-----:R-:W-:Y:S02]  /*a130*/  FMUL.FTZ R49, R49, R62 ;  /* 0x0000003e31317220 */ /* 0x001fe40000410000 */
[----:B-1----:R-:W-:Y:S01]  /*a140*/  FSETP.GTU.FTZ.AND P3, PT, R48, R59, PT ;  /* 0x0000003b3000720b */ /* 0x002fe20003f7c000 */
[----:B------:R-:W-:-:S03]  /*a150*/  @P0 IMAD.U32 R59, R42, 0x10000, RZ ;  /* 0x000100002a3b0824 */ /* 0x000fc600078e00ff */
[----:B------:R-:W-:Y:S02]  /*a160*/  FSEL R49, R49, RZ, !P3 ;  /* 0x000000ff31317208 */ /* 0x000fe40005800000 */
[----:B------:R-:W-:-:S03]  /*a170*/  SEL R88, RZ, 0x1, P3 ;  /* 0x00000001ff587807 */ /* 0x000fc60001800000 */
[----:B------:R-:W-:-:S04]  /*a180*/  FADD.FTZ R58, R49, R58 ;  /* 0x0000003a313a7221 */ /* 0x000fc80000010000 */
[----:B------:R-:W-:-:S07]  /*a190*/  @P0 FADD.FTZ R58, R59, R58 ;  /* 0x0000003a3b3a0221 */ /* 0x000fce0000010000 */
.L_x_4027:
        /* <DEDUP_REMOVED lines=12> */
.L_x_4036:
[----:B------:R-:W-:-:S07]  /*a260*/  MOV R48, R7 ;  /* 0x0000000700307202 */ /* 0x000fce0000000f00 */
.L_x_4037:
[----:B------:R-:W-:Y:S05]  /*a270*/  BSYNC B2 ;  /* 0x0000000000027941 */ /* 0x000fea0003800000 */
.L_x_4035:
        /* <DEDUP_REMOVED lines=16> */
.L_x_4041:
[----:B------:R-:W-:Y:S05]  /*a380*/  BSYNC B3 ;  /* 0x0000000000037941 */ /* 0x000fea0003800000 */
.L_x_4040:
        /* <DEDUP_REMOVED lines=44> */
.L_x_4039:
[----:B------:R-:W-:Y:S05]  /*a650*/  BSYNC B2 ;  /* 0x0000000000027941 */ /* 0x000fea0003800000 */
.L_x_4038:
[----:B------:R-:W0:Y:S01]  /*a660*/  LDC R71, c[0x0][0x298] ;  /* 0x0000a600ff477b82 */ /* 0x000e220000000800 */
[----:B------:R-:W-:Y:S01]  /*a670*/  I2FP.F32.U32 R48, R48 ;  /* 0x0000003000307245 */ /* 0x000fe20000201000 */
[----:B------:R-:W-:-:S04]  /*a680*/  IMAD.U32 R8, R8, 0x10000, RZ ;  /* 0x0001000008087824 */ /* 0x000fc800078e00ff */
[----:B------:R-:W-:Y:S02]  /*a690*/  FFMA.FTZ R48, R48, R93, 1.1641532182693481445e-10 ;  /* 0x2f00000030307423 */ /* 0x000fe4000001005d */
[----:B------:R-:W1:Y:S01]  /*a6a0*/  LDC R70, c[0x0][0x294] ;  /* 0x0000a500ff467b82 */ /* 0x000e620000000800 */
[----:B0-----:R-:W-:Y:S02]  /*a6b0*/  FMUL.FTZ R8, R8, R71 ;  /* 0x0000004708087220 */ /* 0x001fe40000410000 */
[----:B-1----:R-:W-:-:S04]  /*a6c0*/  FSETP.GTU.FTZ.AND P3, PT, R48, R70, PT ;  /* 0x000000463000720b */ /* 0x002fc80003f7c000 */
        /* <DEDUP_REMOVED lines=9> */
.L_x_4042:
        /* <DEDUP_REMOVED lines=12> */
.L_x_4045:
[----:B------:R-:W-:-:S07]  /*a820*/  IMAD.MOV.U32 R8, RZ, RZ, R7 ;  /* 0x000000ffff087224 */ /* 0x000fce00078e0007 */
.L_x_4046:
[----:B------:R-:W-:Y:S05]  /*a830*/  BSYNC B2 ;  /* 0x0000000000027941 */ /* 0x000fea0003800000 */
.L_x_4044:
        /* <DEDUP_REMOVED lines=16> */
.L_x_4050:
[----:B------:R-:W-:Y:S05]  /*a940*/  BSYNC B3 ;  /* 0x0000000000037941 */ /* 0x000fea0003800000 */
.L_x_4049:
        /* <DEDUP_REMOVED lines=44> */
.L_x_4048:
[----:B------:R-:W-:Y:S05]  /*ac10*/  BSYNC B2 ;  /* 0x0000000000027941 */ /* 0x000fea0003800000 */
.L_x_4047:
        /* <DEDUP_REMOVED lines=12> */
.L_x_4043:
        /* <DEDUP_REMOVED lines=12> */
.L_x_4052:
[----:B------:R-:W-:-:S07]  /*ada0*/  IMAD.MOV.U32 R8, RZ, RZ, R7 ;  /* 0x000000ffff087224 */ /* 0x000fce00078e0007 */
.L_x_4053:
[----:B------:R-:W-:Y:S05]  /*adb0*/  BSYNC B2 ;  /* 0x0000000000027941 */ /* 0x000fea0003800000 */
.L_x_4051:
        /* <DEDUP_REMOVED lines=16> */
.L_x_4057:
[----:B------:R-:W-:Y:S05]  /*aec0*/  BSYNC B3 ;  /* 0x0000000000037941 */ /* 0x000fea0003800000 */
.L_x_4056:
        /* <DEDUP_REMOVED lines=44> */
.L_x_4055:
[----:B------:R-:W-:Y:S05]  /*b190*/  BSYNC B2 ;  /* 0x0000000000027941 */ /* 0x000fea0003800000 */
.L_x_4054:
        /* <DEDUP_REMOVED lines=14> */
.L_x_4058:
        /* <DEDUP_REMOVED lines=12> */
.L_x_4061:
[----:B------:R-:W-:-:S07]  /*b340*/  MOV R8, R7 ;  /* 0x0000000700087202 */ /* 0x000fce0000000f00 */
.L_x_4062:
[----:B------:R-:W-:Y:S05]  /*b350*/  BSYNC B2 ;  /* 0x0000000000027941 */ /* 0x000fea0003800000 */
.L_x_4060:
        /* <DEDUP_REMOVED lines=16> */
.L_x_4066:
[----:B------:R-:W-:Y:S05]  /*b460*/  BSYNC B3 ;  /* 0x0000000000037941 */ /* 0x000fea0003800000 */
.L_x_4065:
        /* <DEDUP_REMOVED lines=42> */
[----:B------:R-:W-:Y:S01]  /*b710*/  HFMA2.MMA R48, -RZ, RZ, 0, 0 ;  /* 0x00000000ff307435 */ /* 0x000fe200000001ff */
[----:B------:R-:W-:-:S10]  /*b720*/  LOP3.LUT R5, R49, UR35, R50, 0x96, !PT ;  /* 0x0000002331057c12 */ /* 0x000fd4000f8e9632 */
.L_x_4064:
[----:B------:R-:W-:Y:S05]  /*b730*/  BSYNC B2 ;  /* 0x0000000000027941 */ /* 0x000fea0003800000 */
.L_x_4063:
        /* <DEDUP_REMOVED lines=10> */
.L_x_4059:
        /* <DEDUP_REMOVED lines=12> */
.L_x_4068:
[----:B------:R-:W-:-:S07]  /*b8a0*/  IMAD.MOV.U32 R8, RZ, RZ, R7 ;  /* 0x000000ffff087224 */ /* 0x000fce00078e0007 */
.L_x_4069:
[----:B------:R-:W-:Y:S05]  /*b8b0*/  BSYNC B2 ;  /* 0x0000000000027941 */ /* 0x000fea0003800000 */
.L_x_4067:
        /* <DEDUP_REMOVED lines=16> */
.L_x_4073:
[----:B------:R-:W-:Y:S05]  /*b9c0*/  BSYNC B3 ;  /* 0x0000000000037941 */ /* 0x000fea0003800000 */
.L_x_4072:
        /* <DEDUP_REMOVED lines=44> */
.L_x_4071:
[----:B------:R-:W-:Y:S05]  /*bc90*/  BSYNC B2 ;  /* 0x0000000000027941 */ /* 0x000fea0003800000 */
.L_x_4070:
        /* <DEDUP_REMOVED lines=14> */
.L_x_4074:
        /* <DEDUP_REMOVED lines=12> */
.L_x_4077:
[----:B------:R-:W-:-:S07]  /*be40*/  MOV R48, R7 ;  /* 0x0000000700307202 */ /* 0x000fce0000000f00 */
.L_x_4078:
[----:B------:R-:W-:Y:S05]  /*be50*/  BSYNC B2 ;  /* 0x0000000000027941 */ /* 0x000fea0003800000 */
.L_x_4076:
        /* <DEDUP_REMOVED lines=16> */
.L_x_4082:
[----:B------:R-:W-:Y:S05]  /*bf60*/  BSYNC B3 ;  /* 0x0000000000037941 */ /* 0x000fea0003800000 */
.L_x_4081:
        /* <DEDUP_REMOVED lines=44> */
.L_x_4080:
[----:B------:R-:W-:Y:S05]  /*c230*/  BSYNC B2 ;  /* 0x0000000000027941 */ /* 0x000fea0003800000 */
.L_x_4079:
[----:B------:R-:W0:Y:S01]  /*c240*/  LDC R51, c[0x0][0x298] ;  /* 0x0000a600ff337b82 */ /* 0x000e220000000800 */
[----:B------:R-:W-:Y:S02]  /*c250*/  I2FP.F32.U32 R48, R48 ;  /* 0x0000003000307245 */ /* 0x000fe40000201000 */
[----:B------:R-:W-:-:S03]  /*c260*/  PRMT R49, R47, 0x7632, R49 ;  /* 0x000076322f317816 */ /* 0x000fc60000000031 */
[----:B------:R-:W-:Y:S02]  /*c270*/  FFMA.FTZ R48, R48, R93, 1.1641532182693481445e-10 ;  /* 0x2f00000030307423 */ /* 0x000fe4000001005d */
[----:B------:R-:W1:Y:S01]  /*c280*/  LDC R50, c[0x0][0x294] ;  /* 0x0000a500ff327b82 */ /* 0x000e620000000800 */
[----:B------:R-:W-:-:S04]  /*c290*/  IMAD.U32 R49, R49, 0x10000, RZ ;  /* 0x0001000031317824 */ /* 0x000fc800078e00ff */
[----:B0-----:R-:W-:Y:S01]  /*c2a0*/  FMUL.FTZ R49, R49, R51 ;  /* 0x0000003331317220 */ /* 0x001fe20000410000 */
[----:B-1----:R-:W-:-:S04]  /*c2b0*/  FSETP.GTU.FTZ.AND P2, PT, R48, R50, PT ;  /* 0x000000323000720b */ /* 0x002fc80003f5c000 */
[----:B------:R-:W-:Y:S02]  /*c2c0*/  FSEL R48, R49, RZ, !P2 ;  /* 0x000000ff31307208 */ /* 0x000fe40005000000 */
[----:B------:R-:W-:Y:S02]  /*c2d0*/  @P0 PRMT R49, R43, 0x7632, R49 ;  /* 0x000076322b310816 */ /* 0x000fe40000000031 */
[----:B------:R-:W-:Y:S01]  /*c2e0*/  SEL R66, RZ, 0x1, P2 ;  /* 0x00000001ff427807 */ /* 0x000fe20001000000 */
[----:B------:R-:W-:Y:S01]  /*c2f0*/  FADD.FTZ R63, R48, R63 ;  /* 0x0000003f303f7221 */ /* 0x000fe20000010000 */
[----:B------:R-:W-:-:S05]  /*c300*/  @P0 SHF.L.U32 R50, R49, 0x10, RZ ;  /* 0x0000001031320819 */ /* 0x000fca00000006ff */
[----:B------:R-:W-:-:S07]  /*c310*/  @P0 FADD.FTZ R63, R50, R63 ;  /* 0x0000003f323f0221 */ /* 0x000fce0000010000 */
.L_x_4075:
[----:B------:R-:W-:Y:S02]  /*c320*/  ISETP.NE.AND P0, PT, R74, RZ, PT ;  /* 0x000000ff4a00720c */ /* 0x000fe40003f05270 */
[----:B------:R-:W-:Y:S02]  /*c330*/  SEL R74, RZ, 0x10000, P4 ;  /* 0x00010000ff4a7807 */ /* 0x000fe40002000000 */
[----:B------:R-:W-:Y:S02]  /*c340*/  SEL R71, RZ, 0x1, P0 ;  /* 0x00000001ff477807 */ /* 0x000fe40000000000 */
[----:B------:R-:W-:Y:S02]  /*c350*/  LEA R64, P0, R69, UR12, 0x4 ;  /* 0x0000000c45407c11 */ /* 0x000fe4000f8020ff */
[----:B------:R-:W-:Y:S02]  /*c360*/  ISETP.NE.AND P4, PT, R76, RZ, PT ;  /* 0x000000ff4c00720c */ /* 0x000fe40003f85270 */
[----:B------:R-:W-:-:S02]  /*c370*/  ISETP.NE.AND P6, PT, R78, RZ, PT ;  /* 0x000000ff4e00720c */ /* 0x000fc40003fc5270 */
[----:B------:R-:W-:Y:S02]  /*c380*/  SEL R78, RZ, 0x1000000, P5 ;  /* 0x01000000ff4e7807 */ /* 0x000fe40002800000 */
[----:B------:R-:W-:Y:S02]  /*c390*/  LEA.HI.X R65, R69, UR13, RZ, 0x4, P0 ;  /* 0x0000000d45417c11 */ /* 0x000fe400080f24ff */
[----:B------:R-:W-:Y:S02]  /*c3a0*/  F2FP.BF16.F32.PACK_AB R51, R63, R62 ;  /* 0x0000003e3f33723e */ /* 0x000fe400000010ff */
[----:B------:R-:W-:Y:S02]  /*c3b0*/  F2FP.BF16.F32.PACK_AB R50, R59, R58 ;  /* 0x0000003a3b32723e */ /* 0x000fe400000010ff */
[----:B------:R-:W-:Y:S02]  /*c3c0*/  F2FP.BF16.F32.PACK_AB R49, R55, R54 ;  /* 0x000000363731723e */ /* 0x000fe400000010ff */
[----:B------:R-:W-:-:S02]  /*c3d0*/  F2FP.BF16.F32.PACK_AB R48, R15, R14 ;  /* 0x0000000e0f30723e */ /* 0x000fc400000010ff */
[----:B------:R-:W-:Y:S02]  /*c3e0*/  ISETP.NE.AND P5, PT, R77, RZ, PT ;  /* 0x000000ff4d00720c */ /* 0x000fe40003fa5270 */
[----:B------:R-:W-:Y:S01]  /*c3f0*/  SEL R70, RZ, 0x1, P4 ;  /* 0x00000001ff467807 */ /* 0x000fe20002000000 */
[----:B------:R0:W-:Y:S01]  /*c400*/  STG.E.128 desc[UR4][R64.64], R48 ;  /* 0x0000003040007986 */ /* 0x0001e2000c101d04 */
[----:B------:R-:W-:Y:S02]  /*c410*/  SEL R77, RZ, 0x100, P3 ;  /* 0x00000100ff4d7807 */ /* 0x000fe40001800000 */
[----:B------:R-:W-:Y:S02]  /*c420*/  ISETP.NE.AND P2, PT, R79, RZ, PT ;  /* 0x000000ff4f00720c */ /* 0x000fe40003f45270 */
[----:B------:R-:W-:Y:S02]  /*c430*/  LOP3.LUT R77, R77, R78, R74, 0xfe, !PT ;  /* 0x0000004e4d4d7212 */ /* 0x000fe400078efe4a */
[----:B------:R-:W-:Y:S01]  /*c440*/  SEL R74, RZ, 0x1, P6 ;  /* 0x00000001ff4a7807 */ /* 0x000fe20003000000 */
[----:B0-----:R-:W-:Y:S01]  /*c450*/  IMAD.WIDE.U32 R64, R70, 0x1000000, RZ ;  /* 0x0100000046407825 */ /* 0x001fe200078e00ff */
[----:B------:R-:W-:-:S03]  /*c460*/  SEL R70, RZ, 0x1, P5 ;  /* 0x00000001ff467807 */ /* 0x000fc60002800000 */
[----:B------:R-:W-:Y:S01]  /*c470*/  IMAD.WIDE.U32 R48, R74, 0x100, RZ ;  /* 0x000001004a307825 */ /* 0x000fe200078e00ff */
[----:B------:R-:W-:-:S03]  /*c480*/  LOP3.LUT R77, R65, R77, R71, 0xfe, !PT ;  /* 0x0000004d414d7212 */ /* 0x000fc600078efe47 */
[----:B------:R-:W-:-:S04]  /*c490*/  IMAD.WIDE.U32 R50, R70, 0x10000, RZ ;  /* 0x0001000046327825 */ /* 0x000fc800078e00ff */
[----:B------:R-:W-:Y:S01]  /*c4a0*/  IMAD.SHL.U32 R70, R69, 0x8, RZ ;  /* 0x0000000845467824 */ /* 0x000fe200078e00ff */
[----:B------:R-:W-:Y:S02]  /*c4b0*/  LOP3.LUT R71, R48, R64, R50, 0xfe, !PT ;  /* 0x0000004030477212 */ /* 0x000fe400078efe32 */
[----:B------:R-:W-:Y:S02]  /*c4c0*/  SHF.R.U32.HI R69, RZ, 0x1d, R69 ;  /* 0x0000001dff457819 */ /* 0x000fe40000011645 */
[----:B------:R-:W-:Y:S02]  /*c4d0*/  IADD3 R50, P0, R70, UR14, RZ ;  /* 0x0000000e46327c10 */ /* 0x000fe4000ff1e0ff */
[----:B------:R-:W-:Y:S02]  /*c4e0*/  SEL R48, RZ, 0x1, P2 ;  /* 0x00000001ff307807 */ /* 0x000fe40001000000 */
[----:B------:R-:W-:Y:S02]  /*c4f0*/  LOP3.LUT R49, R49, R77, R51, 0xfe, !PT ;  /* 0x0000004d31317212 */ /* 0x000fe400078efe33 */
        /* <DEDUP_REMOVED lines=24> */
.L_x_3954:
[----:B------:R-:W-:Y:S05]  /*c680*/  BSYNC B1 ;  /* 0x0000000000017941 */ /* 0x000fea0003800000 */
.L_x_3953:
        /* <DEDUP_REMOVED lines=78> */
.L_x_4100:
[----:B-1----:R-:W-:Y:S01]  /*cb70*/  FADD.FTZ R64, R74, R77 ;  /* 0x0000004d4a407221 */ /* 0x002fe20000010000 */
[----:B------:R-:W-:Y:S01]  /*cb80*/  FMUL.FTZ R69, R65, R65 ;  /* 0x0000004141457220 */ /* 0x000fe20000410000 */
[----:B------:R-:W-:Y:S01]  /*cb90*/  PLOP3.LUT P0, PT, PT, PT, UP0, 0x40, 0x0 ;  /* 0x000000000000781c */ /* 0x000fe20003f0e808 */
[----:B------:R-:W1:Y:S01]  /*cba0*/  @!P1 LDC.64 R50, c[0x0][0x258] ;  /* 0x00009600ff329b82 */ /* 0x000e620000000a00 */
        /* <DEDUP_REMOVED lines=8> */
[----:B-1----:R-:W-:-:S04]  /*cc30*/  @!P1 IMAD.WIDE R50, R0, 0x4, R50 ;  /* 0x0000000400329825 */ /* 0x002fc800078e0232 */
[----:B--2---:R-:W-:-:S05]  /*cc40*/  @!P1 IMAD.WIDE R48, R0, 0x4, R48 ;  /* 0x0000000400309825 */ /* 0x004fca00078e0230 */
[----:B------:R1:W-:Y:S04]  /*cc50*/  @!P1 STG.E desc[UR4][R48.64], R65 ;  /* 0x0000004130009986 */ /* 0x0003e8000c101904 */
[----:B---3--:R1:W-:Y:S01]  /*cc60*/  @!P1 STG.E desc[UR4][R50.64], R69 ;  /* 0x0000004532009986 */ /* 0x0083e2000c101904 */
[----:B------:R-:W-:Y:S05]  /*cc70*/  @!P3 BRA `(.L_x_4085) ;  /* 0x000000000080b947 */ /* 0x000fea0003800000 */
[--C-:B-1----:R-:W-:Y:S01]  /*cc80*/  FADD.FTZ R48, R12, -R70.reuse ;  /* 0x800000460c307221 */ /* 0x102fe20000010000 */
[--C-:B------:R-:W-:Y:S01]  /*cc90*/  FADD.FTZ R50, R13, -R70.reuse ;  /* 0x800000460d327221 */ /* 0x100fe20000010000 */
[----:B------:R-:W1:Y:S01]  /*cca0*/  LDC.64 R64, c[0x0][0x2b8] ;  /* 0x0000ae00ff407b82 */ /* 0x000e620000000a00 */
[--C-:B------:R-:W-:Y:S01]  /*ccb0*/  FADD.FTZ R76, R56, -R70.reuse ;  /* 0x80000046384c7221 */ /* 0x100fe20000010000 */
[C---:B------:R-:W-:Y:S01]  /*ccc0*/  FMUL.FTZ R49, R69.reuse, R48 ;  /* 0x0000003045317220 */ /* 0x040fe20000410000 */
[----:B------:R-:W-:Y:S01]  /*ccd0*/  FMUL.FTZ R50, R69, R50 ;  /* 0x0000003245327220 */ /* 0x000fe20000410000 */
[----:B0-----:R-:W-:Y:S01]  /*cce0*/  FADD.FTZ R74, R53, -R70 ;  /* 0x80000046354a7221 */ /* 0x001fe20000010000 */
[----:B------:R-:W-:Y:S01]  /*ccf0*/  FMUL.FTZ R51, R69, R76 ;  /* 0x0000004c45337220 */ /* 0x000fe20000410000 */
[----:B-----5:R-:W-:Y:S01]  /*cd00*/  FFMA.FTZ R48, R84, R49, R36 ;  /* 0x0000003154307223 */ /* 0x020fe20000010024 */
[----:B------:R-:W-:Y:S01]  /*cd10*/  FFMA.FTZ R49, R85, R50, R37 ;  /* 0x0000003255317223 */ /* 0x000fe20000010025 */
[--C-:B------:R-:W-:Y:S01]  /*cd20*/  FADD.FTZ R50, R52, -R70.reuse ;  /* 0x8000004634327221 */ /* 0x100fe20000010000 */
[--C-:B------:R-:W-:Y:S01]  /*cd30*/  FADD.FTZ R76, R57, -R70.reuse ;  /* 0x80000046394c7221 */ /* 0x100fe20000010000 */
[--C-:B------:R-:W-:Y:S01]  /*cd40*/  FADD.FTZ R78, R61, -R70.reuse ;  /* 0x800000463d4e7221 */ /* 0x100fe20000010000 */
[C---:B------:R-:W-:Y:S01]  /*cd50*/  FMUL.FTZ R74, R69.reuse, R74 ;  /* 0x0000004a454a7220 */ /* 0x040fe20000410000 */
[----:B------:R-:W-:Y:S01]  /*cd60*/  FMUL.FTZ R71, R69, R50 ;  /* 0x0000003245477220 */ /* 0x000fe20000410000 */
[----:B------:R-:W-:Y:S01]  /*cd70*/  FADD.FTZ R50, R60, -R70 ;  /* 0x800000463c327221 */ /* 0x000fe20000010000 */
[----:B------:R-:W-:Y:S01]  /*cd80*/  F2FP.BF16.F32.PACK_AB R48, R49, R48 ;  /* 0x000000303130723e */ /* 0x000fe200000010ff */
        /* <DEDUP_REMOVED lines=9> */
[----:B------:R-:W-:Y:S01]  /*ce20*/  F2FP.BF16.F32.PACK_AB R50, R76, R51 ;  /* 0x000000334c32723e */ /* 0x000fe200000010ff */
[----:B-1----:R-:W-:Y:S01]  /*ce30*/  IMAD.WIDE.U32 R64, R11, 0x10, R64 ;  /* 0x000000100b407825 */ /* 0x002fe200078e0040 */
[----:B------:R-:W-:-:S02]  /*ce40*/  F2FP.BF16.F32.PACK_AB R49, R74, R71 ;  /* 0x000000474a31723e */ /* 0x000fc400000010ff */
[----:B------:R-:W-:Y:S01]  /*ce50*/  F2FP.BF16.F32.PACK_AB R51, R78, R77 ;  /* 0x0000004d4e33723e */ /* 0x000fe200000010ff */
[----:B------:R-:W-:-:S04]  /*ce60*/  VIADD R11, R11, 0x20 ;  /* 0x000000200b0b7836 */ /* 0x000fc80000000000 */
[----:B------:R2:W-:Y:S03]  /*ce70*/  STG.E.128 desc[UR4][R64.64], R48 ;  /* 0x0000003040007986 */ /* 0x0005e6000c101d04 */
.L_x_4085:
[----:B------:R-:W-:Y:S05]  /*ce80*/  BSYNC B1 ;  /* 0x0000000000017941 */ /* 0x000fea0003800000 */
.L_x_4084:
[----:B------:R-:W-:Y:S01]  /*ce90*/  ISETP.NE.AND P0, PT, R90, RZ, PT ;  /* 0x000000ff5a00720c */ /* 0x000fe20003f05270 */
[----:B------:R-:W-:-:S12]  /*cea0*/  BSSY B1, `(.L_x_4086) ;  /* 0x0000021000017945 */ /* 0x000fd80003800000 */
[----:B------:R-:W-:Y:S05]  /*ceb0*/  @!P0 BRA `(.L_x_4087) ;  /* 0x00000000007c8947 */ /* 0x000fea0003800000 */
[--C-:B--2---:R-:W-:Y:S01]  /*cec0*/  FADD.FTZ R64, R14, -R70.reuse ;  /* 0x800000460e407221 */ /* 0x104fe20000010000 */
[--C-:B------:R-:W-:Y:S01]  /*ced0*/  FADD.FTZ R76, R15, -R70.reuse ;  /* 0x800000460f4c7221 */ /* 0x100fe20000010000 */
[--C-:B-1----:R-:W-:Y:S01]  /*cee0*/  FADD.FTZ R48, R54, -R70.reuse ;  /* 0x8000004636307221 */ /* 0x102fe20000010000 */
[--C-:B------:R-:W-:Y:S01]  /*cef0*/  FADD.FTZ R50, R55, -R70.reuse ;  /* 0x8000004637327221 */ /* 0x100fe20000010000 */
[----:B------:R-:W-:Y:S01]  /*cf00*/  FMUL.FTZ R49, R69, R64 ;  /* 0x0000004045317220 */ /* 0x000fe20000410000 */
[--C-:B------:R-:W-:Y:S01]  /*cf10*/  FADD.FTZ R78, R58, -R70.reuse ;  /* 0x800000463a4e7221 */ /* 0x100fe20000010000 */
[----:B------:R-:W1:Y:S01]  /*cf20*/  LDC.64 R64, c[0x0][0x2b8] ;  /* 0x0000ae00ff407b82 */ /* 0x000e620000000a00 */
[--C-:B0-----:R-:W-:Y:S01]  /*cf30*/  FADD.FTZ R74, R59, -R70.reuse ;  /* 0x800000463b4a7221 */ /* 0x101fe20000010000 */
[--C-:B------:R-:W-:Y:S01]  /*cf40*/  FADD.FTZ R71, R62, -R70.reuse ;  /* 0x800000463e477221 */ /* 0x100fe20000010000 */
[----:B------:R-:W-:Y:S01]  /*cf50*/  FADD.FTZ R70, R63, -R70 ;  /* 0x800000463f467221 */ /* 0x000fe20000010000 */
[C---:B------:R-:W-:Y:S01]  /*cf60*/  FMUL.FTZ R51, R69.reuse, R78 ;  /* 0x0000004e45337220 */ /* 0x040fe20000410000 */
[C---:B------:R-:W-:Y:S01]  /*cf70*/  FMUL.FTZ R77, R69.reuse, R48 ;  /* 0x00000030454d7220 */ /* 0x040fe20000410000 */
[C---:B------:R-:W-:Y:S01]  /*cf80*/  FMUL.FTZ R71, R69.reuse, R71 ;  /* 0x0000004745477220 */ /* 0x040fe20000410000 */
[C---:B------:R-:W-:Y:S01]  /*cf90*/  FMUL.FTZ R78, R69.reuse, R70 ;  /* 0x00000046454e7220 */ /* 0x040fe20000410000 */
[C---:B------:R-:W-:Y:S01]  /*cfa0*/  FMUL.FTZ R70, R69.reuse, R74 ;  /* 0x0000004a45467220 */ /* 0x040fe20000410000 */
[----:B-----5:R-:W-:Y:S01]  /*cfb0*/  FFMA.FTZ R74, R16, R51, R24 ;  /* 0x00000033104a7223 */ /* 0x020fe20000010018 */
[----:B------:R-:W-:Y:S01]  /*cfc0*/  FFMA.FTZ R51, R18, R71, R26 ;  /* 0x0000004712337223 */ /* 0x000fe2000001001a */
[----:B------:R-:W-:Y:S01]  /*cfd0*/  FMUL.FTZ R48, R69, R50 ;  /* 0x0000003245307220 */ /* 0x000fe20000410000 */
[----:B------:R-:W-:Y:S01]  /*cfe0*/  FFMA.FTZ R71, R17, R70, R25 ;  /* 0x0000004611477223 */ /* 0x000fe20000010019 */
[----:B------:R-:W-:Y:S01]  /*cff0*/  FMUL.FTZ R70, R69, R76 ;  /* 0x0000004c45467220 */ /* 0x000fe20000410000 */
[----:B------:R-:W-:Y:S01]  /*d000*/  FFMA.FTZ R78, R19, R78, R27 ;  /* 0x0000004e134e7223 */ /* 0x000fe2000001001b */
[----:B------:R-:W-:-:S02]  /*d010*/  FFMA.FTZ R77, R22, R77, R30 ;  /* 0x0000004d164d7223 */ /* 0x000fc4000001001e */
[----:B------:R-:W-:Y:S01]  /*d020*/  F2FP.BF16.F32.PACK_AB R50, R71, R74 ;  /* 0x0000004a4732723e */ /* 0x000fe200000010ff */
[----:B------:R-:W-:Y:S01]  /*d030*/  FFMA.FTZ R74, R23, R48, R31 ;  /* 0x00000030174a7223 */ /* 0x000fe2000001001f */
[----:B------:R-:W-:Y:S01]  /*d040*/  FFMA.FTZ R48, R20, R49, R28 ;  /* 0x0000003114307223 */ /* 0x000fe2000001001c */
[----:B------:R-:W-:Y:S01]  /*d050*/  FFMA.FTZ R69, R21, R70, R29 ;  /* 0x0000004615457223 */ /* 0x000fe2000001001d */
[----:B------:R-:W-:Y:S02]  /*d060*/  F2FP.BF16.F32.PACK_AB R51, R78, R51 ;  /* 0x000000334e33723e */ /* 0x000fe400000010ff */
[----:B------:R-:W-:Y:S01]  /*d070*/  F2FP.BF16.F32.PACK_AB R49, R74, R77 ;  /* 0x0000004d4a31723e */ /* 0x000fe200000010ff */
[----:B-1----:R-:W-:Y:S01]  /*d080*/  IMAD.WIDE.U32 R64, R11, 0x10, R64 ;  /* 0x000000100b407825 */ /* 0x002fe200078e0040 */
[----:B------:R-:W-:-:S05]  /*d090*/  F2FP.BF16.F32.PACK_AB R48, R69, R48 ;  /* 0x000000304530723e */ /* 0x000fca00000010ff */
[----:B------:R3:W-:Y:S02]  /*d0a0*/  STG.E.128 desc[UR4][R64.64], R48 ;  /* 0x0000003040007986 */ /* 0x0007e4000c101d04 */
.L_x_4087:
[----:B------:R-:W-:Y:S05]  /*d0b0*/  BSYNC B1 ;  /* 0x0000000000017941 */ /* 0x000fea0003800000 */
.L_x_4086:
[----:B-123--:R-:W1:Y:S02]  /*d0c0*/  LDC.64 R48, c[0x0][0x210] ;  /* 0x00008400ff307b82 */ /* 0x00ee640000000a00 */
[----:B-1----:R-:W-:-:S04]  /*d0d0*/  LEA R0, R48, R0, 0x2 ;  /* 0x0000000030007211 */ /* 0x002fc800078e10ff */
[----:B------:R-:W-:-:S13]  /*d0e0*/  ISETP.GE.AND P0, PT, R0, R49, PT ;  /* 0x000000310000720c */ /* 0x000fda0003f06270 */
[----:B------:R-:W-:Y:S05]  /*d0f0*/  @!P0 BRA `(.L_x_4088) ;  /* 0xffffff38004c8947 */ /* 0x000fea000383ffff */
[----:B------:R-:W-:Y:S05]  /*d100*/  BSYNC B0 ;  /* 0x0000000000007941 */ /* 0x000fea0003800000 */
.L_x_3821:
[----:B------:R-:W-:Y:S05]  /*d110*/  EXIT ;  /* 0x000000000000794d */ /* 0x000fea0003800000 */
.L_x_4083:
[----:B------:R-:W-:Y:S01]  /*d120*/  HFMA2.MMA R64, -RZ, RZ, 0, 5.9604644775390625e-08 ;  /* 0x00000001ff407435 */ /* 0x000fe200000001ff */
[----:B------:R-:W-:Y:S01]  /*d130*/  BSSY B1, `(.L_x_4089) ;  /* 0x0000007000017945 */ /* 0x000fe20003800000 */
[----:B------:R-:W-:Y:S01]  /*d140*/  IMAD.MOV.U32 R79, RZ, RZ, R65 ;  /* 0x000000ffff4f7224 */ /* 0x000fe200078e0041 */
[----:B------:R-:W-:Y:S01]  /*d150*/  MOV R50, 0xffffffff ;  /* 0xffffffff00327802 */ /* 0x000fe20000000f00 */
[----:B------:R-:W-:-:S07]  /*d160*/  IMAD.MOV.U32 R51, RZ, RZ, 0x1f ;  /* 0x0000001fff337424 */ /* 0x000fce00078e00ff */
[----:B-----5:R-:W-:Y:S05]  /*d170*/  WARPSYNC.COLLECTIVE R50, `(.L_x_4090) ;  /* 0x0000000032087348 */ /* 0x020fea0003c00000 */
[----:B------:R0:W1:Y:S02]  /*d180*/  SHFL.BFLY P2, R77, R79, R64, R51 ;  /* 0x0c0000404f4d7389 */ /* 0x0000640000040033 */
[----:B01---5:R-:W-:Y:S01]  /*d190*/  ENDCOLLECTIVE ;  /* 0x000000000000791b */ /* 0x023fe20003800000 */
.L_x_4090:
[----:B------:R-:W-:Y:S05]  /*d1a0*/  BSYNC B1 ;  /* 0x0000000000017941 */ /* 0x000fea0003800000 */
.L_x_4089:
        /* <DEDUP_REMOVED lines=9> */
.L_x_4091:
[----:B------:R-:W-:Y:S01]  /*d240*/  HFMA2.MMA R64, -RZ, RZ, 0, 2.384185791015625e-07 ;  /* 0x00000004ff407435 */ /* 0x000fe200000001ff */
[----:B------:R-:W-:-:S05]  /*d250*/  MOV R48, R77 ;  /* 0x0000004d00307202 */ /* 0x000fca0000000f00 */
[----:B------:R-:W-:-:S04]  /*d260*/  FADD.FTZ R70, R69, R48 ;  /* 0x0000003045467221 */ /* 0x000fc80000010000 */
[----:B------:R-:W-:-:S07]  /*d270*/  IMAD.MOV.U32 R79, RZ, RZ, R70 ;  /* 0x000000ffff4f7224 */ /* 0x000fce00078e0046 */
[----:B------:R-:W-:Y:S05]  /*d280*/  WARPSYNC.COLLECTIVE R50, `(.L_x_4092) ;  /* 0x0000000032087348 */ /* 0x000fea0003c00000 */
[----:B------:R0:W1:Y:S02]  /*d290*/  SHFL.BFLY P2, R77, R79, R64, R51 ;  /* 0x0c0000404f4d7389 */ /* 0x0000640000040033 */
[----:B01----:R-:W-:Y:S01]  /*d2a0*/  ENDCOLLECTIVE ;  /* 0x000000000000791b */ /* 0x003fe20003800000 */
.L_x_4092:
        /* <DEDUP_REMOVED lines=8> */
.L_x_4093:
[----:B------:R-:W-:Y:S01]  /*d330*/  HFMA2.MMA R64, -RZ, RZ, 0, 9.5367431640625e-07 ;  /* 0x00000010ff407435 */ /* 0x000fe200000001ff */
[----:B------:R-:W-:-:S05]  /*d340*/  MOV R48, R77 ;  /* 0x0000004d00307202 */ /* 0x000fca0000000f00 */
[----:B------:R-:W-:-:S04]  /*d350*/  FADD.FTZ R74, R71, R48 ;  /* 0x00000030474a7221 */ /* 0x000fc80000010000 */
[----:B------:R-:W-:-:S07]  /*d360*/  IMAD.MOV.U32 R79, RZ, RZ, R74 ;  /* 0x000000ffff4f7224 */ /* 0x000fce00078e004a */
[----:B------:R-:W-:Y:S05]  /*d370*/  WARPSYNC.COLLECTIVE R50, `(.L_x_4094) ;  /* 0x0000000032087348 */ /* 0x000fea0003c00000 */
[----:B------:R0:W1:Y:S02]  /*d380*/  SHFL.BFLY P2, R77, R79, R64, R51 ;  /* 0x0c0000404f4d7389 */ /* 0x0000640000040033 */
[----:B01----:R-:W-:Y:S01]  /*d390*/  ENDCOLLECTIVE ;  /* 0x000000000000791b */ /* 0x003fe20003800000 */
.L_x_4094:
[----:B------:R-:W-:Y:S01]  /*d3a0*/  MOV R64, 0x1 ;  /* 0x0000000100407802 */ /* 0x000fe20000000f00 */
        /* <DEDUP_REMOVED lines=41> */
.L_x_4095:
[----:B------:R-:W-:Y:S02]  /*d640*/  IMAD.MOV.U32 R64, RZ, RZ, 0x2 ;  /* 0x00000002ff407424 */ /* 0x000fe400078e00ff */
[----:B------:R-:W-:-:S04]  /*d650*/  IMAD.MOV.U32 R69, RZ, RZ, R77 ;  /* 0x000000ffff457224 */ /* 0x000fc800078e004d */
[----:B------:R-:W-:-:S05]  /*d660*/  FADD.FTZ R69, R48, R69 ;  /* 0x0000004530457221 */ /* 0x000fca0000010000 */
[----:B------:R-:W-:-:S07]  /*d670*/  MOV R79, R69 ;  /* 0x00000045004f7202 */ /* 0x000fce0000000f00 */
[----:B------:R-:W-:Y:S05]  /*d680*/  WARPSYNC.COLLECTIVE R50, `(.L_x_4096) ;  /* 0x0000000032087348 */ /* 0x000fea0003c00000 */
[----:B------:R0:W1:Y:S02]  /*d690*/  SHFL.BFLY P2, R77, R79, R64, R51 ;  /* 0x0c0000404f4d7389 */ /* 0x0000640000040033 */
[----:B01----:R-:W-:Y:S01]  /*d6a0*/  ENDCOLLECTIVE ;  /* 0x000000000000791b */ /* 0x003fe20003800000 */
.L_x_4096:
[----:B------:R-:W-:Y:S01]  /*d6b0*/  HFMA2.MMA R64, -RZ, RZ, 0, 2.384185791015625e-07 ;  /* 0x00000004ff407435 */ /* 0x000fe200000001ff */
[----:B------:R-:W-:-:S05]  /*d6c0*/  MOV R70, R77 ;  /* 0x0000004d00467202 */ /* 0x000fca0000000f00 */
[----:B------:R-:W-:-:S04]  /*d6d0*/  FADD.FTZ R70, R69, R70 ;  /* 0x0000004645467221 */ /* 0x000fc80000010000 */
[----:B------:R-:W-:-:S07]  /*d6e0*/  IMAD.MOV.U32 R79, RZ, RZ, R70 ;  /* 0x000000ffff4f7224 */ /* 0x000fce00078e0046 */
[----:B------:R-:W-:Y:S05]  /*d6f0*/  WARPSYNC.COLLECTIVE R50, `(.L_x_4097) ;  /* 0x0000000032087348 */ /* 0x000fea0003c00000 */
[----:B------:R0:W1:Y:S02]  /*d700*/  SHFL.BFLY P2, R77, R79, R64, R51 ;  /* 0x0c0000404f4d7389 */ /* 0x0000640000040033 */
[----:B01----:R-:W-:Y:S01]  /*d710*/  ENDCOLLECTIVE ;  /* 0x000000000000791b */ /* 0x003fe20003800000 */
.L_x_4097:
[----:B------:R-:W-:Y:S02]  /*d720*/  IMAD.MOV.U32 R64, RZ, RZ, 0x8 ;  /* 0x00000008ff407424 */ /* 0x000fe400078e00ff */
[----:B------:R-:W-:-:S04]  /*d730*/  IMAD.MOV.U32 R71, RZ, RZ, R77 ;  /* 0x000000ffff477224 */ /* 0x000fc800078e004d */
[----:B------:R-:W-:-:S05]  /*d740*/  FADD.FTZ R71, R70, R71 ;  /* 0x0000004746477221 */ /* 0x000fca0000010000 */
[----:B------:R-:W-:-:S07]  /*d750*/  MOV R79, R71 ;  /* 0x00000047004f7202 */ /* 0x000fce0000000f00 */
[----:B------:R-:W-:Y:S05]  /*d760*/  WARPSYNC.COLLECTIVE R50, `(.L_x_4098) ;  /* 0x0000000032087348 */ /* 0x000fea0003c00000 */
[----:B------:R0:W1:Y:S02]  /*d770*/  SHFL.BFLY P2, R77, R79, R64, R51 ;  /* 0x0c0000404f4d7389 */ /* 0x0000640000040033 */
[----:B01----:R-:W-:Y:S01]  /*d780*/  ENDCOLLECTIVE ;  /* 0x000000000000791b */ /* 0x003fe20003800000 */
.L_x_4098:
[----:B------:R-:W-:Y:S01]  /*d790*/  HFMA2.MMA R64, -RZ, RZ, 0, 9.5367431640625e-07 ;  /* 0x00000010ff407435 */ /* 0x000fe200000001ff */
[----:B------:R-:W-:-:S05]  /*d7a0*/  MOV R74, R77 ;  /* 0x0000004d004a7202 */ /* 0x000fca0000000f00 */
[----:B------:R-:W-:-:S04]  /*d7b0*/  FADD.FTZ R74, R71, R74 ;  /* 0x0000004a474a7221 */ /* 0x000fc80000010000 */
[----:B------:R-:W-:-:S07]  /*d7c0*/  IMAD.MOV.U32 R79, RZ, RZ, R74 ;  /* 0x000000ffff4f7224 */ /* 0x000fce00078e004a */
[----:B------:R-:W-:Y:S05]  /*d7d0*/  WARPSYNC.COLLECTIVE R50, `(.L_x_4099) ;  /* 0x0000000032087348 */ /* 0x000fea0003c00000 */
[----:B------:R0:W1:Y:S02]  /*d7e0*/  SHFL.BFLY P2, R77, R79, R64, R51 ;  /* 0x0c0000404f4d7389 */ /* 0x0000640000040033 */
[----:B01----:R-:W-:Y:S01]  /*d7f0*/  ENDCOLLECTIVE ;  /* 0x000000000000791b */ /* 0x003fe20003800000 */
.L_x_4099:
[----:B------:R-:W-:Y:S05]  /*d800*/  BRA `(.L_x_4100) ;  /* 0xfffffff000d87947 */ /* 0x000fea000383ffff */
.L_x_4101:
        /* <DEDUP_REMOVED lines=15> */
.L_x_14212:


//--------------------- .text._ZN10layer_norm31ln_parallel_residual_fwd_kernelINS_13Kernel_traitsIf13__nv_bfloat16S2_S2_fjLj512ELj1ELj4ELj1ELj16ENS_18Kernel_traits_baseILj512EfS2_S2_S2_fjLj128EEEEELb1ELb1ELb1EEEvNS_9FwdParamsE --------------------------
	.section	.text._ZN10layer_norm31ln_parallel_residual_fwd_kernelINS_13Kernel_traitsIf13__nv_bfloat16S2_S2_fjLj512ELj1ELj4ELj1ELj16ENS_18Kernel_traits_baseILj512EfS2_S2_S2_fjLj128EEEEELb1ELb1ELb1EEEvNS_9FwdParamsE,"ax",@progbits
	.align	128
        .global         _ZN10layer_norm31ln_parallel_residual_fwd_kernelINS_13Kernel_traitsIf13__nv_bfloat16S2_S2_fjLj512ELj1ELj4ELj1ELj16ENS_18Kernel_traits_baseILj512EfS2_S2_S2_fjLj128EEEEELb1ELb1ELb1EEEvNS_9FwdParamsE
        .type           _ZN10layer_norm31ln_parallel_residual_fwd_kernelINS_13Kernel_traitsIf13__nv_bfloat16S2_S2_fjLj512ELj1ELj4ELj1ELj16ENS_18Kernel_traits_baseILj512EfS2_S2_S2_fjLj128EEEEELb1ELb1ELb1EEEvNS_9FwdParamsE,@function
        .size           _ZN10layer_norm31ln_parallel_residual_fwd_kernelINS_13Kernel_traitsIf13__nv_bfloat16S2_S2_fjLj512ELj1ELj4ELj1ELj16ENS_18Kernel_traits_baseILj512EfS2_S2_S2_fjLj128EEEEELb1ELb1ELb1EEEvNS_9FwdParamsE,(.L_x_14213 - _ZN10layer_norm31ln_parallel_residual_fwd_kernelINS_13Kernel_traitsIf13__nv_bfloat16S2_S2_fjLj512ELj1ELj4ELj1ELj16ENS_18Kernel_traits_baseILj512EfS2_S2_S2_fjLj128EEEEELb1ELb1ELb1EEEvNS_9FwdParamsE)
        .other          _ZN10layer_norm31ln_parallel_residual_fwd_kernelINS_13Kernel_traitsIf13__nv_bfloat16S2_S2_fjLj512ELj1ELj4ELj1ELj16ENS_18Kernel_traits_baseILj512EfS2_S2_S2_fjLj128EEEEELb1ELb1ELb1EEEvNS_9FwdParamsE,@"STO_CUDA_ENTRY STV_DEFAULT"
_ZN10layer_norm31ln_parallel_residual_fwd_kernelINS_13Kernel_traitsIf13__nv_bfloat16S2_S2_fjLj512ELj1ELj4ELj1ELj16ENS_18Kernel_traits_baseILj512EfS2_S2_S2_fjLj128EEEEELb1ELb1ELb1EEEvNS_9FwdParamsE:
.text._ZN10layer_norm31ln_parallel_residual_fwd_kernelINS_13Kernel_traitsIf13__nv_bfloat16S2_S2_fjLj512ELj1ELj4ELj1ELj16ENS_18Kernel_traits_baseILj512EfS2_S2_S2_fjLj128EEEEELb1ELb1ELb1EEEvNS_9FwdParamsE:
        /* <DEDUP_REMOVED lines=12> */
[----:B------:R-:W-:Y:S02]  /*00c0*/  ISETP.NE.AND.EX P0, PT, RZ, UR9, PT, P0 ;  /* 0x00000009ff007c0c */ /* 0x000fe4000bf05300 */
[----:B------:R-:W-:Y:S02]  /*00d0*/  CS2R R36, SRZ ;  /* 0x0000000000247805 */ /* 0x000fe4000001ff00 */
[----:B------:R-:W-:Y:S02]  /*00e0*/  CS2R R38, SRZ ;  /* 0x0000000000267805 */ /* 0x000fe4000001ff00 */
[----:B------:R-:W-:-:S02]  /*00f0*/  CS2R R32, SRZ ;  /* 0x0000000000207805 */ /* 0x000fc4000001ff00 */
[----:B------:R-:W-:Y:S01]  /*0100*/  CS2R R34, SRZ ;  /* 0x0000000000227805 */ /* 0x000fe2000001ff00 */
[----:B------:R-:W2:Y:S01]  /*0110*/  @P1 LDG.E.64 R2, desc[UR4][R2.64] ;  /* 0x0000000402021981 */ /* 0x000ea2000c1e1b00 */
[----:B------:R-:W-:Y:S01]  /*0120*/  CS2R R28, SRZ ;  /* 0x00000000001c7805 */ /* 0x000fe2000001ff00 */
[----:B------:R-:W-:Y:S01]  /*0130*/  ULDC.64 UR10, c[0x0][0x260] ;  /* 0x00009800000a7ab9 */ /* 0x000fe20000000a00 */
[----:B0-----:R-:W-:Y:S02]  /*0140*/  SHF.L.U32 R6, R0, 0x5, RZ ;  /* 0x0000000500067819 */ /* 0x001fe400000006ff */
[----:B------:R-:W-:Y:S02]  /*0150*/  CS2R R30, SRZ ;  /* 0x00000000001e7805 */ /* 0x000fe4000001ff00 */
[----:B------:R-:W-:Y:S02]  /*0160*/  CS2R R24, SRZ ;  /* 0x0000000000187805 */ /* 0x000fe4000001ff00 */
[----:B------:R-:W-:-:S02]  /*0170*/  CS2R R26, SRZ ;  /* 0x00000000001a7805 */ /* 0x000fc4000001ff00 */
[----:B------:R-:W-:Y:S01]  /*0180*/  LOP3.LUT R6, R6, 0x3e0, RZ, 0xc0, !PT ;  /* 0x000003e006067812 */ /* 0x000fe200078ec0ff */
[----:B-1----:R0:W5:Y:S01]  /*0190*/  @P1 LDG.E.64 R4, desc[UR4][R56.64] ;  /* 0x0000000438041981 */ /* 0x002162000c1e1b00 */
[----:B------:R-:W-:Y:S02]  /*01a0*/  SHF.R.U32.HI R11, RZ, 0x5, R0 ;  /* 0x00000005ff0b7819 */ /* 0x000fe40000011600 */
[C---:B------:R-:W-:Y:S01]  /*01b0*/  IADD3 R8, P3, R6.reuse, UR8, RZ ;  /* 0x0000000806087c10 */ /* 0x040fe2000ff7e0ff */
[----:B------:R-:W1:Y:S01]  /*01c0*/  S2R R10, SR_CTAID.X ;  /* 0x00000000000a7919 */ /* 0x000e620000002500 */
[----:B------:R-:W-:Y:S01]  /*01d0*/  IADD3 R6, P2, R6, UR10, RZ ;  /* 0x0000000a06067c10 */ /* 0x000fe2000ff5e0ff */
[----:B------:R-:W-:Y:S02]  /*01e0*/  ULDC UR8, c[0x0][0x0] ;  /* 0x0000000000087ab9 */ /* 0x000fe40000000800 */
[----:B------:R-:W-:Y:S01]  /*01f0*/  IMAD.X R9, RZ, RZ, UR9, P3 ;  /* 0x00000009ff097e24 */ /* 0x000fe200098e06ff */
[----:B------:R-:W-:Y:S01]  /*0200*/  ULDC UR9, c[0x0][0x214] ;  /* 0x0000850000097ab9 */ /* 0x000fe20000000800 */
[----:B------:R-:W-:-:S03]  /*0210*/  IMAD.X R7, RZ, RZ, UR11, P2 ;  /* 0x0000000bff077e24 */ /* 0x000fc600090e06ff */
[----:B------:R0:W5:Y:S04]  /*0220*/  @P0 LDG.E.128 R36, desc[UR4][R8.64] ;  /* 0x0000000408240981 */ /* 0x000168000c1e1d00 */
[----:B------:R0:W5:Y:S04]  /*0230*/  @P0 LDG.E.128 R32, desc[UR4][R8.64+0x10] ;  /* 0x0000100408200981 */ /* 0x000168000c1e1d00 */
[----:B------:R0:W5:Y:S04]  /*0240*/  @P0 LDG.E.128 R28, desc[UR4][R8.64+0x400] ;  /* 0x00040004081c0981 */ /* 0x000168000c1e1d00 */
[----:B------:R0:W5:Y:S01]  /*0250*/  @P0 LDG.E.128 R24, desc[UR4][R8.64+0x410] ;  /* 0x0004100408180981 */ /* 0x000162000c1e1d00 */
[----:B-1----:R-:W-:-:S04]  /*0260*/  LEA R11, R10, R11, 0x2 ;  /* 0x0000000b0a0b7211 */ /* 0x002fc800078e10ff */
[----:B------:R-:W-:Y:S01]  /*0270*/  ISETP.GE.AND P2, PT, R11, UR9, PT ;  /* 0x000000090b007c0c */ /* 0x000fe2000bf46270 */
[----:B------:R-:W-:Y:S01]  /*0280*/  IMAD R10, R10, UR8, R0 ;  /* 0x000000080a0a7c24 */ /* 0x000fe2000f8e0200 */
[----:B--2---:R-:W-:Y:S02]  /*0290*/  @P1 R2UR UR6, R2 ;  /* 0x00000000020612ca */ /* 0x004fe400000e0000 */
[----:B------:R-:W-:-:S09]  /*02a0*/  @P1 R2UR UR7, R3 ;  /* 0x00000000030712ca */ /* 0x000fd200000e0000 */
[----:B0-----:R-:W-:Y:S06]  /*02b0*/  @P2 EXIT ;  /* 0x000000000000294d */ /* 0x001fec0003800000 */
[----:B------:R-:W0:Y:S01]  /*02c0*/  @P1 LDC R3, c[0x0][0x2f0] ;  /* 0x0000bc00ff031b82 */ /* 0x000e220000000800 */
[----:B------:R-:W-:Y:S01]  /*02d0*/  UIADD3 UR13, UR6, -0x61c88647, URZ ;  /* 0x9e3779b9060d7890 */ /* 0x000fe2000fffe03f */
[----:B------:R-:W5:Y:S01]  /*02e0*/  LDG.E.128 R76, desc[UR4][R6.64] ;  /* 0x00000004064c7981 */ /* 0x000f62000c1e1d00 */
[----:B------:R-:W-:-:S03]  /*02f0*/  UIADD3 UR16, UR7, -0x4498517b, URZ ;  /* 0xbb67ae8507107890 */ /* 0x000fc6000fffe03f */
[----:B------:R-:W5:Y:S04]  /*0300*/  LDG.E.128 R20, desc[UR4][R6.64+0x10] ;  /* 0x0000100406147981 */ /* 0x000f68000c1e1d00 */
[----:B------:R-:W5:Y:S04]  /*0310*/  LDG.E.128 R16, desc[UR4][R6.64+0x400] ;  /* 0x0004000406107981 */ /* 0x000f68000c1e1d00 */
[----:B------:R1:W5:Y:S01]  /*0320*/  LDG.E.128 R12, desc[UR4][R6.64+0x410] ;  /* 0x00041004060c7981 */ /* 0x000362000c1e1d00 */
[----:B------:R-:W-:Y:S01]  /*0330*/  UIADD3 UR18, UR7, 0x76cf5d0a, URZ ;  /* 0x76cf5d0a07127890 */ /* 0x000fe2000fffe03f */
[----:B------:R-:W-:Y:S01]  /*0340*/  BSSY B0, `(.L_x_4102) ;  /* 0x0000c9a000007945 */ /* 0x000fe20003800000 */
[----:B------:R-:W-:-:S02]  /*0350*/  UIADD3 UR17, UR6, 0x3c6ef372, URZ ;  /* 0x3c6ef37206117890 */ /* 0x000fc4000fffe03f */
[----:B------:R-:W-:Y:S02]  /*0360*/  UIADD3 UR19, UR6, -0x255992d5, URZ ;  /* 0xdaa66d2b06137890 */ /* 0x000fe4000fffe03f */
[----:B------:R-:W-:Y:S02]  /*0370*/  UIADD3 UR20, UR7, 0x32370b8f, URZ ;  /* 0x32370b8f07147890 */ /* 0x000fe4000fffe03f */
[----:B------:R-:W-:Y:S01]  /*0380*/  UIADD3 UR22, UR7, -0x126145ec, URZ ;  /* 0xed9eba1407167890 */ /* 0x000fe2000fffe03f */
[----:B0----5:R-:W-:Y:S01]  /*0390*/  @P1 IADD3 R56, P0, R4, R3, RZ ;  /* 0x0000000304381210 */ /* 0x021fe20007f1e0ff */
[C---:B------:R-:W-:Y:S01]  /*03a0*/  IMAD.HI.U32 R3, R10.reuse, -0x326172a9, RZ ;  /* 0xcd9e8d570a037827 */ /* 0x040fe200078e00ff */
[----:B------:R-:W-:Y:S02]  /*03b0*/  UIADD3 UR21, UR6, 0x78dde6e4, URZ ;  /* 0x78dde6e406157890 */ /* 0x000fe4000fffe03f */
[----:B------:R-:W-:Y:S01]  /*03c0*/  UIADD3 UR23, UR6, 0x1715609d, URZ ;  /* 0x1715609d06177890 */ /* 0x000fe2000fffe03f */
[----:B------:R-:W-:Y:S01]  /*03d0*/  @P1 IMAD.X R57, RZ, RZ, R5, P0 ;  /* 0x000000ffff391224 */ /* 0x000fe200000e0605 */
[----:B------:R-:W-:Y:S01]  /*03e0*/  UIADD3 UR24, UR7, -0x56f99767, URZ ;  /* 0xa906689907187890 */ /* 0x000fe2000fffe03f */
[----:B------:R-:W-:Y:S01]  /*03f0*/  IMAD R4, R10, -0x326172a9, RZ ;  /* 0xcd9e8d570a047824 */ /* 0x000fe200078e02ff */
[----:B------:R-:W-:-:S02]  /*0400*/  UIADD3 UR26, UR7, 0x646e171e, URZ ;  /* 0x646e171e071a7890 */ /* 0x000fc4000fffe03f */
[C-C-:B------:R-:W-:Y:S01]  /*0410*/  SHF.R.U64 R9, R56.reuse, 0x2, R57.reuse ;  /* 0x0000000238097819 */ /* 0x140fe20000001239 */
[----:B------:R-:W-:Y:S01]  /*0420*/  UIADD3 UR25, UR6, -0x4ab325aa, URZ ;  /* 0xb54cda5606197890 */ /* 0x000fe2000fffe03f */
[----:B------:R-:W-:Y:S01]  /*0430*/  SHF.R.U32.HI R8, RZ, 0x2, R57 ;  /* 0x00000002ff087819 */ /* 0x000fe20000011639 */
[----:B------:R-:W-:Y:S01]  /*0440*/  UIADD3 UR27, UR6, 0x5384540f, URZ ;  /* 0x5384540f061b7890 */ /* 0x000fe2000fffe03f */
[----:B------:R-:W-:Y:S01]  /*0450*/  LOP3.LUT R56, R56, 0x3, RZ, 0xc0, !PT ;  /* 0x0000000338387812 */ /* 0x000fe200078ec0ff */
[----:B------:R-:W-:Y:S01]  /*0460*/  IMAD.HI.U32 R2, R9, -0x2daee0ad, RZ ;  /* 0xd2511f5309027827 */ /* 0x000fe200078e00ff */
[----:B------:R-:W-:Y:S01]  /*0470*/  LOP3.LUT R3, R3, UR6, R8, 0x96, !PT ;  /* 0x0000000603037c12 */ /* 0x000fe2000f8e9608 */
[----:B------:R-:W-:Y:S02]  /*0480*/  UIADD3 UR28, UR7, 0x1fd5c5a3, URZ ;  /* 0x1fd5c5a3071c7890 */ /* 0x000fe4000fffe03f */
[----:B-1----:R-:W-:Y:S01]  /*0490*/  IMAD R6, R9, -0x2daee0ad, RZ ;  /* 0xd2511f5309067824 */ /* 0x002fe200078e02ff */
[----:B------:R-:W-:Y:S01]  /*04a0*/  LOP3.LUT R2, R2, UR7, RZ, 0x3c, !PT ;  /* 0x0000000702027c12 */ /* 0x000fe2000f8e3cff */
[----:B------:R-:W-:Y:S01]  /*04b0*/  IMAD.HI.U32 R7, R3, -0x2daee0ad, RZ ;  /* 0xd2511f5303077827 */ /* 0x000fe200078e00ff */
[----:B------:R-:W-:-:S02]  /*04c0*/  UIADD3 UR30, UR7, -0x24c28bd8, URZ ;  /* 0xdb3d7428071e7890 */ /* 0x000fc4000fffe03f */
[----:B------:R-:W-:Y:S01]  /*04d0*/  UIADD3 UR29, UR6, -0xe443238, URZ ;  /* 0xf1bbcdc8061d7890 */ /* 0x000fe2000fffe03f */
[C---:B------:R-:W-:Y:S01]  /*04e0*/  IMAD.HI.U32 R5, R2.reuse, -0x326172a9, RZ ;  /* 0xcd9e8d5702057827 */ /* 0x040fe200078e00ff */
[----:B------:R-:W-:Y:S01]  /*04f0*/  LOP3.LUT R6, R7, UR16, R6, 0x96, !PT ;  /* 0x0000001007067c12 */ /* 0x000fe2000f8e9606 */
[----:B------:R-:W-:Y:S02]  /*0500*/  UIADD3 UR31, UR6, -0x700cb87f, URZ ;  /* 0x8ff34781061f7890 */ /* 0x000fe4000fffe03f */
[----:B------:R-:W-:Y:S01]  /*0510*/  IMAD R3, R3, -0x2daee0ad, RZ ;  /* 0xd2511f5303037824 */ /* 0x000fe200078e02ff */
[----:B------:R-:W-:Y:S01]  /*0520*/  LOP3.LUT R4, R5, UR13, R4, 0x96, !PT ;  /* 0x0000000d05047c12 */ /* 0x000fe2000f8e9604 */
[----:B------:R-:W-:Y:S01]  /*0530*/  IMAD R2, R2, -0x326172a9, RZ ;  /* 0xcd9e8d5702027824 */ /* 0x000fe200078e02ff */
[----:B------:R-:W-:Y:S01]  /*0540*/  UIADD3 UR32, UR7, -0x695add53, URZ ;  /* 0x96a522ad07207890 */ /* 0x000fe2000fffe03f */
[----:B------:R-:W-:Y:S01]  /*0550*/  IMAD.HI.U32 R5, R6, -0x326172a9, RZ ;  /* 0xcd9e8d5706057827 */ /* 0x000fe200078e00ff */
[----:B------:R-:W-:Y:S01]  /*0560*/  ULDC.64 UR8, c[0x0][0x228] ;  /* 0x00008a0000087ab9 */ /* 0x000fe20000000a00 */
[----:B------:R-:W-:Y:S01]  /*0570*/  ULDC UR12, c[0x0][0x2d8] ;  /* 0x0000b600000c7ab9 */ /* 0x000fe20000000800 */
[----:B------:R-:W-:Y:S01]  /*0580*/  ISETP.NE.U32.AND P0, PT, RZ, UR8, PT ;  /* 0x00000008ff007c0c */ /* 0x000fe2000bf05070 */
[----:B------:R-:W-:Y:S01]  /*0590*/  IMAD.HI.U32 R40, R4, -0x2daee0ad, RZ ;  /* 0xd2511f5304287827 */ /* 0x000fe200078e00ff */
[----:B------:R-:W-:Y:S01]  /*05a0*/  LOP3.LUT R2, R5, UR17, R2, 0x96, !PT ;  /* 0x0000001105027c12 */ /* 0x000fe2000f8e9602 */
[----:B------:R-:W-:Y:S01]  /*05b0*/  ULDC.U8 UR8, c[0x0][0x2a0] ;  /* 0x0000a80000087ab9 */ /* 0x000fe20000000000 */
[----:B------:R-:W-:Y:S01]  /*05c0*/  ISETP.NE.AND.EX P0, PT, RZ, UR9, PT, P0 ;  /* 0x00000009ff007c0c */ /* 0x000fe2000bf05300 */
[----:B------:R-:W-:Y:S01]  /*05d0*/  IMAD R6, R6, -0x326172a9, RZ ;  /* 0xcd9e8d5706067824 */ /* 0x000fe200078e02ff */
[----:B------:R-:W-:Y:S01]  /*05e0*/  LOP3.LUT R3, R40, UR18, R3, 0x96, !PT ;  /* 0x0000001228037c12 */ /* 0x000fe2000f8e9603 */
[----:B------:R-:W-:Y:S01]  /*05f0*/  IMAD R4, R4, -0x2daee0ad, RZ ;  /* 0xd2511f5304047824 */ /* 0x000fe200078e02ff */
[----:B------:R-:W-:Y:S01]  /*0600*/  ULDC UR9, c[0x0][0x218] ;  /* 0x0000860000097ab9 */ /* 0x000fe20000000800 */
[----:B------:R-:W-:Y:S01]  /*0610*/  IMAD.HI.U32 R7, R2, -0x2daee0ad, RZ ;  /* 0xd2511f5302077827 */ /* 0x000fe200078e00ff */
[----:B------:R-:W-:Y:S01]  /*0620*/  UISETP.NE.AND UP0, UPT, UR8, URZ, UPT ;  /* 0x0000003f0800728c */ /* 0x000fe2000bf05270 */
[----:B------:R-:W-:-:S02]  /*0630*/  ULDC.64 UR34, c[0x0][0x228] ;  /* 0x00008a0000227ab9 */ /* 0x000fc40000000a00 */
[----:B------:R-:W-:Y:S01]  /*0640*/  IMAD.HI.U32 R5, R3, -0x326172a9, RZ ;  /* 0xcd9e8d5703057827 */ /* 0x000fe200078e00ff */
[----:B------:R-:W-:Y:S01]  /*0650*/  LOP3.LUT R4, R7, UR20, R4, 0x96, !PT ;  /* 0x0000001407047c12 */ /* 0x000fe2000f8e9604 */
[----:B------:R-:W-:Y:S01]  /*0660*/  ULDC.64 UR10, c[0x0][0x230] ;  /* 0x00008c00000a7ab9 */ /* 0x000fe20000000a00 */
[----:B------:R-:W-:Y:S01]  /*0670*/  ULDC.64 UR14, c[0x0][0x2b8] ;  /* 0x0000ae00000e7ab9 */ /* 0x000fe20000000a00 */
        /* <DEDUP_REMOVED lines=28> */
[----:B------:R-:W-:Y:S01]  /*0840*/  IMAD.WIDE.U32 R2, R5, -0x2daee0ad, RZ ;  /* 0xd2511f5305027825 */ /* 0x000fe200078e00ff */
[----:B------:R-:W-:-:S04]  /*0850*/  LOP3.LUT R40, R7, UR29, R6, 0x96, !PT ;  /* 0x0000001d07287c12 */ /* 0x000fc8000f8e9606 */
[----:B------:R-:W-:Y:S01]  /*0860*/  LOP3.LUT R5, R3, UR30, R41, 0x96, !PT ;  /* 0x0000001e03057c12 */ /* 0x000fe2000f8e9629 */
[----:B------:R-:W-:Y:S02]  /*0870*/  IMAD R3, R4, -0x326172a9, RZ ;  /* 0xcd9e8d5704037824 */ /* 0x000fe400078e02ff */
[----:B------:R-:W-:-:S04]  /*0880*/  IMAD.HI.U32 R7, R40, -0x2daee0ad, RZ ;  /* 0xd2511f5328077827 */ /* 0x000fc800078e00ff */
[----:B------:R-:W-:Y:S01]  /*0890*/  IMAD.WIDE.U32 R4, R5, -0x326172a9, RZ ;  /* 0xcd9e8d5705047825 */ /* 0x000fe200078e00ff */
[----:B------:R-:W-:-:S04]  /*08a0*/  LOP3.LUT R7, R7, UR32, R2, 0x96, !PT ;  /* 0x0000002007077c12 */ /* 0x000fc8000f8e9602 */
[----:B------:R-:W-:Y:S01]  /*08b0*/  LOP3.LUT R6, R5, UR31, R3, 0x96, !PT ;  /* 0x0000001f05067c12 */ /* 0x000fe2000f8e9603 */
[----:B------:R-:W-:Y:S01]  /*08c0*/  IMAD.MOV.U32 R5, RZ, RZ, R4 ;  /* 0x000000ffff057224 */ /* 0x000fe200078e0004 */
[----:B------:R-:W-:Y:S01]  /*08d0*/  HFMA2.MMA R4, -RZ, RZ, 0, 0 ;  /* 0x00000000ff047435 */ /* 0x000fe200000001ff */
[----:B------:R-:W-:-:S10]  /*08e0*/  IMAD R3, R40, -0x2daee0ad, RZ ;  /* 0xd2511f5328037824 */ /* 0x000fd400078e02ff */
.L_x_4362:
[----:B------:R-:W-:Y:S01]  /*08f0*/  ISETP.NE.U32.AND P1, PT, RZ, UR10, PT ;  /* 0x0000000aff007c0c */ /* 0x000fe2000bf25070 */
[----:B01----:R-:W0:Y:S01]  /*0900*/  S2R R52, SR_TID.X ;  /* 0x0000000000347919 */ /* 0x003e220000002100 */
[----:B------:R-:W1:Y:S01]  /*0910*/  LDC.64 R70, c[0x0][0x220] ;  /* 0x00008800ff467b82 */ /* 0x000e620000000a00 */
[----:B------:R-:W-:Y:S01]  /*0920*/  IMAD R50, R11, UR9, RZ ;  /* 0x000000090b327c24 */ /* 0x000fe2000f8e02ff */
[----:B------:R-:W-:-:S04]  /*0930*/  ISETP.NE.AND.EX P1, PT, RZ, UR11, PT, P1 ;  /* 0x0000000bff007c0c */ /* 0x000fc8000bf25310 */
[----:B------:R-:W-:Y:S02]  /*0940*/  SHF.R.S32.HI R51, RZ, 0x1f, R50 ;  /* 0x0000001fff337819 */ /* 0x000fe40000011432 */
[----:B------:R-:W2:Y:S02]  /*0950*/  @P0 LDC.64 R54, c[0x0][0x228] ;  /* 0x00008a00ff360b82 */ /* 0x000ea40000000a00 */
[----:B------:R-:W-:-:S06]  /*0960*/  LEA.HI R51, R51, R50, RZ, 0x3 ;  /* 0x0000003233337211 */ /* 0x000fcc00078f18ff */
[----:B------:R-:W3:Y:S01]  /*0970*/  @P1 LDC.64 R48, c[0x0][0x230] ;  /* 0x00008c00ff301b82 */ /* 0x000ee20000000a00 */
[----:B0-----:R-:W-:-:S04]  /*0980*/  LOP3.LUT R52, R52, 0x1f, RZ, 0xc0, !PT ;  /* 0x0000001f34347812 */ /* 0x001fc800078ec0ff */
[----:B------:R-:W-:-:S05]  /*0990*/  LEA.HI.SX32 R52, R51, R52, 0x1d ;  /* 0x0000003433347211 */ /* 0x000fca00078feaff */
[----:B---3--:R-:W-:-:S04]  /*09a0*/  @P1 IMAD.WIDE.U32 R58, R52, 0x10, R48 ;  /* 0x00000010343a1825 */ /* 0x008fc800078e0030 */
[C---:B-1----:R-:W-:Y:S01]  /*09b0*/  IMAD.WIDE.U32 R48, R52.reuse, 0x10, R70 ;  /* 0x0000001034307825 */ /* 0x042fe200078e0046 */
[----:B------:R0:W5:Y:S03]  /*09c0*/  @P1 LDG.E.128 R44, desc[UR4][R58.64] ;  /* 0x000000043a2c1981 */ /* 0x000166000c1e1d00 */
[----:B--2---:R-:W-:Y:S02]  /*09d0*/  @P0 IMAD.WIDE.U32 R54, R52, 0x10, R54 ;  /* 0x0000001034360825 */ /* 0x004fe400078e0036 */
[----:B------:R-:W5:Y:S04]  /*09e0*/  LDG.E.128 R48, desc[UR4][R48.64] ;  /* 0x0000000430307981 */ /* 0x000f68000c1e1d00 */
        /* <DEDUP_REMOVED lines=13> */
.L_x_4104:
[----:B------:R-:W-:-:S07]  /*0ac0*/  IMAD.MOV.U32 R53, RZ, RZ, R5 ;  /* 0x000000ffff357224 */ /* 0x000fce00078e0005 */
.L_x_4105:
[----:B------:R-:W-:Y:S05]  /*0ad0*/  BSYNC B1 ;  /* 0x0000000000017941 */ /* 0x000fea0003800000 */
.L_x_4103:
        /* <DEDUP_REMOVED lines=16> */
.L_x_4109:
[----:B------:R-:W-:Y:S05]  /*0be0*/  BSYNC B2 ;  /* 0x0000000000027941 */ /* 0x000fea0003800000 */
.L_x_4108:
        /* <DEDUP_REMOVED lines=44> */
.L_x_4107:
[----:B------:R-:W-:Y:S05]  /*0eb0*/  BSYNC B1 ;  /* 0x0000000000017941 */ /* 0x000fea0003800000 */
.L_x_4106:
[----:B------:R-:W0:Y:S01]  /*0ec0*/  LDC R90, c[0x0][0x294] ;  /* 0x0000a500ff5a7b82 */ /* 0x000e220000000800 */
[----:B------:R-:W-:Y:S01]  /*0ed0*/  ISETP.NE.U32.AND P2, PT, RZ, UR34, PT ;  /* 0x00000022ff007c0c */ /* 0x000fe2000bf45070 */
[----:B------:R-:W-:Y:S01]  /*0ee0*/  IMAD.MOV.U32 R91, RZ, RZ, 0x2f800000 ;  /* 0x2f800000ff5b7424 */ /* 0x000fe200078e00ff */
[----:B------:R-:W-:Y:S02]  /*0ef0*/  I2FP.F32.U32 R54, R53 ;  /* 0x0000003500367245 */ /* 0x000fe40000201000 */
[----:B------:R-:W-:-:S03]  /*0f00*/  ISETP.NE.AND.EX P2, PT, RZ, UR35, PT, P2 ;  /* 0x00000023ff007c0c */ /* 0x000fc6000bf45320 */
[----:B------:R-:W1:Y:S01]  /*0f10*/  LDC R89, c[0x0][0x298] ;  /* 0x0000a600ff597b82 */ /* 0x000e620000000800 */
[----:B------:R-:W-:Y:S01]  /*0f20*/  FFMA.FTZ R53, R54, R91, 1.1641532182693481445e-10 ;  /* 0x2f00000036357423 */ /* 0x000fe2000001005b */
[----:B-----5:R-:W-:-:S04]  /*0f30*/  IMAD.U32 R54, R48, 0x10000, RZ ;  /* 0x0001000030367824 */ /* 0x020fc800078e00ff */
[----:B0-----:R-:W-:Y:S01]  /*0f40*/  FSETP.GTU.FTZ.AND P3, PT, R53, R90, PT ;  /* 0x0000005a3500720b */ /* 0x001fe20003f7c000 */
[----:B-1----:R-:W-:Y:S01]  /*0f50*/  FMUL.FTZ R53, R54, R89 ;  /* 0x0000005936357220 */ /* 0x002fe20000410000 */
        /* <DEDUP_REMOVED lines=10> */
.L_x_4110:
        /* <DEDUP_REMOVED lines=12> */
.L_x_4113:
[----:B------:R-:W-:-:S07]  /*10c0*/  IMAD.MOV.U32 R55, RZ, RZ, R5 ;  /* 0x000000ffff377224 */ /* 0x000fce00078e0005 */
.L_x_4114:
[----:B------:R-:W-:Y:S05]  /*10d0*/  BSYNC B1 ;  /* 0x0000000000017941 */ /* 0x000fea0003800000 */
.L_x_4112:
        /* <DEDUP_REMOVED lines=16> */
.L_x_4118:
[----:B------:R-:W-:Y:S05]  /*11e0*/  BSYNC B2 ;  /* 0x0000000000027941 */ /* 0x000fea0003800000 */
.L_x_4117:
        /* <DEDUP_REMOVED lines=44> */
.L_x_4116:
[----:B------:R-:W-:Y:S05]  /*14b0*/  BSYNC B1 ;  /* 0x0000000000017941 */ /* 0x000fea0003800000 */
.L_x_4115:
        /* <DEDUP_REMOVED lines=10> */
.L_x_4111:
        /* <DEDUP_REMOVED lines=12> */
.L_x_4120:
[----:B------:R-:W-:-:S07]  /*1620*/  MOV R55, R5 ;  /* 0x0000000500377202 */ /* 0x000fce0000000f00 */
.L_x_4121:
[----:B------:R-:W-:Y:S05]  /*1630*/  BSYNC B1 ;  /* 0x0000000000017941 */ /* 0x000fea0003800000 */
.L_x_4119:
        /* <DEDUP_REMOVED lines=16> */
.L_x_4125:
[----:B------:R-:W-:Y:S05]  /*1740*/  BSYNC B2 ;  /* 0x0000000000027941 */ /* 0x000fea0003800000 */
.L_x_4124:
        /* <DEDUP_REMOVED lines=44> */
.L_x_4123:
[----:B------:R-:W-:Y:S05]  /*1a10*/  BSYNC B1 ;  /* 0x0000000000017941 */ /* 0x000fea0003800000 */
.L_x_4122:
        /* <DEDUP_REMOVED lines=15> */
.L_x_4126:
        /* <DEDUP_REMOVED lines=12> */
.L_x_4129:
[----:B------:R-:W-:-:S07]  /*1bd0*/  IMAD.MOV.U32 R55, RZ, RZ, R5 ;  /* 0x000000ffff377224 */ /* 0x000fce00078e0005 */
.L_x_4130:
[----:B------:R-:W-:Y:S05]  /*1be0*/  BSYNC B1 ;  /* 0x0000000000017941 */ /* 0x000fea0003800000 */
.L_x_4128:
        /* <DEDUP_REMOVED lines=16> */
.L_x_4134:
[----:B------:R-:W-:Y:S05]  /*1cf0*/  BSYNC B2 ;  /* 0x0000000000027941 */ /* 0x000fea0003800000 */
.L_x_4133:
        /* <DEDUP_REMOVED lines=44> */
.L_x_4132:
[----:B------:R-:W-:Y:S05]  /*1fc0*/  BSYNC B1 ;  /* 0x0000000000017941 */ /* 0x000fea0003800000 */
.L_x_4131:
        /* <DEDUP_REMOVED lines=12> */
.L_x_4127:
        /* <DEDUP_REMOVED lines=12> */
.L_x_4136:
[----:B------:R-:W-:-:S07]  /*2150*/  MOV R55, R5 ;  /* 0x0000000500377202 */ /* 0x000fce0000000f00 */
.L_x_4137:
[----:B------:R-:W-:Y:S05]  /*2160*/  BSYNC B1 ;  /* 0x0000000000017941 */ /* 0x000fea0003800000 */
.L_x_4135:
        /* <DEDUP_REMOVED lines=16> */
.L_x_4141:
[----:B------:R-:W-:Y:S05]  /*2270*/  BSYNC B2 ;  /* 0x0000000000027941 */ /* 0x000fea0003800000 */
.L_x_4140:
        /* <DEDUP_REMOVED lines=44> */
.L_x_4139:
[----:B------:R-:W-:Y:S05]  /*2540*/  BSYNC B1 ;  /* 0x0000000000017941 */ /* 0x000fea0003800000 */
.L_x_4138:
        /* <DEDUP_REMOVED lines=15> */
.L_x_4142:
        /* <DEDUP_REMOVED lines=12> */
.L_x_4145:
[----:B------:R-:W-:-:S07]  /*2700*/  IMAD.MOV.U32 R58, RZ, RZ, R5 ;  /* 0x000000ffff3a7224 */ /* 0x000fce00078e0005 */
.L_x_4146:
[----:B------:R-:W-:Y:S05]  /*2710*/  BSYNC B1 ;  /* 0x0000000000017941 */ /* 0x000fea0003800000 */
.L_x_4144:
        /* <DEDUP_REMOVED lines=16> */
.L_x_4150:
[----:B------:R-:W-:Y:S05]  /*2820*/  BSYNC B2 ;  /* 0x0000000000027941 */ /* 0x000fea0003800000 */
.L_x_4149:
        /* <DEDUP_REMOVED lines=44> */
.L_x_4148:
[----:B------:R-:W-:Y:S05]  /*2af0*/  BSYNC B1 ;  /* 0x0000000000017941 */ /* 0x000fea0003800000 */
.L_x_4147:
        /* <DEDUP_REMOVED lines=10> */
.L_x_4143:
        /* <DEDUP_REMOVED lines=12> */
.L_x_4152:
[----:B------:R-:W-:-:S07]  /*2c60*/  MOV R58, R5 ;  /* 0x00000005003a7202 */ /* 0x000fce0000000f00 */
.L_x_4153:
[----:B------:R-:W-:Y:S05]  /*2c70*/  BSYNC B1 ;  /* 0x0000000000017941 */ /* 0x000fea0003800000 */
.L_x_4151:
        /* <DEDUP_REMOVED lines=16> */
.L_x_4157:
[----:B------:R-:W-:Y:S05]  /*2d80*/  BSYNC B2 ;  /* 0x0000000000027941 */ /* 0x000fea0003800000 */
.L_x_4156:
        /* <DEDUP_REMOVED lines=44> */
.L_x_4155:
[----:B------:R-:W-:Y:S05]  /*3050*/  BSYNC B1 ;  /* 0x0000000000017941 */ /* 0x000fea0003800000 */
.L_x_4154:
        /* <DEDUP_REMOVED lines=15> */
.L_x_4158:
        /* <DEDUP_REMOVED lines=12> */
.L_x_4161:
[----:B------:R-:W-:-:S07]  /*3210*/  IMAD.MOV.U32 R59, RZ, RZ, R5 ;  /* 0x000000ffff3b7224 */ /* 0x000fce00078e0005 */
.L_x_4162:
[----:B------:R-:W-:Y:S05]  /*3220*/  BSYNC B1 ;  /* 0x0000000000017941 */ /* 0x000fea0003800000 */
.L_x_4160:
        /* <DEDUP_REMOVED lines=16> */
.L_x_4166:
[----:B------:R-:W-:Y:S05]  /*3330*/  BSYNC B2 ;  /* 0x0000000000027941 */ /* 0x000fea0003800000 */
.L_x_4165:
        /* <DEDUP_REMOVED lines=44> */
.L_x_4164:
[----:B------:R-:W-:Y:S05]  /*3600*/  BSYNC B1 ;  /* 0x0000000000017941 */ /* 0x000fea0003800000 */
.L_x_4163:
        /* <DEDUP_REMOVED lines=12> */
.L_x_4159:
        /* <DEDUP_REMOVED lines=12> */
.L_x_4168:
[----:B------:R-:W-:-:S07]  /*3790*/  MOV R59, R5 ;  /* 0x00000005003b7202 */ /* 0x000fce0000000f00 */
.L_x_4169:
[----:B------:R-:W-:Y:S05]  /*37a0*/  BSYNC B1 ;  /* 0x0000000000017941 */ /* 0x000fea0003800000 */
.L_x_4167:
        /* <DEDUP_REMOVED lines=16> */
.L_x_4173:
[----:B------:R-:W-:Y:S05]  /*38b0*/  BSYNC B2 ;  /* 0x0000000000027941 */ /* 0x000fea0003800000 */
.L_x_4172:
        /* <DEDUP_REMOVED lines=44> */
.L_x_4171:
[----:B------:R-:W-:Y:S05]  /*3b80*/  BSYNC B1 ;  /* 0x0000000000017941 */ /* 0x000fea0003800000 */
.L_x_4170:
        /* <DEDUP_REMOVED lines=15> */
.L_x_4174:
        /* <DEDUP_REMOVED lines=12> */
.L_x_4177:
[----:B------:R-:W-:-:S07]  /*3d40*/  IMAD.MOV.U32 R61, RZ, RZ, R5 ;  /* 0x000000ffff3d7224 */ /* 0x000fce00078e0005 */
.L_x_4178:
[----:B------:R-:W-:Y:S05]  /*3d50*/  BSYNC B1 ;  /* 0x0000000000017941 */ /* 0x000fea0003800000 */
.L_x_4176:
        /* <DEDUP_REMOVED lines=16> */
.L_x_4182:
[----:B------:R-:W-:Y:S05]  /*3e60*/  BSYNC B2 ;  /* 0x0000000000027941 */ /* 0x000fea0003800000 */
.L_x_4181:
        /* <DEDUP_REMOVED lines=44> */
.L_x_4180:
[----:B------:R-:W-:Y:S05]  /*4130*/  BSYNC B1 ;  /* 0x0000000000017941 */ /* 0x000fea0003800000 */
.L_x_4179:
        /* <DEDUP_REMOVED lines=10> */
.L_x_4175:
        /* <DEDUP_REMOVED lines=12> */
.L_x_4184:
[----:B------:R-:W-:-:S07]  /*42a0*/  MOV R61, R5 ;  /* 0x00000005003d7202 */ /* 0x000fce0000000f00 */
.L_x_4185:
[----:B------:R-:W-:Y:S05]  /*42b0*/  BSYNC B1 ;  /* 0x0000000000017941 */ /* 0x000fea0003800000 */
.L_x_4183:
        /* <DEDUP_REMOVED lines=16> */
.L_x_4189:
[----:B------:R-:W-:Y:S05]  /*43c0*/  BSYNC B2 ;  /* 0x0000000000027941 */ /* 0x000fea0003800000 */
.L_x_4188:
        /* <DEDUP_REMOVED lines=44> */
.L_x_4187:
[----:B------:R-:W-:Y:S05]  /*4690*/  BSYNC B1 ;  /* 0x0000000000017941 */ /* 0x000fea0003800000 */
.L_x_4186:
        /* <DEDUP_REMOVED lines=14> */
.L_x_4190:
        /* <DEDUP_REMOVED lines=12> */
.L_x_4193:
[----:B------:R-:W-:-:S07]  /*4840*/  IMAD.MOV.U32 R61, RZ, RZ, R5 ;  /* 0x000000ffff3d7224 */ /* 0x000fce00078e0005 */
.L_x_4194:
[----:B------:R-:W-:Y:S05]  /*4850*/  BSYNC B1 ;  /* 0x0000000000017941 */ /* 0x000fea0003800000 */
.L_x_4192:
        /* <DEDUP_REMOVED lines=16> */
.L_x_4198:
[----:B------:R-:W-:Y:S05]  /*4960*/  BSYNC B2 ;  /* 0x0000000000027941 */ /* 0x000fea0003800000 */
.L_x_4197:
        /* <DEDUP_REMOVED lines=44> */
.L_x_4196:
[----:B------:R-:W-:Y:S05]  /*4c30*/  BSYNC B1 ;  /* 0x0000000000017941 */ /* 0x000fea0003800000 */
.L_x_4195:
        /* <DEDUP_REMOVED lines=12> */
.L_x_4191:
        /* <DEDUP_REMOVED lines=12> */
.L_x_4200:
[----:B------:R-:W-:-:S07]  /*4dc0*/  MOV R61, R5 ;  /* 0x00000005003d7202 */ /* 0x000fce0000000f00 */
.L_x_4201:
[----:B------:R-:W-:Y:S05]  /*4dd0*/  BSYNC B1 ;  /* 0x0000000000017941 */ /* 0x000fea0003800000 */
.L_x_4199:
        /* <DEDUP_REMOVED lines=16> */
.L_x_4205:
[----:B------:R-:W-:Y:S05]  /*4ee0*/  BSYNC B2 ;  /* 0x0000000000027941 */ /* 0x000fea0003800000 */
.L_x_4204:
        /* <DEDUP_REMOVED lines=44> */
.L_x_4203:
[----:B------:R-:W-:Y:S05]  /*51b0*/  BSYNC B1 ;  /* 0x0000000000017941 */ /* 0x000fea0003800000 */
.L_x_4202:
        /* <DEDUP_REMOVED lines=14> */
.L_x_4206:
        /* <DEDUP_REMOVED lines=12> */
.L_x_4209:
[----:B------:R-:W-:-:S07]  /*5360*/  IMAD.MOV.U32 R2, RZ, RZ, R5 ;  /* 0x000000ffff027224 */ /* 0x000fce00078e0005 */
.L_x_4210:
[----:B------:R-:W-:Y:S05]  /*5370*/  BSYNC B1 ;  /* 0x0000000000017941 */ /* 0x000fea0003800000 */
.L_x_4208:
        /* <DEDUP_REMOVED lines=16> */
.L_x_4214:
[----:B------:R-:W-:Y:S05]  /*5480*/  BSYNC B2 ;  /* 0x0000000000027941 */ /* 0x000fea0003800000 */
.L_x_4213:
        /* <DEDUP_REMOVED lines=44> */
.L_x_4212:
[----:B------:R-:W-:Y:S05]  /*5750*/  BSYNC B1 ;  /* 0x0000000000017941 */ /* 0x000fea0003800000 */
.L_x_4211:
        /* <DEDUP_REMOVED lines=10> */
.L_x_4207:
        /* <DEDUP_REMOVED lines=12> */
.L_x_4216:
[----:B------:R-:W-:-:S07]  /*58c0*/  MOV R62, R5 ;  /* 0x00000005003e7202 */ /* 0x000fce0000000f00 */
.L_x_4217:
[----:B------:R-:W-:Y:S05]  /*58d0*/  BSYNC B1 ;  /* 0x0000000000017941 */ /* 0x000fea0003800000 */
.L_x_4215:
        /* <DEDUP_REMOVED lines=16> */
.L_x_4221:
[----:B------:R-:W-:Y:S05]  /*59e0*/  BSYNC B2 ;  /* 0x0000000000027941 */ /* 0x000fea0003800000 */
.L_x_4220:
        /* <DEDUP_REMOVED lines=44> */
.L_x_4219:
[----:B------:R-:W-:Y:S05]  /*5cb0*/  BSYNC B1 ;  /* 0x0000000000017941 */ /* 0x000fea0003800000 */
.L_x_4218:
        /* <DEDUP_REMOVED lines=14> */
.L_x_4222:
        /* <DEDUP_REMOVED lines=12> */
.L_x_4225:
[----:B------:R-:W-:-:S07]  /*5e60*/  IMAD.MOV.U32 R0, RZ, RZ, R5 ;  /* 0x000000ffff007224 */ /* 0x000fce00078e0005 */
.L_x_4226:
[----:B------:R-:W-:Y:S05]  /*5e70*/  BSYNC B1 ;  /* 0x0000000000017941 */ /* 0x000fea0003800000 */
.L_x_4224:
        /* <DEDUP_REMOVED lines=18> */
.L_x_4230:
[----:B------:R-:W-:Y:S05]  /*5fa0*/  BSYNC B2 ;  /* 0x0000000000027941 */ /* 0x000fea0003800000 */
.L_x_4229:
        /* <DEDUP_REMOVED lines=44> */
.L_x_4228:
[----:B------:R-:W-:Y:S05]  /*6270*/  BSYNC B1 ;  /* 0x0000000000017941 */ /* 0x000fea0003800000 */
.L_x_4227:
[----:B------:R-:W-:Y:S02]  /*6280*/  I2FP.F32.U32 R0, R0 ;  /* 0x0000000000007245 */ /* 0x000fe40000201000 */
[----:B------:R-:W-:-:S04]  /*6290*/  PRMT R51, R43, 0x7632, R51 ;  /* 0x000076322b337816 */ /* 0x000fc80000000033 */
[----:B------:R-:W-:Y:S01]  /*62a0*/  SHF.L.U32 R64, R51, 0x10, RZ ;  /* 0x0000001033407819 */ /* 0x000fe200000006ff */
[----:B------:R-:W-:-:S04]  /*62b0*/  FFMA.FTZ R51, R0, R91, 1.1641532182693481445e-10 ;  /* 0x2f00000000337423 */ /* 0x000fc8000001005b */
[----:B------:R-:W-:Y:S01]  /*62c0*/  FMUL.FTZ R64, R64, R89 ;  /* 0x0000005940407220 */ /* 0x000fe20000410000 */
[----:B------:R-:W-:-:S04]  /*62d0*/  FSETP.GTU.FTZ.AND P6, PT, R51, R90, PT ;  /* 0x0000005a3300720b */ /* 0x000fc80003fdc000 */
[----:B------:R-:W-:Y:S02]  /*62e0*/  FSEL R51, R64, RZ, !P6 ;  /* 0x000000ff40337208 */ /* 0x000fe40007000000 */
[----:B------:R-:W-:Y:S02]  /*62f0*/  @P1 PRMT R64, R47, 0x7632, R64 ;  /* 0x000076322f401816 */ /* 0x000fe40000000040 */
[----:B------:R-:W-:Y:S01]  /*6300*/  SEL R0, RZ, 0x1, P6 ;  /* 0x00000001ff007807 */ /* 0x000fe20003000000 */
[----:B------:R-:W-:Y:S02]  /*6310*/  FADD.FTZ R62, R62, R51 ;  /* 0x000000333e3e7221 */ /* 0x000fe40000010000 */
[----:B------:R-:W-:-:S04]  /*6320*/  @P1 IMAD.U32 R65, R64, 0x10000, RZ ;  /* 0x0001000040411824 */ /* 0x000fc800078e00ff */
[----:B------:R-:W-:-:S07]  /*6330*/  @P1 FADD.FTZ R62, R62, R65 ;  /* 0x000000413e3e1221 */ /* 0x000fce0000010000 */
.L_x_4223:
        /* <DEDUP_REMOVED lines=55> */
.L_x_4231:
[----:B-12---:R-:W1:Y:S01]  /*66b0*/  @P1 LDC.64 R50, c[0x0][0x230] ;  /* 0x00008c00ff321b82 */ /* 0x006e620000000a00 */
[----:B------:R-:W-:-:S05]  /*66c0*/  IADD3 R57, R52, 0x20, RZ ;  /* 0x0000002034397810 */ /* 0x000fca0007ffe0ff */
        /* <DEDUP_REMOVED lines=18> */
.L_x_4233:
[----:B------:R-:W-:-:S07]  /*67f0*/  IMAD.MOV.U32 R56, RZ, RZ, R5 ;  /* 0x000000ffff387224 */ /* 0x000fce00078e0005 */
.L_x_4234:
[----:B------:R-:W-:Y:S05]  /*6800*/  BSYNC B1 ;  /* 0x0000000000017941 */ /* 0x000fea0003800000 */
.L_x_4232:
        /* <DEDUP_REMOVED lines=16> */
.L_x_4238:
[----:B------:R-:W-:Y:S05]  /*6910*/  BSYNC B2 ;  /* 0x0000000000027941 */ /* 0x000fea0003800000 */
.L_x_4237:
        /* <DEDUP_REMOVED lines=44> */
.L_x_4236:
[----:B------:R-:W-:Y:S05]  /*6be0*/  BSYNC B1 ;  /* 0x0000000000017941 */ /* 0x000fea0003800000 */
.L_x_4235:
        /* <DEDUP_REMOVED lines=15> */
.L_x_4239:
        /* <DEDUP_REMOVED lines=12> */
.L_x_4242:
[----:B------:R-:W-:-:S07]  /*6da0*/  MOV R56, R5 ;  /* 0x0000000500387202 */ /* 0x000fce0000000f00 */
.L_x_4243:
[----:B------:R-:W-:Y:S05]  /*6db0*/  BSYNC B1 ;  /* 0x0000000000017941 */ /* 0x000fea0003800000 */
.L_x_4241:
        /* <DEDUP_REMOVED lines=16> */
.L_x_4247:
[----:B------:R-:W-:Y:S05]  /*6ec0*/  BSYNC B2 ;  /* 0x0000000000027941 */ /* 0x000fea0003800000 */
.L_x_4246:
        /* <DEDUP_REMOVED lines=44> */
.L_x_4245:
[----:B------:R-:W-:Y:S05]  /*7190*/  BSYNC B1 ;  /* 0x0000000000017941 */ /* 0x000fea0003800000 */
.L_x_4244:
        /* <DEDUP_REMOVED lines=10> */
.L_x_4240:
        /* <DEDUP_REMOVED lines=12> */
.L_x_4249:
[----:B------:R-:W-:-:S07]  /*7300*/  IMAD.MOV.U32 R56, RZ, RZ, R5 ;  /* 0x000000ffff387224 */ /* 0x000fce00078e0005 */
.L_x_4250:
[----:B------:R-:W-:Y:S05]  /*7310*/  BSYNC B1 ;  /* 0x0000000000017941 */ /* 0x000fea0003800000 */
.L_x_4248:
        /* <DEDUP_REMOVED lines=16> */
.L_x_4254:
[----:B------:R-:W-:Y:S05]  /*7420*/  BSYNC B2 ;  /* 0x0000000000027941 */ /* 0x000fea0003800000 */
.L_x_4253:
[C---:B------:R-:W-:Y:S01]  /*7430*/  IMAD.HI.U32 R3, R10.reuse, -0x326172a9, RZ ;  /* 0xcd9e8d570a037827 */ /* 0x040fe200078e00ff */
        /* <DEDUP_REMOVED lines=43> */
.L_x_4252:
[----:B------:R-:W-:Y:S05]  /*76f0*/  BSYNC B1 ;  /* 0x0000000000017941 */ /* 0x000fea0003800000 */
.L_x_4251:
        /* <DEDUP_REMOVED lines=15> */
.L_x_4255:
        /* <DEDUP_REMOVED lines=12> */
.L_x_4258:
[----:B------:R-:W-:-:S07]  /*78b0*/  MOV R48, R5 ;  /* 0x0000000500307202 */ /* 0x000fce0000000f00 */
.L_x_4259:
[----:B------:R-:W-:Y:S05]  /*78c0*/  BSYNC B1 ;  /* 0x0000000000017941 */ /* 0x000fea0003800000 */
.L_x_4257:
        /* <DEDUP_REMOVED lines=16> */
.L_x_4263:
[----:B------:R-:W-:Y:S05]  /*79d0*/  BSYNC B2 ;  /* 0x0000000000027941 */ /* 0x000fea0003800000 */
.L_x_4262:
        /* <DEDUP_REMOVED lines=44> */
.L_x_4261:
[----:B------:R-:W-:Y:S05]  /*7ca0*/  BSYNC B1 ;  /* 0x0000000000017941 */ /* 0x000fea0003800000 */
.L_x_4260:
        /* <DEDUP_REMOVED lines=12> */
.L_x_4256:
        /* <DEDUP_REMOVED lines=12> */
.L_x_4265:
[----:B------:R-:W-:-:S07]  /*7e30*/  IMAD.MOV.U32 R48, RZ, RZ, R5 ;  /* 0x000000ffff307224 */ /* 0x000fce00078e0005 */
.L_x_4266:
[----:B------:R-:W-:Y:S05]  /*7e40*/  BSYNC B1 ;  /* 0x0000000000017941 */ /* 0x000fea0003800000 */
.L_x_4264:
        /* <DEDUP_REMOVED lines=16> */
.L_x_4270:
[----:B------:R-:W-:Y:S05]  /*7f50*/  BSYNC B2 ;  /* 0x0000000000027941 */ /* 0x000fea0003800000 */
.L_x_4269:
        /* <DEDUP_REMOVED lines=44> */
.L_x_4268:
[----:B------:R-:W-:Y:S05]  /*8220*/  BSYNC B1 ;  /* 0x0000000000017941 */ /* 0x000fea0003800000 */
.L_x_4267:
        /* <DEDUP_REMOVED lines=15> */
.L_x_4271:
        /* <DEDUP_REMOVED lines=12> */
.L_x_4274:
[----:B------:R-:W-:-:S07]  /*83e0*/  MOV R48, R5 ;  /* 0x0000000500307202 */ /* 0x000fce0000000f00 */
.L_x_4275:
[----:B------:R-:W-:Y:S05]  /*83f0*/  BSYNC B1 ;  /* 0x0000000000017941 */ /* 0x000fea0003800000 */
.L_x_4273:
        /* <DEDUP_REMOVED lines=16> */
.L_x_4279:
[----:B------:R-:W-:Y:S05]  /*8500*/  BSYNC B2 ;  /* 0x0000000000027941 */ /* 0x000fea0003800000 */
.L_x_4278:
        /* <DEDUP_REMOVED lines=44> */
.L_x_4277:
[----:B------:R-:W-:Y:S05]  /*87d0*/  BSYNC B1 ;  /* 0x0000000000017941 */ /* 0x000fea0003800000 */
.L_x_4276:
        /* <DEDUP_REMOVED lines=10> */
.L_x_4272:
        /* <DEDUP_REMOVED lines=12> */
.L_x_4281:
[----:B------:R-:W-:-:S07]  /*8940*/  IMAD.MOV.U32 R48, RZ, RZ, R5 ;  /* 0x000000ffff307224 */ /* 0x000fce00078e0005 */
.L_x_4282:
[----:B------:R-:W-:Y:S05]  /*8950*/  BSYNC B1 ;  /* 0x0000000000017941 */ /* 0x000fea0003800000 */
.L_x_4280:
        /* <DEDUP_REMOVED lines=16> */
.L_x_4286:
[----:B------:R-:W-:Y:S05]  /*8a60*/  BSYNC B2 ;  /* 0x0000000000027941 */ /* 0x000fea0003800000 */
.L_x_4285:
        /* <DEDUP_REMOVED lines=44> */
.L_x_4284:
[----:B------:R-:W-:Y:S05]  /*8d30*/  BSYNC B1 ;  /* 0x0000000000017941 */ /* 0x000fea0003800000 */
.L_x_4283:
[----:B------:R-:W-:-:S05]  /*8d40*/  I2FP.F32.U32 R48, R48 ;  /* 0x0000003000307245 */ /* 0x000fca0000201000 */
[----:B------:R-:W-:Y:S01]  /*8d50*/  FFMA.FTZ R65, R48, R91, 1.1641532182693481445e-10 ;  /* 0x2f00000030417423 */ /* 0x000fe2000001005b */
[----:B------:R-:W-:-:S04]  /*8d60*/  SHF.L.U32 R48, R49, 0x10, RZ ;  /* 0x0000001031307819 */ /* 0x000fc800000006ff */
[----:B------:R-:W-:Y:S01]  /*8d70*/  FSETP.GTU.FTZ.AND P3, PT, R65, R90, PT ;  /* 0x0000005a4100720b */ /* 0x000fe20003f7c000 */
[----:B------:R-:W-:-:S03]  /*8d80*/  FMUL.FTZ R48, R48, R89 ;  /* 0x0000005930307220 */ /* 0x000fc60000410000 */
        /* <DEDUP_REMOVED lines=10> */
.L_x_4287:
        /* <DEDUP_REMOVED lines=12> */
.L_x_4290:
[----:B------:R-:W-:-:S07]  /*8ef0*/  MOV R48, R5 ;  /* 0x0000000500307202 */ /* 0x000fce0000000f00 */
.L_x_4291:
[----:B------:R-:W-:Y:S05]  /*8f00*/  BSYNC B1 ;  /* 0x0000000000017941 */ /* 0x000fea0003800000 */
.L_x_4289:
        /* <DEDUP_REMOVED lines=16> */
.L_x_4295:
[----:B------:R-:W-:Y:S05]  /*9010*/  BSYNC B2 ;  /* 0x0000000000027941 */ /* 0x000fea0003800000 */
.L_x_4294:
        /* <DEDUP_REMOVED lines=44> */
.L_x_4293:
[----:B------:R-:W-:Y:S05]  /*92e0*/  BSYNC B1 ;  /* 0x0000000000017941 */ /* 0x000fea0003800000 */
.L_x_4292:
[----:B------:R-:W-:Y:S02]  /*92f0*/  I2FP.F32.U32 R48, R48 ;  /* 0x0000003000307245 */ /* 0x000fe40000201000 */
[----:B------:R-:W-:-:S03]  /*9300*/  PRMT R56, R41, 0x7632, R56 ;  /* 0x0000763229387816 */ /* 0x000fc60000000038 */
[----:B------:R-:W-:Y:S01]  /*9310*/  FFMA.FTZ R67, R48, R91, 1.1641532182693481445e-10 ;  /* 0x2f00000030437423 */ /* 0x000fe2000001005b */
[----:B------:R-:W-:Y:S01]  /*9320*/  @P1 PRMT R48, R45, 0x7632, R48 ;  /* 0x000076322d301816 */ /* 0x000fe20000000030 */
[----:B------:R-:W-:-:S03]  /*9330*/  IMAD.U32 R56, R56, 0x10000, RZ ;  /* 0x0001000038387824 */ /* 0x000fc600078e00ff */
[----:B------:R-:W-:Y:S01]  /*9340*/  FSETP.GTU.FTZ.AND P3, PT, R67, R90, PT ;  /* 0x0000005a4300720b */ /* 0x000fe20003f7c000 */
[----:B------:R-:W-:Y:S01]  /*9350*/  FMUL.FTZ R56, R56, R89 ;  /* 0x0000005938387220 */ /* 0x000fe20000410000 */
[----:B------:R-:W-:Y:S02]  /*9360*/  @P1 SHF.L.U32 R48, R48, 0x10, RZ ;  /* 0x0000001030301819 */ /* 0x000fe400000006ff */
[----:B------:R-:W-:Y:S02]  /*9370*/  SEL R82, RZ, 0x1, P3 ;  /* 0x00000001ff527807 */ /* 0x000fe40001800000 */
[----:B------:R-:W-:-:S05]  /*9380*/  FSEL R56, R56, RZ, !P3 ;  /* 0x000000ff38387208 */ /* 0x000fca0005800000 */
[----:B------:R-:W-:-:S04]  /*9390*/  FADD.FTZ R65, R65, R56 ;  /* 0x0000003841417221 */ /* 0x000fc80000010000 */
[----:B------:R-:W-:-:S07]  /*93a0*/  @P1 FADD.FTZ R65, R65, R48 ;  /* 0x0000003041411221 */ /* 0x000fce0000010000 */
.L_x_4288:
        /* <DEDUP_REMOVED lines=12> */
.L_x_4297:
[----:B------:R-:W-:-:S07]  /*9470*/  IMAD.MOV.U32 R48, RZ, RZ, R5 ;  /* 0x000000ffff307224 */ /* 0x000fce00078e0005 */
.L_x_4298:
[----:B------:R-:W-:Y:S05]  /*9480*/  BSYNC B1 ;  /* 0x0000000000017941 */ /* 0x000fea0003800000 */
.L_x_4296:
        /* <DEDUP_REMOVED lines=16> */
.L_x_4302:
[----:B------:R-:W-:Y:S05]  /*9590*/  BSYNC B2 ;  /* 0x0000000000027941 */ /* 0x000fea0003800000 */
.L_x_4301:
        /* <DEDUP_REMOVED lines=44> */
.L_x_4300:
[----:B------:R-:W-:Y:S05]  /*9860*/  BSYNC B1 ;  /* 0x0000000000017941 */ /* 0x000fea0003800000 */
.L_x_4299:
        /* <DEDUP_REMOVED lines=15> */
.L_x_4303:
        /* <DEDUP_REMOVED lines=12> */
.L_x_4306:
[----:B------:R-:W-:-:S07]  /*9a20*/  MOV R56, R5 ;  /* 0x0000000500387202 */ /* 0x000fce0000000f00 */
.L_x_4307:
[----:B------:R-:W-:Y:S05]  /*9a30*/  BSYNC B1 ;  /* 0x0000000000017941 */ /* 0x000fea0003800000 */
.L_x_4305:
        /* <DEDUP_REMOVED lines=16> */
.L_x_4311:
[----:B------:R-:W-:Y:S05]  /*9b40*/  BSYNC B2 ;  /* 0x0000000000027941 */ /* 0x000fea0003800000 */
.L_x_4310:
        /* <DEDUP_REMOVED lines=44> */
.L_x_4309:
[----:B------:R-:W-:Y:S05]  /*9e10*/  BSYNC B1 ;  /* 0x0000000000017941 */ /* 0x000fea0003800000 */
.L_x_4308:
        /* <DEDUP_REMOVED lines=10> */
.L_x_4304:
        /* <DEDUP_REMOVED lines=12> */
.L_x_4313:
[----:B------:R-:W-:-:S07]  /*9f80*/  IMAD.MOV.U32 R56, RZ, RZ, R5 ;  /* 0x000000ffff387224 */ /* 0x000fce00078e0005 */
.L_x_4314:
[----:B------:R-:W-:Y:S05]  /*9f90*/  BSYNC B1 ;  /* 0x0000000000017941 */ /* 0x000fea0003800000 */
.L_x_4312:
        /* <DEDUP_REMOVED lines=16> */
.L_x_4318:
[----:B------:R-:W-:Y:S05]  /*a0a0*/  BSYNC B2 ;  /* 0x0000000000027941 */ /* 0x000fea0003800000 */
.L_x_4317:
        /* <DEDUP_REMOVED lines=44> */
.L_x_4316:
[----:B------:R-:W-:Y:S05]  /*a370*/  BSYNC B1 ;  /* 0x0000000000017941 */ /* 0x000fea0003800000 */
.L_x_4315:
        /* <DEDUP_REMOVED lines=14> */
.L_x_4319:
        /* <DEDUP_REMOVED lines=12> */
.L_x_4322:
[----:B------:R-:W-:-:S07]  /*a520*/  MOV R50, R5 ;  /* 0x0000000500327202 */ /* 0x000fce0000000f00 */
.L_x_4323:
[----:B------:R-:W-:Y:S05]  /*a530*/  BSYNC B1 ;  /* 0x0000000000017941 */ /* 0x000fea0003800000 */
.L_x_4321:
        /* <DEDUP_REMOVED lines=16> */
.L_x_4327:
[----:B------:R-:W-:Y:S05]  /*a640*/  BSYNC B2 ;  /* 0x0000000000027941 */ /* 0x000fea0003800000 */
.L_x_4326:
        /* <DEDUP_REMOVED lines=43> */
[----:B------:R-:W-:-:S07]  /*a900*/  LOP3.LUT R7, R49, UR32, R66, 0x96, !PT ;  /* 0x0000002031077c12 */ /* 0x000fce000f8e9642 */
.L_x_4325:
[----:B------:R-:W-:Y:S05]  /*a910*/  BSYNC B1 ;  /* 0x0000000000017941 */ /* 0x000fea0003800000 */
.L_x_4324:
[----:B------:R-:W-:Y:S02]  /*a920*/  PRMT R49, R42, 0x7632, R49 ;  /* 0x000076322a317816 */ /* 0x000fe40000000031 */
[----:B------:R-:W-:-:S03]  /*a930*/  I2FP.F32.U32 R48, R50 ;  /* 0x0000003200307245 */ /* 0x000fc60000201000 */
[----:B------:R-:W-:Y:S02]  /*a940*/  IMAD.U32 R50, R49, 0x10000, RZ ;  /* 0x0001000031327824 */ /* 0x000fe400078e00ff */
[----:B------:R-:W-:Y:S01]  /*a950*/  FFMA.FTZ R49, R48, R91, 1.1641532182693481445e-10 ;  /* 0x2f00000030317423 */ /* 0x000fe2000001005b */
[----:B------:R-:W-:Y:S01]  /*a960*/  @P1 PRMT R48, R46, 0x7632, R48 ;  /* 0x000076322e301816 */ /* 0x000fe20000000030 */
[----:B------:R-:W-:-:S03]  /*a970*/  FMUL.FTZ R50, R50, R89 ;  /* 0x0000005932327220 */ /* 0x000fc60000410000 */
[----:B------:R-:W-:-:S04]  /*a980*/  FSETP.GTU.FTZ.AND P4, PT, R49, R90, PT ;  /* 0x0000005a3100720b */ /* 0x000fc80003f9c000 */
[----:B------:R-:W-:Y:S02]  /*a990*/  FSEL R49, R50, RZ, !P4 ;  /* 0x000000ff32317208 */ /* 0x000fe40006000000 */
[----:B------:R-:W-:-:S03]  /*a9a0*/  SEL R73, RZ, 0x1, P4 ;  /* 0x00000001ff497807 */ /* 0x000fc60002000000 */
[----:B------:R-:W-:Y:S01]  /*a9b0*/  FADD.FTZ R70, R70, R49 ;  /* 0x0000003146467221 */ /* 0x000fe20000010000 */
[----:B------:R-:W-:-:S05]  /*a9c0*/  @P1 SHF.L.U32 R49, R48, 0x10, RZ ;  /* 0x0000001030311819 */ /* 0x000fca00000006ff */
[----:B------:R-:W-:-:S07]  /*a9d0*/  @P1 FADD.FTZ R70, R70, R49 ;  /* 0x0000003146461221 */ /* 0x000fce0000010000 */
.L_x_4320:
        /* <DEDUP_REMOVED lines=12> */
.L_x_4329:
[----:B------:R-:W-:-:S07]  /*aaa0*/  IMAD.MOV.U32 R50, RZ, RZ, R5 ;  /* 0x000000ffff327224 */ /* 0x000fce00078e0005 */
.L_x_4330:
[----:B------:R-:W-:Y:S05]  /*aab0*/  BSYNC B1 ;  /* 0x0000000000017941 */ /* 0x000fea0003800000 */
.L_x_4328:
        /* <DEDUP_REMOVED lines=16> */
.L_x_4334:
[----:B------:R-:W-:Y:S05]  /*abc0*/  BSYNC B2 ;  /* 0x0000000000027941 */ /* 0x000fea0003800000 */
.L_x_4333:
        /* <DEDUP_REMOVED lines=44> */
.L_x_4332:
[----:B------:R-:W-:Y:S05]  /*ae90*/  BSYNC B1 ;  /* 0x0000000000017941 */ /* 0x000fea0003800000 */
.L_x_4331:
[----:B------:R-:W-:Y:S02]  /*aea0*/  I2FP.F32.U32 R50, R50 ;  /* 0x0000003200327245 */ /* 0x000fe40000201000 */
[----:B------:R-:W-:-:S03]  /*aeb0*/  PRMT R66, R51, 0x7632, R66 ;  /* 0x0000763233427816 */ /* 0x000fc60000000042 */
[----:B------:R-:W-:Y:S01]  /*aec0*/  FFMA.FTZ R49, R50, R91, 1.1641532182693481445e-10 ;  /* 0x2f00000032317423 */ /* 0x000fe2000001005b */
[----:B------:R-:W-:-:S04]  /*aed0*/  SHF.L.U32 R50, R51, 0x10, RZ ;  /* 0x0000001033327819 */ /* 0x000fc800000006ff */
[----:B------:R-:W-:Y:S01]  /*aee0*/  FSETP.GTU.FTZ.AND P4, PT, R49, R90, PT ;  /* 0x0000005a3100720b */ /* 0x000fe20003f9c000 */
[----:B------:R-:W-:-:S05]  /*aef0*/  FMUL.FTZ R50, R50, R89 ;  /* 0x0000005932327220 */ /* 0x000fca0000410000 */
        /* <DEDUP_REMOVED lines=8> */
.L_x_4335:
        /* <DEDUP_REMOVED lines=12> */
.L_x_4338:
[----:B------:R-:W-:-:S07]  /*b040*/  MOV R50, R5 ;  /* 0x0000000500327202 */ /* 0x000fce0000000f00 */
.L_x_4339:
[----:B------:R-:W-:Y:S05]  /*b050*/  BSYNC B1 ;  /* 0x0000000000017941 */ /* 0x000fea0003800000 */
.L_x_4337:
        /* <DEDUP_REMOVED lines=16> */
.L_x_4343:
[----:B------:R-:W-:Y:S05]  /*b160*/  BSYNC B2 ;  /* 0x0000000000027941 */ /* 0x000fea0003800000 */
.L_x_4342:
        /* <DEDUP_REMOVED lines=41> */
[----:B------:R-:W-:-:S05]  /*b400*/  IMAD.WIDE.U32 R2, R7, -0x2daee0ad, RZ ;  /* 0xd2511f5307027825 */ /* 0x000fca00078e00ff */
[----:B------:R-:W-:Y:S01]  /*b410*/  LOP3.LUT R7, R3, UR32, R48, 0x96, !PT ;  /* 0x0000002003077c12 */ /* 0x000fe2000f8e9630 */
[----:B------:R-:W-:-:S07]  /*b420*/  IMAD.MOV.U32 R3, RZ, RZ, R2 ;  /* 0x000000ffff037224 */ /* 0x000fce00078e0002 */
.L_x_4341:
[----:B------:R-:W-:Y:S05]  /*b430*/  BSYNC B1 ;  /* 0x0000000000017941 */ /* 0x000fea0003800000 */
.L_x_4340:
        /* <DEDUP_REMOVED lines=10> */
.L_x_4336:
        /* <DEDUP_REMOVED lines=12> */
.L_x_4345:
[----:B------:R-:W-:-:S07]  /*b5a0*/  IMAD.MOV.U32 R56, RZ, RZ, R5 ;  /* 0x000000ffff387224 */ /* 0x000fce00078e0005 */
.L_x_4346:
[----:B------:R-:W-:Y:S05]  /*b5b0*/  BSYNC B1 ;  /* 0x0000000000017941 */ /* 0x000fea0003800000 */
.L_x_4344:
        /* <DEDUP_REMOVED lines=16> */
.L_x_4350:
[----:B------:R-:W-:Y:S05]  /*b6c0*/  BSYNC B2 ;  /* 0x0000000000027941 */ /* 0x000fea0003800000 */
.L_x_4349:
        /* <DEDUP_REMOVED lines=44> */
.L_x_4348:
[----:B------:R-:W-:Y:S05]  /*b990*/  BSYNC B1 ;  /* 0x0000000000017941 */ /* 0x000fea0003800000 */
.L_x_4347:
        /* <DEDUP_REMOVED lines=14> */
.L_x_4351:
        /* <DEDUP_REMOVED lines=12> */
.L_x_4354:
[----:B------:R-:W-:-:S07]  /*bb40*/  MOV R0, R5 ;  /* 0x0000000500007202 */ /* 0x000fce0000000f00 */
.L_x_4355:
[----:B------:R-:W-:Y:S05]  /*bb50*/  BSYNC B1 ;  /* 0x0000000000017941 */ /* 0x000fea0003800000 */
.L_x_4353:
        /* <DEDUP_REMOVED lines=16> */
.L_x_4359:
[----:B------:R-:W-:Y:S05]  /*bc60*/  BSYNC B2 ;  /* 0x0000000000027941 */ /* 0x000fea0003800000 */
.L_x_4358:
[----:B------:R-:W-:Y:S01]  /*bc70*/  LOP3.LUT R48, R3, UR7, R4, 0x96, !PT ;  /* 0x0000000703307c12 */ /* 0x000fe2000f8e9604 */
[----:B------:R-:W-:Y:S01]  /*bc80*/  IMAD.HI.U32 R3, R10, -0x326172a9, RZ ;  /* 0xcd9e8d570a037827 */ /* 0x000fe200078e00ff */
[----:B------:R-:W-:-:S03]  /*bc90*/  HFMA2.MMA R56, -RZ, RZ, 0, 0 ;  /* 0x00000000ff387435 */ /* 0x000fc600000001ff */
        /* <DEDUP_REMOVED lines=41> */
.L_x_4357:
[----:B------:R-:W-:Y:S05]  /*bf30*/  BSYNC B1 ;  /* 0x0000000000017941 */ /* 0x000fea0003800000 */
.L_x_4356:
        /* <DEDUP_REMOVED lines=12> */
.L_x_4352:
[----:B------:R-:W-:Y:S01]  /*c000*/  SEL R75, RZ, 0x10000, P4 ;  /* 0x00010000ff4b7807 */ /* 0x000fe20002000000 */
[----:B------:R-:W-:Y:S01]  /*c010*/  IMAD.WIDE.U32 R66, R57, 0x10, R92 ;  /* 0x0000001039427825 */ /* 0x000fe200078e005c */
[----:B------:R-:W-:Y:S01]  /*c020*/  ISETP.NE.AND P4, PT, R80, RZ, PT ;  /* 0x000000ff5000720c */ /* 0x000fe20003f85270 */
[----:B------:R-:W0:Y:S01]  /*c030*/  LDC.64 R90, c[0x0][0x240] ;  /* 0x00009000ff5a7b82 */ /* 0x000e220000000a00 */
[----:B------:R-:W-:Y:S01]  /*c040*/  ISETP.NE.AND P6, PT, R84, RZ, PT ;  /* 0x000000ff5400720c */ /* 0x000fe20003fc5270 */
[----:B------:R-:W1:Y:S01]  /*c050*/  S2R R89, SR_TID.X ;  /* 0x0000000000597919 */ /* 0x000e620000002100 */
[----:B------:R-:W-:Y:S02]  /*c060*/  SEL R84, RZ, 0x1000000, P5 ;  /* 0x01000000ff547807 */ /* 0x000fe40002800000 */
[----:B------:R-:W-:Y:S02]  /*c070*/  ISETP.NE.AND P5, PT, R74, RZ, PT ;  /* 0x000000ff4a00720c */ /* 0x000fe40003fa5270 */
[----:B------:R-:W-:-:S02]  /*c080*/  F2FP.BF16.F32.PACK_AB R51, R72, R71 ;  /* 0x000000474833723e */ /* 0x000fc400000010ff */
        /* <DEDUP_REMOVED lines=8> */
[----:B------:R-:W-:Y:S02]  /*c110*/  SEL R75, RZ, 0x1, P2 ;  /* 0x00000001ff4b7807 */ /* 0x000fe40001000000 */
[----:B------:R-:W-:Y:S02]  /*c120*/  SEL R87, RZ, 0x1, P5 ;  /* 0x00000001ff577807 */ /* 0x000fe40002800000 */
[----:B------:R-:W-:Y:S02]  /*c130*/  ISETP.NE.AND P1, PT, R88, RZ, PT ;  /* 0x000000ff5800720c */ /* 0x000fe40003f25270 */
[----:B-1----:R-:W-:Y:S01]  /*c140*/  LOP3.LUT R89, R89, 0x1f, RZ, 0xc0, !PT ;  /* 0x0000001f59597812 */ /* 0x002fe200078ec0ff */
[----:B--2---:R-:W-:Y:S01]  /*c150*/  IMAD.WIDE.U32 R66, R74, 0x1000000, RZ ;  /* 0x010000004a427825 */ /* 0x004fe200078e00ff */
[----:B------:R-:W-:-:S03]  /*c160*/  SEL R74, RZ, 0x1, P6 ;  /* 0x00000001ff4a7807 */ /* 0x000fc60003000000 */
[----:B------:R-:W-:Y:S01]  /*c170*/  IMAD.WIDE.U32 R50, R75, 0x100, RZ ;  /* 0x000001004b327825 */ /* 0x000fe200078e00ff */
[----:B------:R-:W-:Y:S02]  /*c180*/  LOP3.LUT R87, R67, R80, R87, 0xfe, !PT ;  /* 0x0000005043577212 */ /* 0x000fe400078efe57 */
[----:B------:R-:W-:Y:S01]  /*c190*/  SEL R67, RZ, 0x1, P1 ;  /* 0x00000001ff437807 */ /* 0x000fe20000800000 */
[----:B------:R-:W-:Y:S01]  /*c1a0*/  IMAD.WIDE.U32 R48, R74, 0x10000, RZ ;  /* 0x000100004a307825 */ /* 0x000fe200078e00ff */
[----:B------:R-:W-:-:S04]  /*c1b0*/  ISETP.NE.AND P1, PT, R89, RZ, PT ;  /* 0x000000ff5900720c */ /* 0x000fc80003f25270 */
        /* <DEDUP_REMOVED lines=29> */
[----:B------:R-:W-:Y:S01]  /*c390*/  LOP3.LUT R48, R48, 0xff00, R51, 0xf8, !PT ;  /* 0x0000ff0030307812 */ /* 0x000fe200078ef833 */
        /* <DEDUP_REMOVED lines=11> */
.L_x_4360:
        /* <DEDUP_REMOVED lines=56> */
.L_x_4374:
        /* <DEDUP_REMOVED lines=8> */
[----:B------:R-:W-:-:S03]  /*c850*/  FSEL R50, R67, RZ, P2 ;  /* 0x000000ff43327208 */ /* 0x000fc60001000000 */
[----:B------:R-:W2:Y:S02]  /*c860*/  MUFU.RSQ R66, R51 ;  /* 0x0000003300427308 */ /* 0x000ea40000001400 */
        /* <DEDUP_REMOVED lines=15> */
[----:B--2---:R-:W-:Y:S01]  /*c960*/  FMUL.FTZ R51, R66, R87 ;  /* 0x0000005742337220 */ /* 0x004fe20000410000 */
[----:B------:R-:W-:Y:S01]  /*c970*/  FADD.FTZ R87, -R50, R65 ;  /* 0x0000004132577221 */ /* 0x000fe20000010100 */
[C---:B------:R-:W-:Y:S01]  /*c980*/  FMUL.FTZ R50, R66.reuse, R89 ;  /* 0x0000005942327220 */ /* 0x040fe20000410000 */
[C---:B------:R-:W-:Y:S01]  /*c990*/  FMUL.FTZ R62, R66.reuse, R62 ;  /* 0x0000003e423e7220 */ /* 0x040fe20000410000 */
[C---:B------:R-:W-:Y:S01]  /*c9a0*/  FMUL.FTZ R93, R66.reuse, R93 ;  /* 0x0000005d425d7220 */ /* 0x040fe20000410000 */
[C---:B------:R-:W-:Y:S01]  /*c9b0*/  FMUL.FTZ R60, R66.reuse, R60 ;  /* 0x0000003c423c7220 */ /* 0x040fe20000410000 */
[----:B------:R-:W2:Y:S01]  /*c9c0*/  @!P1 LDC.64 R64, c[0x0][0x258] ;  /* 0x00009600ff409b82 */ /* 0x000ea20000000a00 */
[C---:B------:R-:W-:Y:S01]  /*c9d0*/  FMUL.FTZ R89, R66.reuse, R55 ;  /* 0x0000003742597220 */ /* 0x040fe20000410000 */
[----:B------:R-:W-:Y:S01]  /*c9e0*/  FMUL.FTZ R58, R66, R63 ;  /* 0x0000003f423a7220 */ /* 0x000fe20000410000 */
[----:B------:R-:W-:Y:S01]  /*c9f0*/  FFMA.FTZ R55, R77, R50, R37 ;  /* 0x000000324d377223 */ /* 0x000fe20000010025 */
[----:B------:R-:W-:Y:S01]  /*ca00*/  FFMA.FTZ R51, R22, R51, R34 ;  /* 0x0000003316337223 */ /* 0x000fe20000010022 */
[----:B------:R-:W-:Y:S01]  /*ca10*/  FFMA.FTZ R62, R23, R62, R35 ;  /* 0x0000003e173e7223 */ /* 0x000fe20000010023 */
[----:B------:R-:W-:Y:S01]  /*ca20*/  FFMA.FTZ R50, R20, R93, R32 ;  /* 0x0000005d14327223 */ /* 0x000fe20000010020 */
[----:B------:R-:W-:Y:S01]  /*ca30*/  FFMA.FTZ R63, R21, R60, R33 ;  /* 0x0000003c153f7223 */ /* 0x000fe20000010021 */
[----:B-1----:R-:W-:-:S04]  /*ca40*/  @!P1 IMAD.WIDE R48, R11, 0x4, R48 ;  /* 0x000000040b309825 */ /* 0x002fc800078e0230 */
[----:B------:R-:W-:Y:S01]  /*ca50*/  FMUL.FTZ R54, R66, R91 ;  /* 0x0000005b42367220 */ /* 0x000fe20000410000 */
[----:B------:R-:W-:Y:S01]  /*ca60*/  F2FP.BF16.F32.PACK_AB R51, R62, R51 ;  /* 0x000000333e33723e */ /* 0x000fe200000010ff */
[----:B------:R-:W-:Y:S01]  /*ca70*/  FMUL.FTZ R69, R66, R69 ;  /* 0x0000004542457220 */ /* 0x000fe20000410000 */
[----:B------:R-:W-:Y:S01]  /*ca80*/  F2FP.BF16.F32.PACK_AB R50, R63, R50 ;  /* 0x000000323f32723e */ /* 0x000fe200000010ff */
[----:B------:R1:W-:Y:S01]  /*ca90*/  @!P1 STG.E desc[UR4][R48.64], R67 ;  /* 0x0000004330009986 */ /* 0x0003e2000c101904 */
[----:B------:R-:W3:Y:S01]  /*caa0*/  LDC.64 R62, c[0x0][0x210] ;  /* 0x00008400ff3e7b82 */ /* 0x000ee20000000a00 */
[----:B------:R-:W-:Y:S01]  /*cab0*/  FFMA.FTZ R54, R79, R54, R39 ;  /* 0x000000364f367223 */ /* 0x000fe20000010027 */
[----:B------:R-:W-:Y:S01]  /*cac0*/  FFMA.FTZ R69, R12, R69, R24 ;  /* 0x000000450c457223 */ /* 0x000fe20000010018 */
[----:B------:R-:W-:Y:S01]  /*cad0*/  FFMA.FTZ R58, R13, R58, R25 ;  /* 0x0000003a0d3a7223 */ /* 0x000fe20000010019 */
[C---:B------:R-:W-:Y:S01]  /*cae0*/  FMUL.FTZ R75, R66.reuse, R75 ;  /* 0x0000004b424b7220 */ /* 0x040fe20000410000 */
[C---:B------:R-:W-:Y:S01]  /*caf0*/  FMUL.FTZ R61, R66.reuse, R61 ;  /* 0x0000003d423d7220 */ /* 0x040fe20000410000 */
[C---:B------:R-:W-:Y:S01]  /*cb00*/  FMUL.FTZ R70, R66.reuse, R87 ;  /* 0x0000005742467220 */ /* 0x040fe20000410000 */
[C---:B------:R-:W-:Y:S01]  /*cb10*/  FMUL.FTZ R71, R66.reuse, R71 ;  /* 0x0000004742477220 */ /* 0x040fe20000410000 */
[C---:B------:R-:W-:Y:S01]  /*cb20*/  FMUL.FTZ R72, R66.reuse, R72 ;  /* 0x0000004842487220 */ /* 0x040fe20000410000 */
[C---:B------:R-:W-:Y:S01]  /*cb30*/  FMUL.FTZ R53, R66.reuse, R53 ;  /* 0x0000003542357220 */ /* 0x040fe20000410000 */
[----:B------:R-:W-:Y:S01]  /*cb40*/  FMUL.FTZ R68, R66, R59 ;  /* 0x0000003b42447220 */ /* 0x000fe20000410000 */
[----:B-1----:R-:W-:Y:S01]  /*cb50*/  FFMA.FTZ R49, R78, R89, R38 ;  /* 0x000000594e317223 */ /* 0x002fe20000010026 */
        /* <DEDUP_REMOVED lines=10> */
[----:B------:R-:W-:Y:S01]  /*cc00*/  LEA R60, P3, R57, UR14, 0x4 ;  /* 0x0000000e393c7c11 */ /* 0x000fe2000f8620ff */
[----:B--2---:R-:W-:Y:S01]  /*cc10*/  @!P1 IMAD.WIDE R64, R11, 0x4, R64 ;  /* 0x000000040b409825 */ /* 0x004fe200078e0240 */
[----:B------:R-:W-:-:S02]  /*cc20*/  F2FP.BF16.F32.PACK_AB R48, R55, R48 ;  /* 0x000000303730723e */ /* 0x000fc400000010ff */
[----:B------:R-:W-:Y:S02]  /*cc30*/  LEA.HI.X R59, R52, UR15, RZ, 0x4, P2 ;  /* 0x0000000f343b7c11 */ /* 0x000fe400090f24ff */
[----:B------:R-:W-:Y:S01]  /*cc40*/  F2FP.BF16.F32.PACK_AB R53, R70, R61 ;  /* 0x0000003d4635723e */ /* 0x000fe200000010ff */
[----:B------:R1:W-:Y:S01]  /*cc50*/  @!P1 STG.E desc[UR4][R64.64], R66 ;  /* 0x0000004240009986 */ /* 0x0003e2000c101904 */
[----:B------:R-:W-:Y:S02]  /*cc60*/  F2FP.BF16.F32.PACK_AB R55, R72, R71 ;  /* 0x000000474837723e */ /* 0x000fe400000010ff */
[----:B------:R-:W-:Y:S01]  /*cc70*/  LEA.HI.X R61, R57, UR15, RZ, 0x4, P3 ;  /* 0x0000000f393d7c11 */ /* 0x000fe200098f24ff */
[----:B------:R1:W-:Y:S01]  /*cc80*/  STG.E.128 desc[UR4][R58.64], R48 ;  /* 0x000000303a007986 */ /* 0x0003e2000c101d04 */
[----:B------:R-:W-:Y:S02]  /*cc90*/  F2FP.BF16.F32.PACK_AB R52, R68, R67 ;  /* 0x000000434434723e */ /* 0x000fe400000010ff */
[----:B---3--:R-:W-:-:S03]  /*cca0*/  LEA R11, R62, R11, 0x2 ;  /* 0x0000000b3e0b7211 */ /* 0x008fc600078e10ff */
[----:B------:R1:W-:Y:S01]  /*ccb0*/  STG.E.128 desc[UR4][R60.64], R52 ;  /* 0x000000343c007986 */ /* 0x0003e2000c101d04 */
[----:B------:R-:W-:-:S13]  /*ccc0*/  ISETP.GE.AND P1, PT, R11, R63, PT ;  /* 0x0000003f0b00720c */ /* 0x000fda0003f26270 */
[----:B------:R-:W-:Y:S05]  /*ccd0*/  @!P1 BRA `(.L_x_4362) ;  /* 0xffffff3c00049947 */ /* 0x000fea000383ffff */
[----:B------:R-:W-:Y:S05]  /*cce0*/  BSYNC B0 ;  /* 0x0000000000007941 */ /* 0x000fea0003800000 */
.L_x_4102:
[----:B------:R-:W-:Y:S05]  /*ccf0*/  EXIT ;  /* 0x000000000000794d */ /* 0x000fea0003800000 */
.L_x_4361:
[----:B------:R-:W-:Y:S01]  /*cd00*/  HFMA2.MMA R89, -RZ, RZ, 0, 1.847743988037109375e-06 ;  /* 0x0000001fff597435 */ /* 0x000fe200000001ff */
[----:B------:R-:W-:Y:S01]  /*cd10*/  BSSY B1, `(.L_x_4363) ;  /* 0x0000006000017945 */ /* 0x000fe20003800000 */
[----:B------:R-:W-:Y:S02]  /*cd20*/  IMAD.MOV.U32 R84, RZ, RZ, 0x1 ;  /* 0x00000001ff547424 */ /* 0x000fe400078e00ff */
[----:B------:R-:W-:-:S07]  /*cd30*/  IMAD.MOV.U32 R80, RZ, RZ, -0x1 ;  /* 0xffffffffff507424 */ /* 0x000fce00078e00ff */
[----:B01----:R-:W-:Y:S05]  /*cd40*/  WARPSYNC.COLLECTIVE R80, `(.L_x_4364) ;  /* 0x0000000050087348 */ /* 0x003fea0003c00000 */
[----:B------:R2:W3:Y:S02]  /*cd50*/  SHFL.BFLY P2, R75, R87, R84, R89 ;  /* 0x0c000054574b7389 */ /* 0x0004e40000040059 */
[----:B0123--:R-:W-:Y:S01]  /*cd60*/  ENDCOLLECTIVE ;  /* 0x000000000000791b */ /* 0x00ffe20003800000 */
.L_x_4364:
[----:B------:R-:W-:Y:S05]  /*cd70*/  BSYNC B1 ;  /* 0x0000000000017941 */ /* 0x000fea0003800000 */
.L_x_4363:
        /* <DEDUP_REMOVED lines=10> */
.L_x_4365:
[----:B------:R-:W-:Y:S02]  /*ce20*/  IMAD.MOV.U32 R84, RZ, RZ, 0x4 ;  /* 0x00000004ff547424 */ /* 0x000fe400078e00ff */
[----:B------:R-:W-:-:S04]  /*ce30*/  IMAD.MOV.U32 R48, RZ, RZ, R75 ;  /* 0x000000ffff307224 */ /* 0x000fc800078e004b */
[----:B------:R-:W-:-:S05]  /*ce40*/  FADD.FTZ R51, R49, R48 ;  /* 0x0000003031337221 */ /* 0x000fca0000010000 */
[----:B------:R-:W-:-:S07]  /*ce50*/  MOV R87, R51 ;  /* 0x0000003300577202 */ /* 0x000fce0000000f00 */
[----:B------:R-:W-:Y:S05]  /*ce60*/  WARPSYNC.COLLECTIVE R80, `(.L_x_4366) ;  /* 0x0000000050087348 */ /* 0x000fea0003c00000 */
[----:B------:R0:W1:Y:S02]  /*ce70*/  SHFL.BFLY P2, R75, R87, R84, R89 ;  /* 0x0c000054574b7389 */ /* 0x0000640000040059 */
[----:B01----:R-:W-:Y:S01]  /*ce80*/  ENDCOLLECTIVE ;  /* 0x000000000000791b */ /* 0x003fe20003800000 */
.L_x_4366:
[----:B------:R-:W-:Y:S01]  /*ce90*/  HFMA2.MMA R84, -RZ, RZ, 0, 4.76837158203125e-07 ;  /* 0x00000008ff547435 */ /* 0x000fe200000001ff */
[----:B------:R-:W-:-:S05]  /*cea0*/  MOV R48, R75 ;  /* 0x0000004b00307202 */ /* 0x000fca0000000f00 */
[----:B------:R-:W-:-:S04]  /*ceb0*/  FADD.FTZ R66, R51, R48 ;  /* 0x0000003033427221 */ /* 0x000fc80000010000 */
[----:B------:R-:W-:-:S07]  /*cec0*/  IMAD.MOV.U32 R87, RZ, RZ, R66 ;  /* 0x000000ffff577224 */ /* 0x000fce00078e0042 */
[----:B------:R-:W-:Y:S05]  /*ced0*/  WARPSYNC.COLLECTIVE R80, `(.L_x_4367) ;  /* 0x0000000050087348 */ /* 0x000fea0003c00000 */
[----:B------:R0:W1:Y:S02]  /*cee0*/  SHFL.BFLY P2, R75, R87, R84, R89 ;  /* 0x0c000054574b7389 */ /* 0x0000640000040059 */
[----:B01----:R-:W-:Y:S01]  /*cef0*/  ENDCOLLECTIVE ;  /* 0x000000000000791b */ /* 0x003fe20003800000 */
.L_x_4367:
[----:B------:R-:W-:Y:S02]  /*cf00*/  IMAD.MOV.U32 R84, RZ, RZ, 0x10 ;  /* 0x00000010ff547424 */ /* 0x000fe400078e00ff */
[----:B------:R-:W-:-:S04]  /*cf10*/  IMAD.MOV.U32 R67, RZ, RZ, R75 ;  /* 0x000000ffff437224 */ /* 0x000fc800078e004b */
[----:B------:R-:W-:-:S05]  /*cf20*/  FADD.FTZ R74, R66, R67 ;  /* 0x00000043424a7221 */ /* 0x000fca0000010000 */
[----:B------:R-:W-:-:S07]  /*cf30*/  MOV R87, R74 ;  /* 0x0000004a00577202 */ /* 0x000fce0000000f00 */
[----:B------:R-:W-:Y:S05]  /*cf40*/  WARPSYNC.COLLECTIVE R80, `(.L_x_4368) ;  /* 0x0000000050087348 */ /* 0x000fea0003c00000 */
[----:B------:R0:W1:Y:S02]  /*cf50*/  SHFL.BFLY P2, R75, R87, R84, R89 ;  /* 0x0c000054574b7389 */ /* 0x0000640000040059 */
[----:B01----:R-:W-:Y:S01]  /*cf60*/  ENDCOLLECTIVE ;  /* 0x000000000000791b */ /* 0x003fe20003800000 */
.L_x_4368:
        /* <DEDUP_REMOVED lines=40> */
.L_x_4369:
[----:B------:R-:W-:Y:S02]  /*d1f0*/  IMAD.MOV.U32 R84, RZ, RZ, 0x2 ;  /* 0x00000002ff547424 */ /* 0x000fe400078e00ff */
[----:B------:R-:W-:-:S04]  /*d200*/  IMAD.MOV.U32 R49, RZ, RZ, R75 ;  /* 0x000000ffff317224 */ /* 0x000fc800078e004b */
[----:B------:R-:W-:-:S05]  /*d210*/  FADD.FTZ R49, R48, R49 ;  /* 0x0000003130317221 */ /* 0x000fca0000010000 */
[----:B------:R-:W-:-:S07]  /*d220*/  MOV R87, R49 ;  /* 0x0000003100577202 */ /* 0x000fce0000000f00 */
[----:B------:R-:W-:Y:S05]  /*d230*/  WARPSYNC.COLLECTIVE R80, `(.L_x_4370) ;  /* 0x0000000050087348 */ /* 0x000fea0003c00000 */
[----:B------:R0:W1:Y:S02]  /*d240*/  SHFL.BFLY P2, R75, R87, R84, R89 ;  /* 0x0c000054574b7389 */ /* 0x0000640000040059 */
[----:B01----:R-:W-:Y:S01]  /*d250*/  ENDCOLLECTIVE ;  /* 0x000000000000791b */ /* 0x003fe20003800000 */
.L_x_4370:
[----:B------:R-:W-:Y:S01]  /*d260*/  HFMA2.MMA R84, -RZ, RZ, 0, 2.384185791015625e-07 ;  /* 0x00000004ff547435 */ /* 0x000fe200000001ff */
[----:B------:R-:W-:-:S05]  /*d270*/  MOV R66, R75 ;  /* 0x0000004b00427202 */ /* 0x000fca0000000f00 */
[----:B------:R-:W-:-:S04]  /*d280*/  FADD.FTZ R66, R49, R66 ;  /* 0x0000004231427221 */ /* 0x000fc80000010000 */
[----:B------:R-:W-:-:S07]  /*d290*/  IMAD.MOV.U32 R87, RZ, RZ, R66 ;  /* 0x000000ffff577224 */ /* 0x000fce00078e0042 */
[----:B------:R-:W-:Y:S05]  /*d2a0*/  WARPSYNC.COLLECTIVE R80, `(.L_x_4371) ;  /* 0x0000000050087348 */ /* 0x000fea0003c00000 */
[----:B------:R0:W1:Y:S02]  /*d2b0*/  SHFL.BFLY P2, R75, R87, R84, R89 ;  /* 0x0c000054574b7389 */ /* 0x0000640000040059 */
[----:B01----:R-:W-:Y:S01]  /*d2c0*/  ENDCOLLECTIVE ;  /* 0x000000000000791b */ /* 0x003fe20003800000 */
.L_x_4371:
[----:B------:R-:W-:Y:S02]  /*d2d0*/  IMAD.MOV.U32 R84, RZ, RZ, 0x8 ;  /* 0x00000008ff547424 */ /* 0x000fe400078e00ff */
[----:B------:R-:W-:-:S04]  /*d2e0*/  IMAD.MOV.U32 R51, RZ, RZ, R75 ;  /* 0x000000ffff337224 */ /* 0x000fc800078e004b */
[----:B------:R-:W-:-:S05]  /*d2f0*/  FADD.FTZ R51, R66, R51 ;  /* 0x0000003342337221 */ /* 0x000fca0000010000 */
[----:B------:R-:W-:-:S07]  /*d300*/  MOV R87, R51 ;  /* 0x0000003300577202 */ /* 0x000fce0000000f00 */
[----:B------:R-:W-:Y:S05]  /*d310*/  WARPSYNC.COLLECTIVE R80, `(.L_x_4372) ;  /* 0x0000000050087348 */ /* 0x000fea0003c00000 */
[----:B------:R0:W1:Y:S02]  /*d320*/  SHFL.BFLY P2, R75, R87, R84, R89 ;  /* 0x0c000054574b7389 */ /* 0x0000640000040059 */
[----:B01----:R-:W-:Y:S01]  /*d330*/  ENDCOLLECTIVE ;  /* 0x000000000000791b */ /* 0x003fe20003800000 */
.L_x_4372:
[----:B------:R-:W-:Y:S01]  /*d340*/  HFMA2.MMA R84, -RZ, RZ, 0, 9.5367431640625e-07 ;  /* 0x00000010ff547435 */ /* 0x000fe200000001ff */
[----:B------:R-:W-:-:S05]  /*d350*/  MOV R74, R75 ;  /* 0x0000004b004a7202 */ /* 0x000fca0000000f00 */
[----:B------:R-:W-:-:S04]  /*d360*/  FADD.FTZ R74, R51, R74 ;  /* 0x0000004a334a7221 */ /* 0x000fc80000010000 */
[----:B------:R-:W-:-:S07]  /*d370*/  IMAD.MOV.U32 R87, RZ, RZ, R74 ;  /* 0x000000ffff577224 */ /* 0x000fce00078e004a */
[----:B------:R-:W-:Y:S05]  /*d380*/  WARPSYNC.COLLECTIVE R80, `(.L_x_4373) ;  /* 0x0000000050087348 */ /* 0x000fea0003c00000 */
[----:B------:R0:W1:Y:S02]  /*d390*/  SHFL.BFLY P2, R75, R87, R84, R89 ;  /* 0x0c000054574b7389 */ /* 0x0000640000040059 */
[----:B01----:R-:W-:Y:S01]  /*d3a0*/  ENDCOLLECTIVE ;  /* 0x000000000000791b */ /* 0x003fe20003800000 */
.L_x_4373:
[----:B------:R-:W-:Y:S05]  /*d3b0*/  BRA `(.L_x_4374) ;  /* 0xfffffff400047947 */ /* 0x000fea000383ffff */
.L_x_4375:
        /* <DEDUP_REMOVED lines=12> */
.L_x_14213:


//--------------------- .text._ZN10layer_norm31ln_parallel_residual_fwd_kernelINS_13Kernel_traitsI13__nv_bfloat16S2_fS2_fjLj512ELj1ELj4ELj1ELj16ENS_18Kernel_traits_baseILj512ES2_S2_fS2_fjLj128EEEEELb0ELb0ELb0EEEvNS_9FwdParamsE --------------------------
	.section	.text._ZN10layer_norm31ln_parallel_residual_fwd_kernelINS_13Kernel_traitsI13__nv_bfloat16S2_fS2_fjLj512ELj1ELj4ELj1ELj16ENS_18Kernel_traits_baseILj512ES2_S2_fS2_fjLj128EEEEELb0ELb0ELb0EEEvNS_9FwdParamsE,"ax",@progbits
	.align	128
        .global         _ZN10layer_norm31ln_parallel_residual_fwd_kernelINS_13Kernel_traitsI13__nv_bfloat16S2_fS2_fjLj512ELj1ELj4ELj1ELj16ENS_18Kernel_traits_baseILj512ES2_S2_fS2_fjLj128EEEEELb0ELb0ELb0EEEvNS_9FwdParamsE
        .type           _ZN10layer_norm31ln_parallel_residual_fwd_kernelINS_13Kernel_traitsI13__nv_bfloat16S2_fS2_fjLj512ELj1ELj4ELj1ELj16ENS_18Kernel_traits_baseILj512ES2_S2_fS2_fjLj128EEEEELb0ELb0ELb0EEEvNS_9FwdParamsE,@function
        .size           _ZN10layer_norm31ln_parallel_residual_fwd_kernelINS_13Kernel_traitsI13__nv_bfloat16S2_fS2_fjLj512ELj1ELj4ELj1ELj16ENS_18Kernel_traits_baseILj512ES2_S2_fS2_fjLj128EEEEELb0ELb0ELb0EEEvNS_9FwdParamsE,(.L_x_14214 - _ZN10layer_norm31ln_parallel_residual_fwd_kernelINS_13Kernel_traitsI13__nv_bfloat16S2_fS2_fjLj512ELj1ELj4ELj1ELj16ENS_18Kernel_traits_baseILj512ES2_S2_fS2_fjLj128EEEEELb0ELb0ELb0EEEvNS_9FwdParamsE)
        .other          _ZN10layer_norm31ln_parallel_residual_fwd_kernelINS_13Kernel_traitsI13__nv_bfloat16S2_fS2_fjLj512ELj1ELj4ELj1ELj16ENS_18Kernel_traits_baseILj512ES2_S2_fS2_fjLj128EEEEELb0ELb0ELb0EEEvNS_9FwdParamsE,@"STO_CUDA_ENTRY STV_DEFAULT"
_ZN10layer_norm31ln_parallel_residual_fwd_kernelINS_13Kernel_traitsI13__nv_bfloat16S2_fS2_fjLj512ELj1ELj4ELj1ELj16ENS_18Kernel_traits_baseILj512ES2_S2_fS2_fjLj128EEEEELb0ELb0ELb0EEEvNS_9FwdParamsE:
.text._ZN10layer_norm31ln_parallel_residual_fwd_kernelINS_13Kernel_traitsI13__nv_bfloat16S2_fS2_fjLj512ELj1ELj4ELj1ELj16ENS_18Kernel_traits_baseILj512ES2_S2_fS2_fjLj128EEEEELb0ELb0ELb0EEEvNS_9FwdParamsE:
[----:B------:R-:W-:Y:S01]  /*0000*/  LDC R1, c[0x0][0x28] ;  /* 0x00000a00ff017b82 */ /* 0x000fe20000000800 */
[----:B------:R-:W0:Y:S07]  /*0010*/  S2R R62, SR_TID.X ;  /* 0x00000000003e7919 */ /* 0x000e2e0000002100 */
[----:B------:R-:W1:Y:S01]  /*0020*/  LDC R5, c[0x0][0x218] ;  /* 0x00008600ff057b82 */ /* 0x000e620000000800 */
[----:B------:R-:W-:Y:S01]  /*0030*/  ULDC.64 UR4, c[0x0][0x208] ;  /* 0x0000820000047ab9 */ /* 0x000fe20000000a00 */
[----:B------:R-:W-:Y:S01]  /*0040*/  BSSY B0, `(.L_x_4376) ;  /* 0x000002e000007945 */ /* 0x000fe20003800000 */
[----:B------:R-:W2:Y:S01]  /*0050*/  S2R R3, SR_CTAID.X ;  /* 0x0000000000037919 */ /* 0x000ea20000002500 */
[----:B-1----:R-:W-:-:S04]  /*0060*/  SHF.R.S32.HI R0, RZ, 0x1f, R5 ;  /* 0x0000001fff007819 */ /* 0x002fc80000011405 */
[----:B------:R-:W-:Y:S02]  /*0070*/  LEA.HI R0, R0, R5, RZ, 0x3 ;  /* 0x0000000500007211 */ /* 0x000fe400078f18ff */
[----:B0-----:R-:W-:Y:S02]  /*0080*/  LOP3.LUT R63, R62, 0x1f, RZ, 0xc, !PT ;  /* 0x0000001f3e3f7812 */ /* 0x001fe400078e0cff */
[----:B------:R-:W-:Y:S02]  /*0090*/  SHF.R.U32.HI R60, RZ, 0x5, R62 ;  /* 0x00000005ff3c7819 */ /* 0x000fe4000001163e */
[----:B------:R-:W-:Y:S02]  /*00a0*/  LEA.HI.SX32 R63, R0, R63, 0x1d ;  /* 0x0000003f003f7211 */ /* 0x000fe400078feaff */
[----:B------:R-:W-:Y:S02]  /*00b0*/  LOP3.LUT R62, R62, 0x1f, RZ, 0xc0, !PT ;  /* 0x0000001f3e3e7812 */ /* 0x000fe400078ec0ff */
[----:B------:R-:W-:-:S02]  /*00c0*/  LOP3.LUT P2, RZ, R63, 0xffffffe0, RZ, 0xc0, !PT ;  /* 0xffffffe03fff7812 */ /* 0x000fc4000784c0ff */
[----:B------:R-:W-:Y:S02]  /*00d0*/  ISETP.GE.U32.AND P3, PT, R63, 0x40, PT ;  /* 0x000000403f00780c */ /* 0x000fe40003f66070 */
[----:B--2---:R-:W-:Y:S02]  /*00e0*/  LEA R60, R3, R60, 0x2 ;  /* 0x0000003c033c7211 */ /* 0x004fe400078e10ff */
[----:B------:R-:W-:-:S07]  /*00f0*/  MOV R21, R62 ;  /* 0x0000003e00157202 */ /* 0x000fce0000000f00 */
[----:B------:R-:W-:Y:S05]  /*0100*/  @!P2 BRA `(.L_x_4377) ;  /* 0x000000000084a947 */ /* 0x000fea0003800000 */
        /* <DEDUP_REMOVED lines=10> */
[----:B------:R-:W-:-:S05]  /*01b0*/  IADD3.X R13, RZ, UR9, RZ, P5, !PT ;  /* 0x00000009ff0d7c10 */ /* 0x000fca000affe4ff */
[----:B------:R-:W-:Y:S01]  /*01c0*/  @P0 LEA R8, P4, R62, UR6, 0x4 ;  /* 0x000000063e080c11 */ /* 0x000fe2000f8820ff */
[----:B------:R-:W2:Y:S04]  /*01d0*/  LDG.E.128 R12, desc[UR4][R12.64] ;  /* 0x000000040c0c7981 */ /* 0x000ea8000c1e1d00 */
[----:B------:R-:W-:Y:S01]  /*01e0*/  @P0 IMAD.X R9, RZ, RZ, UR7, P4 ;  /* 0x00000007ff090e24 */ /* 0x000fe2000a0e06ff */
[----:B------:R-:W-:Y:S01]  /*01f0*/  @P1 IADD3 R4, P4, R4, UR10, RZ ;  /* 0x0000000a04041c10 */ /* 0x000fe2000ff9e0ff */
[----:B0-----:R-:W-:-:S03]  /*0200*/  IMAD.WIDE.U32 R16, R62, 0x10, R16 ;  /* 0x000000103e107825 */ /* 0x001fc600078e0010 */
[----:B------:R-:W-:Y:S01]  /*0210*/  @P1 IADD3.X R5, RZ, UR11, RZ, P4, !PT ;  /* 0x0000000bff051c10 */ /* 0x000fe2000a7fe4ff */
[----:B------:R-:W5:Y:S04]  /*0220*/  @P0 LDG.E.128 R8, desc[UR4][R8.64] ;  /* 0x0000000408080981 */ /* 0x000f68000c1e1d00 */
[----:B------:R-:W3:Y:S04]  /*0230*/  LDG.E.128 R16, desc[UR4][R16.64] ;  /* 0x0000000410107981 */ /* 0x000ee8000c1e1d00 */
[----:B------:R-:W5:Y:S01]  /*0240*/  @P1 LDG.E.128 R4, desc[UR4][R4.64] ;  /* 0x0000000404041981 */ /* 0x000f62000c1e1d00 */
[----:B------:R-:W-:-:S02]  /*0250*/  LOP3.LUT R21, R62, 0x20, RZ, 0xfc, !PT ;  /* 0x000000203e157812 */ /* 0x000fc400078efcff */
[----:B--2---:R-:W-:Y:S02]  /*0260*/  PRMT R73, R12, 0x7632, R73 ;  /* 0x000076320c497816 */ /* 0x004fe40000000049 */
[----:B------:R-:W-:Y:S02]  /*0270*/  PRMT R75, R13, 0x7632, R75 ;  /* 0x000076320d4b7816 */ /* 0x000fe4000000004b */
[----:B------:R-:W-:Y:S02]  /*0280*/  PRMT R77, R14, 0x7632, R77 ;  /* 0x000076320e4d7816 */ /* 0x000fe4000000004d */
[----:B------:R-:W-:Y:S02]  /*0290*/  PRMT R79, R15, 0x7632, R79 ;  /* 0x000076320f4f7816 */ /* 0x000fe4000000004f */
[----:B------:R-:W-:Y:S02]  /*02a0*/  @!P0 CS2R R8, SRZ ;  /* 0x0000000000088805 */ /* 0x000fe4000001ff00 */
[----:B------:R-:W-:-:S02]  /*02b0*/  @!P0 CS2R R10, SRZ ;  /* 0x00000000000a8805 */ /* 0x000fc4000001ff00 */
[----:B---3--:R-:W-:Y:S02]  /*02c0*/  PRMT R72, R16, 0x7632, R72 ;  /* 0x0000763210487816 */ /* 0x008fe40000000048 */
[----:B------:R-:W-:Y:S02]  /*02d0*/  PRMT R74, R17, 0x7632, R74 ;  /* 0x00007632114a7816 */ /* 0x000fe4000000004a */
[----:B------:R-:W-:Y:S02]  /*02e0*/  PRMT R76, R18, 0x7632, R76 ;  /* 0x00007632124c7816 */ /* 0x000fe4000000004c */
[----:B------:R-:W-:Y:S02]  /*02f0*/  @!P1 CS2R R4, SRZ ;  /* 0x0000000000049805 */ /* 0x000fe4000001ff00 */
[----:B------:R-:W-:Y:S02]  /*0300*/  PRMT R78, R19, 0x7632, R78 ;  /* 0x00007632134e7816 */ /* 0x000fe4000000004e */
[----:B------:R-:W-:-:S07]  /*0310*/  @!P1 CS2R R6, SRZ ;  /* 0x0000000000069805 */ /* 0x000fce000001ff00 */
.L_x_4377:
[----:B------:R-:W-:Y:S05]  /*0320*/  BSYNC B0 ;  /* 0x0000000000007941 */ /* 0x000fea0003800000 */
.L_x_4376:
        /* <DEDUP_REMOVED lines=27> */
.L_x_4379:
[----:B------:R-:W-:Y:S05]  /*04e0*/  BSYNC B0 ;  /* 0x0000000000007941 */ /* 0x000fea0003800000 */
.L_x_4378:
[----:B------:R-:W-:Y:S02]  /*04f0*/  ULDC UR6, c[0x0][0x214] ;  /* 0x0000850000067ab9 */ /* 0x000fe40000000800 */
[----:B------:R-:W-:-:S13]  /*0500*/  ISETP.GE.AND P0, PT, R60, UR6, PT ;  /* 0x000000063c007c0c */ /* 0x000fda000bf06270 */
[----:B------:R-:W-:Y:S05]  /*0510*/  @P0 EXIT ;  /* 0x000000000000094d */ /* 0x000fea0003800000 */
[----:B-----5:R-:W-:Y:S01]  /*0520*/  PRMT R87, R9, 0x7632, R87 ;  /* 0x0000763209577816 */ /* 0x020fe20000000057 */
[----:B------:R-:W-:Y:S01]  /*0530*/  IMAD.U32 R23, R18, 0x10000, RZ ;  /* 0x0001000012177824 */ /* 0x000fe200078e00ff */
[----:B------:R-:W-:Y:S01]  /*0540*/  PRMT R90, R7, 0x7632, R90 ;  /* 0x00007632075a7816 */ /* 0x000fe2000000005a */
[C---:B------:R-:W-:Y:S01]  /*0550*/  IMAD.U32 R2, R30.reuse, 0x10000, RZ ;  /* 0x000100001e027824 */ /* 0x040fe200078e00ff */
[----:B------:R-:W-:Y:S01]  /*0560*/  PRMT R96, R33, 0x7632, R96 ;  /* 0x0000763221607816 */ /* 0x000fe20000000060 */
[----:B------:R-:W-:Y:S01]  /*0570*/  ULDC.U8 UR6, c[0x0][0x2a0] ;  /* 0x0000a80000067ab9 */ /* 0x000fe20000000000 */
        /* <DEDUP_REMOVED lines=17> */
[----:B------:R-:W-:Y:S01]  /*0690*/  ULDC UR13, c[0x0][0x218] ;  /* 0x00008600000d7ab9 */ /* 0x000fe20000000800 */
[----:B------:R-:W-:Y:S01]  /*06a0*/  PRMT R92, R32, 0x7632, R92 ;  /* 0x00007632205c7816 */ /* 0x000fe2000000005c */
[----:B------:R-:W-:Y:S01]  /*06b0*/  ULDC UR12, c[0x0][0x2d8] ;  /* 0x0000b600000c7ab9 */ /* 0x000fe20000000800 */
[----:B------:R-:W-:Y:S01]  /*06c0*/  PRMT R100, R34, 0x7632, R100 ;  /* 0x0000763222647816 */ /* 0x000fe20000000064 */
[----:B------:R-:W-:Y:S01]  /*06d0*/  ULDC.64 UR8, c[0x0][0x228] ;  /* 0x00008a0000087ab9 */ /* 0x000fe20000000a00 */
[----:B------:R-:W-:Y:S01]  /*06e0*/  PRMT R104, R35, 0x7632, R104 ;  /* 0x0000763223687816 */ /* 0x000fe20000000068 */
[----:B------:R-:W-:Y:S01]  /*06f0*/  ULDC.64 UR10, c[0x0][0x238] ;  /* 0x00008e00000a7ab9 */ /* 0x000fe20000000a00 */
[----:B------:R-:W-:-:S02]  /*0700*/  PRMT R93, R28, 0x7632, R93 ;  /* 0x000076321c5d7816 */ /* 0x000fc4000000005d */
[----:B------:R-:W-:Y:S02]  /*0710*/  PRMT R97, R29, 0x7632, R97 ;  /* 0x000076321d617816 */ /* 0x000fe40000000061 */
[----:B------:R-:W-:Y:S02]  /*0720*/  PRMT R105, R31, 0x7632, R105 ;  /* 0x000076321f697816 */ /* 0x000fe40000000069 */
[----:B------:R-:W-:Y:S02]  /*0730*/  PRMT R94, R64, 0x7632, R94 ;  /* 0x00007632405e7816 */ /* 0x000fe4000000005e */
[----:B------:R-:W-:Y:S02]  /*0740*/  PRMT R98, R65, 0x7632, R98 ;  /* 0x0000763241627816 */ /* 0x000fe40000000062 */
[----:B------:R-:W-:Y:S02]  /*0750*/  PRMT R102, R66, 0x7632, R102 ;  /* 0x0000763242667816 */ /* 0x000fe40000000066 */
[----:B------:R-:W-:-:S02]  /*0760*/  PRMT R95, R24, 0x7632, R95 ;  /* 0x00007632185f7816 */ /* 0x000fc4000000005f */
[----:B------:R-:W-:Y:S02]  /*0770*/  PRMT R99, R25, 0x7632, R99 ;  /* 0x0000763219637816 */ /* 0x000fe40000000063 */
[----:B------:R-:W-:Y:S02]  /*0780*/  PRMT R103, R26, 0x7632, R103 ;  /* 0x000076321a677816 */ /* 0x000fe40000000067 */
[----:B------:R-:W-:Y:S02]  /*0790*/  PRMT R107, R27, 0x7632, R107 ;  /* 0x000076321b6b7816 */ /* 0x000fe4000000006b */
[----:B------:R-:W-:Y:S02]  /*07a0*/  SHF.L.U32 R61, R16, 0x10, RZ ;  /* 0x00000010103d7819 */ /* 0x000fe400000006ff */
[----:B------:R-:W-:Y:S01]  /*07b0*/  SHF.L.U32 R22, R17, 0x10, RZ ;  /* 0x0000001011167819 */ /* 0x000fe200000006ff */
[----:B------:R-:W-:Y:S01]  /*07c0*/  IMAD.U32 R17, R15, 0x10000, RZ ;  /* 0x000100000f117824 */ /* 0x000fe200078e00ff */
[----:B------:R-:W-:-:S02]  /*07d0*/  SHF.L.U32 R18, R13, 0x10, RZ ;  /* 0x000000100d127819 */ /* 0x000fc400000006ff */
[----:B------:R-:W-:Y:S02]  /*07e0*/  SHF.L.U32 R19, R14, 0x10, RZ ;  /* 0x000000100e137819 */ /* 0x000fe400000006ff */
[----:B------:R-:W-:Y:S01]  /*07f0*/  SHF.L.U32 R21, R12, 0x10, RZ ;  /* 0x000000100c157819 */ /* 0x000fe200000006ff */
[----:B------:R-:W-:Y:S01]  /*0800*/  IMAD.U32 R12, R4, 0x10000, RZ ;  /* 0x00010000040c7824 */ /* 0x000fe200078e00ff */
[----:B------:R-:W-:Y:S02]  /*0810*/  SHF.L.U32 R16, R8, 0x10, RZ ;  /* 0x0000001008107819 */ /* 0x000fe400000006ff */
[----:B------:R-:W-:Y:S02]  /*0820*/  SHF.L.U32 R14, R10, 0x10, RZ ;  /* 0x000000100a0e7819 */ /* 0x000fe400000006ff */
[----:B------:R-:W-:Y:S02]  /*0830*/  SHF.L.U32 R13, R11, 0x10, RZ ;  /* 0x000000100b0d7819 */ /* 0x000fe400000006ff */
        /* <DEDUP_REMOVED lines=43> */
[----:B------:R-:W-:Y:S01]  /*0af0*/  ISETP.NE.AND P4, PT, RZ, UR6, PT ;  /* 0x00000006ff007c0c */ /* 0x000fe2000bf85270 */
[----:B------:R-:W-:-:S12]  /*0b00*/  ULDC.64 UR6, c[0x0][0x230] ;  /* 0x00008c0000067ab9 */ /* 0x000fd80000000a00 */
.L_x_4421:
        /* <DEDUP_REMOVED lines=12> */
[C---:B------:R-:W-:Y:S02]  /*0bd0*/  @P0 LEA R52, P6, R109.reuse, UR6, 0x5 ;  /* 0x000000066d340c11 */ /* 0x040fe4000f8c28ff */
[C---:B------:R-:W-:Y:S01]  /*0be0*/  @P1 LEA R38, P5, R109.reuse, UR8, 0x4 ;  /* 0x000000086d261c11 */ /* 0x040fe2000f8a20ff */
[C---:B0-----:R-:W-:Y:S01]  /*0bf0*/  IMAD.WIDE.U32 R40, R109.reuse, 0x10, R40 ;  /* 0x000000106d287825 */ /* 0x041fe200078e0028 */
[----:B------:R-:W-:-:S05]  /*0c00*/  @P0 LEA.HI.X R53, R109, UR7, RZ, 0x5, P6 ;  /* 0x000000076d350c11 */ /* 0x000fca000b0f2cff */
[----:B------:R-:W2:Y:S01]  /*0c10*/  LDG.E.128 R40, desc[UR4][R40.64] ;  /* 0x0000000428287981 */ /* 0x000ea2000c1e1d00 */
[----:B------:R-:W-:-:S03]  /*0c20*/  @P1 LEA.HI.X R39, R109, UR9, RZ, 0x4, P5 ;  /* 0x000000096d271c11 */ /* 0x000fc6000a8f24ff */
[----:B------:R0:W5:Y:S04]  /*0c30*/  @P0 LDG.E.128 R28, desc[UR4][R52.64] ;  /* 0x00000004341c0981 */ /* 0x000168000c1e1d00 */
[----:B------:R0:W5:Y:S04]  /*0c40*/  @P0 LDG.E.128 R32, desc[UR4][R52.64+0x10] ;  /* 0x0000100434200981 */ /* 0x000168000c1e1d00 */
[----:B------:R0:W5:Y:S01]  /*0c50*/  @P1 LDG.E.128 R24, desc[UR4][R38.64] ;  /* 0x0000000426181981 */ /* 0x000162000c1e1d00 */
[----:B------:R-:W-:-:S04]  /*0c60*/  ISETP.NE.U32.AND P1, PT, RZ, UR8, PT ;  /* 0x00000008ff007c0c */ /* 0x000fc8000bf25070 */
[----:B------:R-:W-:Y:S02]  /*0c70*/  ISETP.NE.AND.EX P1, PT, RZ, UR9, PT, P1 ;  /* 0x00000009ff007c0c */ /* 0x000fe4000bf25310 */
[C---:B--2---:R-:W-:Y:S02]  /*0c80*/  PRMT R37, R40.reuse, 0x7632, R37 ;  /* 0x0000763228257816 */ /* 0x044fe40000000025 */
[----:B------:R-:W-:-:S09]  /*0c90*/  SHF.L.U32 R36, R40, 0x10, RZ ;  /* 0x0000001028247819 */ /* 0x000fd200000006ff */
[----:B0-----:R-:W-:Y:S05]  /*0ca0*/  @P1 BRA `(.L_x_4382) ;  /* 0x00000000000c1947 */ /* 0x001fea0003800000 */
[----:B------:R-:W-:Y:S05]  /*0cb0*/  @!P0 BRA `(.L_x_4383) ;  /* 0x0000000000148947 */ /* 0x000fea0003800000 */
[----:B-----5:R-:W-:Y:S01]  /*0cc0*/  FADD.FTZ R36, R28, R36 ;  /* 0x000000241c247221 */ /* 0x020fe20000010000 */
[----:B------:R-:W-:Y:S06]  /*0cd0*/  BRA `(.L_x_4383) ;  /* 0x00000000000c7947 */ /* 0x000fec0003800000 */
.L_x_4382:
[----:B-----5:R-:W-:-:S05]  /*0ce0*/  SHF.L.U32 R39, R24, 0x10, RZ ;  /* 0x0000001018277819 */ /* 0x020fca00000006ff */
[----:B------:R-:W-:-:S04]  /*0cf0*/  FADD.FTZ R36, R39, R36 ;  /* 0x0000002427247221 */ /* 0x000fc80000010000 */
[----:B------:R-:W-:-:S07]  /*0d00*/  @P0 FADD.FTZ R36, R28, R36 ;  /* 0x000000241c240221 */ /* 0x000fce0000010000 */
.L_x_4383:
[----:B------:R-:W-:Y:S01]  /*0d10*/  SHF.L.U32 R37, R37, 0x10, RZ ;  /* 0x0000001025257819 */ /* 0x000fe200000006ff */
[----:B------:R-:W-:Y:S06]  /*0d20*/  @P1 BRA `(.L_x_4384) ;  /* 0x00000000000c1947 */ /* 0x000fec0003800000 */
[----:B------:R-:W-:Y:S05]  /*0d30*/  @!P0 BRA `(.L_x_4385) ;  /* 0x0000000000188947 */ /* 0x000fea0003800000 */
[----:B-----5:R-:W-:Y:S01]  /*0d40*/  FADD.FTZ R37, R29, R37 ;  /* 0x000000251d257221 */ /* 0x020fe20000010000 */
[----:B------:R-:W-:Y:S06]  /*0d50*/  BRA `(.L_x_4385) ;  /* 0x0000000000107947 */ /* 0x000fec0003800000 */
.L_x_4384:
[----:B-----5:R-:W-:-:S05]  /*0d60*/  PRMT R38, R24, 0x7632, R38 ;  /* 0x0000763218267816 */ /* 0x020fca0000000026 */
[----:B------:R-:W-:-:S04]  /*0d70*/  IMAD.U32 R38, R38, 0x10000, RZ ;  /* 0x0001000026267824 */ /* 0x000fc800078e00ff */
[----:B------:R-:W-:-:S04]  /*0d80*/  FADD.FTZ R37, R38, R37 ;  /* 0x0000002526257221 */ /* 0x000fc80000010000 */
[----:B------:R-:W-:-:S07]  /*0d90*/  @P0 FADD.FTZ R37, R29, R37 ;  /* 0x000000251d250221 */ /* 0x000fce0000010000 */
.L_x_4385:
[C---:B------:R-:W-:Y:S02]  /*0da0*/  PRMT R39, R41.reuse, 0x7632, R39 ;  /* 0x0000763229277816 */ /* 0x040fe40000000027 */
[----:B------:R-:W-:Y:S01]  /*0db0*/  SHF.L.U32 R38, R41, 0x10, RZ ;  /* 0x0000001029267819 */ /* 0x000fe200000006ff */
[----:B------:R-:W-:Y:S06]  /*0dc0*/  @P1 BRA `(.L_x_4386) ;  /* 0x00000000000c1947 */ /* 0x000fec0003800000 */
[----:B------:R-:W-:Y:S05]  /*0dd0*/  @!P0 BRA `(.L_x_4387) ;  /* 0x0000000000148947 */ /* 0x000fea0003800000 */
[----:B-----5:R-:W-:Y:S01]  /*0de0*/  FADD.FTZ R38, R30, R38 ;  /* 0x000000261e267221 */ /* 0x020fe20000010000 */
[----:B------:R-:W-:Y:S06]  /*0df0*/  BRA `(.L_x_4387) ;  /* 0x00000000000c7947 */ /* 0x000fec0003800000 */
.L_x_4386:
[----:B-----5:R-:W-:-:S05]  /*0e00*/  SHF.L.U32 R41, R25, 0x10, RZ ;  /* 0x0000001019297819 */ /* 0x020fca00000006ff */
[----:B------:R-:W-:-:S04]  /*0e10*/  FADD.FTZ R38, R41, R38 ;  /* 0x0000002629267221 */ /* 0x000fc80000010000 */
[----:B------:R-:W-:-:S07]  /*0e20*/  @P0 FADD.FTZ R38, R30, R38 ;  /* 0x000000261e260221 */ /* 0x000fce0000010000 */
.L_x_4387:
[----:B------:R-:W-:Y:S01]  /*0e30*/  SHF.L.U32 R39, R39, 0x10, RZ ;  /* 0x0000001027277819 */ /* 0x000fe200000006ff */
[----:B------:R-:W-:Y:S06]  /*0e40*/  @P1 BRA `(.L_x_4388) ;  /* 0x00000000000c1947 */ /* 0x000fec0003800000 */
[----:B------:R-:W-:Y:S05]  /*0e50*/  @!P0 BRA `(.L_x_4389) ;  /* 0x0000000000188947 */ /* 0x000fea0003800000 */
[----:B-----5:R-:W-:Y:S01]  /*0e60*/  FADD.FTZ R39, R31, R39 ;  /* 0x000000271f277221 */ /* 0x020fe20000010000 */
[----:B------:R-:W-:Y:S06]  /*0e70*/  BRA `(.L_x_4389) ;  /* 0x0000000000107947 */ /* 0x000fec0003800000 */
.L_x_4388:
[----:B-----5:R-:W-:-:S04]  /*0e80*/  PRMT R40, R25, 0x7632, R40 ;  /* 0x0000763219287816 */ /* 0x020fc80000000028 */
[----:B------:R-:W-:-:S05]  /*0e90*/  SHF.L.U32 R40, R40, 0x10, RZ ;  /* 0x0000001028287819 */ /* 0x000fca00000006ff */
[----:B------:R-:W-:-:S04]  /*0ea0*/  FADD.FTZ R39, R40, R39 ;  /* 0x0000002728277221 */ /* 0x000fc80000010000 */
[----:B------:R-:W-:-:S07]  /*0eb0*/  @P0 FADD.FTZ R39, R31, R39 ;  /* 0x000000271f270221 */ /* 0x000fce0000010000 */
.L_x_4389:
[C---:B------:R-:W-:Y:S02]  /*0ec0*/  PRMT R41, R42.reuse, 0x7632, R41 ;  /* 0x000076322a297816 */ /* 0x040fe40000000029 */
[----:B------:R-:W-:Y:S01]  /*0ed0*/  SHF.L.U32 R40, R42, 0x10, RZ ;  /* 0x000000102a287819 */ /* 0x000fe200000006ff */
[----:B------:R-:W-:Y:S06]  /*0ee0*/  @P1 BRA `(.L_x_4390) ;  /* 0x00000000000c1947 */ /* 0x000fec0003800000 */
[----:B------:R-:W-:Y:S05]  /*0ef0*/  @!P0 BRA `(.L_x_4391) ;  /* 0x0000000000148947 */ /* 0x000fea0003800000 */
[----:B-----5:R-:W-:Y:S01]  /*0f00*/  FADD.FTZ R40, R32, R40 ;  /* 0x0000002820287221 */ /* 0x020fe20000010000 */
[----:B------:R-:W-:Y:S06]  /*0f10*/  BRA `(.L_x_4391) ;  /* 0x00000000000c7947 */ /* 0x000fec0003800000 */
.L_x_4390:
[----:B-----5:R-:W-:-:S04]  /*0f20*/  IMAD.U32 R53, R26, 0x10000, RZ ;  /* 0x000100001a357824 */ /* 0x020fc800078e00ff */
[----:B------:R-:W-:-:S04]  /*0f30*/  FADD.FTZ R40, R53, R40 ;  /* 0x0000002835287221 */ /* 0x000fc80000010000 */
[----:B------:R-:W-:-:S07]  /*0f40*/  @P0 FADD.FTZ R40, R32, R40 ;  /* 0x0000002820280221 */ /* 0x000fce0000010000 */
.L_x_4391:
[----:B------:R-:W-:Y:S01]  /*0f50*/  SHF.L.U32 R41, R41, 0x10, RZ ;  /* 0x0000001029297819 */ /* 0x000fe200000006ff */
[----:B------:R-:W-:Y:S06]  /*0f60*/  @P1 BRA `(.L_x_4392) ;  /* 0x00000000000c1947 */ /* 0x000fec0003800000 */
[----:B------:R-:W-:Y:S05]  /*0f70*/  @!P0 BRA `(.L_x_4393) ;  /* 0x0000000000188947 */ /* 0x000fea0003800000 */
[----:B-----5:R-:W-:Y:S01]  /*0f80*/  FADD.FTZ R41, R33, R41 ;  /* 0x0000002921297221 */ /* 0x020fe20000010000 */
[----:B------:R-:W-:Y:S06]  /*0f90*/  BRA `(.L_x_4393) ;  /* 0x0000000000107947 */ /* 0x000fec0003800000 */
.L_x_4392:
[----:B-----5:R-:W-:-:S04]  /*0fa0*/  PRMT R42, R26, 0x7632, R42 ;  /* 0x000076321a2a7816 */ /* 0x020fc8000000002a */
[----:B------:R-:W-:-:S05]  /*0fb0*/  SHF.L.U32 R42, R42, 0x10, RZ ;  /* 0x000000102a2a7819 */ /* 0x000fca00000006ff */
[----:B------:R-:W-:-:S04]  /*0fc0*/  FADD.FTZ R41, R42, R41 ;  /* 0x000000292a297221 */ /* 0x000fc80000010000 */
[----:B------:R-:W-:-:S07]  /*0fd0*/  @P0 FADD.FTZ R41, R33, R41 ;  /* 0x0000002921290221 */ /* 0x000fce0000010000 */
.L_x_4393:
[C---:B------:R-:W-:Y:S02]  /*0fe0*/  PRMT R52, R43.reuse, 0x7632, R52 ;  /* 0x000076322b347816 */ /* 0x040fe40000000034 */
[----:B------:R-:W-:Y:S01]  /*0ff0*/  SHF.L.U32 R42, R43, 0x10, RZ ;  /* 0x000000102b2a7819 */ /* 0x000fe200000006ff */
[----:B------:R-:W-:Y:S06]  /*1000*/  @P1 BRA `(.L_x_4394) ;  /* 0x00000000000c1947 */ /* 0x000fec0003800000 */
[----:B------:R-:W-:Y:S05]  /*1010*/  @!P0 BRA `(.L_x_4395) ;  /* 0x0000000000148947 */ /* 0x000fea0003800000 */
[----:B-----5:R-:W-:Y:S01]  /*1020*/  FADD.FTZ R42, R34, R42 ;  /* 0x0000002a222a7221 */ /* 0x020fe20000010000 */
[----:B------:R-:W-:Y:S06]  /*1030*/  BRA `(.L_x_4395) ;  /* 0x00000000000c7947 */ /* 0x000fec0003800000 */
.L_x_4394:
[----:B-----5:R-:W-:-:S05]  /*1040*/  SHF.L.U32 R43, R27, 0x10, RZ ;  /* 0x000000101b2b7819 */ /* 0x020fca00000006ff */
[----:B------:R-:W-:-:S04]  /*1050*/  FADD.FTZ R42, R43, R42 ;  /* 0x0000002a2b2a7221 */ /* 0x000fc80000010000 */
[----:B------:R-:W-:-:S07]  /*1060*/  @P0 FADD.FTZ R42, R34, R42 ;  /* 0x0000002a222a0221 */ /* 0x000fce0000010000 */
.L_x_4395:
[----:B------:R-:W-:Y:S01]  /*1070*/  SHF.L.U32 R43, R52, 0x10, RZ ;  /* 0x00000010342b7819 */ /* 0x000fe200000006ff */
[----:B------:R-:W-:Y:S06]  /*1080*/  @P1 BRA `(.L_x_4396) ;  /* 0x00000000000c1947 */ /* 0x000fec0003800000 */
[----:B------:R-:W-:Y:S05]  /*1090*/  @!P0 BRA `(.L_x_4397) ;  /* 0x0000000000188947 */ /* 0x000fea0003800000 */
[----:B-----5:R-:W-:Y:S01]  /*10a0*/  FADD.FTZ R43, R35, R43 ;  /* 0x0000002b232b7221 */ /* 0x020fe20000010000 */
[----:B------:R-:W-:Y:S06]  /*10b0*/  BRA `(.L_x_4397) ;  /* 0x0000000000107947 */ /* 0x000fec0003800000 */
.L_x_4396:
[----:B-----5:R-:W-:-:S05]  /*10c0*/  PRMT R52, R27, 0x7632, R52 ;  /* 0x000076321b347816 */ /* 0x020fca0000000034 */
[----:B------:R-:W-:-:S04]  /*10d0*/  IMAD.U32 R52, R52, 0x10000, RZ ;  /* 0x0001000034347824 */ /* 0x000fc800078e00ff */
[----:B------:R-:W-:-:S04]  /*10e0*/  FADD.FTZ R43, R52, R43 ;  /* 0x0000002b342b7221 */ /* 0x000fc80000010000 */
[----:B------:R-:W-:-:S07]  /*10f0*/  @P0 FADD.FTZ R43, R35, R43 ;  /* 0x0000002b232b0221 */ /* 0x000fce0000010000 */
.L_x_4397:
[C---:B------:R-:W-:Y:S02]  /*1100*/  LEA R52, P0, R109.reuse, UR10, 0x5 ;  /* 0x0000000a6d347c11 */ /* 0x040fe4000f8028ff */
[C---:B------:R-:W-:Y:S02]  /*1110*/  IADD3 R55, R109.reuse, 0x20, RZ ;  /* 0x000000206d377810 */ /* 0x040fe40007ffe0ff */
[----:B------:R-:W-:-:S05]  /*1120*/  LEA.HI.X R53, R109, UR11, RZ, 0x5, P0 ;  /* 0x0000000b6d357c11 */ /* 0x000fca00080f2cff */
[----:B------:R0:W-:Y:S04]  /*1130*/  STG.E.128 desc[UR4][R52.64], R36 ;  /* 0x0000002434007986 */ /* 0x0001e8000c101d04 */
[----:B------:R0:W-:Y:S02]  /*1140*/  STG.E.128 desc[UR4][R52.64+0x10], R40 ;  /* 0x0000102834007986 */ /* 0x0001e4000c101d04 */
.L_x_4381:
[----:B------:R-:W-:Y:S05]  /*1150*/  BSYNC B0 ;  /* 0x0000000000007941 */ /* 0x000fea0003800000 */
.L_x_4380:
[----:B------:R-:W-:Y:S04]  /*1160*/  BSSY B0, `(.L_x_4398) ;  /* 0x000005e000007945 */ /* 0x000fe80003800000 */
[----:B------:R-:W-:Y:S05]  /*1170*/  @!P3 BRA `(.L_x_4399) ;  /* 0x000000040070b947 */ /* 0x000fea0003800000 */
[----:B------:R-:W1:Y:S01]  /*1180*/  LDC.64 R48, c[0x0][0x220] ;  /* 0x00008800ff307b82 */ /* 0x000e620000000a00 */
[----:B------:R-:W-:Y:S02]  /*1190*/  ISETP.NE.U32.AND P0, PT, RZ, UR6, PT ;  /* 0x00000006ff007c0c */ /* 0x000fe4000bf05070 */
[----:B------:R-:W-:Y:S02]  /*11a0*/  ISETP.NE.U32.AND P1, PT, RZ, UR8, PT ;  /* 0x00000008ff007c0c */ /* 0x000fe4000bf25070 */
[----:B------:R-:W-:Y:S02]  /*11b0*/  ISETP.NE.AND.EX P0, PT, RZ, UR7, PT, P0 ;  /* 0x00000007ff007c0c */ /* 0x000fe4000bf05300 */
[----:B------:R-:W-:-:S11]  /*11c0*/  ISETP.NE.AND.EX P1, PT, RZ, UR9, PT, P1 ;  /* 0x00000009ff007c0c */ /* 0x000fd6000bf25310 */
[C---:B0-----:R-:W-:Y:S02]  /*11d0*/  @P0 LEA R52, P6, R55.reuse, UR6, 0x5 ;  /* 0x0000000637340c11 */ /* 0x041fe4000f8c28ff */
[C---:B------:R-:W-:Y:S01]  /*11e0*/  @P1 LEA R46, P5, R55.reuse, UR8, 0x4 ;  /* 0x00000008372e1c11 */ /* 0x040fe2000f8a20ff */
[C---:B-1----:R-:W-:Y:S01]  /*11f0*/  IMAD.WIDE.U32 R48, R55.reuse, 0x10, R48 ;  /* 0x0000001037307825 */ /* 0x042fe200078e0030 */
[----:B------:R-:W-:-:S05]  /*1200*/  @P0 LEA.HI.X R53, R55, UR7, RZ, 0x5, P6 ;  /* 0x0000000737350c11 */ /* 0x000fca000b0f2cff */
[----:B------:R-:W2:Y:S01]  /*1210*/  LDG.E.128 R48, desc[UR4][R48.64] ;  /* 0x0000000430307981 */ /* 0x000ea2000c1e1d00 */
[----:B------:R-:W-:-:S03]  /*1220*/  @P1 LEA.HI.X R47, R55, UR9, RZ, 0x4, P5 ;  /* 0x00000009372f1c11 */ /* 0x000fc6000a8f24ff */
[----:B-----5:R0:W5:Y:S04]  /*1230*/  @P0 LDG.E.128 R28, desc[UR4][R52.64] ;  /* 0x00000004341c0981 */ /* 0x020168000c1e1d00 */
        /* <DEDUP_REMOVED lines=10> */
.L_x_4400:
[----:B-----5:R-:W-:-:S05]  /*12e0*/  SHF.L.U32 R47, R24, 0x10, RZ ;  /* 0x00000010182f7819 */ /* 0x020fca00000006ff */
[----:B------:R-:W-:-:S04]  /*12f0*/  FADD.FTZ R44, R47, R44 ;  /* 0x0000002c2f2c7221 */ /* 0x000fc80000010000 */
[----:B------:R-:W-:-:S07]  /*1300*/  @P0 FADD.FTZ R44, R28, R44 ;  /* 0x0000002c1c2c0221 */ /* 0x000fce0000010000 */
.L_x_4401:
[----:B------:R-:W-:Y:S01]  /*1310*/  SHF.L.U32 R45, R45, 0x10, RZ ;  /* 0x000000102d2d7819 */ /* 0x000fe200000006ff */
[----:B------:R-:W-:Y:S06]  /*1320*/  @P1 BRA `(.L_x_4402) ;  /* 0x00000000000c1947 */ /* 0x000fec0003800000 */
[----:B------:R-:W-:Y:S05]  /*1330*/  @!P0 BRA `(.L_x_4403) ;  /* 0x0000000000188947 */ /* 0x000fea0003800000 */
[----:B-----5:R-:W-:Y:S01]  /*1340*/  FADD.FTZ R45, R29, R45 ;  /* 0x0000002d1d2d7221 */ /* 0x020fe20000010000 */
[----:B------:R-:W-:Y:S06]  /*1350*/  BRA `(.L_x_4403) ;  /* 0x0000000000107947 */ /* 0x000fec0003800000 */
.L_x_4402:
[----:B-----5:R-:W-:-:S04]  /*1360*/  PRMT R46, R24, 0x7632, R46 ;  /* 0x00007632182e7816 */ /* 0x020fc8000000002e */
[----:B------:R-:W-:-:S05]  /*1370*/  SHF.L.U32 R46, R46, 0x10, RZ ;  /* 0x000000102e2e7819 */ /* 0x000fca00000006ff */
[----:B------:R-:W-:-:S04]  /*1380*/  FADD.FTZ R45, R46, R45 ;  /* 0x0000002d2e2d7221 */ /* 0x000fc80000010000 */
[----:B------:R-:W-:-:S07]  /*1390*/  @P0 FADD.FTZ R45, R29, R45 ;  /* 0x0000002d1d2d0221 */ /* 0x000fce0000010000 */
.L_x_4403:
[C---:B------:R-:W-:Y:S01]  /*13a0*/  PRMT R47, R49.reuse, 0x7632, R47 ;  /* 0x00007632312f7816 */ /* 0x040fe2000000002f */
[----:B------:R-:W-:Y:S01]  /*13b0*/  IMAD.U32 R46, R49, 0x10000, RZ ;  /* 0x00010000312e7824 */ /* 0x000fe200078e00ff */
[----:B------:R-:W-:Y:S06]  /*13c0*/  @P1 BRA `(.L_x_4404) ;  /* 0x00000000000c1947 */ /* 0x000fec0003800000 */
[----:B------:R-:W-:Y:S05]  /*13d0*/  @!P0 BRA `(.L_x_4405) ;  /* 0x0000000000148947 */ /* 0x000fea0003800000 */
[----:B-----5:R-:W-:Y:S01]  /*13e0*/  FADD.FTZ R46, R30, R46 ;  /* 0x0000002e1e2e7221 */ /* 0x020fe20000010000 */
[----:B------:R-:W-:Y:S06]  /*13f0*/  BRA `(.L_x_4405) ;  /* 0x00000000000c7947 */ /* 0x000fec0003800000 */
.L_x_4404:
[----:B-----5:R-:W-:-:S05]  /*1400*/  SHF.L.U32 R49, R25, 0x10, RZ ;  /* 0x0000001019317819 */ /* 0x020fca00000006ff */
[----:B------:R-:W-:-:S04]  /*1410*/  FADD.FTZ R46, R49, R46 ;  /* 0x0000002e312e7221 */ /* 0x000fc80000010000 */
[----:B------:R-:W-:-:S07]  /*1420*/  @P0 FADD.FTZ R46, R30, R46 ;  /* 0x0000002e1e2e0221 */ /* 0x000fce0000010000 */
.L_x_4405:
[----:B------:R-:W-:Y:S01]  /*1430*/  SHF.L.U32 R47, R47, 0x10, RZ ;  /* 0x000000102f2f7819 */ /* 0x000fe200000006ff */
[----:B------:R-:W-:Y:S06]  /*1440*/  @P1 BRA `(.L_x_4406) ;  /* 0x00000000000c1947 */ /* 0x000fec0003800000 */
[----:B------:R-:W-:Y:S05]  /*1450*/  @!P0 BRA `(.L_x_4407) ;  /* 0x0000000000188947 */ /* 0x000fea0003800000 */
[----:B-----5:R-:W-:Y:S01]  /*1460*/  FADD.FTZ R47, R31, R47 ;  /* 0x0000002f1f2f7221 */ /* 0x020fe20000010000 */
[----:B------:R-:W-:Y:S06]  /*1470*/  BRA `(.L_x_4407) ;  /* 0x0000000000107947 */ /* 0x000fec0003800000 */
.L_x_4406:
[----:B-----5:R-:W-:-:S04]  /*1480*/  PRMT R48, R25, 0x7632, R48 ;  /* 0x0000763219307816 */ /* 0x020fc80000000030 */
[----:B------:R-:W-:-:S05]  /*1490*/  SHF.L.U32 R48, R48, 0x10, RZ ;  /* 0x0000001030307819 */ /* 0x000fca00000006ff */
[----:B------:R-:W-:-:S04]  /*14a0*/  FADD.FTZ R47, R48, R47 ;  /* 0x0000002f302f7221 */ /* 0x000fc80000010000 */
[----:B------:R-:W-:-:S07]  /*14b0*/  @P0 FADD.FTZ R47, R31, R47 ;  /* 0x0000002f1f2f0221 */ /* 0x000fce0000010000 */
.L_x_4407:
[C---:B------:R-:W-:Y:S02]  /*14c0*/  PRMT R49, R50.reuse, 0x7632, R49 ;  /* 0x0000763232317816 */ /* 0x040fe40000000031 */
[----:B------:R-:W-:Y:S01]  /*14d0*/  SHF.L.U32 R48, R50, 0x10, RZ ;  /* 0x0000001032307819 */ /* 0x000fe200000006ff */
[----:B------:R-:W-:Y:S06]  /*14e0*/  @P1 BRA `(.L_x_4408) ;  /* 0x00000000000c1947 */ /* 0x000fec0003800000 */
[----:B------:R-:W-:Y:S05]  /*14f0*/  @!P0 BRA `(.L_x_4409) ;  /* 0x0000000000148947 */ /* 0x000fea0003800000 */
[----:B-----5:R-:W-:Y:S01]  /*1500*/  FADD.FTZ R48, R32, R48 ;  /* 0x0000003020307221 */ /* 0x020fe20000010000 */
[----:B------:R-:W-:Y:S06]  /*1510*/  BRA `(.L_x_4409) ;  /* 0x00000000000c7947 */ /* 0x000fec0003800000 */
.L_x_4408:
[----:B-----5:R-:W-:-:S05]  /*1520*/  SHF.L.U32 R53, R26, 0x10, RZ ;  /* 0x000000101a357819 */ /* 0x020fca00000006ff */
[----:B------:R-:W-:-:S04]  /*1530*/  FADD.FTZ R48, R53, R48 ;  /* 0x0000003035307221 */ /* 0x000fc80000010000 */
[----:B------:R-:W-:-:S07]  /*1540*/  @P0 FADD.FTZ R48, R32, R48 ;  /* 0x0000003020300221 */ /* 0x000fce0000010000 */
.L_x_4409:
[----:B------:R-:W-:Y:S01]  /*1550*/  IMAD.U32 R49, R49, 0x10000, RZ ;  /* 0x0001000031317824 */ /* 0x000fe200078e00ff */
[----:B------:R-:W-:Y:S06]  /*1560*/  @P1 BRA `(.L_x_4410) ;  /* 0x00000000000c1947 */ /* 0x000fec0003800000 */
[----:B------:R-:W-:Y:S05]  /*1570*/  @!P0 BRA `(.L_x_4411) ;  /* 0x0000000000188947 */ /* 0x000fea0003800000 */
[----:B-----5:R-:W-:Y:S01]  /*1580*/  FADD.FTZ R49, R33, R49 ;  /* 0x0000003121317221 */ /* 0x020fe20000010000 */
[----:B------:R-:W-:Y:S06]  /*1590*/  BRA `(.L_x_4411) ;  /* 0x0000000000107947 */ /* 0x000fec0003800000 */
.L_x_4410:
[----:B-----5:R-:W-:-:S04]  /*15a0*/  PRMT R50, R26, 0x7632, R50 ;  /* 0x000076321a327816 */ /* 0x020fc80000000032 */
[----:B------:R-:W-:-:S05]  /*15b0*/  SHF.L.U32 R50, R50, 0x10, RZ ;  /* 0x0000001032327819 */ /* 0x000fca00000006ff */
[----:B------:R-:W-:-:S04]  /*15c0*/  FADD.FTZ R49, R50, R49 ;  /* 0x0000003132317221 */ /* 0x000fc80000010000 */
[----:B------:R-:W-:-:S07]  /*15d0*/  @P0 FADD.FTZ R49, R33, R49 ;  /* 0x0000003121310221 */ /* 0x000fce0000010000 */
.L_x_4411:
[C---:B------:R-:W-:Y:S02]  /*15e0*/  PRMT R52, R51.reuse, 0x7632, R52 ;  /* 0x0000763233347816 */ /* 0x040fe40000000034 */
[----:B------:R-:W-:Y:S01]  /*15f0*/  SHF.L.U32 R50, R51, 0x10, RZ ;  /* 0x0000001033327819 */ /* 0x000fe200000006ff */
[----:B------:R-:W-:Y:S06]  /*1600*/  @P1 BRA `(.L_x_4412) ;  /* 0x00000000000c1947 */ /* 0x000fec0003800000 */
[----:B------:R-:W-:Y:S05]  /*1610*/  @!P0 BRA `(.L_x_4413) ;  /* 0x0000000000148947 */ /* 0x000fea0003800000 */
[----:B-----5:R-:W-:Y:S01]  /*1620*/  FADD.FTZ R50, R34, R50 ;  /* 0x0000003222327221 */ /* 0x020fe20000010000 */
[----:B------:R-:W-:Y:S06]  /*1630*/  BRA `(.L_x_4413) ;  /* 0x00000000000c7947 */ /* 0x000fec0003800000 */
.L_x_4412:
[----:B-----5:R-:W-:-:S05]  /*1640*/  SHF.L.U32 R51, R27, 0x10, RZ ;  /* 0x000000101b337819 */ /* 0x020fca00000006ff */
[----:B------:R-:W-:-:S04]  /*1650*/  FADD.FTZ R50, R51, R50 ;  /* 0x0000003233327221 */ /* 0x000fc80000010000 */
[----:B------:R-:W-:-:S07]  /*1660*/  @P0 FADD.FTZ R50, R34, R50 ;  /* 0x0000003222320221 */ /* 0x000fce0000010000 */
.L_x_4413:
[----:B------:R-:W-:Y:S01]  /*1670*/  SHF.L.U32 R51, R52, 0x10, RZ ;  /* 0x0000001034337819 */ /* 0x000fe200000006ff */
[----:B------:R-:W-:Y:S06]  /*1680*/  @P1 BRA `(.L_x_4414) ;  /* 0x00000000000c1947 */ /* 0x000fec0003800000 */
[----:B------:R-:W-:Y:S05]  /*1690*/  @!P0 BRA `(.L_x_4415) ;  /* 0x0000000000188947 */ /* 0x000fea0003800000 */
[----:B-----5:R-:W-:Y:S01]  /*16a0*/  FADD.FTZ R51, R35, R51 ;  /* 0x0000003323337221 */ /* 0x020fe20000010000 */
[----:B------:R-:W-:Y:S06]  /*16b0*/  BRA `(.L_x_4415) ;  /* 0x0000000000107947 */ /* 0x000fec0003800000 */
.L_x_4414:
[----:B-----5:R-:W-:-:S04]  /*16c0*/  PRMT R52, R27, 0x7632, R52 ;  /* 0x000076321b347816 */ /* 0x020fc80000000034 */
[----:B------:R-:W-:-:S05]  /*16d0*/  SHF.L.U32 R52, R52, 0x10, RZ ;  /* 0x0000001034347819 */ /* 0x000fca00000006ff */
[----:B------:R-:W-:-:S04]  /*16e0*/  FADD.FTZ R51, R52, R51 ;  /* 0x0000003334337221 */ /* 0x000fc80000010000 */
[----:B------:R-:W-:-:S07]  /*16f0*/  @P0 FADD.FTZ R51, R35, R51 ;  /* 0x0000003323330221 */ /* 0x000fce0000010000 */
.L_x_4415:
[----:B------:R-:W-:-:S04]  /*1700*/  LEA R52, P0, R55, UR10, 0x5 ;  /* 0x0000000a37347c11 */ /* 0x000fc8000f8028ff */
[----:B------:R-:W-:-:S05]  /*1710*/  LEA.HI.X R53, R55, UR11, RZ, 0x5, P0 ;  /* 0x0000000b37357c11 */ /* 0x000fca00080f2cff */
[----:B------:R1:W-:Y:S04]  /*1720*/  STG.E.128 desc[UR4][R52.64], R44 ;  /* 0x0000002c34007986 */ /* 0x0003e8000c101d04 */
[----:B------:R1:W-:Y:S02]  /*1730*/  STG.E.128 desc[UR4][R52.64+0x10], R48 ;  /* 0x0000103034007986 */ /* 0x0003e4000c101d04 */
.L_x_4399:
[----:B------:R-:W-:Y:S05]  /*1740*/  BSYNC B0 ;  /* 0x0000000000007941 */ /* 0x000fea0003800000 */
.L_x_4398:
[----:B01----:R-:W-:Y:S01]  /*1750*/  FADD.FTZ R52, RZ, R36 ;  /* 0x00000024ff347221 */ /* 0x003fe20000010000 */
[----:B------:R-:W-:Y:S01]  /*1760*/  ISETP.GT.U32.AND P0, PT, R63, 0x3f, PT ;  /* 0x0000003f3f00780c */ /* 0x000fe20003f04070 */
[----:B------:R-:W-:Y:S02]  /*1770*/  UMOV UR14, 0xffffffff ;  /* 0xffffffff000e7882 */ /* 0x000fe40000000000 */
        /* <DEDUP_REMOVED lines=71> */
.L_x_4433:
[----:B------:R-:W-:Y:S01]  /*1bf0*/  ISETP.NE.AND P0, PT, R62, RZ, PT ;  /* 0x000000ff3e00720c */ /* 0x000fe20003f05270 */
[----:B-1----:R-:W-:Y:S01]  /*1c00*/  FADD.FTZ R81, R58, R59 ;  /* 0x0000003b3a517221 */ /* 0x002fe20000010000 */
[C---:B0-----:R-:W-:Y:S01]  /*1c10*/  FMUL.FTZ R58, R57.reuse, R57 ;  /* 0x00000039393a7220 */ /* 0x041fe20000410000 */
[----:B------:R-:W-:Y:S01]  /*1c20*/  BSSY B0, `(.L_x_4417) ;  /* 0x000003c000007945 */ /* 0x000fe20003800000 */
[----:B------:R-:W-:Y:S01]  /*1c30*/  FSEL R108, R57, RZ, !P4 ;  /* 0x000000ff396c7208 */ /* 0x000fe20006000000 */
[----:B------:R-:W-:Y:S02]  /*1c40*/  FFMA.FTZ R56, R81, R56, UR12 ;  /* 0x0000000c51387e23 */ /* 0x000fe40008010038 */
[----:B------:R-:W-:-:S05]  /*1c50*/  FSEL R59, R58, RZ, P4 ;  /* 0x000000ff3a3b7208 */ /* 0x000fca0002000000 */
[----:B------:R-:W-:Y:S01]  /*1c60*/  FADD.FTZ R56, R56, R59 ;  /* 0x0000003b38387221 */ /* 0x000fe20000010000 */
[----:B------:R-:W0:Y:S03]  /*1c70*/  @!P0 LDC.64 R54, c[0x0][0x250] ;  /* 0x00009400ff368b82 */ /* 0x000e260000000a00 */
[----:B------:R-:W1:Y:S05]  /*1c80*/  MUFU.RSQ R111, R56 ;  /* 0x00000038006f7308 */ /* 0x000e6a0000001400 */
[----:B------:R-:W2:Y:S01]  /*1c90*/  @!P0 LDC.64 R52, c[0x0][0x258] ;  /* 0x00009600ff348b82 */ /* 0x000ea20000000a00 */
[----:B0-----:R-:W-:-:S05]  /*1ca0*/  @!P0 IMAD.WIDE R54, R60, 0x4, R54 ;  /* 0x000000043c368825 */ /* 0x001fca00078e0236 */
[----:B------:R0:W-:Y:S01]  /*1cb0*/  @!P0 STG.E desc[UR4][R54.64], R57 ;  /* 0x0000003936008986 */ /* 0x0001e2000c101904 */
[----:B--2---:R-:W-:-:S05]  /*1cc0*/  @!P0 IMAD.WIDE R52, R60, 0x4, R52 ;  /* 0x000000043c348825 */ /* 0x004fca00078e0234 */
[----:B-1----:R0:W-:Y:S01]  /*1cd0*/  @!P0 STG.E desc[UR4][R52.64], R111 ;  /* 0x0000006f34008986 */ /* 0x0021e2000c101904 */
        /* <DEDUP_REMOVED lines=45> */
[----:B------:R1:W-:Y:S02]  /*1fb0*/  STG.E.128 desc[UR4][R80.64], R52 ;  /* 0x0000003450007986 */ /* 0x0003e4000c101d04 */
[----:B------:R-:W-:Y:S02]  /*1fc0*/  VIADD R109, R109, 0x20 ;  /* 0x000000206d6d7836 */ /* 0x000fe40000000000 */
[----:B------:R1:W-:Y:S05]  /*1fd0*/  STG.E.128 desc[UR4][R82.64], R56 ;  /* 0x0000003852007986 */ /* 0x0003ea000c101d04 */
.L_x_4418:
[----:B------:R-:W-:Y:S05]  /*1fe0*/  BSYNC B0 ;  /* 0x0000000000007941 */ /* 0x000fea0003800000 */
.L_x_4417:
        /* <DEDUP_REMOVED lines=48> */
.L_x_4420:
[----:B------:R-:W-:Y:S05]  /*22f0*/  BSYNC B0 ;  /* 0x0000000000007941 */ /* 0x000fea0003800000 */
.L_x_4419:
[----:B012---:R-:W0:Y:S02]  /*2300*/  LDC.64 R52, c[0x0][0x210] ;  /* 0x00008400ff347b82 */ /* 0x007e240000000a00 */
[----:B0-----:R-:W-:-:S04]  /*2310*/  LEA R60, R52, R60, 0x2 ;  /* 0x0000003c343c7211 */ /* 0x001fc800078e10ff */
[----:B------:R-:W-:-:S13]  /*2320*/  ISETP.GE.AND P0, PT, R60, R53, PT ;  /* 0x000000353c00720c */ /* 0x000fda0003f06270 */
[----:B------:R-:W-:Y:S05]  /*2330*/  @!P0 BRA `(.L_x_4421) ;  /* 0xffffffe400f48947 */ /* 0x000fea000383ffff */
[----:B------:R-:W-:Y:S05]  /*2340*/  EXIT ;  /* 0x000000000000794d */ /* 0x000fea0003800000 */
.L_x_4416:
        /* <DEDUP_REMOVED lines=8> */
.L_x_4423:
[----:B------:R-:W-:Y:S05]  /*23d0*/  BSYNC B0 ;  /* 0x0000000000007941 */ /* 0x000fea0003800000 */
.L_x_4422:
[----:B------:R-:W-:Y:S01]  /*23e0*/  IMAD.MOV.U32 R52, RZ, RZ, R81 ;  /* 0x000000ffff347224 */ /* 0x000fe200078e0051 */
[----:B------:R-:W-:Y:S01]  /*23f0*/  HFMA2.MMA R82, -RZ, RZ, 0, 1.1920928955078125e-07 ;  /* 0x00000002ff527435 */ /* 0x000fe200000001ff */
[----:B------:R-:W-:Y:S01]  /*2400*/  MOV R111, 0x1f ;  /* 0x0000001f006f7802 */ /* 0x000fe20000000f00 */
[----:B------:R-:W0:Y:S01]  /*2410*/  LDC R56, c[0x0][0x290] ;  /* 0x0000a400ff387b82 */ /* 0x000e220000000800 */
[----:B------:R-:W-:Y:S01]  /*2420*/  FADD.FTZ R54, R53, R52 ;  /* 0x0000003435367221 */ /* 0x000fe20000010000 */
[----:B------:R-:W-:-:S04]  /*2430*/  MOV R80, 0xffffffff ;  /* 0xffffffff00507802 */ /* 0x000fc80000000f00 */
[----:B------:R-:W-:-:S07]  /*2440*/  MOV R83, R54 ;  /* 0x0000003600537202 */ /* 0x000fce0000000f00 */
[----:B0-----:R-:W-:Y:S05]  /*2450*/  WARPSYNC.COLLECTIVE R80, `(.L_x_4424) ;  /* 0x0000000050087348 */ /* 0x001fea0003c00000 */
[----:B------:R1:W2:Y:S02]  /*2460*/  SHFL.BFLY P1, R81, R83, R82, R111 ;  /* 0x0c00005253517389 */ /* 0x0002a4000002006f */
[----:B012---:R-:W-:Y:S01]  /*2470*/  ENDCOLLECTIVE ;  /* 0x000000000000791b */ /* 0x007fe20003800000 */
.L_x_4424:
[----:B------:R-:W-:Y:S01]  /*2480*/  HFMA2.MMA R82, -RZ, RZ, 0, 2.384185791015625e-07 ;  /* 0x00000004ff527435 */ /* 0x000fe200000001ff */
[----:B------:R-:W-:-:S05]  /*2490*/  MOV R55, R81 ;  /* 0x0000005100377202 */ /* 0x000fca0000000f00 */
[----:B------:R-:W-:-:S04]  /*24a0*/  FADD.FTZ R55, R54, R55 ;  /* 0x0000003736377221 */ /* 0x000fc80000010000 */
[----:B------:R-:W-:-:S07]  /*24b0*/  IMAD.MOV.U32 R83, RZ, RZ, R55 ;  /* 0x000000ffff537224 */ /* 0x000fce00078e0037 */
[----:B------:R-:W-:Y:S05]  /*24c0*/  WARPSYNC.COLLECTIVE R80, `(.L_x_4425) ;  /* 0x0000000050087348 */ /* 0x000fea0003c00000 */
[----:B------:R0:W1:Y:S02]  /*24d0*/  SHFL.BFLY P1, R81, R83, R82, R111 ;  /* 0x0c00005253517389 */ /* 0x000064000002006f */
[----:B01----:R-:W-:Y:S01]  /*24e0*/  ENDCOLLECTIVE ;  /* 0x000000000000791b */ /* 0x003fe20003800000 */
.L_x_4425:
[----:B------:R-:W-:Y:S01]  /*24f0*/  HFMA2.MMA R82, -RZ, RZ, 0, 4.76837158203125e-07 ;  /* 0x00000008ff527435 */ /* 0x000fe200000001ff */
[----:B------:R-:W-:-:S05]  /*2500*/  MOV R52, R81 ;  /* 0x0000005100347202 */ /* 0x000fca0000000f00 */
[----:B------:R-:W-:-:S05]  /*2510*/  FADD.FTZ R58, R55, R52 ;  /* 0x00000034373a7221 */ /* 0x000fca0000010000 */
[----:B------:R-:W-:-:S07]  /*2520*/  MOV R83, R58 ;  /* 0x0000003a00537202 */ /* 0x000fce0000000f00 */
[----:B------:R-:W-:Y:S05]  /*2530*/  WARPSYNC.COLLECTIVE R80, `(.L_x_4426) ;  /* 0x0000000050087348 */ /* 0x000fea0003c00000 */
[----:B------:R0:W1:Y:S02]  /*2540*/  SHFL.BFLY P1, R81, R83, R82, R111 ;  /* 0x0c00005253517389 */ /* 0x000064000002006f */
[----:B01----:R-:W-:Y:S01]  /*2550*/  ENDCOLLECTIVE ;  /* 0x000000000000791b */ /* 0x003fe20003800000 */
.L_x_4426:
[----:B------:R-:W-:Y:S01]  /*2560*/  HFMA2.MMA R82, -RZ, RZ, 0, 9.5367431640625e-07 ;  /* 0x00000010ff527435 */ /* 0x000fe200000001ff */
[----:B------:R-:W-:-:S05]  /*2570*/  MOV R57, R81 ;  /* 0x0000005100397202 */ /* 0x000fca0000000f00 */
[----:B------:R-:W-:-:S04]  /*2580*/  FADD.FTZ R59, R58, R57 ;  /* 0x000000393a3b7221 */ /* 0x000fc80000010000 */
[----:B------:R-:W-:-:S07]  /*2590*/  IMAD.MOV.U32 R83, RZ, RZ, R59 ;  /* 0x000000ffff537224 */ /* 0x000fce00078e003b */
[----:B------:R-:W-:Y:S05]  /*25a0*/  WARPSYNC.COLLECTIVE R80, `(.L_x_4427) ;  /* 0x0000000050087348 */ /* 0x000fea0003c00000 */
[----:B------:R0:W1:Y:S02]  /*25b0*/  SHFL.BFLY P1, R81, R83, R82, R111 ;  /* 0x0c00005253517389 */ /* 0x000064000002006f */
[----:B01----:R-:W-:Y:S01]  /*25c0*/  ENDCOLLECTIVE ;  /* 0x000000000000791b */ /* 0x003fe20003800000 */
.L_x_4427:
        /* <DEDUP_REMOVED lines=41> */
.L_x_4428:
[----:B------:R-:W-:Y:S01]  /*2860*/  HFMA2.MMA R82, -RZ, RZ, 0, 1.1920928955078125e-07 ;  /* 0x00000002ff527435 */ /* 0x000fe200000001ff */
[----:B------:R-:W-:-:S05]  /*2870*/  MOV R53, R81 ;  /* 0x0000005100357202 */ /* 0x000fca0000000f00 */
[----:B------:R-:W-:-:S04]  /*2880*/  FADD.FTZ R53, R52, R53 ;  /* 0x0000003534357221 */ /* 0x000fc80000010000 */
[----:B------:R-:W-:-:S07]  /*2890*/  IMAD.MOV.U32 R83, RZ, RZ, R53 ;  /* 0x000000ffff537224 */ /* 0x000fce00078e0035 */
[----:B------:R-:W-:Y:S05]  /*28a0*/  WARPSYNC.COLLECTIVE R80, `(.L_x_4429) ;  /* 0x0000000050087348 */ /* 0x000fea0003c00000 */
[----:B------:R0:W1:Y:S02]  /*28b0*/  SHFL.BFLY P1, R81, R83, R82, R111 ;  /* 0x0c00005253517389 */ /* 0x000064000002006f */
[----:B01----:R-:W-:Y:S01]  /*28c0*/  ENDCOLLECTIVE ;  /* 0x000000000000791b */ /* 0x003fe20003800000 */
.L_x_4429:
[----:B------:R-:W-:Y:S01]  /*28d0*/  HFMA2.MMA R82, -RZ, RZ, 0, 2.384185791015625e-07 ;  /* 0x00000004ff527435 */ /* 0x000fe200000001ff */
[----:B------:R-:W-:-:S05]  /*28e0*/  MOV R54, R81 ;  /* 0x0000005100367202 */ /* 0x000fca0000000f00 */
[----:B------:R-:W-:-:S05]  /*28f0*/  FADD.FTZ R54, R53, R54 ;  /* 0x0000003635367221 */ /* 0x000fca0000010000 */
[----:B------:R-:W-:-:S07]  /*2900*/  MOV R83, R54 ;  /* 0x0000003600537202 */ /* 0x000fce0000000f00 */
[----:B------:R-:W-:Y:S05]  /*2910*/  WARPSYNC.COLLECTIVE R80, `(.L_x_4430) ;  /* 0x0000000050087348 */ /* 0x000fea0003c00000 */
[----:B------:R0:W1:Y:S02]  /*2920*/  SHFL.BFLY P1, R81, R83, R82, R111 ;  /* 0x0c00005253517389 */ /* 0x000064000002006f */
[----:B01----:R-:W-:Y:S01]  /*2930*/  ENDCOLLECTIVE ;  /* 0x000000000000791b */ /* 0x003fe20003800000 */
.L_x_4430:
[----:B------:R-:W-:Y:S01]  /*2940*/  HFMA2.MMA R82, -RZ, RZ, 0, 4.76837158203125e-07 ;  /* 0x00000008ff527435 */ /* 0x000fe200000001ff */
[----:B------:R-:W-:-:S05]  /*2950*/  MOV R55, R81 ;  /* 0x0000005100377202 */ /* 0x000fca0000000f00 */
[----:B------:R-:W-:-:S04]  /*2960*/  FADD.FTZ R55, R54, R55 ;  /* 0x0000003736377221 */ /* 0x000fc80000010000 */
[----:B------:R-:W-:-:S07]  /*2970*/  IMAD.MOV.U32 R83, RZ, RZ, R55 ;  /* 0x000000ffff537224 */ /* 0x000fce00078e0037 */
[----:B------:R-:W-:Y:S05]  /*2980*/  WARPSYNC.COLLECTIVE R80, `(.L_x_4431) ;  /* 0x0000000050087348 */ /* 0x000fea0003c00000 */
[----:B------:R0:W1:Y:S02]  /*2990*/  SHFL.BFLY P1, R81, R83, R82, R111 ;  /* 0x0c00005253517389 */ /* 0x000064000002006f */
[----:B01----:R-:W-:Y:S01]  /*29a0*/  ENDCOLLECTIVE ;  /* 0x000000000000791b */ /* 0x003fe20003800000 */
.L_x_4431:
[----:B------:R-:W-:Y:S01]  /*29b0*/  HFMA2.MMA R82, -RZ, RZ, 0, 9.5367431640625e-07 ;  /* 0x00000010ff527435 */ /* 0x000fe200000001ff */
[----:B------:R-:W-:-:S05]  /*29c0*/  MOV R58, R81 ;  /* 0x00000051003a7202 */ /* 0x000fca0000000f00 */
[----:B------:R-:W-:-:S05]  /*29d0*/  FADD.FTZ R58, R55, R58 ;  /* 0x0000003a373a7221 */ /* 0x000fca0000010000 */
[----:B------:R-:W-:-:S07]  /*29e0*/  MOV R83, R58 ;  /* 0x0000003a00537202 */ /* 0x000fce0000000f00 */
[----:B------:R-:W-:Y:S05]  /*29f0*/  WARPSYNC.COLLECTIVE R80, `(.L_x_4432) ;  /* 0x0000000050087348 */ /* 0x000fea0003c00000 */
[----:B------:R0:W1:Y:S02]  /*2a00*/  SHFL.BFLY P1, R81, R83, R82, R111 ;  /* 0x0c00005253517389 */ /* 0x000064000002006f */
[----:B01----:R-:W-:Y:S01]  /*2a10*/  ENDCOLLECTIVE ;  /* 0x000000000000791b */ /* 0x003fe20003800000 */
.L_x_4432:
[----:B------:R-:W-:Y:S01]  /*2a20*/  MOV R59, R81 ;  /* 0x00000051003b7202 */ /* 0x000fe20000000f00 */
[----:B------:R-:W-:Y:S06]  /*2a30*/  BRA `(.L_x_4433) ;  /* 0xfffffff0006c7947 */ /* 0x000fec000383ffff */
.L_x_4434:
        /* <DEDUP_REMOVED lines=12> */
.L_x_14214:


//--------------------- .text._ZN10layer_norm31ln_parallel_residual_fwd_kernelINS_13Kernel_traitsI13__nv_bfloat16S2_fS2_fjLj512ELj1ELj4ELj1ELj16ENS_18Kernel_traits_baseILj512ES2_S2_fS2_fjLj128EEEEELb0ELb0ELb1EEEvNS_9FwdParamsE --------------------------
	.section	.text._ZN10layer_norm31ln_parallel_residual_fwd_kernelINS_13Kernel_traitsI13__nv_bfloat16S2_fS2_fjLj512ELj1ELj4ELj1ELj16ENS_18Kernel_traits_baseILj512ES2_S2_fS2_fjLj128EEEEELb0ELb0ELb1EEEvNS_9FwdParamsE,"ax",@progbits
	.align	128
        .global         _ZN10layer_norm31ln_parallel_residual_fwd_kernelINS_13Kernel_traitsI13__nv_bfloat16S2_fS2_fjLj512ELj1ELj4ELj1ELj16ENS_18Kernel_traits_baseILj512ES2_S2_fS2_fjLj128EEEEELb0ELb0ELb1EEEvNS_9FwdParamsE
        .type           _ZN10layer_norm31ln_parallel_residual_fwd_kernelINS_13Kernel_traitsI13__nv_bfloat16S2_fS2_fjLj512ELj1ELj4ELj1ELj16ENS_18Kernel_traits_baseILj512ES2_S2_fS2_fjLj128EEEEELb0ELb0ELb1EEEvNS_9FwdParamsE,@function
        .size           _ZN10layer_norm31ln_parallel_residual_fwd_kernelINS_13Kernel_traitsI13__nv_bfloat16S2_fS2_fjLj512ELj1ELj4ELj1ELj16ENS_18Kernel_traits_baseILj512ES2_S2_fS2_fjLj128EEEEELb0ELb0ELb1EEEvNS_9FwdParamsE,(.L_x_14215 - _ZN10layer_norm31ln_parallel_residual_fwd_kernelINS_13Kernel_traitsI13__nv_bfloat16S2_fS2_fjLj512ELj1ELj4ELj1ELj16ENS_18Kernel_traits_baseILj512ES2_S2_fS2_fjLj128EEEEELb0ELb0ELb1EEEvNS_9FwdParamsE)
        .other          _ZN10layer_norm31ln_parallel_residual_fwd_kernelINS_13Kernel_traitsI13__nv_bfloat16S2_fS2_fjLj512ELj1ELj4ELj1ELj16ENS_18Kernel_traits_baseILj512ES2_S2_fS2_fjLj128EEEEELb0ELb0ELb1EEEvNS_9FwdParamsE,@"STO_CUDA_ENTRY STV_DEFAULT"
_ZN10layer_norm31ln_parallel_residual_fwd_kernelINS_13Kernel_traitsI13__nv_bfloat16S2_fS2_fjLj512ELj1ELj4ELj1ELj16ENS_18Kernel_traits_baseILj512ES2_S2_fS2_fjLj128EEEEELb0ELb0ELb1EEEvNS_9FwdParamsE:
.text._ZN10layer_norm31ln_parallel_residual_fwd_kernelINS_13Kernel_traitsI13__nv_bfloat16S2_fS2_fjLj512ELj1ELj4ELj1ELj16ENS_18Kernel_traits_baseILj512ES2_S2_fS2_fjLj128EEEEELb0ELb0ELb1EEEvNS_9FwdParamsE:
[----:B------:R-:W-:Y:S01]  /*0000*/  LDC R1, c[0x0][0x28] ;  /* 0x00000a00ff017b82 */ /* 0x000fe20000000800 */
[----:B------:R-:W0:Y:S01]  /*0010*/  S2R R25, SR_TID.X ;  /* 0x0000000000197919 */ /* 0x000e220000002100 */
[----:B------:R-:W-:Y:S01]  /*0020*/  ULDC.64 UR4, c[0x0][0x2c8] ;  /* 0x0000b20000047ab9 */ /* 0x000fe20000000a00 */
[----:B------:R-:W-:Y:S01]  /*0030*/  ULDC.64 UR6, c[0x0][0x2d0] ;  /* 0x0000b40000067ab9 */ /* 0x000fe20000000a00 */
[----:B------:R-:W-:Y:S01]  /*0040*/  ISETP.NE.U32.AND P0, PT, RZ, UR4, PT ;  /* 0x00000004ff007c0c */ /* 0x000fe2000bf05070 */
[----:B------:R-:W-:-:S03]  /*0050*/  ULDC.64 UR8, c[0x0][0x268] ;  /* 0x00009a0000087ab9 */ /* 0x000fc60000000a00 */
[----:B------:R-:W-:Y:S02]  /*0060*/  ISETP.NE.AND.EX P0, PT, RZ, UR5, PT, P0 ;  /* 0x00000005ff007c0c */ /* 0x000fe4000bf05300 */
[----:B0-----:R-:W-:-:S04]  /*0070*/  SHF.L.U32 R0, R25, 0x4, RZ ;  /* 0x0000000419007819 */ /* 0x001fc800000006ff */
[----:B------:R-:W-:Y:S02]  /*0080*/  LOP3.LUT R2, R0, 0x1f0, RZ, 0xc0, !PT ;  /* 0x000001f000027812 */ /* 0x000fe400078ec0ff */
[----:B------:R-:W-:Y:S01]  /*0090*/  LOP3.LUT R26, R25, 0x1f, RZ, 0xc0, !PT ;  /* 0x0000001f191a7812 */ /* 0x000fe200078ec0ff */
[----:B------:R-:W0:Y:S01]  /*00a0*/  S2R R0, SR_CTAID.X ;  /* 0x0000000000007919 */ /* 0x000e220000002500 */
[----:B------:R-:W-:-:S04]  /*00b0*/  IADD3 R4, P1, R2, UR4, RZ ;  /* 0x0000000402047c10 */ /* 0x000fc8000ff3e0ff */
[----:B------:R-:W-:Y:S01]  /*00c0*/  IADD3.X R5, RZ, UR5, RZ, P1, !PT ;  /* 0x00000005ff057c10 */ /* 0x000fe20008ffe4ff */
[----:B------:R-:W-:Y:S01]  /*00d0*/  ULDC.64 UR4, c[0x0][0x208] ;  /* 0x0000820000047ab9 */ /* 0x000fe20000000a00 */
[----:B------:R-:W-:Y:S02]  /*00e0*/  ISETP.NE.U32.AND P1, PT, RZ, UR6, PT ;  /* 0x00000006ff007c0c */ /* 0x000fe4000bf25070 */
[----:B------:R-:W-:Y:S01]  /*00f0*/  SHF.L.U32 R16, R26, 0x4, RZ ;  /* 0x000000041a107819 */ /* 0x000fe200000006ff */
[----:B------:R1:W5:Y:S01]  /*0100*/  @P0 LDG.E.128 R44, desc[UR4][R4.64] ;  /* 0x00000004042c0981 */ /* 0x000362000c1e1d00 */
[----:B------:R-:W-:Y:S02]  /*0110*/  ISETP.NE.AND.EX P1, PT, RZ, UR7, PT, P1 ;  /* 0x00000007ff007c0c */ /* 0x000fe4000bf25310 */
[----:B------:R-:W-:Y:S01]  /*0120*/  IADD3 R18, P2, R16, UR6, RZ ;  /* 0x0000000610127c10 */ /* 0x000fe2000ff5e0ff */
[----:B------:R1:W5:Y:S03]  /*0130*/  @P0 LDG.E.128 R12, desc[UR4][R4.64+0x200] ;  /* 0x00020004040c0981 */ /* 0x000366000c1e1d00 */
[----:B------:R-:W-:Y:S01]  /*0140*/  IADD3.X R19, RZ, UR7, RZ, P2, !PT ;  /* 0x00000007ff137c10 */ /* 0x000fe200097fe4ff */
[----:B------:R-:W-:-:S06]  /*0150*/  ULDC.64 UR6, c[0x0][0x260] ;  /* 0x0000980000067ab9 */ /* 0x000fcc0000000a00 */
[----:B------:R1:W5:Y:S01]  /*0160*/  @P1 LDG.E.128 R8, desc[UR4][R18.64] ;  /* 0x0000000412081981 */ /* 0x000362000c1e1d00 */
[----:B------:R-:W-:Y:S02]  /*0170*/  SHF.R.U32.HI R25, RZ, 0x5, R25 ;  /* 0x00000005ff197819 */ /* 0x000fe40000011619 */
[----:B------:R-:W-:Y:S01]  /*0180*/  IADD3 R2, P3, R2, UR6, RZ ;  /* 0x0000000602027c10 */ /* 0x000fe2000ff7e0ff */
[----:B------:R1:W5:Y:S01]  /*0190*/  @P1 LDG.E.128 R4, desc[UR4][R18.64+0x200] ;  /* 0x0002000412041981 */ /* 0x000362000c1e1d00 */
[----:B------:R-:W-:Y:S02]  /*01a0*/  ULDC UR6, c[0x0][0x214] ;  /* 0x0000850000067ab9 */ /* 0x000fe40000000800 */
[----:B------:R-:W-:Y:S02]  /*01b0*/  IADD3.X R3, RZ, UR7, RZ, P3, !PT ;  /* 0x00000007ff037c10 */ /* 0x000fe40009ffe4ff */
[----:B0-----:R-:W-:Y:S02]  /*01c0*/  LEA R25, R0, R25, 0x2 ;  /* 0x0000001900197211 */ /* 0x001fe400078e10ff */
[----:B------:R-:W-:-:S02]  /*01d0*/  IADD3 R16, P3, R16, UR8, RZ ;  /* 0x0000000810107c10 */ /* 0x000fc4000ff7e0ff */
[----:B------:R-:W-:-:S03]  /*01e0*/  ISETP.GE.AND P2, PT, R25, UR6, PT ;  /* 0x0000000619007c0c */ /* 0x000fc6000bf46270 */
[----:B------:R-:W-:-:S10]  /*01f0*/  IMAD.X R17, RZ, RZ, UR9, P3 ;  /* 0x00000009ff117e24 */ /* 0x000fd400098e06ff */
[----:B-1----:R-:W-:Y:S05]  /*0200*/  @P2 EXIT ;  /* 0x000000000000294d */ /* 0x002fea0003800000 */
[----:B------:R-:W2:Y:S04]  /*0210*/  LDG.E.128 R40, desc[UR4][R2.64] ;  /* 0x0000000402287981 */ /* 0x000ea8000c1e1d00 */
[----:B------:R-:W3:Y:S04]  /*0220*/  LDG.E.128 R36, desc[UR4][R16.64] ;  /* 0x0000000410247981 */ /* 0x000ee8000c1e1d00 */
[----:B------:R0:W4:Y:S04]  /*0230*/  LDG.E.128 R32, desc[UR4][R16.64+0x200] ;  /* 0x0002000410207981 */ /* 0x000128000c1e1d00 */
[----:B------:R-:W4:Y:S01]  /*0240*/  LDG.E.128 R28, desc[UR4][R2.64+0x200] ;  /* 0x00020004021c7981 */ /* 0x000f22000c1e1d00 */
        /* <DEDUP_REMOVED lines=9> */
[----:B------:R-:W-:Y:S01]  /*02e0*/  ULDC.64 UR6, c[0x0][0x228] ;  /* 0x00008a0000067ab9 */ /* 0x000fe20000000a00 */
[----:B------:R-:W-:Y:S01]  /*02f0*/  PRMT R72, R4, 0x7632, R72 ;  /* 0x0000763204487816 */ /* 0x000fe20000000048 */
[----:B------:R-:W-:Y:S01]  /*0300*/  IMAD.U32 R18, R14, 0x10000, RZ ;  /* 0x000100000e127824 */ /* 0x000fe200078e00ff */
[----:B------:R-:W-:Y:S01]  /*0310*/  PRMT R62, R44, 0x7632, R62 ;  /* 0x000076322c3e7816 */ /* 0x000fe2000000003e */
[----:B------:R-:W-:Y:S01]  /*0320*/  ULDC UR12, c[0x0][0x2d8] ;  /* 0x0000b600000c7ab9 */ /* 0x000fe20000000800 */
[----:B------:R-:W-:Y:S01]  /*0330*/  PRMT R67, R46, 0x7632, R67 ;  /* 0x000076322e437816 */ /* 0x000fe20000000043 */
[----:B------:R-:W-:Y:S01]  /*0340*/  ULDC.64 UR18, c[0x0][0x228] ;  /* 0x00008a0000127ab9 */ /* 0x000fe20000000a00 */
        /* <DEDUP_REMOVED lines=15> */
[----:B------:R-:W-:Y:S01]  /*0440*/  PRMT R80, R7, 0x7632, R80 ;  /* 0x0000763207507816 */ /* 0x000fe20000000050 */
[----:B------:R-:W-:Y:S01]  /*0450*/  BSSY B0, `(.L_x_4435) ;  /* 0x00001c2000007945 */ /* 0x000fe20003800000 */
[----:B------:R-:W-:Y:S02]  /*0460*/  SHF.L.U32 R19, R13, 0x10, RZ ;  /* 0x000000100d137819 */ /* 0x000fe400000006ff */
[----:B0-----:R-:W-:Y:S02]  /*0470*/  SHF.L.U32 R16, R15, 0x10, RZ ;  /* 0x000000100f107819 */ /* 0x001fe400000006ff */
[----:B------:R-:W-:Y:S01]  /*0480*/  ISETP.NE.U32.AND P0, PT, RZ, UR6, PT ;  /* 0x00000006ff007c0c */ /* 0x000fe2000bf05070 */
[----:B------:R-:W-:Y:S01]  /*0490*/  ULDC.U8 UR6, c[0x0][0x2a0] ;  /* 0x0000a80000067ab9 */ /* 0x000fe20000000000 */
[----:B------:R-:W-:Y:S02]  /*04a0*/  SHF.L.U32 R20, R12, 0x10, RZ ;  /* 0x000000100c147819 */ /* 0x000fe400000006ff */
[----:B------:R-:W-:-:S02]  /*04b0*/  SHF.L.U32 R14, R9, 0x10, RZ ;  /* 0x00000010090e7819 */ /* 0x000fc400000006ff */
[----:B------:R-:W-:Y:S02]  /*04c0*/  SHF.L.U32 R15, R10, 0x10, RZ ;  /* 0x000000100a0f7819 */ /* 0x000fe400000006ff */
[----:B------:R-:W-:Y:S01]  /*04d0*/  SHF.L.U32 R13, R11, 0x10, RZ ;  /* 0x000000100b0d7819 */ /* 0x000fe200000006ff */
[----:B------:R-:W-:Y:S01]  /*04e0*/  IMAD.U32 R11, R5, 0x10000, RZ ;  /* 0x00010000050b7824 */ /* 0x000fe200078e00ff */
[----:B------:R-:W-:Y:S01]  /*04f0*/  SHF.L.U32 R17, R8, 0x10, RZ ;  /* 0x0000001008117819 */ /* 0x000fe200000006ff */
[----:B------:R-:W-:Y:S01]  /*0500*/  IMAD.U32 R65, R65, 0x10000, RZ ;  /* 0x0001000041417824 */ /* 0x000fe200078e00ff */
[----:B------:R-:W-:Y:S01]  /*0510*/  SHF.L.U32 R12, R4, 0x10, RZ ;  /* 0x00000010040c7819 */ /* 0x000fe200000006ff */
[----:B------:R-:W-:Y:S01]  /*0520*/  IMAD.U32 R72, R72, 0x10000, RZ ;  /* 0x0001000048487824 */ /* 0x000fe200078e00ff */
[----:B------:R-:W-:Y:S02]  /*0530*/  SHF.L.U32 R10, R6, 0x10, RZ ;  /* 0x00000010060a7819 */ /* 0x000fe400000006ff */
[----:B------:R-:W-:-:S02]  /*0540*/  SHF.L.U32 R9, R7, 0x10, RZ ;  /* 0x0000001007097819 */ /* 0x000fc400000006ff */
[----:B------:R-:W-:Y:S02]  /*0550*/  SHF.L.U32 R23, R44, 0x10, RZ ;  /* 0x000000102c177819 */ /* 0x000fe400000006ff */
[----:B------:R-:W-:Y:S02]  /*0560*/  SHF.L.U32 R24, R45, 0x10, RZ ;  /* 0x000000102d187819 */ /* 0x000fe400000006ff */
[----:B------:R-:W-:Y:S02]  /*0570*/  SHF.L.U32 R21, R46, 0x10, RZ ;  /* 0x000000102e157819 */ /* 0x000fe400000006ff */
[----:B------:R-:W-:Y:S02]  /*0580*/  SHF.L.U32 R22, R47, 0x10, RZ ;  /* 0x000000102f167819 */ /* 0x000fe400000006ff */
[----:B------:R-:W-:Y:S02]  /*0590*/  ISETP.NE.AND P3, PT, RZ, UR6, PT ;  /* 0x00000006ff007c0c */ /* 0x000fe4000bf65270 */
        /* <DEDUP_REMOVED lines=14> */
[----:B------:R-:W-:Y:S01]  /*0680*/  ISETP.NE.AND.EX P0, PT, RZ, UR7, PT, P0 ;  /* 0x00000007ff007c0c */ /* 0x000fe2000bf05300 */
[----:B------:R-:W-:Y:S01]  /*0690*/  ULDC UR7, c[0x0][0x218] ;  /* 0x0000860000077ab9 */ /* 0x000fe20000000800 */
[----:B--2---:R-:W-:Y:S02]  /*06a0*/  PRMT R81, R40, 0x7632, R81 ;  /* 0x0000763228517816 */ /* 0x004fe40000000051 */
[----:B------:R-:W-:Y:S02]  /*06b0*/  PRMT R82, R41, 0x7632, R82 ;  /* 0x0000763229527816 */ /* 0x000fe40000000052 */
[----:B---3--:R-:W-:Y:S02]  /*06c0*/  PRMT R89, R39, 0x7632, R89 ;  /* 0x0000763227597816 */ /* 0x008fe40000000059 */
[----:B------:R-:W-:-:S02]  /*06d0*/  PRMT R84, R42, 0x7632, R84 ;  /* 0x000076322a547816 */ /* 0x000fc40000000054 */
[----:B----4-:R-:W-:Y:S02]  /*06e0*/  PRMT R95, R34, 0x7632, R95 ;  /* 0x00007632225f7816 */ /* 0x010fe4000000005f */
        /* <DEDUP_REMOVED lines=8> */
[----:B------:R-:W-:Y:S02]  /*0770*/  PRMT R91, R32, 0x7632, R91 ;  /* 0x00007632205b7816 */ /* 0x000fe4000000005b */
[----:B------:R-:W-:Y:S02]  /*0780*/  PRMT R93, R33, 0x7632, R93 ;  /* 0x00007632215d7816 */ /* 0x000fe4000000005d */
        /* <DEDUP_REMOVED lines=32> */
[----:B------:R-:W-:-:S07]  /*0990*/  SHF.L.U32 R97, R97, 0x10, RZ ;  /* 0x0000001061617819 */ /* 0x000fce00000006ff */
.L_x_4469:
[----:B------:R-:W0:Y:S01]  /*09a0*/  LDC.64 R52, c[0x0][0x220] ;  /* 0x00008800ff347b82 */ /* 0x000e220000000a00 */
[----:B-1----:R-:W-:Y:S01]  /*09b0*/  IMAD R28, R25, UR7, RZ ;  /* 0x00000007191c7c24 */ /* 0x002fe2000f8e02ff */
        /* <DEDUP_REMOVED lines=22> */
.L_x_4436:
[----:B-----5:R-:W-:-:S05]  /*0b20*/  SHF.L.U32 R47, R40, 0x10, RZ ;  /* 0x00000010282f7819 */ /* 0x020fca00000006ff */
[----:B------:R-:W-:-:S04]  /*0b30*/  FADD.FTZ R44, R44, R47 ;  /* 0x0000002f2c2c7221 */ /* 0x000fc80000010000 */
[----:B------:R-:W-:-:S07]  /*0b40*/  @P1 FADD.FTZ R44, R36, R44 ;  /* 0x0000002c242c1221 */ /* 0x000fce0000010000 */
.L_x_4437:
[----:B------:R-:W-:Y:S01]  /*0b50*/  SHF.L.U32 R45, R45, 0x10, RZ ;  /* 0x000000102d2d7819 */ /* 0x000fe200000006ff */
[----:B------:R-:W-:Y:S06]  /*0b60*/  @P2 BRA `(.L_x_4438) ;  /* 0x00000000000c2947 */ /* 0x000fec0003800000 */
[----:B------:R-:W-:Y:S05]  /*0b70*/  @!P1 BRA `(.L_x_4439) ;  /* 0x0000000000189947 */ /* 0x000fea0003800000 */
[----:B-----5:R-:W-:Y:S01]  /*0b80*/  FADD.FTZ R45, R37, R45 ;  /* 0x0000002d252d7221 */ /* 0x020fe20000010000 */
[----:B------:R-:W-:Y:S06]  /*0b90*/  BRA `(.L_x_4439) ;  /* 0x0000000000107947 */ /* 0x000fec0003800000 */
.L_x_4438:
[----:B-----5:R-:W-:-:S04]  /*0ba0*/  PRMT R28, R40, 0x7632, R28 ;  /* 0x00007632281c7816 */ /* 0x020fc8000000001c */
[----:B------:R-:W-:-:S05]  /*0bb0*/  SHF.L.U32 R28, R28, 0x10, RZ ;  /* 0x000000101c1c7819 */ /* 0x000fca00000006ff */
[----:B------:R-:W-:-:S04]  /*0bc0*/  FADD.FTZ R45, R45, R28 ;  /* 0x0000001c2d2d7221 */ /* 0x000fc80000010000 */
[----:B------:R-:W-:-:S07]  /*0bd0*/  @P1 FADD.FTZ R45, R37, R45 ;  /* 0x0000002d252d1221 */ /* 0x000fce0000010000 */
.L_x_4439:
[C---:B------:R-:W-:Y:S02]  /*0be0*/  PRMT R47, R29.reuse, 0x7632, R47 ;  /* 0x000076321d2f7816 */ /* 0x040fe4000000002f */
[----:B------:R-:W-:Y:S01]  /*0bf0*/  SHF.L.U32 R46, R29, 0x10, RZ ;  /* 0x000000101d2e7819 */ /* 0x000fe200000006ff */
[----:B------:R-:W-:Y:S06]  /*0c00*/  @P2 BRA `(.L_x_4440) ;  /* 0x00000000000c2947 */ /* 0x000fec0003800000 */
[----:B------:R-:W-:Y:S05]  /*0c10*/  @!P1 BRA `(.L_x_4441) ;  /* 0x0000000000149947 */ /* 0x000fea0003800000 */
[----:B-----5:R-:W-:Y:S01]  /*0c20*/  FADD.FTZ R46, R38, R46 ;  /* 0x0000002e262e7221 */ /* 0x020fe20000010000 */
[----:B------:R-:W-:Y:S06]  /*0c30*/  BRA `(.L_x_4441) ;  /* 0x00000000000c7947 */ /* 0x000fec0003800000 */
.L_x_4440:
[----:B-----5:R-:W-:-:S04]  /*0c40*/  IMAD.U32 R29, R41, 0x10000, RZ ;  /* 0x00010000291d7824 */ /* 0x020fc800078e00ff */
[----:B------:R-:W-:-:S04]  /*0c50*/  FADD.FTZ R46, R46, R29 ;  /* 0x0000001d2e2e7221 */ /* 0x000fc80000010000 */
[----:B------:R-:W-:-:S07]  /*0c60*/  @P1 FADD.FTZ R46, R38, R46 ;  /* 0x0000002e262e1221 */ /* 0x000fce0000010000 */
.L_x_4441:
[----:B------:R-:W-:Y:S01]  /*0c70*/  SHF.L.U32 R47, R47, 0x10, RZ ;  /* 0x000000102f2f7819 */ /* 0x000fe200000006ff */
[----:B------:R-:W-:Y:S06]  /*0c80*/  @P2 BRA `(.L_x_4442) ;  /* 0x00000000000c2947 */ /* 0x000fec0003800000 */
[----:B------:R-:W-:Y:S05]  /*0c90*/  @!P1 BRA `(.L_x_4443) ;  /* 0x0000000000189947 */ /* 0x000fea0003800000 */
[----:B-----5:R-:W-:Y:S01]  /*0ca0*/  FADD.FTZ R47, R39, R47 ;  /* 0x0000002f272f7221 */ /* 0x020fe20000010000 */
[----:B------:R-:W-:Y:S06]  /*0cb0*/  BRA `(.L_x_4443) ;  /* 0x0000000000107947 */ /* 0x000fec0003800000 */
.L_x_4442:
[----:B-----5:R-:W-:-:S04]  /*0cc0*/  PRMT R28, R41, 0x7632, R28 ;  /* 0x00007632291c7816 */ /* 0x020fc8000000001c */
[----:B------:R-:W-:-:S05]  /*0cd0*/  SHF.L.U32 R28, R28, 0x10, RZ ;  /* 0x000000101c1c7819 */ /* 0x000fca00000006ff */
[----:B------:R-:W-:-:S04]  /*0ce0*/  FADD.FTZ R47, R47, R28 ;  /* 0x0000001c2f2f7221 */ /* 0x000fc80000010000 */
[----:B------:R-:W-:-:S07]  /*0cf0*/  @P1 FADD.FTZ R47, R39, R47 ;  /* 0x0000002f272f1221 */ /* 0x000fce0000010000 */
.L_x_4443:
[C---:B------:R-:W-:Y:S02]  /*0d00*/  PRMT R49, R30.reuse, 0x7632, R49 ;  /* 0x000076321e317816 */ /* 0x040fe40000000031 */
[----:B------:R-:W-:Y:S01]  /*0d10*/  SHF.L.U32 R48, R30, 0x10, RZ ;  /* 0x000000101e307819 */ /* 0x000fe200000006ff */
[----:B------:R-:W-:Y:S06]  /*0d20*/  @P2 BRA `(.L_x_4444) ;  /* 0x00000000000c2947 */ /* 0x000fec0003800000 */
[----:B------:R-:W-:Y:S05]  /*0d30*/  @!P1 BRA `(.L_x_4445) ;  /* 0x0000000000149947 */ /* 0x000fea0003800000 */
[----:B-----5:R-:W-:Y:S01]  /*0d40*/  FADD.FTZ R48, R32, R48 ;  /* 0x0000003020307221 */ /* 0x020fe20000010000 */
[----:B------:R-:W-:Y:S06]  /*0d50*/  BRA `(.L_x_4445) ;  /* 0x00000000000c7947 */ /* 0x000fec0003800000 */
.L_x_4444:
[----:B-----5:R-:W-:-:S05]  /*0d60*/  SHF.L.U32 R29, R42, 0x10, RZ ;  /* 0x000000102a1d7819 */ /* 0x020fca00000006ff */
[----:B------:R-:W-:-:S04]  /*0d70*/  FADD.FTZ R48, R48, R29 ;  /* 0x0000001d30307221 */ /* 0x000fc80000010000 */
[----:B------:R-:W-:-:S07]  /*0d80*/  @P1 FADD.FTZ R48, R32, R48 ;  /* 0x0000003020301221 */ /* 0x000fce0000010000 */
.L_x_4445:
[----:B------:R-:W-:Y:S01]  /*0d90*/  SHF.L.U32 R49, R49, 0x10, RZ ;  /* 0x0000001031317819 */ /* 0x000fe200000006ff */
[----:B------:R-:W-:Y:S06]  /*0da0*/  @P2 BRA `(.L_x_4446) ;  /* 0x00000000000c2947 */ /* 0x000fec0003800000 */
[----:B------:R-:W-:Y:S05]  /*0db0*/  @!P1 BRA `(.L_x_4447) ;  /* 0x0000000000189947 */ /* 0x000fea0003800000 */
[----:B-----5:R-:W-:Y:S01]  /*0dc0*/  FADD.FTZ R49, R33, R49 ;  /* 0x0000003121317221 */ /* 0x020fe20000010000 */
[----:B------:R-:W-:Y:S06]  /*0dd0*/  BRA `(.L_x_4447) ;  /* 0x0000000000107947 */ /* 0x000fec0003800000 */
.L_x_4446:
[----:B-----5:R-:W-:-:S04]  /*0de0*/  PRMT R28, R42, 0x7632, R28 ;  /* 0x000076322a1c7816 */ /* 0x020fc8000000001c */
[----:B------:R-:W-:-:S05]  /*0df0*/  SHF.L.U32 R28, R28, 0x10, RZ ;  /* 0x000000101c1c7819 */ /* 0x000fca00000006ff */
[----:B------:R-:W-:-:S04]  /*0e00*/  FADD.FTZ R49, R49, R28 ;  /* 0x0000001c31317221 */ /* 0x000fc80000010000 */
[----:B------:R-:W-:-:S07]  /*0e10*/  @P1 FADD.FTZ R49, R33, R49 ;  /* 0x0000003121311221 */ /* 0x000fce0000010000 */
.L_x_4447:
[C---:B------:R-:W-:Y:S01]  /*0e20*/  PRMT R51, R31.reuse, 0x7632, R51 ;  /* 0x000076321f337816 */ /* 0x040fe20000000033 */
[----:B------:R-:W-:Y:S01]  /*0e30*/  IMAD.U32 R50, R31, 0x10000, RZ ;  /* 0x000100001f327824 */ /* 0x000fe200078e00ff */
[----:B------:R-:W-:Y:S06]  /*0e40*/  @P2 BRA `(.L_x_4448) ;  /* 0x00000000000c2947 */ /* 0x000fec0003800000 */
[----:B------:R-:W-:Y:S05]  /*0e50*/  @!P1 BRA `(.L_x_4449) ;  /* 0x0000000000149947 */ /* 0x000fea0003800000 */
[----:B-----5:R-:W-:Y:S01]  /*0e60*/  FADD.FTZ R50, R34, R50 ;  /* 0x0000003222327221 */ /* 0x020fe20000010000 */
[----:B------:R-:W-:Y:S06]  /*0e70*/  BRA `(.L_x_4449) ;  /* 0x00000000000c7947 */ /* 0x000fec0003800000 */
.L_x_4448:
[----:B-----5:R-:W-:-:S05]  /*0e80*/  SHF.L.U32 R29, R43, 0x10, RZ ;  /* 0x000000102b1d7819 */ /* 0x020fca00000006ff */
[----:B------:R-:W-:-:S04]  /*0e90*/  FADD.FTZ R50, R50, R29 ;  /* 0x0000001d32327221 */ /* 0x000fc80000010000 */
[----:B------:R-:W-:-:S07]  /*0ea0*/  @P1 FADD.FTZ R50, R34, R50 ;  /* 0x0000003222321221 */ /* 0x000fce0000010000 */
.L_x_4449:
[----:B------:R-:W-:Y:S01]  /*0eb0*/  SHF.L.U32 R51, R51, 0x10, RZ ;  /* 0x0000001033337819 */ /* 0x000fe200000006ff */
[----:B------:R-:W-:Y:S06]  /*0ec0*/  @P2 BRA `(.L_x_4450) ;  /* 0x00000000000c2947 */ /* 0x000fec0003800000 */
[----:B------:R-:W-:Y:S05]  /*0ed0*/  @!P1 BRA `(.L_x_4451) ;  /* 0x0000000000189947 */ /* 0x000fea0003800000 */
[----:B-----5:R-:W-:Y:S01]  /*0ee0*/  FADD.FTZ R51, R35, R51 ;  /* 0x0000003323337221 */ /* 0x020fe20000010000 */
[----:B------:R-:W-:Y:S06]  /*0ef0*/  BRA `(.L_x_4451) ;  /* 0x0000000000107947 */ /* 0x000fec0003800000 */
.L_x_4450:
[----:B-----5:R-:W-:-:S04]  /*0f00*/  PRMT R28, R43, 0x7632, R28 ;  /* 0x000076322b1c7816 */ /* 0x020fc8000000001c */
[----:B------:R-:W-:-:S05]  /*0f10*/  SHF.L.U32 R28, R28, 0x10, RZ ;  /* 0x000000101c1c7819 */ /* 0x000fca00000006ff */
[----:B------:R-:W-:-:S04]  /*0f20*/  FADD.FTZ R51, R51, R28 ;  /* 0x0000001c33337221 */ /* 0x000fc80000010000 */
[----:B------:R-:W-:-:S07]  /*0f30*/  @P1 FADD.FTZ R51, R35, R51 ;  /* 0x0000003323331221 */ /* 0x000fce0000010000 */
.L_x_4451:
[C---:B------:R-:W-:Y:S02]  /*0f40*/  IADD3 R101, R103.reuse, 0x20, RZ ;  /* 0x0000002067657810 */ /* 0x040fe40007ffe0ff */
[----:B------:R-:W-:Y:S02]  /*0f50*/  LEA R98, P4, R103, UR10, 0x5 ;  /* 0x0000000a67627c11 */ /* 0x000fe4000f8828ff */
[C---:B------:R-:W-:Y:S01]  /*0f60*/  @P1 LEA R76, P5, R101.reuse, UR8, 0x5 ;  /* 0x00000008654c1c11 */ /* 0x040fe2000f8a28ff */
[----:B------:R-:W-:Y:S01]  /*0f70*/  IMAD.WIDE.U32 R52, R101, 0x10, R52 ;  /* 0x0000001065347825 */ /* 0x000fe200078e0034 */
[----:B------:R-:W-:Y:S02]  /*0f80*/  LEA.HI.X R99, R103, UR11, RZ, 0x5, P4 ;  /* 0x0000000b67637c11 */ /* 0x000fe4000a0f2cff */
[C---:B------:R-:W-:Y:S02]  /*0f90*/  @P0 LEA R30, P4, R101.reuse, UR18, 0x4 ;  /* 0x00000012651e0c11 */ /* 0x040fe4000f8820ff */
[C---:B------:R-:W-:Y:S01]  /*0fa0*/  @P1 LEA.HI.X R77, R101.reuse, UR9, RZ, 0x5, P5 ;  /* 0x00000009654d1c11 */ /* 0x040fe2000a8f2cff */
[----:B------:R0:W-:Y:S01]  /*0fb0*/  STG.E.128 desc[UR4][R98.64], R44 ;  /* 0x0000002c62007986 */ /* 0x0001e2000c101d04 */
[----:B------:R-:W-:-:S03]  /*0fc0*/  @P0 LEA.HI.X R31, R101, UR19, RZ, 0x4, P4 ;  /* 0x00000013651f0c11 */ /* 0x000fc6000a0f24ff */
[----:B------:R0:W-:Y:S04]  /*0fd0*/  STG.E.128 desc[UR4][R98.64+0x10], R48 ;  /* 0x0000103062007986 */ /* 0x0001e8000c101d04 */
[----:B------:R-:W2:Y:S04]  /*0fe0*/  LDG.E.128 R52, desc[UR4][R52.64] ;  /* 0x0000000434347981 */ /* 0x000ea8000c1e1d00 */
[----:B-----5:R0:W5:Y:S04]  /*0ff0*/  @P0 LDG.E.128 R40, desc[UR4][R30.64] ;  /* 0x000000041e280981 */ /* 0x020168000c1e1d00 */
[----:B------:R0:W5:Y:S04]  /*1000*/  @P1 LDG.E.128 R36, desc[UR4][R76.64] ;  /* 0x000000044c241981 */ /* 0x000168000c1e1d00 */
[----:B------:R0:W5:Y:S01]  /*1010*/  @P1 LDG.E.128 R32, desc[UR4][R76.64+0x10] ;  /* 0x000010044c201981 */ /* 0x000162000c1e1d00 */
[----:B--2---:R-:W-:-:S02]  /*1020*/  PRMT R29, R52, 0x7632, R29 ;  /* 0x00007632341d7816 */ /* 0x004fc4000000001d */
[----:B------:R-:W-:Y:S01]  /*1030*/  SHF.L.U32 R28, R52, 0x10, RZ ;  /* 0x00000010341c7819 */ /* 0x000fe200000006ff */
[----:B0-----:R-:W-:Y:S06]  /*1040*/  @P2 BRA `(.L_x_4452) ;  /* 0x00000000000c2947 */ /* 0x001fec0003800000 */
[----:B------:R-:W-:Y:S05]  /*1050*/  @!P1 BRA `(.L_x_4453) ;  /* 0x0000000000149947 */ /* 0x000fea0003800000 */
[----:B-----5:R-:W-:Y:S01]  /*1060*/  FADD.FTZ R28, R36, R28 ;  /* 0x0000001c241c7221 */ /* 0x020fe20000010000 */
[----:B------:R-:W-:Y:S06]  /*1070*/  BRA `(.L_x_4453) ;  /* 0x00000000000c7947 */ /* 0x000fec0003800000 */
.L_x_4452:
[----:B-----5:R-:W-:-:S05]  /*1080*/  SHF.L.U32 R31, R40, 0x10, RZ ;  /* 0x00000010281f7819 */ /* 0x020fca00000006ff */
[----:B------:R-:W-:-:S04]  /*1090*/  FADD.FTZ R28, R31, R28 ;  /* 0x0000001c1f1c7221 */ /* 0x000fc80000010000 */
[----:B------:R-:W-:-:S07]  /*10a0*/  @P1 FADD.FTZ R28, R36, R28 ;  /* 0x0000001c241c1221 */ /* 0x000fce0000010000 */
.L_x_4453:
[----:B------:R-:W-:Y:S01]  /*10b0*/  IMAD.U32 R29, R29, 0x10000, RZ ;  /* 0x000100001d1d7824 */ /* 0x000fe200078e00ff */
[----:B------:R-:W-:Y:S06]  /*10c0*/  @P2 BRA `(.L_x_4454) ;  /* 0x00000000000c2947 */ /* 0x000fec0003800000 */
[----:B------:R-:W-:Y:S05]  /*10d0*/  @!P1 BRA `(.L_x_4455) ;  /* 0x0000000000189947 */ /* 0x000fea0003800000 */
[----:B-----5:R-:W-:Y:S01]  /*10e0*/  FADD.FTZ R29, R37, R29 ;  /* 0x0000001d251d7221 */ /* 0x020fe20000010000 */
[----:B------:R-:W-:Y:S06]  /*10f0*/  BRA `(.L_x_4455) ;  /* 0x0000000000107947 */ /* 0x000fec0003800000 */
.L_x_4454:
[----:B-----5:R-:W-:-:S04]  /*1100*/  PRMT R30, R40, 0x7632, R30 ;  /* 0x00007632281e7816 */ /* 0x020fc8000000001e */
[----:B------:R-:W-:-:S05]  /*1110*/  SHF.L.U32 R30, R30, 0x10, RZ ;  /* 0x000000101e1e7819 */ /* 0x000fca00000006ff */
[----:B------:R-:W-:-:S04]  /*1120*/  FADD.FTZ R29, R29, R30 ;  /* 0x0000001e1d1d7221 */ /* 0x000fc80000010000 */
[----:B------:R-:W-:-:S07]  /*1130*/  @P1 FADD.FTZ R29, R37, R29 ;  /* 0x0000001d251d1221 */ /* 0x000fce0000010000 */
.L_x_4455:
[C---:B------:R-:W-:Y:S02]  /*1140*/  PRMT R31, R53.reuse, 0x7632, R31 ;  /* 0x00007632351f7816 */ /* 0x040fe4000000001f */
[----:B------:R-:W-:Y:S01]  /*1150*/  SHF.L.U32 R30, R53, 0x10, RZ ;  /* 0x00000010351e7819 */ /* 0x000fe200000006ff */
[----:B------:R-:W-:Y:S06]  /*1160*/  @P2 BRA `(.L_x_4456) ;  /* 0x00000000000c2947 */ /* 0x000fec0003800000 */
[----:B------:R-:W-:Y:S05]  /*1170*/  @!P1 BRA `(.L_x_4457) ;  /* 0x0000000000149947 */ /* 0x000fea0003800000 */
[----:B-----5:R-:W-:Y:S01]  /*1180*/  FADD.FTZ R30, R38, R30 ;  /* 0x0000001e261e7221 */ /* 0x020fe20000010000 */
[----:B------:R-:W-:Y:S06]  /*1190*/  BRA `(.L_x_4457) ;  /* 0x00000000000c7947 */ /* 0x000fec0003800000 */
.L_x_4456:
[----:B-----5:R-:W-:-:S05]  /*11a0*/  SHF.L.U32 R53, R41, 0x10, RZ ;  /* 0x0000001029357819 */ /* 0x020fca00000006ff */
[----:B------:R-:W-:-:S04]  /*11b0*/  FADD.FTZ R30, R53, R30 ;  /* 0x0000001e351e7221 */ /* 0x000fc80000010000 */
[----:B------:R-:W-:-:S07]  /*11c0*/  @P1 FADD.FTZ R30, R38, R30 ;  /* 0x0000001e261e1221 */ /* 0x000fce0000010000 */
.L_x_4457:
[----:B------:R-:W-:Y:S01]  /*11d0*/  SHF.L.U32 R31, R31, 0x10, RZ ;  /* 0x000000101f1f7819 */ /* 0x000fe200000006ff */
[----:B------:R-:W-:Y:S06]  /*11e0*/  @P2 BRA `(.L_x_4458) ;  /* 0x00000000000c2947 */ /* 0x000fec0003800000 */
[----:B------:R-:W-:Y:S05]  /*11f0*/  @!P1 BRA `(.L_x_4459) ;  /* 0x0000000000189947 */ /* 0x000fea0003800000 */
[----:B-----5:R-:W-:Y:S01]  /*1200*/  FADD.FTZ R31, R39, R31 ;  /* 0x0000001f271f7221 */ /* 0x020fe20000010000 */
[----:B------:R-:W-:Y:S06]  /*1210*/  BRA `(.L_x_4459) ;  /* 0x0000000000107947 */ /* 0x000fec0003800000 */
.L_x_4458:
[----:B-----5:R-:W-:-:S04]  /*1220*/  PRMT R52, R41, 0x7632, R52 ;  /* 0x0000763229347816 */ /* 0x020fc80000000034 */
[----:B------:R-:W-:-:S05]  /*1230*/  SHF.L.U32 R52, R52, 0x10, RZ ;  /* 0x0000001034347819 */ /* 0x000fca00000006ff */
[----:B------:R-:W-:-:S04]  /*1240*/  FADD.FTZ R31, R31, R52 ;  /* 0x000000341f1f7221 */ /* 0x000fc80000010000 */
[----:B------:R-:W-:-:S07]  /*1250*/  @P1 FADD.FTZ R31, R39, R31 ;  /* 0x0000001f271f1221 */ /* 0x000fce0000010000 */
.L_x_4459:
[C---:B------:R-:W-:Y:S02]  /*1260*/  PRMT R53, R54.reuse, 0x7632, R53 ;  /* 0x0000763236357816 */ /* 0x040fe40000000035 */
[----:B------:R-:W-:Y:S01]  /*1270*/  SHF.L.U32 R52, R54, 0x10, RZ ;  /* 0x0000001036347819 */ /* 0x000fe200000006ff */
[----:B------:R-:W-:Y:S06]  /*1280*/  @P2 BRA `(.L_x_4460) ;  /* 0x00000000000c2947 */ /* 0x000fec0003800000 */
[----:B------:R-:W-:Y:S05]  /*1290*/  @!P1 BRA `(.L_x_4461) ;  /* 0x0000000000149947 */ /* 0x000fea0003800000 */
[----:B-----5:R-:W-:Y:S01]  /*12a0*/  FADD.FTZ R52, R32, R52 ;  /* 0x0000003420347221 */ /* 0x020fe20000010000 */
[----:B------:R-:W-:Y:S06]  /*12b0*/  BRA `(.L_x_4461) ;  /* 0x00000000000c7947 */ /* 0x000fec0003800000 */
.L_x_4460:
[----:B-----5:R-:W-:-:S04]  /*12c0*/  IMAD.U32 R77, R42, 0x10000, RZ ;  /* 0x000100002a4d7824 */ /* 0x020fc800078e00ff */
[----:B------:R-:W-:-:S04]  /*12d0*/  FADD.FTZ R52, R77, R52 ;  /* 0x000000344d347221 */ /* 0x000fc80000010000 */
[----:B------:R-:W-:-:S07]  /*12e0*/  @P1 FADD.FTZ R52, R32, R52 ;  /* 0x0000003420341221 */ /* 0x000fce0000010000 */
.L_x_4461:
[----:B------:R-:W-:Y:S01]  /*12f0*/  SHF.L.U32 R53, R53, 0x10, RZ ;  /* 0x0000001035357819 */ /* 0x000fe200000006ff */
[----:B------:R-:W-:Y:S06]  /*1300*/  @P2 BRA `(.L_x_4462) ;  /* 0x00000000000c2947 */ /* 0x000fec0003800000 */
[----:B------:R-:W-:Y:S05]  /*1310*/  @!P1 BRA `(.L_x_4463) ;  /* 0x0000000000189947 */ /* 0x000fea0003800000 */
[----:B-----5:R-:W-:Y:S01]  /*1320*/  FADD.FTZ R53, R33, R53 ;  /* 0x0000003521357221 */ /* 0x020fe20000010000 */
[----:B------:R-:W-:Y:S06]  /*1330*/  BRA `(.L_x_4463) ;  /* 0x0000000000107947 */ /* 0x000fec0003800000 */
.L_x_4462:
[----:B-----5:R-:W-:-:S04]  /*1340*/  PRMT R54, R42, 0x7632, R54 ;  /* 0x000076322a367816 */ /* 0x020fc80000000036 */
[----:B------:R-:W-:-:S05]  /*1350*/  SHF.L.U32 R54, R54, 0x10, RZ ;  /* 0x0000001036367819 */ /* 0x000fca00000006ff */
[----:B------:R-:W-:-:S04]  /*1360*/  FADD.FTZ R53, R53, R54 ;  /* 0x0000003635357221 */ /* 0x000fc80000010000 */
[----:B------:R-:W-:-:S07]  /*1370*/  @P1 FADD.FTZ R53, R33, R53 ;  /* 0x0000003521351221 */ /* 0x000fce0000010000 */
.L_x_4463:
[C---:B------:R-:W-:Y:S02]  /*1380*/  PRMT R76, R55.reuse, 0x7632, R76 ;  /* 0x00007632374c7816 */ /* 0x040fe4000000004c */
[----:B------:R-:W-:Y:S01]  /*1390*/  SHF.L.U32 R54, R55, 0x10, RZ ;  /* 0x0000001037367819 */ /* 0x000fe200000006ff */
[----:B------:R-:W-:Y:S06]  /*13a0*/  @P2 BRA `(.L_x_4464) ;  /* 0x00000000000c2947 */ /* 0x000fec0003800000 */
[----:B------:R-:W-:Y:S05]  /*13b0*/  @!P1 BRA `(.L_x_4465) ;  /* 0x0000000000149947 */ /* 0x000fea0003800000 */
[----:B-----5:R-:W-:Y:S01]  /*13c0*/  FADD.FTZ R54, R34, R54 ;  /* 0x0000003622367221 */ /* 0x020fe20000010000 */
[----:B------:R-:W-:Y:S06]  /*13d0*/  BRA `(.L_x_4465) ;  /* 0x00000000000c7947 */ /* 0x000fec0003800000 */
.L_x_4464:
[----:B-----5:R-:W-:-:S05]  /*13e0*/  SHF.L.U32 R55, R43, 0x10, RZ ;  /* 0x000000102b377819 */ /* 0x020fca00000006ff */
[----:B------:R-:W-:-:S04]  /*13f0*/  FADD.FTZ R54, R55, R54 ;  /* 0x0000003637367221 */ /* 0x000fc80000010000 */
[----:B------:R-:W-:-:S07]  /*1400*/  @P1 FADD.FTZ R54, R34, R54 ;  /* 0x0000003622361221 */ /* 0x000fce0000010000 */
.L_x_4465:
[----:B------:R-:W-:Y:S01]  /*1410*/  SHF.L.U32 R55, R76, 0x10, RZ ;  /* 0x000000104c377819 */ /* 0x000fe200000006ff */
[----:B------:R-:W-:Y:S06]  /*1420*/  @P2 BRA `(.L_x_4466) ;  /* 0x00000000000c2947 */ /* 0x000fec0003800000 */
[----:B------:R-:W-:Y:S05]  /*1430*/  @!P1 BRA `(.L_x_4467) ;  /* 0x0000000000189947 */ /* 0x000fea0003800000 */
[----:B-----5:R-:W-:Y:S01]  /*1440*/  FADD.FTZ R55, R35, R55 ;  /* 0x0000003723377221 */ /* 0x020fe20000010000 */
[----:B------:R-:W-:Y:S06]  /*1450*/  BRA `(.L_x_4467) ;  /* 0x0000000000107947 */ /* 0x000fec0003800000 */
.L_x_4466:
[----:B-----5:R-:W-:-:S04]  /*1460*/  PRMT R76, R43, 0x7632, R76 ;  /* 0x000076322b4c7816 */ /* 0x020fc8000000004c */
[----:B------:R-:W-:-:S05]  /*1470*/  SHF.L.U32 R76, R76, 0x10, RZ ;  /* 0x000000104c4c7819 */ /* 0x000fca00000006ff */
[----:B------:R-:W-:-:S04]  /*1480*/  FADD.FTZ R55, R55, R76 ;  /* 0x0000004c37377221 */ /* 0x000fc80000010000 */
[----:B------:R-:W-:-:S07]  /*1490*/  @P1 FADD.FTZ R55, R35, R55 ;  /* 0x0000003723371221 */ /* 0x000fce0000010000 */
.L_x_4467:
[----:B------:R-:W-:Y:S01]  /*14a0*/  FADD.FTZ R76, RZ, R44 ;  /* 0x0000002cff4c7221 */ /* 0x000fe20000010000 */
[----:B------:R-:W-:-:S03]  /*14b0*/  UMOV UR6, 0xffffffff ;  /* 0xffffffff00067882 */ /* 0x000fc60000000000 */
[----:B------:R-:W-:-:S04]  /*14c0*/  FADD.FTZ R77, R76, R45 ;  /* 0x0000002d4c4d7221 */ /* 0x000fc80000010000 */
[----:B------:R-:W-:-:S04]  /*14d0*/  FADD.FTZ R76, R77, R46 ;  /* 0x0000002e4d4c7221 */ /* 0x000fc80000010000 */
[----:B------:R-:W-:-:S04]  /*14e0*/  FADD.FTZ R77, R76, R47 ;  /* 0x0000002f4c4d7221 */ /* 0x000fc80000010000 */
[----:B------:R-:W-:-:S04]  /*14f0*/  FADD.FTZ R76, R77, R48 ;  /* 0x000000304d4c7221 */ /* 0x000fc80000010000 */
[----:B------:R-:W-:-:S04]  /*1500*/  FADD.FTZ R77, R76, R49 ;  /* 0x000000314c4d7221 */ /* 0x000fc80000010000 */
[----:B------:R-:W-:-:S04]  /*1510*/  FADD.FTZ R76, R77, R50 ;  /* 0x000000324d4c7221 */ /* 0x000fc80000010000 */
[----:B------:R-:W-:Y:S01]  /*1520*/  FADD.FTZ R77, R76, R51 ;  /* 0x000000334c4d7221 */ /* 0x000fe20000010000 */
[----:B------:R-:W-:-:S03]  /*1530*/  LEA R76, P1, R101, UR10, 0x5 ;  /* 0x0000000a654c7c11 */ /* 0x000fc6000f8228ff */
[----:B------:R-:W-:Y:S01]  /*1540*/  FADD.FTZ R96, R77, R28 ;  /* 0x0000001c4d607221 */ /* 0x000fe20000010000 */
[----:B------:R-:W-:Y:S02]  /*1550*/  LEA.HI.X R77, R101, UR11, RZ, 0x5, P1 ;  /* 0x0000000b654d7c11 */ /* 0x000fe400088f2cff */
[----:B------:R-:W-:Y:S01]  /*1560*/  ISETP.NE.AND P1, PT, R26, RZ, PT ;  /* 0x000000ff1a00720c */ /* 0x000fe20003f25270 */
[----:B------:R-:W-:Y:S02]  /*1570*/  FADD.FTZ R99, R96, R29 ;  /* 0x0000001d60637221 */ /* 0x000fe40000010000 */
[----:B------:R0:W-:Y:S02]  /*1580*/  STG.E.128 desc[UR4][R76.64], R28 ;  /* 0x0000001c4c007986 */ /* 0x0001e4000c101d04 */
[----:B------:R-:W-:Y:S02]  /*1590*/  FADD.FTZ R96, R99, R30 ;  /* 0x0000001e63607221 */ /* 0x000fe40000010000 */
[----:B------:R0:W-:Y:S02]  /*15a0*/  STG.E.128 desc[UR4][R76.64+0x10], R52 ;  /* 0x000010344c007986 */ /* 0x0001e4000c101d04 */
        /* <DEDUP_REMOVED lines=59> */
.L_x_4481:
[C---:B------:R-:W-:Y:S01]  /*1960*/  FMUL.FTZ R76, R105.reuse, R105 ;  /* 0x00000069694c7220 */ /* 0x040fe20000410000 */
[----:B-1----:R-:W-:Y:S01]  /*1970*/  FADD.FTZ R96, R98, R109 ;  /* 0x0000006d62607221 */ /* 0x002fe20000010000 */
[----:B------:R-:W-:-:S03]  /*1980*/  FSEL R106, R105, RZ, !P3 ;  /* 0x000000ff696a7208 */ /* 0x000fc60005800000 */
[----:B------:R-:W-:Y:S01]  /*1990*/  FSEL R99, R76, RZ, P3 ;  /* 0x000000ff4c637208 */ /* 0x000fe20001800000 */
[----:B------:R-:W-:Y:S01]  /*19a0*/  FFMA.FTZ R96, R96, R77, UR12 ;  /* 0x0000000c60607e23 */ /* 0x000fe2000801004d */
[C---:B0-----:R-:W-:Y:S01]  /*19b0*/  FADD.FTZ R98, -R106.reuse, R44 ;  /* 0x0000002c6a627221 */ /* 0x041fe20000010100 */
[----:B------:R-:W0:Y:S01]  /*19c0*/  @!P1 LDC.64 R76, c[0x0][0x250] ;  /* 0x00009400ff4c9b82 */ /* 0x000e220000000a00 */
[----:B------:R-:W-:Y:S01]  /*19d0*/  FADD.FTZ R104, -R106, R45 ;  /* 0x0000002d6a687221 */ /* 0x000fe20000010100 */
[----:B------:R-:W-:Y:S01]  /*19e0*/  FADD.FTZ R99, R96, R99 ;  /* 0x0000006360637221 */ /* 0x000fe20000010000 */
[C---:B------:R-:W-:Y:S01]  /*19f0*/  FADD.FTZ R114, -R106.reuse, R50 ;  /* 0x000000326a727221 */ /* 0x040fe20000010100 */
[C---:B------:R-:W-:Y:S01]  /*1a00*/  FADD.FTZ R116, -R106.reuse, R51 ;  /* 0x000000336a747221 */ /* 0x040fe20000010100 */
[C---:B------:R-:W-:Y:S01]  /*1a10*/  FADD.FTZ R46, -R106.reuse, R46 ;  /* 0x0000002e6a2e7221 */ /* 0x040fe20000010100 */
[C---:B------:R-:W-:Y:S01]  /*1a20*/  FADD.FTZ R108, -R106.reuse, R47 ;  /* 0x0000002f6a6c7221 */ /* 0x040fe20000010100 */
[C---:B------:R-:W-:Y:S01]  /*1a30*/  FADD.FTZ R110, -R106.reuse, R48 ;  /* 0x000000306a6e7221 */ /* 0x040fe20000010100 */
[----:B------:R-:W1:Y:S01]  /*1a40*/  MUFU.RSQ R99, R99 ;  /* 0x0000006300637308 */ /* 0x000e620000001400 */
[----:B------:R-:W2:Y:S01]  /*1a50*/  @!P1 LDC.64 R44, c[0x0][0x258] ;  /* 0x00009600ff2c9b82 */ /* 0x000ea20000000a00 */
[C---:B------:R-:W-:Y:S01]  /*1a60*/  FADD.FTZ R112, -R106.reuse, R49 ;  /* 0x000000316a707221 */ /* 0x040fe20000010100 */
[C---:B------:R-:W-:Y:S01]  /*1a70*/  FADD.FTZ R48, -R106.reuse, R28 ;  /* 0x0000001c6a307221 */ /* 0x040fe20000010100 */
[C---:B------:R-:W-:Y:S01]  /*1a80*/  FADD.FTZ R100, -R106.reuse, R29 ;  /* 0x0000001d6a647221 */ /* 0x040fe20000010100 */
[C---:B------:R-:W-:Y:S01]  /*1a90*/  FADD.FTZ R96, -R106.reuse, R30 ;  /* 0x0000001e6a607221 */ /* 0x040fe20000010100 */
[C---:B------:R-:W-:Y:S01]  /*1aa0*/  FADD.FTZ R102, -R106.reuse, R31 ;  /* 0x0000001f6a667221 */ /* 0x040fe20000010100 */
[C---:B------:R-:W-:Y:S01]  /*1ab0*/  FADD.FTZ R52, -R106.reuse, R52 ;  /* 0x000000346a347221 */ /* 0x040fe20000010100 */
[----:B------:R-:W-:Y:S01]  /*1ac0*/  FADD.FTZ R54, -R106, R54 ;  /* 0x000000366a367221 */ /* 0x000fe20000010100 */
[----:B0-----:R-:W-:-:S04]  /*1ad0*/  @!P1 IMAD.WIDE R76, R25, 0x4, R76 ;  /* 0x00000004194c9825 */ /* 0x001fc800078e024c */
[C---:B-1----:R-:W-:Y:S01]  /*1ae0*/  FMUL.FTZ R51, R99.reuse, R98 ;  /* 0x0000006263337220 */ /* 0x042fe20000410000 */
[C---:B------:R-:W-:Y:S01]  /*1af0*/  FMUL.FTZ R50, R99.reuse, R104 ;  /* 0x0000006863327220 */ /* 0x040fe20000410000 */
[----:B------:R-:W-:Y:S01]  /*1b00*/  FADD.FTZ R104, -R106, R53 ;  /* 0x000000356a687221 */ /* 0x000fe20000010100 */
[----:B------:R-:W-:Y:S01]  /*1b10*/  FMUL.FTZ R107, R99, R46 ;  /* 0x0000002e636b7220 */ /* 0x000fe20000410000 */
[----:B------:R-:W-:Y:S01]  /*1b20*/  FFMA.FTZ R28, R8, R51, R23 ;  /* 0x00000033081c7223 */ /* 0x000fe20000010017 */
[----:B------:R-:W-:Y:S01]  /*1b30*/  FFMA.FTZ R29, R81, R50, R62 ;  /* 0x00000032511d7223 */ /* 0x000fe2000001003e */
[C---:B------:R-:W-:Y:S01]  /*1b40*/  FMUL.FTZ R53, R99.reuse, R108 ;  /* 0x0000006c63357220 */ /* 0x040fe20000410000 */
[C---:B------:R-:W-:Y:S01]  /*1b50*/  FMUL.FTZ R109, R99.reuse, R110 ;  /* 0x0000006e636d7220 */ /* 0x040fe20000410000 */
[C---:B------:R-:W-:Y:S01]  /*1b60*/  FMUL.FTZ R108, R99.reuse, R112 ;  /* 0x00000070636c7220 */ /* 0x040fe20000410000 */
[C---:B------:R-:W-:Y:S01]  /*1b70*/  FMUL.FTZ R110, R99.reuse, R114 ;  /* 0x00000072636e7220 */ /* 0x040fe20000410000 */
[----:B------:R-:W-:Y:S01]  /*1b80*/  FMUL.FTZ R111, R99, R116 ;  /* 0x00000074636f7220 */ /* 0x000fe20000410000 */
[----:B------:R-:W-:Y:S01]  /*1b90*/  F2FP.BF16.F32.PACK_AB R28, R29, R28 ;  /* 0x0000001c1d1c723e */ /* 0x000fe200000010ff */
[----:B------:R-:W-:Y:S01]  /*1ba0*/  IMAD.SHL.U32 R98, R103, 0x10, RZ ;  /* 0x0000001067627824 */ /* 0x000fe200078e00ff */
[----:B------:R0:W-:Y:S01]  /*1bb0*/  @!P1 STG.E desc[UR4][R76.64], R105 ;  /* 0x000000694c009986 */ /* 0x0001e2000c101904 */
[----:B------:R-:W-:Y:S01]  /*1bc0*/  FFMA.FTZ R29, R7, R107, R24 ;  /* 0x0000006b071d7223 */ /* 0x000fe20000010018 */
[----:B------:R-:W-:Y:S01]  /*1bd0*/  FFMA.FTZ R30, R82, R53, R65 ;  /* 0x00000035521e7223 */ /* 0x000fe20000010041 */
[----:B------:R-:W-:Y:S01]  /*1be0*/  FFMA.FTZ R31, R6, R109, R21 ;  /* 0x0000006d061f7223 */ /* 0x000fe20000010015 */
[----:B------:R-:W-:Y:S01]  /*1bf0*/  FFMA.FTZ R47, R5, R110, R22 ;  /* 0x0000006e052f7223 */ /* 0x000fe20000010016 */
[----:B------:R-:W-:Y:S01]  /*1c00*/  FFMA.FTZ R112, R86, R111, R69 ;  /* 0x0000006f56707223 */ /* 0x000fe20000010045 */
[----:B--2---:R-:W-:Y:S01]  /*1c10*/  @!P1 IMAD.WIDE R44, R25, 0x4, R44 ;  /* 0x00000004192c9825 */ /* 0x004fe200078e022c */
[----:B------:R-:W-:-:S03]  /*1c20*/  SHF.R.U32.HI R103, RZ, 0x1c, R103 ;  /* 0x0000001cff677819 */ /* 0x000fc60000011667 */
[C---:B------:R-:W-:Y:S01]  /*1c30*/  FMUL.FTZ R48, R99.reuse, R48 ;  /* 0x0000003063307220 */ /* 0x040fe20000410000 */
[----:B------:R-:W-:Y:S01]  /*1c40*/  IADD3 R46, P2, R98, UR14, RZ ;  /* 0x0000000e622e7c10 */ /* 0x000fe2000ff5e0ff */
[----:B------:R-:W-:Y:S01]  /*1c50*/  FMUL.FTZ R49, R99, R100 ;  /* 0x0000006463317220 */ /* 0x000fe20000410000 */
[----:B------:R-:W-:Y:S01]  /*1c60*/  F2FP.BF16.F32.PACK_AB R29, R30, R29 ;  /* 0x0000001d1e1d723e */ /* 0x000fe200000010ff */
[----:B0-----:R-:W-:Y:S01]  /*1c70*/  FFMA.FTZ R76, R84, R108, R67 ;  /* 0x0000006c544c7223 */ /* 0x001fe20000010043 */
[----:B------:R0:W-:Y:S01]  /*1c80*/  @!P1 STG.E desc[UR4][R44.64], R99 ;  /* 0x000000632c009986 */ /* 0x0001e2000c101904 */
[----:B------:R-:W-:Y:S01]  /*1c90*/  FADD.FTZ R106, -R106, R55 ;  /* 0x000000376a6a7221 */ /* 0x000fe20000010100 */
[----:B------:R-:W-:Y:S01]  /*1ca0*/  FFMA.FTZ R51, R4, R51, R17 ;  /* 0x0000003304337223 */ /* 0x000fe20000010011 */
[----:B------:R-:W-:Y:S01]  /*1cb0*/  FFMA.FTZ R50, R83, R50, R64 ;  /* 0x0000003253327223 */ /* 0x000fe20000010040 */
[----:B------:R-:W-:Y:S01]  /*1cc0*/  F2FP.BF16.F32.PACK_AB R30, R76, R31 ;  /* 0x0000001f4c1e723e */ /* 0x000fe200000010ff */
[----:B------:R-:W-:Y:S01]  /*1cd0*/  FMUL.FTZ R76, R99, R52 ;  /* 0x00000034634c7220 */ /* 0x000fe20000410000 */
[----:B------:R-:W-:Y:S01]  /*1ce0*/  F2FP.BF16.F32.PACK_AB R31, R112, R47 ;  /* 0x0000002f701f723e */ /* 0x000fe200000010ff */
[----:B------:R-:W-:Y:S01]  /*1cf0*/  FFMA.FTZ R52, R85, R53, R66 ;  /* 0x0000003555347223 */ /* 0x000fe20000010042 */
[----:B------:R-:W-:Y:S01]  /*1d00*/  IADD3.X R47, R103, UR15, RZ, P2, !PT ;  /* 0x0000000f672f7c10 */ /* 0x000fe200097fe4ff */
[----:B------:R-:W-:Y:S01]  /*1d10*/  FFMA.FTZ R107, R3, R107, R14 ;  /* 0x0000006b036b7223 */ /* 0x000fe2000001000e */
[----:B------:R-:W-:Y:S01]  /*1d20*/  FFMA.FTZ R53, R27, R48, R20 ;  /* 0x000000301b357223 */ /* 0x000fe20000010014 */
[C---:B------:R-:W-:Y:S01]  /*1d30*/  FMUL.FTZ R55, R99.reuse, R96 ;  /* 0x0000006063377220 */ /* 0x040fe20000410000 */
[----:B0-----:R-:W-:Y:S01]  /*1d40*/  FFMA.FTZ R44, R88, R49, R71 ;  /* 0x00000031582c7223 */ /* 0x001fe20000010047 */
[C---:B------:R-:W-:Y:S01]  /*1d50*/  FMUL.FTZ R102, R99.reuse, R102 ;  /* 0x0000006663667220 */ /* 0x040fe20000410000 */
[----:B------:R-:W-:Y:S01]  /*1d60*/  FMUL.FTZ R104, R99, R104 ;  /* 0x0000006863687220 */ /* 0x000fe20000410000 */
[----:B------:R0:W-:Y:S01]  /*1d70*/  STG.E.128 desc[UR4][R46.64], R28 ;  /* 0x0000001c2e007986 */ /* 0x0001e2000c101d04 */
[----:B------:R-:W-:Y:S01]  /*1d80*/  FFMA.FTZ R45, R56, R55, R19 ;  /* 0x00000037382d7223 */ /* 0x000fe20000010013 */
[----:B------:R-:W-:Y:S01]  /*1d90*/  F2FP.BF16.F32.PACK_AB R44, R44, R53 ;  /* 0x000000352c2c723e */ /* 0x000fe200000010ff */
        /* <DEDUP_REMOVED lines=9> */
[----:B------:R-:W-:Y:S01]  /*1e30*/  IADD3 R98, P1, R98, UR16, RZ ;  /* 0x0000001062627c10 */ /* 0x000fe2000ff3e0ff */
[----:B------:R-:W-:-:S03]  /*1e40*/  FFMA.FTZ R48, R61, R48, R12 ;  /* 0x000000303d307223 */ /* 0x000fc6000001000c */
[----:B------:R-:W-:Y:S02]  /*1e50*/  IADD3.X R99, R103, UR17, RZ, P1, !PT ;  /* 0x0000001167637c10 */ /* 0x000fe40008ffe4ff */
[----:B0-----:R-:W-:Y:S01]  /*1e60*/  F2FP.BF16.F32.PACK_AB R29, R52, R107 ;  /* 0x0000006b341d723e */ /* 0x001fe200000010ff */
[----:B------:R-:W-:Y:S01]  /*1e70*/  FFMA.FTZ R46, R90, R102, R73 ;  /* 0x000000665a2e7223 */ /* 0x000fe20000010049 */
[----:B------:R-:W-:Y:S01]  /*1e80*/  F2FP.BF16.F32.PACK_AB R28, R50, R51 ;  /* 0x00000033321c723e */ /* 0x000fe200000010ff */
[-C--:B------:R-:W-:Y:S01]  /*1e90*/  FFMA.FTZ R47, R57, R76.reuse, R18 ;  /* 0x0000004c392f7223 */ /* 0x080fe20000010012 */
[----:B------:R-:W-:Y:S01]  /*1ea0*/  FFMA.FTZ R50, R63, R76, R10 ;  /* 0x0000004c3f327223 */ /* 0x000fe2000001000a */
[----:B------:R-:W-:Y:S01]  /*1eb0*/  FFMA.FTZ R52, R92, R104, R75 ;  /* 0x000000685c347223 */ /* 0x000fe2000001004b */
[----:B------:R-:W-:Y:S01]  /*1ec0*/  F2FP.BF16.F32.PACK_AB R45, R46, R45 ;  /* 0x0000002d2e2d723e */ /* 0x000fe200000010ff */
[----:B------:R-:W-:Y:S01]  /*1ed0*/  FFMA.FTZ R51, R59, R54, R16 ;  /* 0x000000363b337223 */ /* 0x000fe20000010010 */
[----:B------:R-:W-:Y:S01]  /*1ee0*/  FFMA.FTZ R76, R94, R106, R79 ;  /* 0x0000006a5e4c7223 */ /* 0x000fe2000001004f */
[----:B------:R-:W-:Y:S01]  /*1ef0*/  F2FP.BF16.F32.PACK_AB R50, R53, R50 ;  /* 0x000000323532723e */ /* 0x000fe200000010ff */
[----:B------:R-:W-:Y:S01]  /*1f00*/  FFMA.FTZ R54, R60, R54, R9 ;  /* 0x000000363c367223 */ /* 0x000fe20000010009 */
[----:B------:R-:W-:Y:S01]  /*1f10*/  F2FP.BF16.F32.PACK_AB R46, R52, R47 ;  /* 0x0000002f342e723e */ /* 0x000fe200000010ff */
[----:B------:R-:W-:Y:S01]  /*1f20*/  FFMA.FTZ R102, R93, R102, R74 ;  /* 0x000000665d667223 */ /* 0x000fe2000001004a */
[----:B------:R-:W0:Y:S01]  /*1f30*/  LDC.64 R52, c[0x0][0x210] ;  /* 0x00008400ff347b82 */ /* 0x000e220000000a00 */
[----:B------:R-:W-:-:S02]  /*1f40*/  F2FP.BF16.F32.PACK_AB R47, R76, R51 ;  /* 0x000000334c2f723e */ /* 0x000fc400000010ff */
[----:B------:R-:W-:Y:S02]  /*1f50*/  SHF.L.U32 R76, R101, 0x4, RZ ;  /* 0x00000004654c7819 */ /* 0x000fe400000006ff */
[----:B------:R-:W-:Y:S01]  /*1f60*/  F2FP.BF16.F32.PACK_AB R51, R77, R54 ;  /* 0x000000364d33723e */ /* 0x000fe200000010ff */
[----:B------:R-:W-:Y:S01]  /*1f70*/  FFMA.FTZ R77, R91, R49, R72 ;  /* 0x000000315b4d7223 */ /* 0x000fe20000010048 */
[----:B------:R-:W-:Y:S02]  /*1f80*/  SHF.R.U32.HI R101, RZ, 0x1c, R101 ;  /* 0x0000001cff657819 */ /* 0x000fe40000011665 */
[C---:B------:R-:W-:Y:S02]  /*1f90*/  IADD3 R54, P2, R76.reuse, UR14, RZ ;  /* 0x0000000e4c367c10 */ /* 0x040fe4000ff5e0ff */
[----:B------:R-:W-:Y:S02]  /*1fa0*/  IADD3 R76, P4, R76, UR16, RZ ;  /* 0x000000104c4c7c10 */ /* 0x000fe4000ff9e0ff */
[----:B------:R-:W-:-:S02]  /*1fb0*/  F2FP.BF16.F32.PACK_AB R31, R111, R110 ;  /* 0x0000006e6f1f723e */ /* 0x000fc400000010ff */
[----:B------:R-:W-:Y:S02]  /*1fc0*/  F2FP.BF16.F32.PACK_AB R30, R108, R109 ;  /* 0x0000006d6c1e723e */ /* 0x000fe400000010ff */
[----:B------:R-:W-:Y:S02]  /*1fd0*/  F2FP.BF16.F32.PACK_AB R49, R102, R55 ;  /* 0x000000376631723e */ /* 0x000fe400000010ff */
[----:B------:R-:W-:Y:S01]  /*1fe0*/  IADD3.X R55, R101, UR15, RZ, P2, !PT ;  /* 0x0000000f65377c10 */ /* 0x000fe200097fe4ff */
[----:B------:R1:W-:Y:S01]  /*1ff0*/  STG.E.128 desc[UR4][R98.64], R28 ;  /* 0x0000001c62007986 */ /* 0x0003e2000c101d04 */
[----:B------:R-:W-:Y:S02]  /*2000*/  F2FP.BF16.F32.PACK_AB R48, R77, R48 ;  /* 0x000000304d30723e */ /* 0x000fe400000010ff */
[----:B------:R-:W-:Y:S01]  /*2010*/  IADD3.X R77, R101, UR17, RZ, P4, !PT ;  /* 0x00000011654d7c10 */ /* 0x000fe2000a7fe4ff */
[----:B------:R1:W-:Y:S01]  /*2020*/  STG.E.128 desc[UR4][R54.64], R44 ;  /* 0x0000002c36007986 */ /* 0x0003e2000c101d04 */
[----:B0-----:R-:W-:-:S03]  /*2030*/  LEA R25, R52, R25, 0x2 ;  /* 0x0000001934197211 */ /* 0x001fc600078e10ff */
[----:B------:R1:W-:Y:S01]  /*2040*/  STG.E.128 desc[UR4][R76.64], R48 ;  /* 0x000000304c007986 */ /* 0x0003e2000c101d04 */
[----:B------:R-:W-:-:S13]  /*2050*/  ISETP.GE.AND P1, PT, R25, R53, PT ;  /* 0x000000351900720c */ /* 0x000fda0003f26270 */
[----:B------:R-:W-:Y:S05]  /*2060*/  @!P1 BRA `(.L_x_4469) ;  /* 0xffffffe8004c9947 */ /* 0x000fea000383ffff */
[----:B------:R-:W-:Y:S05]  /*2070*/  BSYNC B0 ;  /* 0x0000000000007941 */ /* 0x000fea0003800000 */
.L_x_4435:
[----:B------:R-:W-:Y:S05]  /*2080*/  EXIT ;  /* 0x000000000000794d */ /* 0x000fea0003800000 */
.L_x_4468:
        /* <DEDUP_REMOVED lines=8> */
.L_x_4471:
[----:B------:R-:W-:Y:S05]  /*2110*/  BSYNC B1 ;  /* 0x0000000000017941 */ /* 0x000fea0003800000 */
.L_x_4470:
[----:B------:R-:W-:Y:S01]  /*2120*/  IMAD.MOV.U32 R77, RZ, RZ, R109 ;  /* 0x000000ffff4d7224 */ /* 0x000fe200078e006d */
[----:B------:R-:W-:Y:S01]  /*2130*/  HFMA2.MMA R106, -RZ, RZ, 0, 1.1920928955078125e-07 ;  /* 0x00000002ff6a7435 */ /* 0x000fe200000001ff */
[----:B------:R-:W-:Y:S02]  /*2140*/  MOV R113, 0x1f ;  /* 0x0000001f00717802 */ /* 0x000fe40000000f00 */
[----:B------:R-:W-:Y:S01]  /*2150*/  FADD.FTZ R98, R96, R77 ;  /* 0x0000004d60627221 */ /* 0x000fe20000010000 */
[----:B------:R-:W-:-:S04]  /*2160*/  MOV R104, 0xffffffff ;  /* 0xffffffff00687802 */ /* 0x000fc80000000f00 */
[----:B------:R-:W-:-:S07]  /*2170*/  MOV R111, R98 ;  /* 0x00000062006f7202 */ /* 0x000fce0000000f00 */
[----:B------:R-:W-:Y:S05]  /*2180*/  WARPSYNC.COLLECTIVE R104, `(.L_x_4472) ;  /* 0x0000000068087348 */ /* 0x000fea0003c00000 */
[----:B------:R0:W1:Y:S02]  /*2190*/  SHFL.BFLY P2, R109, R111, R106, R113 ;  /* 0x0c00006a6f6d7389 */ /* 0x0000640000040071 */
[----:B01----:R-:W-:Y:S01]  /*21a0*/  ENDCOLLECTIVE ;  /* 0x000000000000791b */ /* 0x003fe20003800000 */
.L_x_4472:
[----:B------:R-:W-:Y:S01]  /*21b0*/  IMAD.MOV.U32 R106, RZ, RZ, 0x4 ;  /* 0x00000004ff6a7424 */ /* 0x000fe200078e00ff */
[----:B------:R-:W-:-:S05]  /*21c0*/  MOV R77, R109 ;  /* 0x0000006d004d7202 */ /* 0x000fca0000000f00 */
[----:B------:R-:W-:-:S05]  /*21d0*/  FADD.FTZ R99, R98, R77 ;  /* 0x0000004d62637221 */ /* 0x000fca0000010000 */
[----:B------:R-:W-:-:S07]  /*21e0*/  MOV R111, R99 ;  /* 0x00000063006f7202 */ /* 0x000fce0000000f00 */
[----:B------:R-:W-:Y:S05]  /*21f0*/  WARPSYNC.COLLECTIVE R104, `(.L_x_4473) ;  /* 0x0000000068087348 */ /* 0x000fea0003c00000 */
[----:B------:R0:W1:Y:S02]  /*2200*/  SHFL.BFLY P2, R109, R111, R106, R113 ;  /* 0x0c00006a6f6d7389 */ /* 0x0000640000040071 */
[----:B01----:R-:W-:Y:S01]  /*2210*/  ENDCOLLECTIVE ;  /* 0x000000000000791b */ /* 0x003fe20003800000 */
.L_x_4473:
[----:B------:R-:W-:Y:S01]  /*2220*/  HFMA2.MMA R106, -RZ, RZ, 0, 4.76837158203125e-07 ;  /* 0x00000008ff6a7435 */ /* 0x000fe200000001ff */
[----:B------:R-:W-:-:S05]  /*2230*/  MOV R76, R109 ;  /* 0x0000006d004c7202 */ /* 0x000fca0000000f00 */
[----:B------:R-:W-:-:S05]  /*2240*/  FADD.FTZ R100, R99, R76 ;  /* 0x0000004c63647221 */ /* 0x000fca0000010000 */
[----:B------:R-:W-:-:S07]  /*2250*/  MOV R111, R100 ;  /* 0x00000064006f7202 */ /* 0x000fce0000000f00 */
[----:B------:R-:W-:Y:S05]  /*2260*/  WARPSYNC.COLLECTIVE R104, `(.L_x_4474) ;  /* 0x0000000068087348 */ /* 0x000fea0003c00000 */
[----:B------:R0:W1:Y:S02]  /*2270*/  SHFL.BFLY P2, R109, R111, R106, R113 ;  /* 0x0c00006a6f6d7389 */ /* 0x0000640000040071 */
[----:B01----:R-:W-:Y:S01]  /*2280*/  ENDCOLLECTIVE ;  /* 0x000000000000791b */ /* 0x003fe20003800000 */
.L_x_4474:
        /* <DEDUP_REMOVED lines=8> */
.L_x_4475:
[----:B------:R-:W-:Y:S01]  /*2310*/  HFMA2.MMA R106, -RZ, RZ, 0, 5.9604644775390625e-08 ;  /* 0x00000001ff6a7435 */ /* 0x000fe200000001ff */
        /* <DEDUP_REMOVED lines=39> */
.L_x_4476:
[----:B------:R-:W-:Y:S01]  /*2590*/  HFMA2.MMA R106, -RZ, RZ, 0, 1.1920928955078125e-07 ;  /* 0x00000002ff6a7435 */ /* 0x000fe200000001ff */
[----:B------:R-:W-:-:S05]  /*25a0*/  MOV R99, R109 ;  /* 0x0000006d00637202 */ /* 0x000fca0000000f00 */
[----:B------:R-:W-:-:S05]  /*25b0*/  FADD.FTZ R99, R76, R99 ;  /* 0x000000634c637221 */ /* 0x000fca0000010000 */
[----:B------:R-:W-:-:S07]  /*25c0*/  MOV R111, R99 ;  /* 0x00000063006f7202 */ /* 0x000fce0000000f00 */
[----:B------:R-:W-:Y:S05]  /*25d0*/  WARPSYNC.COLLECTIVE R104, `(.L_x_4477) ;  /* 0x0000000068087348 */ /* 0x000fea0003c00000 */
[----:B------:R0:W1:Y:S02]  /*25e0*/  SHFL.BFLY P2, R109, R111, R106, R113 ;  /* 0x0c00006a6f6d7389 */ /* 0x0000640000040071 */
[----:B01----:R-:W-:Y:S01]  /*25f0*/  ENDCOLLECTIVE ;  /* 0x000000000000791b */ /* 0x003fe20003800000 */
.L_x_4477:
[----:B------:R-:W-:Y:S01]  /*2600*/  HFMA2.MMA R106, -RZ, RZ, 0, 2.384185791015625e-07 ;  /* 0x00000004ff6a7435 */ /* 0x000fe200000001ff */
[----:B------:R-:W-:-:S05]  /*2610*/  MOV R96, R109 ;  /* 0x0000006d00607202 */ /* 0x000fca0000000f00 */
[----:B------:R-:W-:-:S04]  /*2620*/  FADD.FTZ R96, R99, R96 ;  /* 0x0000006063607221 */ /* 0x000fc80000010000 */
[----:B------:R-:W-:-:S07]  /*2630*/  IMAD.MOV.U32 R111, RZ, RZ, R96 ;  /* 0x000000ffff6f7224 */ /* 0x000fce00078e0060 */
[----:B------:R-:W-:Y:S05]  /*2640*/  WARPSYNC.COLLECTIVE R104, `(.L_x_4478) ;  /* 0x0000000068087348 */ /* 0x000fea0003c00000 */
[----:B------:R0:W1:Y:S02]  /*2650*/  SHFL.BFLY P2, R109, R111, R106, R113 ;  /* 0x0c00006a6f6d7389 */ /* 0x0000640000040071 */
[----:B01----:R-:W-:Y:S01]  /*2660*/  ENDCOLLECTIVE ;  /* 0x000000000000791b */ /* 0x003fe20003800000 */
.L_x_4478:
[----:B------:R-:W-:Y:S01]  /*2670*/  HFMA2.MMA R106, -RZ, RZ, 0, 4.76837158203125e-07 ;  /* 0x00000008ff6a7435 */ /* 0x000fe200000001ff */
[----:B------:R-:W-:-:S05]  /*2680*/  MOV R107, R109 ;  /* 0x0000006d006b7202 */ /* 0x000fca0000000f00 */
[----:B------:R-:W-:-:S05]  /*2690*/  FADD.FTZ R107, R96, R107 ;  /* 0x0000006b606b7221 */ /* 0x000fca0000010000 */
[----:B------:R-:W-:-:S07]  /*26a0*/  MOV R111, R107 ;  /* 0x0000006b006f7202 */ /* 0x000fce0000000f00 */
[----:B------:R-:W-:Y:S05]  /*26b0*/  WARPSYNC.COLLECTIVE R104, `(.L_x_4479) ;  /* 0x0000000068087348 */ /* 0x000fea0003c00000 */
[----:B------:R0:W1:Y:S02]  /*26c0*/  SHFL.BFLY P2, R109, R111, R106, R113 ;  /* 0x0c00006a6f6d7389 */ /* 0x0000640000040071 */
[----:B01----:R-:W-:Y:S01]  /*26d0*/  ENDCOLLECTIVE ;  /* 0x000000000000791b */ /* 0x003fe20003800000 */
.L_x_4479:
[----:B------:R-:W-:Y:S01]  /*26e0*/  HFMA2.MMA R106, -RZ, RZ, 0, 9.5367431640625e-07 ;  /* 0x00000010ff6a7435 */ /* 0x000fe200000001ff */
[----:B------:R-:W-:-:S05]  /*26f0*/  MOV R98, R109 ;  /* 0x0000006d00627202 */ /* 0x000fca0000000f00 */
[----:B------:R-:W-:-:S05]  /*2700*/  FADD.FTZ R98, R107, R98 ;  /* 0x000000626b627221 */ /* 0x000fca0000010000 */
[----:B------:R-:W-:-:S07]  /*2710*/  MOV R111, R98 ;  /* 0x00000062006f7202 */ /* 0x000fce0000000f00 */
[----:B------:R-:W-:Y:S05]  /*2720*/  WARPSYNC.COLLECTIVE R104, `(.L_x_4480) ;  /* 0x0000000068087348 */ /* 0x000fea0003c00000 */
[----:B------:R0:W1:Y:S02]  /*2730*/  SHFL.BFLY P2, R109, R111, R106, R113 ;  /* 0x0c00006a6f6d7389 */ /* 0x0000640000040071 */
[----:B01----:R-:W-:Y:S01]  /*2740*/  ENDCOLLECTIVE ;  /* 0x000000000000791b */ /* 0x003fe20003800000 */
.L_x_4480:
[----:B------:R-:W-:Y:S05]  /*2750*/  BRA `(.L_x_4481) ;  /* 0xfffffff000807947 */ /* 0x000fea000383ffff */
.L_x_4482:
        /* <DEDUP_REMOVED lines=10> */
.L_x_14215:


//--------------------- .text._ZN10layer_norm31ln_parallel_residual_fwd_kernelINS_13Kernel_traitsI13__nv_bfloat16S2_fS2_fjLj512ELj1ELj4ELj1ELj16ENS_18Kernel_traits_baseILj512ES2_S2_fS2_fjLj128EEEEELb0ELb1ELb0EEEvNS_9FwdParamsE --------------------------
	.section	.text._ZN10layer_norm31ln_parallel_residual_fwd_kernelINS_13Kernel_traitsI13__nv_bfloat16S2_fS2_fjLj512ELj1ELj4ELj1ELj16ENS_18Kernel_traits_baseILj512ES2_S2_fS2_fjLj128EEEEELb0ELb1ELb0EEEvNS_9FwdParamsE,"ax",@progbits
	.align	128
        .global         _ZN10layer_norm31ln_parallel_residual_fwd_kernelINS_13Kernel_traitsI13__nv_bfloat16S2_fS2_fjLj512ELj1ELj4ELj1ELj16ENS_18Kernel_traits_baseILj512ES2_S2_fS2_fjLj128EEEEELb0ELb1ELb0EEEvNS_9FwdParamsE
        .type           _ZN10layer_norm31ln_parallel_residual_fwd_kernelINS_13Kernel_traitsI13__nv_bfloat16S2_fS2_fjLj512ELj1ELj4ELj1ELj16ENS_18Kernel_traits_baseILj512ES2_S2_fS2_fjLj128EEEEELb0ELb1ELb0EEEvNS_9FwdParamsE,@function
        .size           _ZN10layer_norm31ln_parallel_residual_fwd_kernelINS_13Kernel_traitsI13__nv_bfloat16S2_fS2_fjLj512ELj1ELj4ELj1ELj16ENS_18Kernel_traits_baseILj512ES2_S2_fS2_fjLj128EEEEELb0ELb1ELb0EEEvNS_9FwdParamsE,(.L_x_14216 - _ZN10layer_norm31ln_parallel_residual_fwd_kernelINS_13Kernel_traitsI13__nv_bfloat16S2_fS2_fjLj512ELj1ELj4ELj1ELj16ENS_18Kernel_traits_baseILj512ES2_S2_fS2_fjLj128EEEEELb0ELb1ELb0EEEvNS_9FwdParamsE)
        .other          _ZN10layer_norm31ln_parallel_residual_fwd_kernelINS_13Kernel_traitsI13__nv_bfloat16S2_fS2_fjLj512ELj1ELj4ELj1ELj16ENS_18Kernel_traits_baseILj512ES2_S2_fS2_fjLj128EEEEELb0ELb1ELb0EEEvNS_9FwdParamsE,@"STO_CUDA_ENTRY STV_DEFAULT"
_ZN10layer_norm31ln_parallel_residual_fwd_kernelINS_13Kernel_traitsI13__nv_bfloat16S2_fS2_fjLj512ELj1ELj4ELj1ELj16ENS_18Kernel_traits_baseILj512ES2_S2_fS2_fjLj128EEEEELb0ELb1ELb0EEEvNS_9FwdParamsE:
.text._ZN10layer_norm31ln_parallel_residual_fwd_kernelINS_13Kernel_traitsI13__nv_bfloat16S2_fS2_fjLj512ELj1ELj4ELj1ELj16ENS_18Kernel_traits_baseILj512ES2_S2_fS2_fjLj128EEEEELb0ELb1ELb0EEEvNS_9FwdParamsE:
        /* <DEDUP_REMOVED lines=33> */
.L_x_4484:
[----:B------:R-:W-:Y:S05]  /*0210*/  BSYNC B0 ;  /* 0x0000000000007941 */ /* 0x000fea0003800000 */
.L_x_4483:
        /* <DEDUP_REMOVED lines=13> */
.L_x_4486:
[----:B------:R-:W-:Y:S05]  /*02f0*/  BSYNC B0 ;  /* 0x0000000000007941 */ /* 0x000fea0003800000 */
.L_x_4485:
[----:B------:R-:W-:Y:S02]  /*0300*/  ULDC UR6, c[0x0][0x214] ;  /* 0x0000850000067ab9 */ /* 0x000fe40000000800 */
[----:B------:R-:W-:-:S13]  /*0310*/  ISETP.GE.AND P0, PT, R45, UR6, PT ;  /* 0x000000062d007c0c */ /* 0x000fda000bf06270 */
[----:B------:R-:W-:Y:S05]  /*0320*/  @P0 EXIT ;  /* 0x000000000000094d */ /* 0x000fea0003800000 */
[----:B-----5:R-:W-:Y:S01]  /*0330*/  PRMT R64, R16, 0x7632, R64 ;  /* 0x0000763210407816 */ /* 0x020fe20000000040 */
[----:B------:R-:W-:Y:S01]  /*0340*/  ULDC.U8 UR6, c[0x0][0x2a0] ;  /* 0x0000a80000067ab9 */ /* 0x000fe20000000000 */
        /* <DEDUP_REMOVED lines=47> */
[----:B------:R-:W-:Y:S01]  /*0640*/  ISETP.NE.AND P4, PT, RZ, UR6, PT ;  /* 0x00000006ff007c0c */ /* 0x000fe2000bf85270 */
[----:B------:R-:W-:-:S12]  /*0650*/  ULDC.64 UR6, c[0x0][0x230] ;  /* 0x00008c0000067ab9 */ /* 0x000fd80000000a00 */
.L_x_4528:
        /* <DEDUP_REMOVED lines=29> */
.L_x_4489:
[----:B-----5:R-:W-:-:S05]  /*0830*/  SHF.L.U32 R27, R12, 0x10, RZ ;  /* 0x000000100c1b7819 */ /* 0x020fca00000006ff */
[----:B------:R-:W-:-:S04]  /*0840*/  FADD.FTZ R24, R27, R24 ;  /* 0x000000181b187221 */ /* 0x000fc80000010000 */
[----:B------:R-:W-:-:S07]  /*0850*/  @P0 FADD.FTZ R24, R16, R24 ;  /* 0x0000001810180221 */ /* 0x000fce0000010000 */
.L_x_4490:
[----:B------:R-:W-:Y:S01]  /*0860*/  SHF.L.U32 R25, R25, 0x10, RZ ;  /* 0x0000001019197819 */ /* 0x000fe200000006ff */
[----:B------:R-:W-:Y:S06]  /*0870*/  @P1 BRA `(.L_x_4491) ;  /* 0x00000000000c1947 */ /* 0x000fec0003800000 */
[----:B------:R-:W-:Y:S05]  /*0880*/  @!P0 BRA `(.L_x_4492) ;  /* 0x0000000000188947 */ /* 0x000fea0003800000 */
[----:B-----5:R-:W-:Y:S01]  /*0890*/  FADD.FTZ R25, R17, R25 ;  /* 0x0000001911197221 */ /* 0x020fe20000010000 */
[----:B------:R-:W-:Y:S06]  /*08a0*/  BRA `(.L_x_4492) ;  /* 0x0000000000107947 */ /* 0x000fec0003800000 */
.L_x_4491:
[----:B-----5:R-:W-:-:S04]  /*08b0*/  PRMT R26, R12, 0x7632, R26 ;  /* 0x000076320c1a7816 */ /* 0x020fc8000000001a */
[----:B------:R-:W-:-:S05]  /*08c0*/  SHF.L.U32 R26, R26, 0x10, RZ ;  /* 0x000000101a1a7819 */ /* 0x000fca00000006ff */
[----:B------:R-:W-:-:S04]  /*08d0*/  FADD.FTZ R25, R26, R25 ;  /* 0x000000191a197221 */ /* 0x000fc80000010000 */
[----:B------:R-:W-:-:S07]  /*08e0*/  @P0 FADD.FTZ R25, R17, R25 ;  /* 0x0000001911190221 */ /* 0x000fce0000010000 */
.L_x_4492:
[C---:B------:R-:W-:Y:S02]  /*08f0*/  PRMT R27, R29.reuse, 0x7632, R27 ;  /* 0x000076321d1b7816 */ /* 0x040fe4000000001b */
[----:B------:R-:W-:Y:S01]  /*0900*/  SHF.L.U32 R26, R29, 0x10, RZ ;  /* 0x000000101d1a7819 */ /* 0x000fe200000006ff */
[----:B------:R-:W-:Y:S06]  /*0910*/  @P1 BRA `(.L_x_4493) ;  /* 0x00000000000c1947 */ /* 0x000fec0003800000 */
[----:B------:R-:W-:Y:S05]  /*0920*/  @!P0 BRA `(.L_x_4494) ;  /* 0x0000000000148947 */ /* 0x000fea0003800000 */
[----:B-----5:R-:W-:Y:S01]  /*0930*/  FADD.FTZ R26, R18, R26 ;  /* 0x0000001a121a7221 */ /* 0x020fe20000010000 */
[----:B------:R-:W-:Y:S06]  /*0940*/  BRA `(.L_x_4494) ;  /* 0x00000000000c7947 */ /* 0x000fec0003800000 */
.L_x_4493:
[----:B-----5:R-:W-:-:S05]  /*0950*/  SHF.L.U32 R29, R13, 0x10, RZ ;  /* 0x000000100d1d7819 */ /* 0x020fca00000006ff */
[----:B------:R-:W-:-:S04]  /*0960*/  FADD.FTZ R26, R29, R26 ;  /* 0x0000001a1d1a7221 */ /* 0x000fc80000010000 */
[----:B------:R-:W-:-:S07]  /*0970*/  @P0 FADD.FTZ R26, R18, R26 ;  /* 0x0000001a121a0221 */ /* 0x000fce0000010000 */
.L_x_4494:
[----:B------:R-:W-:Y:S01]  /*0980*/  SHF.L.U32 R27, R27, 0x10, RZ ;  /* 0x000000101b1b7819 */ /* 0x000fe200000006ff */
[----:B------:R-:W-:Y:S06]  /*0990*/  @P1 BRA `(.L_x_4495) ;  /* 0x00000000000c1947 */ /* 0x000fec0003800000 */
[----:B------:R-:W-:Y:S05]  /*09a0*/  @!P0 BRA `(.L_x_4496) ;  /* 0x0000000000188947 */ /* 0x000fea0003800000 */
[----:B-----5:R-:W-:Y:S01]  /*09b0*/  FADD.FTZ R27, R19, R27 ;  /* 0x0000001b131b7221 */ /* 0x020fe20000010000 */
[----:B------:R-:W-:Y:S06]  /*09c0*/  BRA `(.L_x_4496) ;  /* 0x0000000000107947 */ /* 0x000fec0003800000 */
.L_x_4495:
[----:B-----5:R-:W-:-:S04]  /*09d0*/  PRMT R28, R13, 0x7632, R28 ;  /* 0x000076320d1c7816 */ /* 0x020fc8000000001c */
[----:B------:R-:W-:-:S05]  /*09e0*/  SHF.L.U32 R28, R28, 0x10, RZ ;  /* 0x000000101c1c7819 */ /* 0x000fca00000006ff */
[----:B------:R-:W-:-:S04]  /*09f0*/  FADD.FTZ R27, R28, R27 ;  /* 0x0000001b1c1b7221 */ /* 0x000fc80000010000 */
[----:B------:R-:W-:-:S07]  /*0a00*/  @P0 FADD.FTZ R27, R19, R27 ;  /* 0x0000001b131b0221 */ /* 0x000fce0000010000 */
.L_x_4496:
[C---:B------:R-:W-:Y:S02]  /*0a10*/  PRMT R29, R30.reuse, 0x7632, R29 ;  /* 0x000076321e1d7816 */ /* 0x040fe4000000001d */
[----:B------:R-:W-:Y:S01]  /*0a20*/  SHF.L.U32 R28, R30, 0x10, RZ ;  /* 0x000000101e1c7819 */ /* 0x000fe200000006ff */
[----:B------:R-:W-:Y:S06]  /*0a30*/  @P1 BRA `(.L_x_4497) ;  /* 0x00000000000c1947 */ /* 0x000fec0003800000 */
[----:B------:R-:W-:Y:S05]  /*0a40*/  @!P0 BRA `(.L_x_4498) ;  /* 0x0000000000148947 */ /* 0x000fea0003800000 */
[----:B-----5:R-:W-:Y:S01]  /*0a50*/  FADD.FTZ R28, R20, R28 ;  /* 0x0000001c141c7221 */ /* 0x020fe20000010000 */
[----:B------:R-:W-:Y:S06]  /*0a60*/  BRA `(.L_x_4498) ;  /* 0x00000000000c7947 */ /* 0x000fec0003800000 */
.L_x_4497:
[----:B-----5:R-:W-:-:S05]  /*0a70*/  SHF.L.U32 R41, R14, 0x10, RZ ;  /* 0x000000100e297819 */ /* 0x020fca00000006ff */
[----:B------:R-:W-:-:S04]  /*0a80*/  FADD.FTZ R28, R41, R28 ;  /* 0x0000001c291c7221 */ /* 0x000fc80000010000 */
[----:B------:R-:W-:-:S07]  /*0a90*/  @P0 FADD.FTZ R28, R20, R28 ;  /* 0x0000001c141c0221 */ /* 0x000fce0000010000 */
.L_x_4498:
[----:B------:R-:W-:Y:S01]  /*0aa0*/  SHF.L.U32 R29, R29, 0x10, RZ ;  /* 0x000000101d1d7819 */ /* 0x000fe200000006ff */
[----:B------:R-:W-:Y:S06]  /*0ab0*/  @P1 BRA `(.L_x_4499) ;  /* 0x00000000000c1947 */ /* 0x000fec0003800000 */
[----:B------:R-:W-:Y:S05]  /*0ac0*/  @!P0 BRA `(.L_x_4500) ;  /* 0x0000000000188947 */ /* 0x000fea0003800000 */
[----:B-----5:R-:W-:Y:S01]  /*0ad0*/  FADD.FTZ R29, R21, R29 ;  /* 0x0000001d151d7221 */ /* 0x020fe20000010000 */
[----:B------:R-:W-:Y:S06]  /*0ae0*/  BRA `(.L_x_4500) ;  /* 0x0000000000107947 */ /* 0x000fec0003800000 */
.L_x_4499:
[----:B-----5:R-:W-:-:S04]  /*0af0*/  PRMT R30, R14, 0x7632, R30 ;  /* 0x000076320e1e7816 */ /* 0x020fc8000000001e */
[----:B------:R-:W-:-:S05]  /*0b00*/  SHF.L.U32 R30, R30, 0x10, RZ ;  /* 0x000000101e1e7819 */ /* 0x000fca00000006ff */
[----:B------:R-:W-:-:S04]  /*0b10*/  FADD.FTZ R29, R30, R29 ;  /* 0x0000001d1e1d7221 */ /* 0x000fc80000010000 */
[----:B------:R-:W-:-:S07]  /*0b20*/  @P0 FADD.FTZ R29, R21, R29 ;  /* 0x0000001d151d0221 */ /* 0x000fce0000010000 */
.L_x_4500:
[C---:B------:R-:W-:Y:S02]  /*0b30*/  PRMT R40, R31.reuse, 0x7632, R40 ;  /* 0x000076321f287816 */ /* 0x040fe40000000028 */
[----:B------:R-:W-:Y:S01]  /*0b40*/  SHF.L.U32 R30, R31, 0x10, RZ ;  /* 0x000000101f1e7819 */ /* 0x000fe200000006ff */
[----:B------:R-:W-:Y:S06]  /*0b50*/  @P1 BRA `(.L_x_4501) ;  /* 0x00000000000c1947 */ /* 0x000fec0003800000 */
[----:B------:R-:W-:Y:S05]  /*0b60*/  @!P0 BRA `(.L_x_4502) ;  /* 0x0000000000148947 */ /* 0x000fea0003800000 */
[----:B-----5:R-:W-:Y:S01]  /*0b70*/  FADD.FTZ R30, R22, R30 ;  /* 0x0000001e161e7221 */ /* 0x020fe20000010000 */
[----:B------:R-:W-:Y:S06]  /*0b80*/  BRA `(.L_x_4502) ;  /* 0x00000000000c7947 */ /* 0x000fec0003800000 */
.L_x_4501:
[----:B-----5:R-:W-:-:S05]  /*0b90*/  SHF.L.U32 R31, R15, 0x10, RZ ;  /* 0x000000100f1f7819 */ /* 0x020fca00000006ff */
[----:B------:R-:W-:-:S04]  /*0ba0*/  FADD.FTZ R30, R31, R30 ;  /* 0x0000001e1f1e7221 */ /* 0x000fc80000010000 */
[----:B------:R-:W-:-:S07]  /*0bb0*/  @P0 FADD.FTZ R30, R22, R30 ;  /* 0x0000001e161e0221 */ /* 0x000fce0000010000 */
.L_x_4502:
[----:B------:R-:W-:Y:S01]  /*0bc0*/  SHF.L.U32 R31, R40, 0x10, RZ ;  /* 0x00000010281f7819 */ /* 0x000fe200000006ff */
[----:B------:R-:W-:Y:S06]  /*0bd0*/  @P1 BRA `(.L_x_4503) ;  /* 0x00000000000c1947 */ /* 0x000fec0003800000 */
[----:B------:R-:W-:Y:S05]  /*0be0*/  @!P0 BRA `(.L_x_4504) ;  /* 0x0000000000188947 */ /* 0x000fea0003800000 */
[----:B-----5:R-:W-:Y:S01]  /*0bf0*/  FADD.FTZ R31, R23, R31 ;  /* 0x0000001f171f7221 */ /* 0x020fe20000010000 */
[----:B------:R-:W-:Y:S06]  /*0c00*/  BRA `(.L_x_4504) ;  /* 0x0000000000107947 */ /* 0x000fec0003800000 */
.L_x_4503:
[----:B-----5:R-:W-:-:S04]  /*0c10*/  PRMT R40, R15, 0x7632, R40 ;  /* 0x000076320f287816 */ /* 0x020fc80000000028 */
[----:B------:R-:W-:-:S05]  /*0c20*/  SHF.L.U32 R40, R40, 0x10, RZ ;  /* 0x0000001028287819 */ /* 0x000fca00000006ff */
[----:B------:R-:W-:-:S04]  /*0c30*/  FADD.FTZ R31, R40, R31 ;  /* 0x0000001f281f7221 */ /* 0x000fc80000010000 */
[----:B------:R-:W-:-:S07]  /*0c40*/  @P0 FADD.FTZ R31, R23, R31 ;  /* 0x0000001f171f0221 */ /* 0x000fce0000010000 */
.L_x_4504:
[C---:B------:R-:W-:Y:S02]  /*0c50*/  LEA R40, P0, R66.reuse, UR10, 0x5 ;  /* 0x0000000a42287c11 */ /* 0x040fe4000f8028ff */
[C---:B------:R-:W-:Y:S02]  /*0c60*/  IADD3 R42, R66.reuse, 0x20, RZ ;  /* 0x00000020422a7810 */ /* 0x040fe40007ffe0ff */
[----:B------:R-:W-:-:S05]  /*0c70*/  LEA.HI.X R41, R66, UR11, RZ, 0x5, P0 ;  /* 0x0000000b42297c11 */ /* 0x000fca00080f2cff */
[----:B------:R0:W-:Y:S04]  /*0c80*/  STG.E.128 desc[UR4][R40.64], R24 ;  /* 0x0000001828007986 */ /* 0x0001e8000c101d04 */
[----:B------:R0:W-:Y:S02]  /*0c90*/  STG.E.128 desc[UR4][R40.64+0x10], R28 ;  /* 0x0000101c28007986 */ /* 0x0001e4000c101d04 */
.L_x_4488:
[----:B------:R-:W-:Y:S05]  /*0ca0*/  BSYNC B0 ;  /* 0x0000000000007941 */ /* 0x000fea0003800000 */
.L_x_4487:
        /* <DEDUP_REMOVED lines=24> */
.L_x_4507:
[----:B-----5:R-:W-:-:S05]  /*0e30*/  SHF.L.U32 R35, R12, 0x10, RZ ;  /* 0x000000100c237819 */ /* 0x020fca00000006ff */
[----:B------:R-:W-:-:S04]  /*0e40*/  FADD.FTZ R32, R35, R32 ;  /* 0x0000002023207221 */ /* 0x000fc80000010000 */
[----:B------:R-:W-:-:S07]  /*0e50*/  @P0 FADD.FTZ R32, R16, R32 ;  /* 0x0000002010200221 */ /* 0x000fce0000010000 */
.L_x_4508:
[----:B------:R-:W-:Y:S01]  /*0e60*/  SHF.L.U32 R33, R33, 0x10, RZ ;  /* 0x0000001021217819 */ /* 0x000fe200000006ff */
[----:B------:R-:W-:Y:S06]  /*0e70*/  @P1 BRA `(.L_x_4509) ;  /* 0x00000000000c1947 */ /* 0x000fec0003800000 */
[----:B------:R-:W-:Y:S05]  /*0e80*/  @!P0 BRA `(.L_x_4510) ;  /* 0x0000000000188947 */ /* 0x000fea0003800000 */
[----:B-----5:R-:W-:Y:S01]  /*0e90*/  FADD.FTZ R33, R17, R33 ;  /* 0x0000002111217221 */ /* 0x020fe20000010000 */
[----:B------:R-:W-:Y:S06]  /*0ea0*/  BRA `(.L_x_4510) ;  /* 0x0000000000107947 */ /* 0x000fec0003800000 */
.L_x_4509:
[----:B-----5:R-:W-:-:S04]  /*0eb0*/  PRMT R34, R12, 0x7632, R34 ;  /* 0x000076320c227816 */ /* 0x020fc80000000022 */
[----:B------:R-:W-:-:S05]  /*0ec0*/  SHF.L.U32 R34, R34, 0x10, RZ ;  /* 0x0000001022227819 */ /* 0x000fca00000006ff */
[----:B------:R-:W-:-:S04]  /*0ed0*/  FADD.FTZ R33, R34, R33 ;  /* 0x0000002122217221 */ /* 0x000fc80000010000 */
[----:B------:R-:W-:-:S07]  /*0ee0*/  @P0 FADD.FTZ R33, R17, R33 ;  /* 0x0000002111210221 */ /* 0x000fce0000010000 */
.L_x_4510:
[C---:B------:R-:W-:Y:S02]  /*0ef0*/  PRMT R35, R37.reuse, 0x7632, R35 ;  /* 0x0000763225237816 */ /* 0x040fe40000000023 */
[----:B------:R-:W-:Y:S01]  /*0f00*/  SHF.L.U32 R34, R37, 0x10, RZ ;  /* 0x0000001025227819 */ /* 0x000fe200000006ff */
[----:B------:R-:W-:Y:S06]  /*0f10*/  @P1 BRA `(.L_x_4511) ;  /* 0x00000000000c1947 */ /* 0x000fec0003800000 */
[----:B------:R-:W-:Y:S05]  /*0f20*/  @!P0 BRA `(.L_x_4512) ;  /* 0x0000000000148947 */ /* 0x000fea0003800000 */
[----:B-----5:R-:W-:Y:S01]  /*0f30*/  FADD.FTZ R34, R18, R34 ;  /* 0x0000002212227221 */ /* 0x020fe20000010000 */
[----:B------:R-:W-:Y:S06]  /*0f40*/  BRA `(.L_x_4512) ;  /* 0x00000000000c7947 */ /* 0x000fec0003800000 */
.L_x_4511:
[----:B-----5:R-:W-:-:S05]  /*0f50*/  SHF.L.U32 R37, R13, 0x10, RZ ;  /* 0x000000100d257819 */ /* 0x020fca00000006ff */
[----:B------:R-:W-:-:S04]  /*0f60*/  FADD.FTZ R34, R37, R34 ;  /* 0x0000002225227221 */ /* 0x000fc80000010000 */
[----:B------:R-:W-:-:S07]  /*0f70*/  @P0 FADD.FTZ R34, R18, R34 ;  /* 0x0000002212220221 */ /* 0x000fce0000010000 */
.L_x_4512:
[----:B------:R-:W-:Y:S01]  /*0f80*/  SHF.L.U32 R35, R35, 0x10, RZ ;  /* 0x0000001023237819 */ /* 0x000fe200000006ff */
[----:B------:R-:W-:Y:S06]  /*0f90*/  @P1 BRA `(.L_x_4513) ;  /* 0x00000000000c1947 */ /* 0x000fec0003800000 */
[----:B------:R-:W-:Y:S05]  /*0fa0*/  @!P0 BRA `(.L_x_4514) ;  /* 0x0000000000188947 */ /* 0x000fea0003800000 */
[----:B-----5:R-:W-:Y:S01]  /*0fb0*/  FADD.FTZ R35, R19, R35 ;  /* 0x0000002313237221 */ /* 0x020fe20000010000 */
[----:B------:R-:W-:Y:S06]  /*0fc0*/  BRA `(.L_x_4514) ;  /* 0x0000000000107947 */ /* 0x000fec0003800000 */
.L_x_4513:
[----:B-----5:R-:W-:-:S04]  /*0fd0*/  PRMT R36, R13, 0x7632, R36 ;  /* 0x000076320d247816 */ /* 0x020fc80000000024 */
[----:B------:R-:W-:-:S05]  /*0fe0*/  SHF.L.U32 R36, R36, 0x10, RZ ;  /* 0x0000001024247819 */ /* 0x000fca00000006ff */
[----:B------:R-:W-:-:S04]  /*0ff0*/  FADD.FTZ R35, R36, R35 ;  /* 0x0000002324237221 */ /* 0x000fc80000010000 */
[----:B------:R-:W-:-:S07]  /*1000*/  @P0 FADD.FTZ R35, R19, R35 ;  /* 0x0000002313230221 */ /* 0x000fce0000010000 */
.L_x_4514:
[C---:B------:R-:W-:Y:S02]  /*1010*/  PRMT R37, R38.reuse, 0x7632, R37 ;  /* 0x0000763226257816 */ /* 0x040fe40000000025 */
[----:B------:R-:W-:Y:S01]  /*1020*/  SHF.L.U32 R36, R38, 0x10, RZ ;  /* 0x0000001026247819 */ /* 0x000fe200000006ff */
[----:B------:R-:W-:Y:S06]  /*1030*/  @P1 BRA `(.L_x_4515) ;  /* 0x00000000000c1947 */ /* 0x000fec0003800000 */
[----:B------:R-:W-:Y:S05]  /*1040*/  @!P0 BRA `(.L_x_4516) ;  /* 0x0000000000148947 */ /* 0x000fea0003800000 */
[----:B-----5:R-:W-:Y:S01]  /*1050*/  FADD.FTZ R36, R20, R36 ;  /* 0x0000002414247221 */ /* 0x020fe20000010000 */
[----:B------:R-:W-:Y:S06]  /*1060*/  BRA `(.L_x_4516) ;  /* 0x00000000000c7947 */ /* 0x000fec0003800000 */
.L_x_4515:
[----:B-----5:R-:W-:-:S05]  /*1070*/  SHF.L.U32 R41, R14, 0x10, RZ ;  /* 0x000000100e297819 */ /* 0x020fca00000006ff */
[----:B------:R-:W-:-:S04]  /*1080*/  FADD.FTZ R36, R41, R36 ;  /* 0x0000002429247221 */ /* 0x000fc80000010000 */
[----:B------:R-:W-:-:S07]  /*1090*/  @P0 FADD.FTZ R36, R20, R36 ;  /* 0x0000002414240221 */ /* 0x000fce0000010000 */
.L_x_4516:
[----:B------:R-:W-:Y:S01]  /*10a0*/  SHF.L.U32 R37, R37, 0x10, RZ ;  /* 0x0000001025257819 */ /* 0x000fe200000006ff */
[----:B------:R-:W-:Y:S06]  /*10b0*/  @P1 BRA `(.L_x_4517) ;  /* 0x00000000000c1947 */ /* 0x000fec0003800000 */
[----:B------:R-:W-:Y:S05]  /*10c0*/  @!P0 BRA `(.L_x_4518) ;  /* 0x0000000000188947 */ /* 0x000fea0003800000 */
[----:B-----5:R-:W-:Y:S01]  /*10d0*/  FADD.FTZ R37, R21, R37 ;  /* 0x0000002515257221 */ /* 0x020fe20000010000 */
[----:B------:R-:W-:Y:S06]  /*10e0*/  BRA `(.L_x_4518) ;  /* 0x0000000000107947 */ /* 0x000fec0003800000 */
.L_x_4517:
[----:B-----5:R-:W-:-:S04]  /*10f0*/  PRMT R38, R14, 0x7632, R38 ;  /* 0x000076320e267816 */ /* 0x020fc80000000026 */
[----:B------:R-:W-:-:S05]  /*1100*/  SHF.L.U32 R38, R38, 0x10, RZ ;  /* 0x0000001026267819 */ /* 0x000fca00000006ff */
[----:B------:R-:W-:-:S04]  /*1110*/  FADD.FTZ R37, R38, R37 ;  /* 0x0000002526257221 */ /* 0x000fc80000010000 */
[----:B------:R-:W-:-:S07]  /*1120*/  @P0 FADD.FTZ R37, R21, R37 ;  /* 0x0000002515250221 */ /* 0x000fce0000010000 */
.L_x_4518:
[C---:B------:R-:W-:Y:S02]  /*1130*/  PRMT R40, R39.reuse, 0x7632, R40 ;  /* 0x0000763227287816 */ /* 0x040fe40000000028 */
[----:B------:R-:W-:Y:S01]  /*1140*/  SHF.L.U32 R38, R39, 0x10, RZ ;  /* 0x0000001027267819 */ /* 0x000fe200000006ff */
[----:B------:R-:W-:Y:S06]  /*1150*/  @P1 BRA `(.L_x_4519) ;  /* 0x00000000000c1947 */ /* 0x000fec0003800000 */
[----:B------:R-:W-:Y:S05]  /*1160*/  @!P0 BRA `(.L_x_4520) ;  /* 0x0000000000148947 */ /* 0x000fea0003800000 */
[----:B-----5:R-:W-:Y:S01]  /*1170*/  FADD.FTZ R38, R22, R38 ;  /* 0x0000002616267221 */ /* 0x020fe20000010000 */
[----:B------:R-:W-:Y:S06]  /*1180*/  BRA `(.L_x_4520) ;  /* 0x00000000000c7947 */ /* 0x000fec0003800000 */
.L_x_4519:
[----:B-----5:R-:W-:-:S05]  /*1190*/  SHF.L.U32 R39, R15, 0x10, RZ ;  /* 0x000000100f277819 */ /* 0x020fca00000006ff */
[----:B------:R-:W-:-:S04]  /*11a0*/  FADD.FTZ R38, R39, R38 ;  /* 0x0000002627267221 */ /* 0x000fc80000010000 */
[----:B------:R-:W-:-:S07]  /*11b0*/  @P0 FADD.FTZ R38, R22, R38 ;  /* 0x0000002616260221 */ /* 0x000fce0000010000 */
.L_x_4520:
[----:B------:R-:W-:Y:S01]  /*11c0*/  SHF.L.U32 R39, R40, 0x10, RZ ;  /* 0x0000001028277819 */ /* 0x000fe200000006ff */
[----:B------:R-:W-:Y:S06]  /*11d0*/  @P1 BRA `(.L_x_4521) ;  /* 0x00000000000c1947 */ /* 0x000fec0003800000 */
[----:B------:R-:W-:Y:S05]  /*11e0*/  @!P0 BRA `(.L_x_4522) ;  /* 0x0000000000188947 */ /* 0x000fea0003800000 */
[----:B-----5:R-:W-:Y:S01]  /*11f0*/  FADD.FTZ R39, R23, R39 ;  /* 0x0000002717277221 */ /* 0x020fe20000010000 */
[----:B------:R-:W-:Y:S06]  /*1200*/  BRA `(.L_x_4522) ;  /* 0x0000000000107947 */ /* 0x000fec0003800000 */
.L_x_4521:
[----:B-----5:R-:W-:-:S04]  /*1210*/  PRMT R40, R15, 0x7632, R40 ;  /* 0x000076320f287816 */ /* 0x020fc80000000028 */
[----:B------:R-:W-:-:S05]  /*1220*/  SHF.L.U32 R40, R40, 0x10, RZ ;  /* 0x0000001028287819 */ /* 0x000fca00000006ff */
[----:B------:R-:W-:-:S04]  /*1230*/  FADD.FTZ R39, R40, R39 ;  /* 0x0000002728277221 */ /* 0x000fc80000010000 */
[----:B------:R-:W-:-:S07]  /*1240*/  @P0 FADD.FTZ R39, R23, R39 ;  /* 0x0000002717270221 */ /* 0x000fce0000010000 */
.L_x_4522:
[----:B------:R-:W-:-:S04]  /*1250*/  LEA R40, P0, R42, UR10, 0x5 ;  /* 0x0000000a2a287c11 */ /* 0x000fc8000f8028ff */
[----:B------:R-:W-:-:S05]  /*1260*/  LEA.HI.X R41, R42, UR11, RZ, 0x5, P0 ;  /* 0x0000000b2a297c11 */ /* 0x000fca00080f2cff */
[----:B------:R1:W-:Y:S04]  /*1270*/  STG.E.128 desc[UR4][R40.64], R32 ;  /* 0x0000002028007986 */ /* 0x0003e8000c101d04 */
[----:B------:R1:W-:Y:S02]  /*1280*/  STG.E.128 desc[UR4][R40.64+0x10], R36 ;  /* 0x0000102428007986 */ /* 0x0003e4000c101d04 */
.L_x_4506:
[----:B------:R-:W-:Y:S05]  /*1290*/  BSYNC B0 ;  /* 0x0000000000007941 */ /* 0x000fea0003800000 */
.L_x_4505:
        /* <DEDUP_REMOVED lines=75> */
.L_x_4540:
[C---:B------:R-:W-:Y:S01]  /*1750*/  FMUL.FTZ R40, R71.reuse, R71 ;  /* 0x0000004747287220 */ /* 0x040fe20000410000 */
[----:B-1----:R-:W-:Y:S01]  /*1760*/  FADD.FTZ R68, R72, R77 ;  /* 0x0000004d48447221 */ /* 0x002fe20000010000 */
[----:B------:R-:W1:Y:S01]  /*1770*/  @!P1 LDC.64 R42, c[0x0][0x250] ;  /* 0x00009400ff2a9b82 */ /* 0x000e620000000a00 */
[----:B------:R-:W-:Y:S01]  /*1780*/  BSSY B0, `(.L_x_4524) ;  /* 0x000002c000007945 */ /* 0x000fe20003800000 */
[----:B0-----:R-:W-:Y:S01]  /*1790*/  FSEL R72, R71, RZ, !P4 ;  /* 0x000000ff47487208 */ /* 0x001fe20006000000 */
[----:B------:R-:W-:Y:S01]  /*17a0*/  FFMA.FTZ R68, R68, R41, UR12 ;  /* 0x0000000c44447e23 */ /* 0x000fe20008010029 */
[----:B------:R-:W-:-:S04]  /*17b0*/  FSEL R73, R40, RZ, P4 ;  /* 0x000000ff28497208 */ /* 0x000fc80002000000 */
[----:B------:R-:W0:Y:S01]  /*17c0*/  @!P1 LDC.64 R40, c[0x0][0x258] ;  /* 0x00009600ff289b82 */ /* 0x000e220000000a00 */
[----:B------:R-:W-:-:S06]  /*17d0*/  FADD.FTZ R68, R68, R73 ;  /* 0x0000004944447221 */ /* 0x000fcc0000010000 */
[----:B------:R-:W2:Y:S01]  /*17e0*/  MUFU.RSQ R68, R68 ;  /* 0x0000004400447308 */ /* 0x000ea20000001400 */
[----:B-1----:R-:W-:-:S05]  /*17f0*/  @!P1 IMAD.WIDE R42, R45, 0x4, R42 ;  /* 0x000000042d2a9825 */ /* 0x002fca00078e022a */
[----:B------:R1:W-:Y:S01]  /*1800*/  @!P1 STG.E desc[UR4][R42.64], R71 ;  /* 0x000000472a009986 */ /* 0x0003e2000c101904 */
[----:B0-----:R-:W-:-:S05]  /*1810*/  @!P1 IMAD.WIDE R40, R45, 0x4, R40 ;  /* 0x000000042d289825 */ /* 0x001fca00078e0228 */
[----:B--2---:R1:W-:Y:S01]  /*1820*/  @!P1 STG.E desc[UR4][R40.64], R68 ;  /* 0x0000004428009986 */ /* 0x0043e2000c101904 */
[----:B------:R-:W-:Y:S05]  /*1830*/  @!P3 BRA `(.L_x_4525) ;  /* 0x000000000080b947 */ /* 0x000fea0003800000 */
[--C-:B-1----:R-:W-:Y:S01]  /*1840*/  FADD.FTZ R41, R24, -R72.reuse ;  /* 0x8000004818297221 */ /* 0x102fe20000010000 */
        /* <DEDUP_REMOVED lines=9> */
[--C-:B------:R-:W-:Y:S01]  /*18e0*/  FADD.FTZ R41, R26, -R72.reuse ;  /* 0x800000481a297221 */ /* 0x100fe20000010000 */
[----:B------:R-:W-:Y:S01]  /*18f0*/  FFMA.FTZ R74, R52, R73, R55 ;  /* 0x00000049344a7223 */ /* 0x000fe20000010037 */
[----:B------:R-:W-:-:S02]  /*1900*/  FADD.FTZ R73, R31, -R72 ;  /* 0x800000481f497221 */ /* 0x000fc40000010000 */
[----:B------:R-:W-:Y:S01]  /*1910*/  F2FP.BF16.F32.PACK_AB R40, R43, R40 ;  /* 0x000000282b28723e */ /* 0x000fe200000010ff */
[----:B------:R-:W-:Y:S01]  /*1920*/  FADD.FTZ R43, R27, -R72 ;  /* 0x800000481b2b7221 */ /* 0x000fe20000010000 */
[C---:B------:R-:W-:Y:S01]  /*1930*/  FMUL.FTZ R41, R68.reuse, R41 ;  /* 0x0000002944297220 */ /* 0x040fe20000410000 */
[C---:B------:R-:W-:Y:S02]  /*1940*/  FMUL.FTZ R73, R68.reuse, R73 ;  /* 0x0000004944497220 */ /* 0x040fe40000410000 */
[----:B------:R-:W-:Y:S01]  /*1950*/  FMUL.FTZ R43, R68, R43 ;  /* 0x0000002b442b7220 */ /* 0x000fe20000410000 */
[----:B------:R-:W-:-:S03]  /*1960*/  FFMA.FTZ R41, R44, R41, R7 ;  /* 0x000000292c297223 */ /* 0x000fc60000010007 */
[----:B------:R-:W-:Y:S01]  /*1970*/  FFMA.FTZ R42, R67, R43, R62 ;  /* 0x0000002b432a7223 */ /* 0x000fe2000001003e */
[----:B------:R-:W-:Y:S02]  /*1980*/  FFMA.FTZ R43, R9, R71, R6 ;  /* 0x00000047092b7223 */ /* 0x000fe40000010006 */
[----:B------:R-:W0:Y:S02]  /*1990*/  LDC.64 R70, c[0x0][0x2b8] ;  /* 0x0000ae00ff467b82 */ /* 0x000e240000000a00 */
[----:B------:R-:W-:Y:S02]  /*19a0*/  F2FP.BF16.F32.PACK_AB R41, R42, R41 ;  /* 0x000000292a29723e */ /* 0x000fe400000010ff */
[----:B------:R-:W-:Y:S01]  /*19b0*/  F2FP.BF16.F32.PACK_AB R42, R74, R43 ;  /* 0x0000002b4a2a723e */ /* 0x000fe200000010ff */
[----:B------:R-:W-:Y:S01]  /*19c0*/  FADD.FTZ R43, R30, -R72 ;  /* 0x800000481e2b7221 */ /* 0x000fe20000010000 */
[----:B------:R-:W-:-:S03]  /*19d0*/  FFMA.FTZ R74, R50, R73, R57 ;  /* 0x00000049324a7223 */ /* 0x000fc60000010039 */
[----:B------:R-:W-:-:S04]  /*19e0*/  FMUL.FTZ R43, R68, R43 ;  /* 0x0000002b442b7220 */ /* 0x000fc80000410000 */
[----:B------:R-:W-:-:S05]  /*19f0*/  FFMA.FTZ R43, R10, R43, R5 ;  /* 0x0000002b0a2b7223 */ /* 0x000fca0000010005 */
[----:B------:R-:W-:Y:S01]  /*1a00*/  F2FP.BF16.F32.PACK_AB R43, R74, R43 ;  /* 0x0000002b4a2b723e */ /* 0x000fe200000010ff */
[C---:B0-----:R-:W-:Y:S01]  /*1a10*/  IMAD.WIDE.U32 R70, R66.reuse, 0x10, R70 ;  /* 0x0000001042467825 */ /* 0x041fe200078e0046 */
[----:B------:R-:W-:-:S04]  /*1a20*/  IADD3 R66, R66, 0x20, RZ ;  /* 0x0000002042427810 */ /* 0x000fc80007ffe0ff */
[----:B------:R0:W-:Y:S03]  /*1a30*/  STG.E.128 desc[UR4][R70.64], R40 ;  /* 0x0000002846007986 */ /* 0x0001e6000c101d04 */
.L_x_4525:
[----:B------:R-:W-:Y:S05]  /*1a40*/  BSYNC B0 ;  /* 0x0000000000007941 */ /* 0x000fea0003800000 */
.L_x_4524:
[----:B------:R-:W-:Y:S04]  /*1a50*/  BSSY B0, `(.L_x_4526) ;  /* 0x0000021000007945 */ /* 0x000fe80003800000 */
[----:B------:R-:W-:Y:S05]  /*1a60*/  @!P2 BRA `(.L_x_4527) ;  /* 0x00000000007ca947 */ /* 0x000fea0003800000 */
[--C-:B01----:R-:W-:Y:S01]  /*1a70*/  FADD.FTZ R40, R38, -R72.reuse ;  /* 0x8000004826287221 */ /* 0x103fe20000010000 */
        /* <DEDUP_REMOVED lines=8> */
[----:B------:R-:W-:Y:S01]  /*1b00*/  FFMA.FTZ R77, R60, R42, R65 ;  /* 0x0000002a3c4d7223 */ /* 0x000fe20000010041 */
[--C-:B------:R-:W-:Y:S01]  /*1b10*/  FADD.FTZ R41, R32, -R72.reuse ;  /* 0x8000004820297221 */ /* 0x100fe20000010000 */
[--C-:B------:R-:W-:Y:S01]  /*1b20*/  FADD.FTZ R75, R34, -R72.reuse ;  /* 0x80000048224b7221 */ /* 0x100fe20000010000 */
[----:B------:R-:W-:Y:S01]  /*1b30*/  FADD.FTZ R73, R36, -R72 ;  /* 0x8000004824497221 */ /* 0x000fe20000010000 */
[C---:B------:R-:W-:Y:S01]  /*1b40*/  FMUL.FTZ R74, R68.reuse, R43 ;  /* 0x0000002b444a7220 */ /* 0x040fe20000410000 */
[C---:B------:R-:W-:Y:S01]  /*1b50*/  FMUL.FTZ R72, R68.reuse, R71 ;  /* 0x0000004744487220 */ /* 0x040fe20000410000 */
[----:B------:R-:W-:Y:S01]  /*1b60*/  F2FP.BF16.F32.PACK_AB R43, R77, R70 ;  /* 0x000000464d2b723e */ /* 0x000fe200000010ff */
        /* <DEDUP_REMOVED lines=10> */
[----:B------:R-:W-:Y:S02]  /*1c10*/  F2FP.BF16.F32.PACK_AB R42, R75, R42 ;  /* 0x0000002a4b2a723e */ /* 0x000fe400000010ff */
[----:B------:R-:W-:Y:S02]  /*1c20*/  F2FP.BF16.F32.PACK_AB R41, R72, R41 ;  /* 0x000000294829723e */ /* 0x000fe400000010ff */
[----:B------:R-:W-:Y:S01]  /*1c30*/  F2FP.BF16.F32.PACK_AB R40, R73, R68 ;  /* 0x000000444928723e */ /* 0x000fe200000010ff */
[----:B0-----:R-:W-:-:S05]  /*1c40*/  IMAD.WIDE.U32 R70, R66, 0x10, R70 ;  /* 0x0000001042467825 */ /* 0x001fca00078e0046 */
[----:B------:R2:W-:Y:S02]  /*1c50*/  STG.E.128 desc[UR4][R70.64], R40 ;  /* 0x0000002846007986 */ /* 0x0005e4000c101d04 */
.L_x_4527:
[----:B------:R-:W-:Y:S05]  /*1c60*/  BSYNC B0 ;  /* 0x0000000000007941 */ /* 0x000fea0003800000 */
.L_x_4526:
[----:B012---:R-:W0:Y:S02]  /*1c70*/  LDC.64 R40, c[0x0][0x210] ;  /* 0x00008400ff287b82 */ /* 0x007e240000000a00 */
[----:B0-----:R-:W-:-:S04]  /*1c80*/  LEA R45, R40, R45, 0x2 ;  /* 0x0000002d282d7211 */ /* 0x001fc800078e10ff */
[----:B------:R-:W-:-:S13]  /*1c90*/  ISETP.GE.AND P0, PT, R45, R41, PT ;  /* 0x000000292d00720c */ /* 0x000fda0003f06270 */
[----:B------:R-:W-:Y:S05]  /*1ca0*/  @!P0 BRA `(.L_x_4528) ;  /* 0xffffffe8006c8947 */ /* 0x000fea000383ffff */
[----:B------:R-:W-:Y:S05]  /*1cb0*/  EXIT ;  /* 0x000000000000794d */ /* 0x000fea0003800000 */
.L_x_4523:
        /* <DEDUP_REMOVED lines=8> */
.L_x_4530:
[----:B------:R-:W-:Y:S05]  /*1d40*/  BSYNC B0 ;  /* 0x0000000000007941 */ /* 0x000fea0003800000 */
.L_x_4529:
        /* <DEDUP_REMOVED lines=9> */
.L_x_4531:
[----:B------:R-:W-:Y:S01]  /*1de0*/  HFMA2.MMA R68, -RZ, RZ, 0, 2.384185791015625e-07 ;  /* 0x00000004ff447435 */ /* 0x000fe200000001ff */
[----:B------:R-:W-:-:S05]  /*1df0*/  MOV R41, R77 ;  /* 0x0000004d00297202 */ /* 0x000fca0000000f00 */
[----:B------:R-:W-:-:S05]  /*1e00*/  FADD.FTZ R72, R70, R41 ;  /* 0x0000002946487221 */ /* 0x000fca0000010000 */
[----:B------:R-:W-:-:S07]  /*1e10*/  MOV R76, R72 ;  /* 0x00000048004c7202 */ /* 0x000fce0000000f00 */
[----:B------:R-:W-:Y:S05]  /*1e20*/  WARPSYNC.COLLECTIVE R42, `(.L_x_4532) ;  /* 0x000000002a087348 */ /* 0x000fea0003c00000 */
[----:B------:R0:W1:Y:S02]  /*1e30*/  SHFL.BFLY P5, R77, R76, R68, R43 ;  /* 0x0c0000444c4d7389 */ /* 0x00006400000a002b */
[----:B01----:R-:W-:Y:S01]  /*1e40*/  ENDCOLLECTIVE ;  /* 0x000000000000791b */ /* 0x003fe20003800000 */
.L_x_4532:
        /* <DEDUP_REMOVED lines=8> */
.L_x_4533:
[----:B------:R-:W-:Y:S01]  /*1ed0*/  HFMA2.MMA R68, -RZ, RZ, 0, 9.5367431640625e-07 ;  /* 0x00000010ff447435 */ /* 0x000fe200000001ff */
[----:B------:R-:W-:-:S05]  /*1ee0*/  MOV R40, R77 ;  /* 0x0000004d00287202 */ /* 0x000fca0000000f00 */
[----:B------:R-:W-:-:S05]  /*1ef0*/  FADD.FTZ R74, R73, R40 ;  /* 0x00000028494a7221 */ /* 0x000fca0000010000 */
[----:B------:R-:W-:-:S07]  /*1f00*/  MOV R76, R74 ;  /* 0x0000004a004c7202 */ /* 0x000fce0000000f00 */
[----:B------:R-:W-:Y:S05]  /*1f10*/  WARPSYNC.COLLECTIVE R42, `(.L_x_4534) ;  /* 0x000000002a087348 */ /* 0x000fea0003c00000 */
[----:B------:R0:W1:Y:S02]  /*1f20*/  SHFL.BFLY P5, R77, R76, R68, R43 ;  /* 0x0c0000444c4d7389 */ /* 0x00006400000a002b */
[----:B01----:R-:W-:Y:S01]  /*1f30*/  ENDCOLLECTIVE ;  /* 0x000000000000791b */ /* 0x003fe20003800000 */
.L_x_4534:
        /* <DEDUP_REMOVED lines=43> */
.L_x_4535:
[----:B------:R-:W-:Y:S01]  /*21f0*/  HFMA2.MMA R68, -RZ, RZ, 0, 1.1920928955078125e-07 ;  /* 0x00000002ff447435 */ /* 0x000fe200000001ff */
[----:B------:R-:W-:-:S05]  /*2200*/  MOV R73, R77 ;  /* 0x0000004d00497202 */ /* 0x000fca0000000f00 */
[----:B------:R-:W-:-:S05]  /*2210*/  FADD.FTZ R73, R40, R73 ;  /* 0x0000004928497221 */ /* 0x000fca0000010000 */
[----:B------:R-:W-:-:S07]  /*2220*/  MOV R76, R73 ;  /* 0x00000049004c7202 */ /* 0x000fce0000000f00 */
[----:B------:R-:W-:Y:S05]  /*2230*/  WARPSYNC.COLLECTIVE R42, `(.L_x_4536) ;  /* 0x000000002a087348 */ /* 0x000fea0003c00000 */
[----:B------:R0:W1:Y:S02]  /*2240*/  SHFL.BFLY P5, R77, R76, R68, R43 ;  /* 0x0c0000444c4d7389 */ /* 0x00006400000a002b */
[----:B01----:R-:W-:Y:S01]  /*2250*/  ENDCOLLECTIVE ;  /* 0x000000000000791b */ /* 0x003fe20003800000 */
.L_x_4536:
[----:B------:R-:W-:Y:S01]  /*2260*/  HFMA2.MMA R68, -RZ, RZ, 0, 2.384185791015625e-07 ;  /* 0x00000004ff447435 */ /* 0x000fe200000001ff */
[----:B------:R-:W-:-:S05]  /*2270*/  MOV R70, R77 ;  /* 0x0000004d00467202 */ /* 0x000fca0000000f00 */
[----:B------:R-:W-:-:S05]  /*2280*/  FADD.FTZ R70, R73, R70 ;  /* 0x0000004649467221 */ /* 0x000fca0000010000 */
[----:B------:R-:W-:-:S07]  /*2290*/  MOV R76, R70 ;  /* 0x00000046004c7202 */ /* 0x000fce0000000f00 */
[----:B------:R-:W-:Y:S05]  /*22a0*/  WARPSYNC.COLLECTIVE R42, `(.L_x_4537) ;  /* 0x000000002a087348 */ /* 0x000fea0003c00000 */
[----:B------:R0:W1:Y:S02]  /*22b0*/  SHFL.BFLY P5, R77, R76, R68, R43 ;  /* 0x0c0000444c4d7389 */ /* 0x00006400000a002b */
[----:B01----:R-:W-:Y:S01]  /*22c0*/  ENDCOLLECTIVE ;  /* 0x000000000000791b */ /* 0x003fe20003800000 */
.L_x_4537:
[----:B------:R-:W-:Y:S01]  /*22d0*/  HFMA2.MMA R68, -RZ, RZ, 0, 4.76837158203125e-07 ;  /* 0x00000008ff447435 */ /* 0x000fe200000001ff */
[----:B------:R-:W-:-:S05]  /*22e0*/  MOV R75, R77 ;  /* 0x0000004d004b7202 */ /* 0x000fca0000000f00 */
[----:B------:R-:W-:-:S05]  /*22f0*/  FADD.FTZ R75, R70, R75 ;  /* 0x0000004b464b7221 */ /* 0x000fca0000010000 */
[----:B------:R-:W-:-:S07]  /*2300*/  MOV R76, R75 ;  /* 0x0000004b004c7202 */ /* 0x000fce0000000f00 */
[----:B------:R-:W-:Y:S05]  /*2310*/  WARPSYNC.COLLECTIVE R42, `(.L_x_4538) ;  /* 0x000000002a087348 */ /* 0x000fea0003c00000 */
[----:B------:R0:W1:Y:S02]  /*2320*/  SHFL.BFLY P5, R77, R76, R68, R43 ;  /* 0x0c0000444c4d7389 */ /* 0x00006400000a002b */
[----:B01----:R-:W-:Y:S01]  /*2330*/  ENDCOLLECTIVE ;  /* 0x000000000000791b */ /* 0x003fe20003800000 */
.L_x_4538:
[----:B------:R-:W-:Y:S01]  /*2340*/  HFMA2.MMA R68, -RZ, RZ, 0, 9.5367431640625e-07 ;  /* 0x00000010ff447435 */ /* 0x000fe200000001ff */
[----:B------:R-:W-:-:S05]  /*2350*/  MOV R72, R77 ;  /* 0x0000004d00487202 */ /* 0x000fca0000000f00 */
[----:B------:R-:W-:-:S05]  /*2360*/  FADD.FTZ R72, R75, R72 ;  /* 0x000000484b487221 */ /* 0x000fca0000010000 */
[----:B------:R-:W-:-:S07]  /*2370*/  MOV R76, R72 ;  /* 0x00000048004c7202 */ /* 0x000fce0000000f00 */
[----:B------:R-:W-:Y:S05]  /*2380*/  WARPSYNC.COLLECTIVE R42, `(.L_x_4539) ;  /* 0x000000002a087348 */ /* 0x000fea0003c00000 */
[----:B------:R0:W1:Y:S02]  /*2390*/  SHFL.BFLY P5, R77, R76, R68, R43 ;  /* 0x0c0000444c4d7389 */ /* 0x00006400000a002b */
[----:B01----:R-:W-:Y:S01]  /*23a0*/  ENDCOLLECTIVE ;  /* 0x000000000000791b */ /* 0x003fe20003800000 */
.L_x_4539:
[----:B------:R-:W-:Y:S05]  /*23b0*/  BRA `(.L_x_4540) ;  /* 0xfffffff000e47947 */ /* 0x000fea000383ffff */
.L_x_4541:
        /* <DEDUP_REMOVED lines=12> */
.L_x_14216:


//--------------------- .text._ZN10layer_norm31ln_parallel_residual_fwd_kernelINS_13Kernel_traitsI13__nv_bfloat16S2_fS2_fjLj512ELj1ELj4ELj1ELj16ENS_18Kernel_traits_baseILj512ES2_S2_fS2_fjLj128EEEEELb0ELb1ELb1EEEvNS_9FwdParamsE --------------------------
	.section	.text._ZN10layer_norm31ln_parallel_residual_fwd_kernelINS_13Kernel_traitsI13__nv_bfloat16S2_fS2_fjLj512ELj1ELj4ELj1ELj16ENS_18Kernel_traits_baseILj512ES2_S2_fS2_fjLj128EEEEELb0ELb1ELb1EEEvNS_9FwdParamsE,"ax",@progbits
	.align	128
        .global         _ZN10layer_norm31ln_parallel_residual_fwd_kernelINS_13Kernel_traitsI13__nv_bfloat16S2_fS2_fjLj512ELj1ELj4ELj1ELj16ENS_18Kernel_traits_baseILj512ES2_S2_fS2_fjLj128EEEEELb0ELb1ELb1EEEvNS_9FwdParamsE
        .type           _ZN10layer_norm31ln_parallel_residual_fwd_kernelINS_13Kernel_traitsI13__nv_bfloat16S2_fS2_fjLj512ELj1ELj4ELj1ELj16ENS_18Kernel_traits_baseILj512ES2_S2_fS2_fjLj128EEEEELb0ELb1ELb1EEEvNS_9FwdParamsE,@function
        .size           _ZN10layer_norm31ln_parallel_residual_fwd_kernelINS_13Kernel_traitsI13__nv_bfloat16S2_fS2_fjLj512ELj1ELj4ELj1ELj16ENS_18Kernel_traits_baseILj512ES2_S2_fS2_fjLj128EEEEELb0ELb1ELb1EEEvNS_9FwdParamsE,(.L_x_14217 - _ZN10layer_norm31ln_parallel_residual_fwd_kernelINS_13Kernel_traitsI13__nv_bfloat16S2_fS2_fjLj512ELj1ELj4ELj1ELj16ENS_18Kernel_traits_baseILj512ES2_S2_fS2_fjLj128EEEEELb0ELb1ELb1EEEvNS_9FwdParamsE)
        .other          _ZN10layer_norm31ln_parallel_residual_fwd_kernelINS_13Kernel_traitsI13__nv_bfloat16S2_fS2_fjLj512ELj1ELj4ELj1ELj16ENS_18Kernel_traits_baseILj512ES2_S2_fS2_fjLj128EEEEELb0ELb1ELb1EEEvNS_9FwdParamsE,@"STO_CUDA_ENTRY STV_DEFAULT"
_ZN10layer_norm31ln_parallel_residual_fwd_kernelINS_13Kernel_traitsI13__nv_bfloat16S2_fS2_fjLj512ELj1ELj4ELj1ELj16ENS_18Kernel_traits_baseILj512ES2_S2_fS2_fjLj128EEEEELb0ELb1ELb1EEEvNS_9FwdParamsE:
.text._ZN10layer_norm31ln_parallel_residual_fwd_kernelINS_13Kernel_traitsI13__nv_bfloat16S2_fS2_fjLj512ELj1ELj4ELj1ELj16ENS_18Kernel_traits_baseILj512ES2_S2_fS2_fjLj128EEEEELb0ELb1ELb1EEEvNS_9FwdParamsE:
[----:B------:R-:W-:Y:S01]  /*0000*/  LDC R1, c[0x0][0x28] ;  /* 0x00000a00ff017b82 */ /* 0x000fe20000000800 */
[----:B------:R-:W0:Y:S01]  /*0010*/  S2R R21, SR_TID.X ;  /* 0x0000000000157919 */ /* 0x000e220000002100 */
[----:B------:R-:W-:Y:S01]  /*0020*/  ULDC.64 UR4, c[0x0][0x2c8] ;  /* 0x0000b20000047ab9 */ /* 0x000fe20000000a00 */
[----:B------:R-:W-:Y:S01]  /*0030*/  ULDC UR8, c[0x0][0x214] ;  /* 0x0000850000087ab9 */ /* 0x000fe20000000800 */
[----:B------:R-:W-:Y:S01]  /*0040*/  ISETP.NE.U32.AND P0, PT, RZ, UR4, PT ;  /* 0x00000004ff007c0c */ /* 0x000fe2000bf05070 */
[----:B------:R-:W1:Y:S01]  /*0050*/  S2R R8, SR_CTAID.X ;  /* 0x0000000000087919 */ /* 0x000e620000002500 */
[----:B------:R-:W-:Y:S02]  /*0060*/  ULDC.64 UR6, c[0x0][0x260] ;  /* 0x0000980000067ab9 */ /* 0x000fe40000000a00 */
[----:B------:R-:W-:Y:S02]  /*0070*/  ISETP.NE.AND.EX P0, PT, RZ, UR5, PT, P0 ;  /* 0x00000005ff007c0c */ /* 0x000fe4000bf05300 */
[----:B0-----:R-:W-:-:S04]  /*0080*/  SHF.L.U32 R0, R21, 0x4, RZ ;  /* 0x0000000415007819 */ /* 0x001fc800000006ff */
[----:B------:R-:W-:-:S04]  /*0090*/  LOP3.LUT R0, R0, 0x1f0, RZ, 0xc0, !PT ;  /* 0x000001f000007812 */ /* 0x000fc800078ec0ff */
[----:B------:R-:W-:Y:S02]  /*00a0*/  IADD3 R2, P1, R0, UR4, RZ ;  /* 0x0000000400027c10 */ /* 0x000fe4000ff3e0ff */
[----:B------:R-:W-:Y:S02]  /*00b0*/  SHF.R.U32.HI R45, RZ, 0x5, R21 ;  /* 0x00000005ff2d7819 */ /* 0x000fe40000011615 */
[----:B------:R-:W-:Y:S01]  /*00c0*/  IADD3.X R3, RZ, UR5, RZ, P1, !PT ;  /* 0x00000005ff037c10 */ /* 0x000fe20008ffe4ff */
[----:B------:R-:W-:Y:S01]  /*00d0*/  ULDC.64 UR4, c[0x0][0x208] ;  /* 0x0000820000047ab9 */ /* 0x000fe20000000a00 */
[----:B-1----:R-:W-:-:S03]  /*00e0*/  LEA R45, R8, R45, 0x2 ;  /* 0x0000002d082d7211 */ /* 0x002fc600078e10ff */
[----:B------:R0:W5:Y:S01]  /*00f0*/  @P0 LDG.E.128 R4, desc[UR4][R2.64] ;  /* 0x0000000402040981 */ /* 0x000162000c1e1d00 */
[----:B------:R-:W-:Y:S02]  /*0100*/  ISETP.GE.AND P1, PT, R45, UR8, PT ;  /* 0x000000082d007c0c */ /* 0x000fe4000bf26270 */
[----:B------:R-:W-:Y:S01]  /*0110*/  IADD3 R16, P2, R0, UR6, RZ ;  /* 0x0000000600107c10 */ /* 0x000fe2000ff5e0ff */
[----:B------:R0:W5:Y:S03]  /*0120*/  @P0 LDG.E.128 R8, desc[UR4][R2.64+0x200] ;  /* 0x0002000402080981 */ /* 0x000166000c1e1d00 */
[----:B------:R-:W-:-:S07]  /*0130*/  IADD3.X R17, RZ, UR7, RZ, P2, !PT ;  /* 0x00000007ff117c10 */ /* 0x000fce00097fe4ff */
[----:B0-----:R-:W-:Y:S05]  /*0140*/  @P1 EXIT ;  /* 0x000000000000194d */ /* 0x001fea0003800000 */
[----:B------:R-:W2:Y:S04]  /*0150*/  LDG.E.128 R48, desc[UR4][R16.64+0x200] ;  /* 0x0002000410307981 */ /* 0x000ea8000c1e1d00 */
[----:B------:R-:W3:Y:S01]  /*0160*/  LDG.E.128 R12, desc[UR4][R16.64] ;  /* 0x00000004100c7981 */ /* 0x000ee2000c1e1d00 */
[----:B-----5:R-:W-:Y:S02]  /*0170*/  @!P0 CS2R R4, SRZ ;  /* 0x0000000000048805 */ /* 0x020fe4000001ff00 */
[----:B------:R-:W-:Y:S02]  /*0180*/  @!P0 CS2R R6, SRZ ;  /* 0x0000000000068805 */ /* 0x000fe4000001ff00 */
[----:B------:R-:W-:Y:S02]  /*0190*/  @!P0 CS2R R8, SRZ ;  /* 0x0000000000088805 */ /* 0x000fe4000001ff00 */
[----:B------:R-:W-:Y:S01]  /*01a0*/  @!P0 CS2R R10, SRZ ;  /* 0x00000000000a8805 */ /* 0x000fe2000001ff00 */
[----:B------:R-:W-:Y:S01]  /*01b0*/  ULDC.64 UR6, c[0x0][0x228] ;  /* 0x00008a0000067ab9 */ /* 0x000fe20000000a00 */
        /* <DEDUP_REMOVED lines=12> */
[----:B------:R-:W-:Y:S01]  /*0280*/  PRMT R44, R11, 0x7632, R44 ;  /* 0x000076320b2c7816 */ /* 0x000fe2000000002c */
[----:B------:R-:W-:Y:S01]  /*0290*/  BSSY B0, `(.L_x_4542) ;  /* 0x000017b000007945 */ /* 0x000fe20003800000 */
[----:B------:R-:W-:Y:S02]  /*02a0*/  SHF.L.U32 R0, R4, 0x10, RZ ;  /* 0x0000001004007819 */ /* 0x000fe400000006ff */
[----:B------:R-:W-:Y:S02]  /*02b0*/  SHF.L.U32 R2, R5, 0x10, RZ ;  /* 0x0000001005027819 */ /* 0x000fe400000006ff */
[----:B------:R-:W-:Y:S01]  /*02c0*/  ISETP.NE.U32.AND P0, PT, RZ, UR6, PT ;  /* 0x00000006ff007c0c */ /* 0x000fe2000bf05070 */
[----:B------:R-:W-:Y:S01]  /*02d0*/  ULDC.U8 UR6, c[0x0][0x2a0] ;  /* 0x0000a80000067ab9 */ /* 0x000fe20000000000 */
[----:B------:R-:W-:-:S02]  /*02e0*/  SHF.L.U32 R3, R6, 0x10, RZ ;  /* 0x0000001006037819 */ /* 0x000fc400000006ff */
[----:B------:R-:W-:Y:S02]  /*02f0*/  SHF.L.U32 R4, R7, 0x10, RZ ;  /* 0x0000001007047819 */ /* 0x000fe400000006ff */
[----:B------:R-:W-:Y:S02]  /*0300*/  SHF.L.U32 R5, R8, 0x10, RZ ;  /* 0x0000001008057819 */ /* 0x000fe400000006ff */
[----:B------:R-:W-:Y:S02]  /*0310*/  SHF.L.U32 R6, R9, 0x10, RZ ;  /* 0x0000001009067819 */ /* 0x000fe400000006ff */
[----:B------:R-:W-:Y:S02]  /*0320*/  SHF.L.U32 R7, R10, 0x10, RZ ;  /* 0x000000100a077819 */ /* 0x000fe400000006ff */
[----:B------:R-:W-:Y:S02]  /*0330*/  SHF.L.U32 R8, R11, 0x10, RZ ;  /* 0x000000100b087819 */ /* 0x000fe400000006ff */
[----:B------:R-:W-:-:S02]  /*0340*/  ISETP.NE.AND P3, PT, RZ, UR6, PT ;  /* 0x00000006ff007c0c */ /* 0x000fc4000bf65270 */
        /* <DEDUP_REMOVED lines=8> */
[----:B------:R-:W-:Y:S01]  /*03d0*/  ISETP.NE.AND.EX P0, PT, RZ, UR7, PT, P0 ;  /* 0x00000007ff007c0c */ /* 0x000fe2000bf05300 */
[----:B------:R-:W-:Y:S01]  /*03e0*/  ULDC UR7, c[0x0][0x218] ;  /* 0x0000860000077ab9 */ /* 0x000fe20000000800 */
[C---:B--2---:R-:W-:Y:S02]  /*03f0*/  PRMT R56, R50.reuse, 0x7632, R56 ;  /* 0x0000763232387816 */ /* 0x044fe40000000038 */
[----:B------:R-:W-:Y:S02]  /*0400*/  SHF.L.U32 R57, R50, 0x10, RZ ;  /* 0x0000001032397819 */ /* 0x000fe400000006ff */
[----:B---3--:R-:W-:-:S02]  /*0410*/  PRMT R65, R13, 0x7632, R65 ;  /* 0x000076320d417816 */ /* 0x008fc40000000041 */
        /* <DEDUP_REMOVED lines=21> */
.L_x_4576:
[----:B0-----:R-:W0:Y:S01]  /*0570*/  S2R R67, SR_TID.X ;  /* 0x0000000000437919 */ /* 0x001e220000002100 */
        /* <DEDUP_REMOVED lines=14> */
[----:B-----5:R-:W5:Y:S04]  /*0660*/  @P1 LDG.E.128 R20, desc[UR4][R30.64] ;  /* 0x000000041e141981 */ /* 0x020f68000c1e1d00 */
[----:B------:R-:W5:Y:S01]  /*0670*/  @P1 LDG.E.128 R16, desc[UR4][R30.64+0x10] ;  /* 0x000010041e101981 */ /* 0x000f62000c1e1d00 */
[----:B------:R-:W-:-:S03]  /*0680*/  ISETP.NE.U32.AND P2, PT, RZ, UR16, PT ;  /* 0x00000010ff007c0c */ /* 0x000fc6000bf45070 */
[----:B------:R0:W5:Y:S01]  /*0690*/  @P0 LDG.E.128 R24, desc[UR4][R28.64] ;  /* 0x000000041c180981 */ /* 0x000162000c1e1d00 */
[----:B------:R-:W-:Y:S02]  /*06a0*/  ISETP.NE.AND.EX P2, PT, RZ, UR17, PT, P2 ;  /* 0x00000011ff007c0c */ /* 0x000fe4000bf45320 */
[C---:B--2---:R-:W-:Y:S02]  /*06b0*/  PRMT R32, R12.reuse, 0x7632, R32 ;  /* 0x000076320c207816 */ /* 0x044fe40000000020 */
[----:B0-----:R-:W-:-:S09]  /*06c0*/  SHF.L.U32 R28, R12, 0x10, RZ ;  /* 0x000000100c1c7819 */ /* 0x001fd200000006ff */
[----:B------:R-:W-:Y:S05]  /*06d0*/  @P2 BRA `(.L_x_4543) ;  /* 0x00000000000c2947 */ /* 0x000fea0003800000 */
[----:B------:R-:W-:Y:S05]  /*06e0*/  @!P1 BRA `(.L_x_4544) ;  /* 0x0000000000149947 */ /* 0x000fea0003800000 */
[----:B-----5:R-:W-:Y:S01]  /*06f0*/  FADD.FTZ R28, R20, R28 ;  /* 0x0000001c141c7221 */ /* 0x020fe20000010000 */
[----:B------:R-:W-:Y:S06]  /*0700*/  BRA `(.L_x_4544) ;  /* 0x00000000000c7947 */ /* 0x000fec0003800000 */
.L_x_4543:
[----:B-----5:R-:W-:-:S05]  /*0710*/  SHF.L.U32 R29, R24, 0x10, RZ ;  /* 0x00000010181d7819 */ /* 0x020fca00000006ff */
[----:B------:R-:W-:-:S04]  /*0720*/  FADD.FTZ R28, R28, R29 ;  /* 0x0000001d1c1c7221 */ /* 0x000fc80000010000 */
[----:B------:R-:W-:-:S07]  /*0730*/  @P1 FADD.FTZ R28, R20, R28 ;  /* 0x0000001c141c1221 */ /* 0x000fce0000010000 */
.L_x_4544:
[----:B------:R-:W-:Y:S01]  /*0740*/  SHF.L.U32 R29, R32, 0x10, RZ ;  /* 0x00000010201d7819 */ /* 0x000fe200000006ff */
[----:B------:R-:W-:Y:S06]  /*0750*/  @P2 BRA `(.L_x_4545) ;  /* 0x00000000000c2947 */ /* 0x000fec0003800000 */
[----:B------:R-:W-:Y:S05]  /*0760*/  @!P1 BRA `(.L_x_4546) ;  /* 0x0000000000189947 */ /* 0x000fea0003800000 */
[----:B-----5:R-:W-:Y:S01]  /*0770*/  FADD.FTZ R29, R21, R29 ;  /* 0x0000001d151d7221 */ /* 0x020fe20000010000 */
[----:B------:R-:W-:Y:S06]  /*0780*/  BRA `(.L_x_4546) ;  /* 0x0000000000107947 */ /* 0x000fec0003800000 */
.L_x_4545:
[----:B-----5:R-:W-:-:S04]  /*0790*/  PRMT R12, R24, 0x7632, R12 ;  /* 0x00007632180c7816 */ /* 0x020fc8000000000c */
[----:B------:R-:W-:-:S05]  /*07a0*/  SHF.L.U32 R12, R12, 0x10, RZ ;  /* 0x000000100c0c7819 */ /* 0x000fca00000006ff */
[----:B------:R-:W-:-:S04]  /*07b0*/  FADD.FTZ R29, R29, R12 ;  /* 0x0000000c1d1d7221 */ /* 0x000fc80000010000 */
[----:B------:R-:W-:-:S07]  /*07c0*/  @P1 FADD.FTZ R29, R21, R29 ;  /* 0x0000001d151d1221 */ /* 0x000fce0000010000 */
.L_x_4546:
[C---:B------:R-:W-:Y:S02]  /*07d0*/  PRMT R31, R13.reuse, 0x7632, R31 ;  /* 0x000076320d1f7816 */ /* 0x040fe4000000001f */
[----:B------:R-:W-:Y:S01]  /*07e0*/  SHF.L.U32 R30, R13, 0x10, RZ ;  /* 0x000000100d1e7819 */ /* 0x000fe200000006ff */
[----:B------:R-:W-:Y:S06]  /*07f0*/  @P2 BRA `(.L_x_4547) ;  /* 0x00000000000c2947 */ /* 0x000fec0003800000 */
[----:B------:R-:W-:Y:S05]  /*0800*/  @!P1 BRA `(.L_x_4548) ;  /* 0x0000000000149947 */ /* 0x000fea0003800000 */
[----:B-----5:R-:W-:Y:S01]  /*0810*/  FADD.FTZ R30, R22, R30 ;  /* 0x0000001e161e7221 */ /* 0x020fe20000010000 */
[----:B------:R-:W-:Y:S06]  /*0820*/  BRA `(.L_x_4548) ;  /* 0x00000000000c7947 */ /* 0x000fec0003800000 */
.L_x_4547:
[----:B-----5:R-:W-:-:S05]  /*0830*/  SHF.L.U32 R13, R25, 0x10, RZ ;  /* 0x00000010190d7819 */ /* 0x020fca00000006ff */
[----:B------:R-:W-:-:S04]  /*0840*/  FADD.FTZ R30, R30, R13 ;  /* 0x0000000d1e1e7221 */ /* 0x000fc80000010000 */
[----:B------:R-:W-:-:S07]  /*0850*/  @P1 FADD.FTZ R30, R22, R30 ;  /* 0x0000001e161e1221 */ /* 0x000fce0000010000 */
.L_x_4548:
[----:B------:R-:W-:Y:S01]  /*0860*/  SHF.L.U32 R31, R31, 0x10, RZ ;  /* 0x000000101f1f7819 */ /* 0x000fe200000006ff */
[----:B------:R-:W-:Y:S06]  /*0870*/  @P2 BRA `(.L_x_4549) ;  /* 0x00000000000c2947 */ /* 0x000fec0003800000 */
[----:B------:R-:W-:Y:S05]  /*0880*/  @!P1 BRA `(.L_x_4550) ;  /* 0x0000000000189947 */ /* 0x000fea0003800000 */
[----:B-----5:R-:W-:Y:S01]  /*0890*/  FADD.FTZ R31, R23, R31 ;  /* 0x0000001f171f7221 */ /* 0x020fe20000010000 */
[----:B------:R-:W-:Y:S06]  /*08a0*/  BRA `(.L_x_4550) ;  /* 0x0000000000107947 */ /* 0x000fec0003800000 */
.L_x_4549:
[----:B-----5:R-:W-:-:S04]  /*08b0*/  PRMT R12, R25, 0x7632, R12 ;  /* 0x00007632190c7816 */ /* 0x020fc8000000000c */
[----:B------:R-:W-:-:S05]  /*08c0*/  SHF.L.U32 R12, R12, 0x10, RZ ;  /* 0x000000100c0c7819 */ /* 0x000fca00000006ff */
[----:B------:R-:W-:-:S04]  /*08d0*/  FADD.FTZ R31, R31, R12 ;  /* 0x0000000c1f1f7221 */ /* 0x000fc80000010000 */
[----:B------:R-:W-:-:S07]  /*08e0*/  @P1 FADD.FTZ R31, R23, R31 ;  /* 0x0000001f171f1221 */ /* 0x000fce0000010000 */
.L_x_4550:
[C---:B------:R-:W-:Y:S02]  /*08f0*/  PRMT R33, R14.reuse, 0x7632, R33 ;  /* 0x000076320e217816 */ /* 0x040fe40000000021 */
[----:B------:R-:W-:Y:S01]  /*0900*/  SHF.L.U32 R32, R14, 0x10, RZ ;  /* 0x000000100e207819 */ /* 0x000fe200000006ff */
[----:B------:R-:W-:Y:S06]  /*0910*/  @P2 BRA `(.L_x_4551) ;  /* 0x00000000000c2947 */ /* 0x000fec0003800000 */
[----:B------:R-:W-:Y:S05]  /*0920*/  @!P1 BRA `(.L_x_4552) ;  /* 0x0000000000149947 */ /* 0x000fea0003800000 */
[----:B-----5:R-:W-:Y:S01]  /*0930*/  FADD.FTZ R32, R16, R32 ;  /* 0x0000002010207221 */ /* 0x020fe20000010000 */
[----:B------:R-:W-:Y:S06]  /*0940*/  BRA `(.L_x_4552) ;  /* 0x00000000000c7947 */ /* 0x000fec0003800000 */
.L_x_4551:
[----:B-----5:R-:W-:-:S05]  /*0950*/  SHF.L.U32 R13, R26, 0x10, RZ ;  /* 0x000000101a0d7819 */ /* 0x020fca00000006ff */
[----:B------:R-:W-:-:S04]  /*0960*/  FADD.FTZ R32, R32, R13 ;  /* 0x0000000d20207221 */ /* 0x000fc80000010000 */
[----:B------:R-:W-:-:S07]  /*0970*/  @P1 FADD.FTZ R32, R16, R32 ;  /* 0x0000002010201221 */ /* 0x000fce0000010000 */
.L_x_4552:
[----:B------:R-:W-:Y:S01]  /*0980*/  SHF.L.U32 R33, R33, 0x10, RZ ;  /* 0x0000001021217819 */ /* 0x000fe200000006ff */
[----:B------:R-:W-:Y:S06]  /*0990*/  @P2 BRA `(.L_x_4553) ;  /* 0x00000000000c2947 */ /* 0x000fec0003800000 */
[----:B------:R-:W-:Y:S05]  /*09a0*/  @!P1 BRA `(.L_x_4554) ;  /* 0x0000000000189947 */ /* 0x000fea0003800000 */
[----:B-----5:R-:W-:Y:S01]  /*09b0*/  FADD.FTZ R33, R17, R33 ;  /* 0x0000002111217221 */ /* 0x020fe20000010000 */
[----:B------:R-:W-:Y:S06]  /*09c0*/  BRA `(.L_x_4554) ;  /* 0x0000000000107947 */ /* 0x000fec0003800000 */
.L_x_4553:
[----:B-----5:R-:W-:-:S04]  /*09d0*/  PRMT R12, R26, 0x7632, R12 ;  /* 0x000076321a0c7816 */ /* 0x020fc8000000000c */
[----:B------:R-:W-:-:S05]  /*09e0*/  SHF.L.U32 R12, R12, 0x10, RZ ;  /* 0x000000100c0c7819 */ /* 0x000fca00000006ff */
[----:B------:R-:W-:-:S04]  /*09f0*/  FADD.FTZ R33, R33, R12 ;  /* 0x0000000c21217221 */ /* 0x000fc80000010000 */
[----:B------:R-:W-:-:S07]  /*0a00*/  @P1 FADD.FTZ R33, R17, R33 ;  /* 0x0000002111211221 */ /* 0x000fce0000010000 */
.L_x_4554:
[C---:B------:R-:W-:Y:S02]  /*0a10*/  PRMT R35, R15.reuse, 0x7632, R35 ;  /* 0x000076320f237816 */ /* 0x040fe40000000023 */
[----:B------:R-:W-:Y:S01]  /*0a20*/  SHF.L.U32 R34, R15, 0x10, RZ ;  /* 0x000000100f227819 */ /* 0x000fe200000006ff */
[----:B------:R-:W-:Y:S06]  /*0a30*/  @P2 BRA `(.L_x_4555) ;  /* 0x00000000000c2947 */ /* 0x000fec0003800000 */
[----:B------:R-:W-:Y:S05]  /*0a40*/  @!P1 BRA `(.L_x_4556) ;  /* 0x0000000000149947 */ /* 0x000fea0003800000 */
[----:B-----5:R-:W-:Y:S01]  /*0a50*/  FADD.FTZ R34, R18, R34 ;  /* 0x0000002212227221 */ /* 0x020fe20000010000 */
[----:B------:R-:W-:Y:S06]  /*0a60*/  BRA `(.L_x_4556) ;  /* 0x00000000000c7947 */ /* 0x000fec0003800000 */
.L_x_4555:
[----:B-----5:R-:W-:-:S05]  /*0a70*/  SHF.L.U32 R13, R27, 0x10, RZ ;  /* 0x000000101b0d7819 */ /* 0x020fca00000006ff */
[----:B------:R-:W-:-:S04]  /*0a80*/  FADD.FTZ R34, R34, R13 ;  /* 0x0000000d22227221 */ /* 0x000fc80000010000 */
[----:B------:R-:W-:-:S07]  /*0a90*/  @P1 FADD.FTZ R34, R18, R34 ;  /* 0x0000002212221221 */ /* 0x000fce0000010000 */
.L_x_4556:
[----:B------:R-:W-:Y:S01]  /*0aa0*/  SHF.L.U32 R35, R35, 0x10, RZ ;  /* 0x0000001023237819 */ /* 0x000fe200000006ff */
[----:B------:R-:W-:Y:S06]  /*0ab0*/  @P2 BRA `(.L_x_4557) ;  /* 0x00000000000c2947 */ /* 0x000fec0003800000 */
[----:B------:R-:W-:Y:S05]  /*0ac0*/  @!P1 BRA `(.L_x_4558) ;  /* 0x0000000000189947 */ /* 0x000fea0003800000 */
[----:B-----5:R-:W-:Y:S01]  /*0ad0*/  FADD.FTZ R35, R19, R35 ;  /* 0x0000002313237221 */ /* 0x020fe20000010000 */
[----:B------:R-:W-:Y:S06]  /*0ae0*/  BRA `(.L_x_4558) ;  /* 0x0000000000107947 */ /* 0x000fec0003800000 */
.L_x_4557:
[----:B-----5:R-:W-:-:S04]  /*0af0*/  PRMT R12, R27, 0x7632, R12 ;  /* 0x000076321b0c7816 */ /* 0x020fc8000000000c */
[----:B------:R-:W-:-:S05]  /*0b00*/  SHF.L.U32 R12, R12, 0x10, RZ ;  /* 0x000000100c0c7819 */ /* 0x000fca00000006ff */
[----:B------:R-:W-:-:S04]  /*0b10*/  FADD.FTZ R35, R35, R12 ;  /* 0x0000000c23237221 */ /* 0x000fc80000010000 */
[----:B------:R-:W-:-:S07]  /*0b20*/  @P1 FADD.FTZ R35, R19, R35 ;  /* 0x0000002313231221 */ /* 0x000fce0000010000 */
.L_x_4558:
[C---:B------:R-:W-:Y:S02]  /*0b30*/  IADD3 R47, R46.reuse, 0x20, RZ ;  /* 0x000000202e2f7810 */ /* 0x040fe40007ffe0ff */
[----:B------:R-:W-:-:S03]  /*0b40*/  LEA R12, P4, R46, UR10, 0x5 ;  /* 0x0000000a2e0c7c11 */ /* 0x000fc6000f8828ff */
[C---:B------:R-:W-:Y:S01]  /*0b50*/  IMAD.WIDE.U32 R36, R47.reuse, 0x10, R36 ;  /* 0x000000102f247825 */ /* 0x040fe200078e0024 */
[----:B------:R-:W-:Y:S02]  /*0b60*/  LEA.HI.X R13, R46, UR11, RZ, 0x5, P4 ;  /* 0x0000000b2e0d7c11 */ /* 0x000fe4000a0f2cff */
[----:B------:R-:W-:-:S03]  /*0b70*/  @P0 LEA R14, P4, R47, UR16, 0x4 ;  /* 0x000000102f0e0c11 */ /* 0x000fc6000f8820ff */
[----:B------:R-:W-:Y:S01]  /*0b80*/  STG.E.128 desc[UR4][R12.64], R28 ;  /* 0x0000001c0c007986 */ /* 0x000fe2000c101d04 */
[----:B------:R-:W-:-:S03]  /*0b90*/  @P0 LEA.HI.X R15, R47, UR17, RZ, 0x4, P4 ;  /* 0x000000112f0f0c11 */ /* 0x000fc6000a0f24ff */
[----:B------:R0:W-:Y:S04]  /*0ba0*/  STG.E.128 desc[UR4][R12.64+0x10], R32 ;  /* 0x000010200c007986 */ /* 0x0001e8000c101d04 */
[----:B------:R-:W2:Y:S04]  /*0bb0*/  LDG.E.128 R36, desc[UR4][R36.64] ;  /* 0x0000000424247981 */ /* 0x000ea8000c1e1d00 */
[----:B-----5:R-:W5:Y:S01]  /*0bc0*/  @P0 LDG.E.128 R24, desc[UR4][R14.64] ;  /* 0x000000040e180981 */ /* 0x020f62000c1e1d00 */
[----:B0-----:R-:W-:-:S04]  /*0bd0*/  @P1 LEA R12, P4, R47, UR8, 0x5 ;  /* 0x000000082f0c1c11 */ /* 0x001fc8000f8828ff */
[----:B------:R-:W-:-:S05]  /*0be0*/  @P1 LEA.HI.X R13, R47, UR9, RZ, 0x5, P4 ;  /* 0x000000092f0d1c11 */ /* 0x000fca000a0f2cff */
[----:B------:R-:W5:Y:S04]  /*0bf0*/  @P1 LDG.E.128 R20, desc[UR4][R12.64] ;  /* 0x000000040c141981 */ /* 0x000f68000c1e1d00 */
[----:B------:R0:W5:Y:S01]  /*0c00*/  @P1 LDG.E.128 R16, desc[UR4][R12.64+0x10] ;  /* 0x000010040c101981 */ /* 0x000162000c1e1d00 */
[C---:B--2---:R-:W-:Y:S02]  /*0c10*/  PRMT R48, R36.reuse, 0x7632, R48 ;  /* 0x0000763224307816 */ /* 0x044fe40000000030 */
[----:B0-----:R-:W-:Y:S01]  /*0c20*/  SHF.L.U32 R12, R36, 0x10, RZ ;  /* 0x00000010240c7819 */ /* 0x001fe200000006ff */
[----:B------:R-:W-:Y:S06]  /*0c30*/  @P2 BRA `(.L_x_4559) ;  /* 0x00000000000c2947 */ /* 0x000fec0003800000 */
[----:B------:R-:W-:Y:S05]  /*0c40*/  @!P1 BRA `(.L_x_4560) ;  /* 0x0000000000149947 */ /* 0x000fea0003800000 */
[----:B-----5:R-:W-:Y:S01]  /*0c50*/  FADD.FTZ R12, R20, R12 ;  /* 0x0000000c140c7221 */ /* 0x020fe20000010000 */
[----:B------:R-:W-:Y:S06]  /*0c60*/  BRA `(.L_x_4560) ;  /* 0x00000000000c7947 */ /* 0x000fec0003800000 */
.L_x_4559:
[----:B-----5:R-:W-:-:S05]  /*0c70*/  SHF.L.U32 R13, R24, 0x10, RZ ;  /* 0x00000010180d7819 */ /* 0x020fca00000006ff */
[----:B------:R-:W-:-:S04]  /*0c80*/  FADD.FTZ R12, R13, R12 ;  /* 0x0000000c0d0c7221 */ /* 0x000fc80000010000 */
[----:B------:R-:W-:-:S07]  /*0c90*/  @P1 FADD.FTZ R12, R20, R12 ;  /* 0x0000000c140c1221 */ /* 0x000fce0000010000 */
.L_x_4560:
[----:B------:R-:W-:Y:S01]  /*0ca0*/  SHF.L.U32 R13, R48, 0x10, RZ ;  /* 0x00000010300d7819 */ /* 0x000fe200000006ff */
[----:B------:R-:W-:Y:S06]  /*0cb0*/  @P2 BRA `(.L_x_4561) ;  /* 0x00000000000c2947 */ /* 0x000fec0003800000 */
[----:B------:R-:W-:Y:S05]  /*0cc0*/  @!P1 BRA `(.L_x_4562) ;  /* 0x0000000000189947 */ /* 0x000fea0003800000 */
[----:B-----5:R-:W-:Y:S01]  /*0cd0*/  FADD.FTZ R13, R21, R13 ;  /* 0x0000000d150d7221 */ /* 0x020fe20000010000 */
[----:B------:R-:W-:Y:S06]  /*0ce0*/  BRA `(.L_x_4562) ;  /* 0x0000000000107947 */ /* 0x000fec0003800000 */
.L_x_4561:
[----:B-----5:R-:W-:-:S04]  /*0cf0*/  PRMT R14, R24, 0x7632, R14 ;  /* 0x00007632180e7816 */ /* 0x020fc8000000000e */
[----:B------:R-:W-:-:S05]  /*0d00*/  SHF.L.U32 R14, R14, 0x10, RZ ;  /* 0x000000100e0e7819 */ /* 0x000fca00000006ff */
[----:B------:R-:W-:-:S04]  /*0d10*/  FADD.FTZ R13, R13, R14 ;  /* 0x0000000e0d0d7221 */ /* 0x000fc80000010000 */
[----:B------:R-:W-:-:S07]  /*0d20*/  @P1 FADD.FTZ R13, R21, R13 ;  /* 0x0000000d150d1221 */ /* 0x000fce0000010000 */
.L_x_4562:
[C---:B------:R-:W-:Y:S02]  /*0d30*/  PRMT R15, R37.reuse, 0x7632, R15 ;  /* 0x00007632250f7816 */ /* 0x040fe4000000000f */
[----:B------:R-:W-:Y:S01]  /*0d40*/  SHF.L.U32 R14, R37, 0x10, RZ ;  /* 0x00000010250e7819 */ /* 0x000fe200000006ff */
[----:B------:R-:W-:Y:S06]  /*0d50*/  @P2 BRA `(.L_x_4563) ;  /* 0x00000000000c2947 */ /* 0x000fec0003800000 */
[----:B------:R-:W-:Y:S05]  /*0d60*/  @!P1 BRA `(.L_x_4564) ;  /* 0x0000000000149947 */ /* 0x000fea0003800000 */
[----:B-----5:R-:W-:Y:S01]  /*0d70*/  FADD.FTZ R14, R22, R14 ;  /* 0x0000000e160e7221 */ /* 0x020fe20000010000 */
[----:B------:R-:W-:Y:S06]  /*0d80*/  BRA `(.L_x_4564) ;  /* 0x00000000000c7947 */ /* 0x000fec0003800000 */
.L_x_4563:
[----:B-----5:R-:W-:-:S05]  /*0d90*/  SHF.L.U32 R37, R25, 0x10, RZ ;  /* 0x0000001019257819 */ /* 0x020fca00000006ff */
[----:B------:R-:W-:-:S04]  /*0da0*/  FADD.FTZ R14, R37, R14 ;  /* 0x0000000e250e7221 */ /* 0x000fc80000010000 */
[----:B------:R-:W-:-:S07]  /*0db0*/  @P1 FADD.FTZ R14, R22, R14 ;  /* 0x0000000e160e1221 */ /* 0x000fce0000010000 */
.L_x_4564:
[----:B------:R-:W-:Y:S01]  /*0dc0*/  SHF.L.U32 R15, R15, 0x10, RZ ;  /* 0x000000100f0f7819 */ /* 0x000fe200000006ff */
[----:B------:R-:W-:Y:S06]  /*0dd0*/  @P2 BRA `(.L_x_4565) ;  /* 0x00000000000c2947 */ /* 0x000fec0003800000 */
[----:B------:R-:W-:Y:S05]  /*0de0*/  @!P1 BRA `(.L_x_4566) ;  /* 0x0000000000189947 */ /* 0x000fea0003800000 */
[----:B-----5:R-:W-:Y:S01]  /*0df0*/  FADD.FTZ R15, R23, R15 ;  /* 0x0000000f170f7221 */ /* 0x020fe20000010000 */
[----:B------:R-:W-:Y:S06]  /*0e00*/  BRA `(.L_x_4566) ;  /* 0x0000000000107947 */ /* 0x000fec0003800000 */
.L_x_4565:
[----:B-----5:R-:W-:-:S04]  /*0e10*/  PRMT R36, R25, 0x7632, R36 ;  /* 0x0000763219247816 */ /* 0x020fc80000000024 */
[----:B------:R-:W-:-:S05]  /*0e20*/  SHF.L.U32 R36, R36, 0x10, RZ ;  /* 0x0000001024247819 */ /* 0x000fca00000006ff */
[----:B------:R-:W-:-:S04]  /*0e30*/  FADD.FTZ R15, R15, R36 ;  /* 0x000000240f0f7221 */ /* 0x000fc80000010000 */
[----:B------:R-:W-:-:S07]  /*0e40*/  @P1 FADD.FTZ R15, R23, R15 ;  /* 0x0000000f170f1221 */ /* 0x000fce0000010000 */
.L_x_4566:
[C---:B------:R-:W-:Y:S02]  /*0e50*/  PRMT R37, R38.reuse, 0x7632, R37 ;  /* 0x0000763226257816 */ /* 0x040fe40000000025 */
[----:B------:R-:W-:Y:S01]  /*0e60*/  SHF.L.U32 R36, R38, 0x10, RZ ;  /* 0x0000001026247819 */ /* 0x000fe200000006ff */
[----:B------:R-:W-:Y:S06]  /*0e70*/  @P2 BRA `(.L_x_4567) ;  /* 0x00000000000c2947 */ /* 0x000fec0003800000 */
[----:B------:R-:W-:Y:S05]  /*0e80*/  @!P1 BRA `(.L_x_4568) ;  /* 0x0000000000149947 */ /* 0x000fea0003800000 */
[----:B-----5:R-:W-:Y:S01]  /*0e90*/  FADD.FTZ R36, R16, R36 ;  /* 0x0000002410247221 */ /* 0x020fe20000010000 */
[----:B------:R-:W-:Y:S06]  /*0ea0*/  BRA `(.L_x_4568) ;  /* 0x00000000000c7947 */ /* 0x000fec0003800000 */
.L_x_4567:
[----:B-----5:R-:W-:-:S05]  /*0eb0*/  SHF.L.U32 R49, R26, 0x10, RZ ;  /* 0x000000101a317819 */ /* 0x020fca00000006ff */
[----:B------:R-:W-:-:S04]  /*0ec0*/  FADD.FTZ R36, R49, R36 ;  /* 0x0000002431247221 */ /* 0x000fc80000010000 */
[----:B------:R-:W-:-:S07]  /*0ed0*/  @P1 FADD.FTZ R36, R16, R36 ;  /* 0x0000002410241221 */ /* 0x000fce0000010000 */
.L_x_4568:
[----:B------:R-:W-:Y:S01]  /*0ee0*/  SHF.L.U32 R37, R37, 0x10, RZ ;  /* 0x0000001025257819 */ /* 0x000fe200000006ff */
[----:B------:R-:W-:Y:S06]  /*0ef0*/  @P2 BRA `(.L_x_4569) ;  /* 0x00000000000c2947 */ /* 0x000fec0003800000 */
[----:B------:R-:W-:Y:S05]  /*0f00*/  @!P1 BRA `(.L_x_4570) ;  /* 0x0000000000189947 */ /* 0x000fea0003800000 */
[----:B-----5:R-:W-:Y:S01]  /*0f10*/  FADD.FTZ R37, R17, R37 ;  /* 0x0000002511257221 */ /* 0x020fe20000010000 */
[----:B------:R-:W-:Y:S06]  /*0f20*/  BRA `(.L_x_4570) ;  /* 0x0000000000107947 */ /* 0x000fec0003800000 */
.L_x_4569:
[----:B-----5:R-:W-:-:S04]  /*0f30*/  PRMT R38, R26, 0x7632, R38 ;  /* 0x000076321a267816 */ /* 0x020fc80000000026 */
[----:B------:R-:W-:-:S05]  /*0f40*/  SHF.L.U32 R38, R38, 0x10, RZ ;  /* 0x0000001026267819 */ /* 0x000fca00000006ff */
[----:B------:R-:W-:-:S04]  /*0f50*/  FADD.FTZ R37, R37, R38 ;  /* 0x0000002625257221 */ /* 0x000fc80000010000 */
[----:B------:R-:W-:-:S07]  /*0f60*/  @P1 FADD.FTZ R37, R17, R37 ;  /* 0x0000002511251221 */ /* 0x000fce0000010000 */
.L_x_4570:
[C---:B------:R-:W-:Y:S02]  /*0f70*/  PRMT R48, R39.reuse, 0x7632, R48 ;  /* 0x0000763227307816 */ /* 0x040fe40000000030 */
[----:B------:R-:W-:Y:S01]  /*0f80*/  SHF.L.U32 R38, R39, 0x10, RZ ;  /* 0x0000001027267819 */ /* 0x000fe200000006ff */
[----:B------:R-:W-:Y:S06]  /*0f90*/  @P2 BRA `(.L_x_4571) ;  /* 0x00000000000c2947 */ /* 0x000fec0003800000 */
[----:B------:R-:W-:Y:S05]  /*0fa0*/  @!P1 BRA `(.L_x_4572) ;  /* 0x0000000000149947 */ /* 0x000fea0003800000 */
[----:B-----5:R-:W-:Y:S01]  /*0fb0*/  FADD.FTZ R38, R18, R38 ;  /* 0x0000002612267221 */ /* 0x020fe20000010000 */
[----:B------:R-:W-:Y:S06]  /*0fc0*/  BRA `(.L_x_4572) ;  /* 0x00000000000c7947 */ /* 0x000fec0003800000 */
.L_x_4571:
[----:B-----5:R-:W-:-:S05]  /*0fd0*/  SHF.L.U32 R39, R27, 0x10, RZ ;  /* 0x000000101b277819 */ /* 0x020fca00000006ff */
[----:B------:R-:W-:-:S04]  /*0fe0*/  FADD.FTZ R38, R39, R38 ;  /* 0x0000002627267221 */ /* 0x000fc80000010000 */
[----:B------:R-:W-:-:S07]  /*0ff0*/  @P1 FADD.FTZ R38, R18, R38 ;  /* 0x0000002612261221 */ /* 0x000fce0000010000 */
.L_x_4572:
[----:B------:R-:W-:Y:S01]  /*1000*/  SHF.L.U32 R39, R48, 0x10, RZ ;  /* 0x0000001030277819 */ /* 0x000fe200000006ff */
[----:B------:R-:W-:Y:S06]  /*1010*/  @P2 BRA `(.L_x_4573) ;  /* 0x00000000000c2947 */ /* 0x000fec0003800000 */
[----:B------:R-:W-:Y:S05]  /*1020*/  @!P1 BRA `(.L_x_4574) ;  /* 0x0000000000189947 */ /* 0x000fea0003800000 */
[----:B-----5:R-:W-:Y:S01]  /*1030*/  FADD.FTZ R39, R19, R39 ;  /* 0x0000002713277221 */ /* 0x020fe20000010000 */
[----:B------:R-:W-:Y:S06]  /*1040*/  BRA `(.L_x_4574) ;  /* 0x0000000000107947 */ /* 0x000fec0003800000 */
.L_x_4573:
[----:B-----5:R-:W-:-:S04]  /*1050*/  PRMT R48, R27, 0x7632, R48 ;  /* 0x000076321b307816 */ /* 0x020fc80000000030 */
[----:B------:R-:W-:-:S05]  /*1060*/  SHF.L.U32 R48, R48, 0x10, RZ ;  /* 0x0000001030307819 */ /* 0x000fca00000006ff */
[----:B------:R-:W-:-:S04]  /*1070*/  FADD.FTZ R39, R39, R48 ;  /* 0x0000003027277221 */ /* 0x000fc80000010000 */
[----:B------:R-:W-:-:S07]  /*1080*/  @P1 FADD.FTZ R39, R19, R39 ;  /* 0x0000002713271221 */ /* 0x000fce0000010000 */
.L_x_4574:
[----:B------:R-:W-:Y:S01]  /*1090*/  FADD.FTZ R68, RZ, R28 ;  /* 0x0000001cff447221 */ /* 0x000fe20000010000 */
[C---:B------:R-:W-:Y:S01]  /*10a0*/  LEA R48, P1, R47.reuse, UR10, 0x5 ;  /* 0x0000000a2f307c11 */ /* 0x040fe2000f8228ff */
[----:B------:R-:W-:Y:S02]  /*10b0*/  UMOV UR6, 0xffffffff ;  /* 0xffffffff00067882 */ /* 0x000fe40000000000 */
[----:B------:R-:W-:Y:S01]  /*10c0*/  FADD.FTZ R63, R68, R29 ;  /* 0x0000001d443f7221 */ /* 0x000fe20000010000 */
[----:B------:R-:W-:Y:S02]  /*10d0*/  LEA.HI.X R49, R47, UR11, RZ, 0x5, P1 ;  /* 0x0000000b2f317c11 */ /* 0x000fe400088f2cff */
[----:B------:R-:W-:Y:S01]  /*10e0*/  ISETP.NE.AND P1, PT, R67, RZ, PT ;  /* 0x000000ff4300720c */ /* 0x000fe20003f25270 */
[----:B------:R-:W-:Y:S02]  /*10f0*/  FADD.FTZ R68, R63, R30 ;  /* 0x0000001e3f447221 */ /* 0x000fe40000010000 */
[----:B------:R-:W-:Y:S02]  /*1100*/  STG.E.128 desc[UR4][R48.64], R12 ;  /* 0x0000000c30007986 */ /* 0x000fe4000c101d04 */
[----:B------:R-:W-:-:S02]  /*1110*/  FADD.FTZ R63, R68, R31 ;  /* 0x0000001f443f7221 */ /* 0x000fc40000010000 */
[----:B------:R0:W-:Y:S02]  /*1120*/  STG.E.128 desc[UR4][R48.64+0x10], R36 ;  /* 0x0000102430007986 */ /* 0x0001e4000c101d04 */
[----:B------:R-:W-:-:S04]  /*1130*/  FADD.FTZ R68, R63, R32 ;  /* 0x000000203f447221 */ /* 0x000fc80000010000 */
[----:B------:R-:W-:-:S04]  /*1140*/  FADD.FTZ R63, R68, R33 ;  /* 0x00000021443f7221 */ /* 0x000fc80000010000 */
[----:B------:R-:W-:-:S04]  /*1150*/  FADD.FTZ R68, R63, R34 ;  /* 0x000000223f447221 */ /* 0x000fc80000010000 */
[----:B------:R-:W-:-:S04]  /*1160*/  FADD.FTZ R63, R68, R35 ;  /* 0x00000023443f7221 */ /* 0x000fc80000010000 */
[----:B------:R-:W-:-:S04]  /*1170*/  FADD.FTZ R68, R63, R12 ;  /* 0x0000000c3f447221 */ /* 0x000fc80000010000 */
        /* <DEDUP_REMOVED lines=61> */
.L_x_4588:
        /* <DEDUP_REMOVED lines=28> */
[----:B------:R-:W-:Y:S01]  /*1710*/  FFMA.FTZ R33, R62, R33, R11 ;  /* 0x000000213e217223 */ /* 0x000fe2000001000b */
[----:B-1----:R-:W-:-:S04]  /*1720*/  @!P1 IMAD.WIDE R48, R45, 0x4, R48 ;  /* 0x000000042d309825 */ /* 0x002fc800078e0230 */
[C---:B------:R-:W-:Y:S01]  /*1730*/  FMUL.FTZ R30, R67.reuse, R30 ;  /* 0x0000001e431e7220 */ /* 0x040fe20000410000 */
[C---:B------:R-:W-:Y:S01]  /*1740*/  FMUL.FTZ R31, R67.reuse, R31 ;  /* 0x0000001f431f7220 */ /* 0x040fe20000410000 */
[C---:B------:R-:W-:Y:S01]  /*1750*/  FMUL.FTZ R28, R67.reuse, R28 ;  /* 0x0000001c431c7220 */ /* 0x040fe20000410000 */
[C---:B------:R-:W-:Y:S01]  /*1760*/  FMUL.FTZ R29, R67.reuse, R29 ;  /* 0x0000001d431d7220 */ /* 0x040fe20000410000 */
[----:B------:R0:W-:Y:S01]  /*1770*/  @!P1 STG.E desc[UR4][R48.64], R67 ;  /* 0x0000004330009986 */ /* 0x0001e2000c101904 */
[----:B------:R-:W-:Y:S01]  /*1780*/  FMUL.FTZ R39, R67, R39 ;  /* 0x0000002743277220 */ /* 0x000fe20000410000 */
[----:B------:R-:W-:Y:S01]  /*1790*/  FFMA.FTZ R30, R66, R30, R2 ;  /* 0x0000001e421e7223 */ /* 0x000fe20000010002 */
[----:B------:R-:W-:Y:S01]  /*17a0*/  FFMA.FTZ R31, R65, R31, R10 ;  /* 0x0000001f411f7223 */ /* 0x000fe2000001000a */
[----:B------:R-:W-:Y:S01]  /*17b0*/  FFMA.FTZ R29, R29, R54, R9 ;  /* 0x000000361d1d7223 */ /* 0x000fe20000010009 */
[----:B------:R-:W-:Y:S01]  /*17c0*/  FMUL.FTZ R36, R67, R36 ;  /* 0x0000002443247220 */ /* 0x000fe20000410000 */
[----:B------:R-:W-:Y:S01]  /*17d0*/  FFMA.FTZ R39, R39, R50, R44 ;  /* 0x0000003227277223 */ /* 0x000fe2000001002c */
[----:B------:R-:W-:-:S04]  /*17e0*/  FMUL.FTZ R37, R67, R37 ;  /* 0x0000002543257220 */ /* 0x000fc80000410000 */
[----:B------:R-:W-:Y:S01]  /*17f0*/  FFMA.FTZ R37, R56, R37, R43 ;  /* 0x0000002538257223 */ /* 0x000fe2000001002b */
[----:B0-----:R-:W-:Y:S01]  /*1800*/  FADD.FTZ R48, -R63, R12 ;  /* 0x0000000c3f307221 */ /* 0x001fe20000010100 */
[C---:B------:R-:W-:Y:S01]  /*1810*/  FMUL.FTZ R63, R67.reuse, R34 ;  /* 0x00000022433f7220 */ /* 0x040fe20000410000 */
[C---:B------:R-:W-:Y:S01]  /*1820*/  FMUL.FTZ R12, R67.reuse, R35 ;  /* 0x00000023430c7220 */ /* 0x040fe20000410000 */
[C---:B------:R-:W-:Y:S01]  /*1830*/  FMUL.FTZ R35, R67.reuse, R14 ;  /* 0x0000000e43237220 */ /* 0x040fe20000410000 */
[----:B------:R-:W-:Y:S01]  /*1840*/  FFMA.FTZ R14, R64, R32, R3 ;  /* 0x00000020400e7223 */ /* 0x000fe20000010003 */
[----:B------:R-:W-:Y:S01]  /*1850*/  FMUL.FTZ R49, R67, R15 ;  /* 0x0000000f43317220 */ /* 0x000fe20000410000 */
[----:B------:R-:W-:Y:S01]  /*1860*/  FFMA.FTZ R15, R63, R53, R4 ;  /* 0x000000353f0f7223 */ /* 0x000fe20000010004 */
[----:B------:R-:W-:Y:S01]  /*1870*/  FFMA.FTZ R12, R12, R52, R40 ;  /* 0x000000340c0c7223 */ /* 0x000fe20000010028 */
[----:B------:R-:W-:Y:S01]  /*1880*/  FMUL.FTZ R34, R67, R13 ;  /* 0x0000000d43227220 */ /* 0x000fe20000410000 */
[----:B------:R-:W-:Y:S01]  /*1890*/  F2FP.BF16.F32.PACK_AB R14, R33, R14 ;  /* 0x0000000e210e723e */ /* 0x000fe200000010ff */
[----:B------:R-:W-:Y:S01]  /*18a0*/  FMUL.FTZ R13, R67, R38 ;  /* 0x00000026430d7220 */ /* 0x000fe20000410000 */
[----:B------:R-:W0:Y:S01]  /*18b0*/  LDC.64 R32, c[0x0][0x210] ;  /* 0x00008400ff207b82 */ /* 0x000e220000000a00 */
[----:B------:R-:W-:Y:S01]  /*18c0*/  F2FP.BF16.F32.PACK_AB R15, R12, R15 ;  /* 0x0000000f0c0f723e */ /* 0x000fe200000010ff */
[----:B------:R-:W-:Y:S01]  /*18d0*/  FFMA.FTZ R12, R28, R55, R0 ;  /* 0x000000371c0c7223 */ /* 0x000fe20000010000 */
[----:B------:R-:W-:Y:S01]  /*18e0*/  FFMA.FTZ R28, R13, R51, R8 ;  /* 0x000000330d1c7223 */ /* 0x000fe20000010008 */
[----:B------:R-:W-:Y:S01]  /*18f0*/  F2FP.BF16.F32.PACK_AB R13, R31, R30 ;  /* 0x0000001e1f0d723e */ /* 0x000fe200000010ff */
[----:B------:R-:W-:Y:S01]  /*1900*/  FMUL.FTZ R48, R67, R48 ;  /* 0x0000003043307220 */ /* 0x000fe20000410000 */
[----:B------:R-:W-:Y:S01]  /*1910*/  FFMA.FTZ R30, R57, R36, R7 ;  /* 0x00000024391e7223 */ /* 0x000fe20000010007 */
[----:B------:R-:W-:Y:S01]  /*1920*/  F2FP.BF16.F32.PACK_AB R12, R29, R12 ;  /* 0x0000000c1d0c723e */ /* 0x000fe200000010ff */
[----:B------:R-:W-:Y:S01]  /*1930*/  FFMA.FTZ R29, R59, R35, R6 ;  /* 0x000000233b1d7223 */ /* 0x000fe20000010006 */
[----:B------:R-:W-:Y:S01]  /*1940*/  FFMA.FTZ R36, R58, R49, R42 ;  /* 0x000000313a247223 */ /* 0x000fe2000001002a */
[----:B------:R-:W-:Y:S01]  /*1950*/  F2FP.BF16.F32.PACK_AB R31, R39, R28 ;  /* 0x0000001c271f723e */ /* 0x000fe200000010ff */
[----:B------:R-:W-:Y:S01]  /*1960*/  FFMA.FTZ R28, R61, R48, R5 ;  /* 0x000000303d1c7223 */ /* 0x000fe20000010005 */
[----:B------:R-:W-:Y:S01]  /*1970*/  FFMA.FTZ R35, R60, R34, R41 ;  /* 0x000000223c237223 */ /* 0x000fe20000010029 */
[----:B------:R-:W-:-:S02]  /*1980*/  LEA R34, P1, R46, UR14, 0x4 ;  /* 0x0000000e2e227c11 */ /* 0x000fc4000f8220ff */
[----:B------:R-:W-:Y:S02]  /*1990*/  F2FP.BF16.F32.PACK_AB R29, R36, R29 ;  /* 0x0000001d241d723e */ /* 0x000fe400000010ff */
[----:B------:R-:W-:Y:S02]  /*19a0*/  LEA R36, P2, R47, UR14, 0x4 ;  /* 0x0000000e2f247c11 */ /* 0x000fe4000f8420ff */
[----:B------:R-:W-:Y:S02]  /*19b0*/  F2FP.BF16.F32.PACK_AB R28, R35, R28 ;  /* 0x0000001c231c723e */ /* 0x000fe400000010ff */
[----:B------:R-:W-:Y:S02]  /*19c0*/  F2FP.BF16.F32.PACK_AB R30, R37, R30 ;  /* 0x0000001e251e723e */ /* 0x000fe400000010ff */
[----:B------:R-:W-:Y:S02]  /*19d0*/  LEA.HI.X R35, R46, UR15, RZ, 0x4, P1 ;  /* 0x0000000f2e237c11 */ /* 0x000fe400088f24ff */
[----:B------:R-:W-:-:S02]  /*19e0*/  LEA.HI.X R37, R47, UR15, RZ, 0x4, P2 ;  /* 0x0000000f2f257c11 */ /* 0x000fc400090f24ff */
[----:B0-----:R-:W-:Y:S01]  /*19f0*/  LEA R45, R32, R45, 0x2 ;  /* 0x0000002d202d7211 */ /* 0x001fe200078e10ff */
[----:B------:R0:W-:Y:S03]  /*1a00*/  STG.E.128 desc[UR4][R34.64], R12 ;  /* 0x0000000c22007986 */ /* 0x0001e6000c101d04 */
[----:B------:R-:W-:Y:S01]  /*1a10*/  ISETP.GE.AND P1, PT, R45, R33, PT ;  /* 0x000000212d00720c */ /* 0x000fe20003f26270 */
[----:B------:R0:W-:-:S12]  /*1a20*/  STG.E.128 desc[UR4][R36.64], R28 ;  /* 0x0000001c24007986 */ /* 0x0001d8000c101d04 */
[----:B------:R-:W-:Y:S05]  /*1a30*/  @!P1 BRA `(.L_x_4576) ;  /* 0xffffffe800cc9947 */ /* 0x000fea000383ffff */
[----:B------:R-:W-:Y:S05]  /*1a40*/  BSYNC B0 ;  /* 0x0000000000007941 */ /* 0x000fea0003800000 */
.L_x_4542:
[----:B------:R-:W-:Y:S05]  /*1a50*/  EXIT ;  /* 0x000000000000794d */ /* 0x000fea0003800000 */
.L_x_4575:
[----:B------:R-:W-:Y:S01]  /*1a60*/  HFMA2.MMA R67, -RZ, RZ, 0, 5.9604644775390625e-08 ;  /* 0x00000001ff437435 */ /* 0x000fe200000001ff */
[----:B------:R-:W-:Y:S01]  /*1a70*/  BSSY B1, `(.L_x_4577) ;  /* 0x0000006000017945 */ /* 0x000fe20003800000 */
[----:B------:R-:W-:Y:S02]  /*1a80*/  MOV R49, 0x1f ;  /* 0x0000001f00317802 */ /* 0x000fe40000000f00 */
[----:B------:R-:W-:-:S07]  /*1a90*/  MOV R48, 0xffffffff ;  /* 0xffffffff00307802 */ /* 0x000fce0000000f00 */
[----:B-----5:R-:W-:Y:S05]  /*1aa0*/  WARPSYNC.COLLECTIVE R48, `(.L_x_4578) ;  /* 0x0000000030087348 */ /* 0x020fea0003c00000 */
[----:B------:R0:W1:Y:S02]  /*1ab0*/  SHFL.BFLY P2, R48, R68, R67, R49 ;  /* 0x0c00004344307389 */ /* 0x0000640000040031 */
[----:B01---5:R-:W-:Y:S01]  /*1ac0*/  ENDCOLLECTIVE ;  /* 0x000000000000791b */ /* 0x023fe20003800000 */
.L_x_4578:
[----:B------:R-:W-:Y:S05]  /*1ad0*/  BSYNC B1 ;  /* 0x0000000000017941 */ /* 0x000fea0003800000 */
.L_x_4577:
[----:B------:R-:W-:Y:S01]  /*1ae0*/  FADD.FTZ R68, R68, R48 ;  /* 0x0000003044447221 */ /* 0x000fe20000010000 */
[----:B------:R-:W-:Y:S01]  /*1af0*/  HFMA2.MMA R67, -RZ, RZ, 0, 1.1920928955078125e-07 ;  /* 0x00000002ff437435 */ /* 0x000fe200000001ff */
[----:B------:R-:W-:Y:S02]  /*1b00*/  MOV R48, 0xffffffff ;  /* 0xffffffff00307802 */ /* 0x000fe40000000f00 */
[----:B------:R-:W-:-:S08]  /*1b10*/  MOV R49, 0x1f ;  /* 0x0000001f00317802 */ /* 0x000fd00000000f00 */
[----:B------:R-:W-:Y:S05]  /*1b20*/  WARPSYNC.COLLECTIVE R48, `(.L_x_4579) ;  /* 0x0000000030087348 */ /* 0x000fea0003c00000 */
[----:B------:R0:W1:Y:S02]  /*1b30*/  SHFL.BFLY P2, R48, R68, R67, R49 ;  /* 0x0c00004344307389 */ /* 0x0000640000040031 */
[----:B01----:R-:W-:Y:S01]  /*1b40*/  ENDCOLLECTIVE ;  /* 0x000000000000791b */ /* 0x003fe20003800000 */
.L_x_4579:
        /* <DEDUP_REMOVED lines=8> */
.L_x_4580:
        /* <DEDUP_REMOVED lines=8> */
.L_x_4581:
        /* <DEDUP_REMOVED lines=8> */
.L_x_4582:
        /* <DEDUP_REMOVED lines=42> */
.L_x_4583:
[----:B------:R-:W-:Y:S01]  /*1f70*/  HFMA2.MMA R67, -RZ, RZ, 0, 1.1920928955078125e-07 ;  /* 0x00000002ff437435 */ /* 0x000fe200000001ff */
[----:B------:R-:W-:Y:S01]  /*1f80*/  FADD.FTZ R68, R68, R48 ;  /* 0x0000003044447221 */ /* 0x000fe20000010000 */
[----:B------:R-:W-:-:S09]  /*1f90*/  MOV R48, 0xffffffff ;  /* 0xffffffff00307802 */ /* 0x000fd20000000f00 */
[----:B------:R-:W-:Y:S05]  /*1fa0*/  WARPSYNC.COLLECTIVE R48, `(.L_x_4584) ;  /* 0x0000000030087348 */ /* 0x000fea0003c00000 */
[----:B------:R0:W1:Y:S02]  /*1fb0*/  SHFL.BFLY P2, R48, R68, R67, R49 ;  /* 0x0c00004344307389 */ /* 0x0000640000040031 */
[----:B01----:R-:W-:Y:S01]  /*1fc0*/  ENDCOLLECTIVE ;  /* 0x000000000000791b */ /* 0x003fe20003800000 */
.L_x_4584:
[----:B------:R-:W-:Y:S01]  /*1fd0*/  HFMA2.MMA R67, -RZ, RZ, 0, 2.384185791015625e-07 ;  /* 0x00000004ff437435 */ /* 0x000fe200000001ff */
[----:B------:R-:W-:Y:S01]  /*1fe0*/  FADD.FTZ R68, R68, R48 ;  /* 0x0000003044447221 */ /* 0x000fe20000010000 */
[----:B------:R-:W-:-:S09]  /*1ff0*/  MOV R48, 0xffffffff ;  /* 0xffffffff00307802 */ /* 0x000fd20000000f00 */
[----:B------:R-:W-:Y:S05]  /*2000*/  WARPSYNC.COLLECTIVE R48, `(.L_x_4585) ;  /* 0x0000000030087348 */ /* 0x000fea0003c00000 */
[----:B------:R0:W1:Y:S02]  /*2010*/  SHFL.BFLY P2, R48, R68, R67, R49 ;  /* 0x0c00004344307389 */ /* 0x0000640000040031 */
[----:B01----:R-:W-:Y:S01]  /*2020*/  ENDCOLLECTIVE ;  /* 0x000000000000791b */ /* 0x003fe20003800000 */
.L_x_4585:
[----:B------:R-:W-:Y:S01]  /*2030*/  HFMA2.MMA R67, -RZ, RZ, 0, 4.76837158203125e-07 ;  /* 0x00000008ff437435 */ /* 0x000fe200000001ff */
[----:B------:R-:W-:Y:S01]  /*2040*/  FADD.FTZ R68, R68, R48 ;  /* 0x0000003044447221 */ /* 0x000fe20000010000 */
[----:B------:R-:W-:-:S09]  /*2050*/  MOV R48, 0xffffffff ;  /* 0xffffffff00307802 */ /* 0x000fd20000000f00 */
[----:B------:R-:W-:Y:S05]  /*2060*/  WARPSYNC.COLLECTIVE R48, `(.L_x_4586) ;  /* 0x0000000030087348 */ /* 0x000fea0003c00000 */
[----:B------:R0:W1:Y:S02]  /*2070*/  SHFL.BFLY P2, R48, R68, R67, R49 ;  /* 0x0c00004344307389 */ /* 0x0000640000040031 */
[----:B01----:R-:W-:Y:S01]  /*2080*/  ENDCOLLECTIVE ;  /* 0x000000000000791b */ /* 0x003fe20003800000 */
.L_x_4586:
[----:B------:R-:W-:Y:S01]  /*2090*/  HFMA2.MMA R67, -RZ, RZ, 0, 9.5367431640625e-07 ;  /* 0x00000010ff437435 */ /* 0x000fe200000001ff */
[----:B------:R-:W-:Y:S01]  /*20a0*/  FADD.FTZ R68, R68, R48 ;  /* 0x0000003044447221 */ /* 0x000fe20000010000 */
[----:B------:R-:W-:-:S09]  /*20b0*/  MOV R48, 0xffffffff ;  /* 0xffffffff00307802 */ /* 0x000fd20000000f00 */
[----:B------:R-:W-:Y:S05]  /*20c0*/  WARPSYNC.COLLECTIVE R48, `(.L_x_4587) ;  /* 0x0000000030087348 */ /* 0x000fea0003c00000 */
[----:B------:R0:W1:Y:S02]  /*20d0*/  SHFL.BFLY P2, R48, R68, R67, R49 ;  /* 0x0c00004344307389 */ /* 0x0000640000040031 */
[----:B01----:R-:W-:Y:S01]  /*20e0*/  ENDCOLLECTIVE ;  /* 0x000000000000791b */ /* 0x003fe20003800000 */
.L_x_4587:
[----:B------:R-:W-:Y:S05]  /*20f0*/  BRA `(.L_x_4588) ;  /* 0xfffffff400147947 */ /* 0x000fea000383ffff */
.L_x_4589:
        /* <DEDUP_REMOVED lines=16> */
.L_x_14217:


//--------------------- .text._ZN10layer_norm31ln_parallel_residual_fwd_kernelINS_13Kernel_traitsI13__nv_bfloat16S2_fS2_fjLj512ELj1ELj4ELj1ELj16ENS_18Kernel_traits_baseILj512ES2_S2_fS2_fjLj128EEEEELb1ELb0ELb0EEEvNS_9FwdParamsE --------------------------
	.section	.text._ZN10layer_norm31ln_parallel_residual_fwd_kernelINS_13Kernel_traitsI13__nv_bfloat16S2_fS2_fjLj512ELj1ELj4ELj1ELj16ENS_18Kernel_traits_baseILj512ES2_S2_fS2_fjLj128EEEEELb1ELb0ELb0EEEvNS_9FwdParamsE,"ax",@progbits
	.align	128
        .global         _ZN10layer_norm31ln_parallel_residual_fwd_kernelINS_13Kernel_traitsI13__nv_bfloat16S2_fS2_fjLj512ELj1ELj4ELj1ELj16ENS_18Kernel_traits_baseILj512ES2_S2_fS2_fjLj128EEEEELb1ELb0ELb0EEEvNS_9FwdParamsE
        .type           _ZN10layer_norm31ln_parallel_residual_fwd_kernelINS_13Kernel_traitsI13__nv_bfloat16S2_fS2_fjLj512ELj1ELj4ELj1ELj16ENS_18Kernel_traits_baseILj512ES2_S2_fS2_fjLj128EEEEELb1ELb0ELb0EEEvNS_9FwdParamsE,@function
        .size           _ZN10layer_norm31ln_parallel_residual_fwd_kernelINS_13Kernel_traitsI13__nv_bfloat16S2_fS2_fjLj512ELj1ELj4ELj1ELj16ENS_18Kernel_traits_baseILj512ES2_S2_fS2_fjLj128EEEEELb1ELb0ELb0EEEvNS_9FwdParamsE,(.L_x_14218 - _ZN10layer_norm31ln_parallel_residual_fwd_kernelINS_13Kernel_traitsI13__nv_bfloat16S2_fS2_fjLj512ELj1ELj4ELj1ELj16ENS_18Kernel_traits_baseILj512ES2_S2_fS2_fjLj128EEEEELb1ELb0ELb0EEEvNS_9FwdParamsE)
        .other          _ZN10layer_norm31ln_parallel_residual_fwd_kernelINS_13Kernel_traitsI13__nv_bfloat16S2_fS2_fjLj512ELj1ELj4ELj1ELj16ENS_18Kernel_traits_baseILj512ES2_S2_fS2_fjLj128EEEEELb1ELb0ELb0EEEvNS_9FwdParamsE,@"STO_CUDA_ENTRY STV_DEFAULT"
_ZN10layer_norm31ln_parallel_residual_fwd_kernelINS_13Kernel_traitsI13__nv_bfloat16S2_fS2_fjLj512ELj1ELj4ELj1ELj16ENS_18Kernel_traits_baseILj512ES2_S2_fS2_fjLj128EEEEELb1ELb0ELb0EEEvNS_9FwdParamsE:
.text._ZN10layer_norm31ln_parallel_residual_fwd_kernelINS_13Kernel_traitsI13__nv_bfloat16S2_fS2_fjLj512ELj1ELj4ELj1ELj16ENS_18Kernel_traits_baseILj512ES2_S2_fS2_fjLj128EEEEELb1ELb0ELb0EEEvNS_9FwdParamsE:
[----:B------:R-:W-:Y:S01]  /*0000*/  LDC R1, c[0x0][0x28] ;  /* 0x00000a00ff017b82 */ /* 0x000fe20000000800 */
[----:B------:R-:W-:Y:S01]  /*0010*/  ULDC.U8 UR4, c[0x0][0x2f4] ;  /* 0x0000bd0000047ab9 */ /* 0x000fe20000000000 */
[----:B------:R-:W-:Y:S01]  /*0020*/  ULDC.64 UR6, c[0x0][0x2e0] ;  /* 0x0000b80000067ab9 */ /* 0x000fe20000000a00 */
[----:B------:R-:W-:Y:S01]  /*0030*/  ISETP.NE.AND P0, PT, RZ, UR4, PT ;  /* 0x00000004ff007c0c */ /* 0x000fe2000bf05270 */
[----:B------:R-:W-:-:S04]  /*0040*/  IMAD.U32 R2, RZ, RZ, UR6 ;  /* 0x00000006ff027e24 */ /* 0x000fc8000f8e00ff */
[----:B------:R-:W0:Y:S01]  /*0050*/  LDC R39, c[0x0][0x2ec] ;  /* 0x0000bb00ff277b82 */ /* 0x000e220000000800 */
[----:B------:R-:W-:Y:S01]  /*0060*/  IMAD.U32 R3, RZ, RZ, UR7 ;  /* 0x00000007ff037e24 */ /* 0x000fe2000f8e00ff */
[----:B------:R-:W-:-:S06]  /*0070*/  ULDC.64 UR4, c[0x0][0x208] ;  /* 0x0000820000047ab9 */ /* 0x000fcc0000000a00 */
[----:B------:R-:W1:Y:S01]  /*0080*/  LDC R36, c[0x0][0x2e8] ;  /* 0x0000ba00ff247b82 */ /* 0x000e620000000800 */
[----:B------:R-:W2:Y:S01]  /*0090*/  @P0 LDG.E.64 R2, desc[UR4][R2.64] ;  /* 0x0000000402020981 */ /* 0x000ea2000c1e1b00 */
[----:B------:R-:W3:Y:S06]  /*00a0*/  S2R R6, SR_TID.X ;  /* 0x0000000000067919 */ /* 0x000eec0000002100 */
[----:B------:R-:W4:Y:S01]  /*00b0*/  LDC R11, c[0x0][0x218] ;  /* 0x00008600ff0b7b82 */ /* 0x000f220000000800 */
[----:B0-----:R-:W-:Y:S01]  /*00c0*/  @P0 MOV R37, R39 ;  /* 0x0000002700250202 */ /* 0x001fe20000000f00 */
[----:B------:R-:W0:Y:S06]  /*00d0*/  S2R R7, SR_CTAID.X ;  /* 0x0000000000077919 */ /* 0x000e2c0000002500 */
[----:B------:R-:W5:Y:S01]  /*00e0*/  @P0 LDC R9, c[0x0][0x2f0] ;  /* 0x0000bc00ff090b82 */ /* 0x000f620000000800 */
[----:B-1----:R-:W5:Y:S01]  /*00f0*/  @P0 LDG.E.64 R4, desc[UR4][R36.64] ;  /* 0x0000000424040981 */ /* 0x002f62000c1e1b00 */
[----:B------:R-:W-:Y:S01]  /*0100*/  ULDC UR8, c[0x0][0x0] ;  /* 0x0000000000087ab9 */ /* 0x000fe20000000800 */
[----:B------:R-:W-:Y:S01]  /*0110*/  BSSY B0, `(.L_x_4590) ;  /* 0x0000046000007945 */ /* 0x000fe20003800000 */
[----:B---3--:R-:W-:-:S05]  /*0120*/  LOP3.LUT R0, R6, 0x1f, RZ, 0xc0, !PT ;  /* 0x0000001f06007812 */ /* 0x008fca00078ec0ff */
[----:B------:R-:W-:Y:S01]  /*0130*/  IMAD.MOV.U32 R27, RZ, RZ, R0 ;  /* 0x000000ffff1b7224 */ /* 0x000fe200078e0000 */
[----:B--2---:R-:W-:Y:S02]  /*0140*/  @P0 R2UR UR6, R2 ;  /* 0x00000000020602ca */ /* 0x004fe400000e0000 */
[----:B----4-:R-:W-:Y:S02]  /*0150*/  SHF.R.S32.HI R2, RZ, 0x1f, R11 ;  /* 0x0000001fff027819 */ /* 0x010fe4000001140b */
[----:B------:R-:W-:Y:S02]  /*0160*/  @P0 R2UR UR7, R3 ;  /* 0x00000000030702ca */ /* 0x000fe400000e0000 */
[----:B------:R-:W-:Y:S02]  /*0170*/  LEA.HI R2, R2, R11, RZ, 0x3 ;  /* 0x0000000b02027211 */ /* 0x000fe400078f18ff */
[----:B------:R-:W-:-:S04]  /*0180*/  LOP3.LUT R3, R27, 0x1f, RZ, 0x3c, !PT ;  /* 0x0000001f1b037812 */ /* 0x000fc800078e3cff */
[----:B------:R-:W-:Y:S01]  /*0190*/  LEA.HI.SX32 R2, R2, R3, 0x1d ;  /* 0x0000000302027211 */ /* 0x000fe200078feaff */
[----:B------:R-:W-:Y:S01]  /*01a0*/  UIADD3 UR18, UR6, -0x61c88647, URZ ;  /* 0x9e3779b906127890 */ /* 0x000fe2000fffe03f */
[--C-:B------:R-:W-:Y:S01]  /*01b0*/  SHF.R.U32.HI R3, RZ, 0x5, R6.reuse ;  /* 0x00000005ff037819 */ /* 0x100fe20000011606 */
[----:B------:R-:W-:Y:S01]  /*01c0*/  UIADD3 UR20, UR6, 0x3c6ef372, URZ ;  /* 0x3c6ef37206147890 */ /* 0x000fe2000fffe03f */
[C---:B------:R-:W-:Y:S01]  /*01d0*/  LOP3.LUT P2, RZ, R2.reuse, 0xffffffe0, RZ, 0xc0, !PT ;  /* 0xffffffe002ff7812 */ /* 0x040fe2000784c0ff */
[----:B------:R-:W-:Y:S01]  /*01e0*/  UIADD3 UR19, UR7, -0x4498517b, URZ ;  /* 0xbb67ae8507137890 */ /* 0x000fe2000fffe03f */
[----:B------:R-:W-:Y:S01]  /*01f0*/  ISETP.GE.U32.AND P4, PT, R2, 0x40, PT ;  /* 0x000000400200780c */ /* 0x000fe20003f86070 */
[----:B------:R-:W-:Y:S01]  /*0200*/  UIADD3 UR21, UR7, 0x76cf5d0a, URZ ;  /* 0x76cf5d0a07157890 */ /* 0x000fe2000fffe03f */
[----:B------:R-:W-:Y:S01]  /*0210*/  P2R R108, PR, RZ, 0x4 ;  /* 0x00000004ff6c7803 */ /* 0x000fe20000000000 */
[----:B------:R-:W-:Y:S01]  /*0220*/  UIADD3 UR22, UR6, -0x255992d5, URZ ;  /* 0xdaa66d2b06167890 */ /* 0x000fe2000fffe03f */
[----:B-----5:R-:W-:Y:S01]  /*0230*/  @P0 IADD3 R36, P1, R4, R9, RZ ;  /* 0x0000000904240210 */ /* 0x020fe20007f3e0ff */
[----:B------:R-:W-:Y:S01]  /*0240*/  UIADD3 UR23, UR7, 0x32370b8f, URZ ;  /* 0x32370b8f07177890 */ /* 0x000fe2000fffe03f */
[C---:B0-----:R-:W-:Y:S01]  /*0250*/  IMAD R4, R7.reuse, UR8, R6 ;  /* 0x0000000807047c24 */ /* 0x041fe2000f8e0206 */
[----:B------:R-:W-:Y:S01]  /*0260*/  UIADD3 UR24, UR6, 0x78dde6e4, URZ ;  /* 0x78dde6e406187890 */ /* 0x000fe2000fffe03f */
[----:B------:R-:W-:Y:S01]  /*0270*/  P2R R117, PR, RZ, 0x10 ;  /* 0x00000010ff757803 */ /* 0x000fe20000000000 */
[----:B------:R-:W-:Y:S01]  /*0280*/  UIADD3 UR25, UR7, -0x126145ec, URZ ;  /* 0xed9eba1407197890 */ /* 0x000fe2000fffe03f */
[----:B------:R-:W-:Y:S01]  /*0290*/  @P0 IMAD.X R39, RZ, RZ, R5, P1 ;  /* 0x000000ffff270224 */ /* 0x000fe200008e0605 */
[----:B------:R-:W-:Y:S01]  /*02a0*/  UIADD3 UR26, UR6, 0x1715609d, URZ ;  /* 0x1715609d061a7890 */ /* 0x000fe2000fffe03f */
[----:B------:R-:W-:Y:S01]  /*02b0*/  LEA R3, R7, R3, 0x2 ;  /* 0x0000000307037211 */ /* 0x000fe200078e10ff */
[----:B------:R-:W-:-:S02]  /*02c0*/  UIADD3 UR27, UR7, -0x56f99767, URZ ;  /* 0xa9066899071b7890 */ /* 0x000fc4000fffe03f */
[----:B------:R-:W-:Y:S02]  /*02d0*/  UIADD3 UR28, UR6, -0x4ab325aa, URZ ;  /* 0xb54cda56061c7890 */ /* 0x000fe4000fffe03f */
[----:B------:R-:W-:Y:S02]  /*02e0*/  UIADD3 UR29, UR7, 0x646e171e, URZ ;  /* 0x646e171e071d7890 */ /* 0x000fe4000fffe03f */
[----:B------:R-:W-:Y:S02]  /*02f0*/  UIADD3 UR30, UR6, 0x5384540f, URZ ;  /* 0x5384540f061e7890 */ /* 0x000fe4000fffe03f */
[----:B------:R-:W-:Y:S02]  /*0300*/  UIADD3 UR31, UR7, 0x1fd5c5a3, URZ ;  /* 0x1fd5c5a3071f7890 */ /* 0x000fe4000fffe03f */
[----:B------:R-:W-:Y:S02]  /*0310*/  UIADD3 UR32, UR6, -0xe443238, URZ ;  /* 0xf1bbcdc806207890 */ /* 0x000fe4000fffe03f */
[----:B------:R-:W-:-:S02]  /*0320*/  UIADD3 UR34, UR6, -0x700cb87f, URZ ;  /* 0x8ff3478106227890 */ /* 0x000fc4000fffe03f */
[----:B------:R-:W-:Y:S01]  /*0330*/  UIADD3 UR35, UR7, -0x695add53, URZ ;  /* 0x96a522ad07237890 */ /* 0x000fe2000fffe03f */
[----:B------:R-:W-:Y:S11]  /*0340*/  @!P2 BRA `(.L_x_4591) ;  /* 0x000000000088a947 */ /* 0x000ff60003800000 */
[----:B------:R-:W-:Y:S01]  /*0350*/  ULDC.64 UR8, c[0x0][0x2c8] ;  /* 0x0000b20000087ab9 */ /* 0x000fe20000000a00 */
[----:B------:R-:W0:Y:S01]  /*0360*/  LDC.64 R8, c[0x0][0x260] ;  /* 0x00009800ff087b82 */ /* 0x000e220000000a00 */
[----:B------:R-:W-:Y:S01]  /*0370*/  ISETP.NE.U32.AND P0, PT, RZ, UR8, PT ;  /* 0x00000008ff007c0c */ /* 0x000fe2000bf05070 */
[----:B------:R-:W-:Y:S01]  /*0380*/  ULDC.64 UR12, c[0x0][0x2d0] ;  /* 0x0000b400000c7ab9 */ /* 0x000fe20000000a00 */
[----:B------:R-:W-:Y:S01]  /*0390*/  IMAD.SHL.U32 R20, R27, 0x10, RZ ;  /* 0x000000101b147824 */ /* 0x000fe200078e00ff */
[----:B------:R-:W-:Y:S01]  /*03a0*/  ISETP.NE.U32.AND P1, PT, RZ, UR12, PT ;  /* 0x0000000cff007c0c */ /* 0x000fe2000bf25070 */
[----:B------:R-:W-:Y:S01]  /*03b0*/  ULDC.64 UR10, c[0x0][0x268] ;  /* 0x00009a00000a7ab9 */ /* 0x000fe20000000a00 */
[----:B------:R-:W-:Y:S02]  /*03c0*/  ISETP.NE.AND.EX P0, PT, RZ, UR9, PT, P0 ;  /* 0x00000009ff007c0c */ /* 0x000fe4000bf05300 */
[----:B------:R-:W-:Y:S02]  /*03d0*/  ISETP.NE.AND.EX P1, PT, RZ, UR13, PT, P1 ;  /* 0x0000000dff007c0c */ /* 0x000fe4000bf25310 */
[----:B------:R-:W-:-:S02]  /*03e0*/  IADD3 R12, P3, R20, UR10, RZ ;  /* 0x0000000a140c7c10 */ /* 0x000fc4000ff7e0ff */
[----:B------:R-:W-:-:S04]  /*03f0*/  SHF.L.U64.HI R5, R27, 0x4, RZ ;  /* 0x000000041b057819 */ /* 0x000fc800000102ff */
[----:B------:R-:W-:-:S03]  /*0400*/  IADD3.X R13, R5, UR11, RZ, P3, !PT ;  /* 0x0000000b050d7c10 */ /* 0x000fc60009ffe4ff */
[----:B------:R-:W-:-:S03]  /*0410*/  @P0 LEA R16, P2, R27, UR8, 0x4 ;  /* 0x000000081b100c11 */ /* 0x000fc6000f8420ff */
[----:B------:R-:W2:Y:S01]  /*0420*/  LDG.E.128 R12, desc[UR4][R12.64] ;  /* 0x000000040c0c7981 */ /* 0x000ea2000c1e1d00 */
[C---:B------:R-:W-:Y:S01]  /*0430*/  @P0 LEA.HI.X R17, R27.reuse, UR9, RZ, 0x4, P2 ;  /* 0x000000091b110c11 */ /* 0x040fe200090f24ff */
[----:B0-----:R-:W-:Y:S01]  /*0440*/  IMAD.WIDE.U32 R8, R27, 0x10, R8 ;  /* 0x000000101b087825 */ /* 0x001fe200078e0008 */
[----:B------:R-:W-:-:S04]  /*0450*/  @P1 IADD3 R20, P2, R20, UR12, RZ ;  /* 0x0000000c14141c10 */ /* 0x000fc8000ff5e0ff */
[----:B------:R-:W-:Y:S01]  /*0460*/  @P1 IADD3.X R21, R5, UR13, RZ, P2, !PT ;  /* 0x0000000d05151c10 */ /* 0x000fe200097fe4ff */
[----:B------:R-:W3:Y:S04]  /*0470*/  LDG.E.128 R8, desc[UR4][R8.64] ;  /* 0x0000000408087981 */ /* 0x000ee8000c1e1d00 */
[----:B------:R-:W5:Y:S04]  /*0480*/  @P0 LDG.E.128 R16, desc[UR4][R16.64] ;  /* 0x0000000410100981 */ /* 0x000f68000c1e1d00 */
[----:B------:R-:W5:Y:S01]  /*0490*/  @P1 LDG.E.128 R20, desc[UR4][R20.64] ;  /* 0x0000000414141981 */ /* 0x000f62000c1e1d00 */
[----:B------:R-:W-:-:S02]  /*04a0*/  LOP3.LUT R27, R27, 0x20, RZ, 0xfc, !PT ;  /* 0x000000201b1b7812 */ /* 0x000fc400078efcff */
[----:B--2---:R-:W-:Y:S02]  /*04b0*/  PRMT R76, R12, 0x7632, R76 ;  /* 0x000076320c4c7816 */ /* 0x004fe4000000004c */
[----:B------:R-:W-:Y:S02]  /*04c0*/  PRMT R78, R13, 0x7632, R78 ;  /* 0x000076320d4e7816 */ /* 0x000fe4000000004e */
[----:B------:R-:W-:Y:S02]  /*04d0*/  PRMT R80, R14, 0x7632, R80 ;  /* 0x000076320e507816 */ /* 0x000fe40000000050 */
[----:B------:R-:W-:Y:S02]  /*04e0*/  PRMT R82, R15, 0x7632, R82 ;  /* 0x000076320f527816 */ /* 0x000fe40000000052 */
[----:B---3--:R-:W-:Y:S02]  /*04f0*/  PRMT R37, R8, 0x7632, R37 ;  /* 0x0000763208257816 */ /* 0x008fe40000000025 */
[----:B------:R-:W-:-:S02]  /*0500*/  PRMT R77, R9, 0x7632, R77 ;  /* 0x00007632094d7816 */ /* 0x000fc4000000004d */
[----:B------:R-:W-:Y:S02]  /*0510*/  PRMT R79, R10, 0x7632, R79 ;  /* 0x000076320a4f7816 */ /* 0x000fe4000000004f */
[----:B------:R-:W-:Y:S02]  /*0520*/  @!P0 CS2R R16, SRZ ;  /* 0x0000000000108805 */ /* 0x000fe4000001ff00 */
[----:B------:R-:W-:Y:S02]  /*0530*/  PRMT R81, R11, 0x7632, R81 ;  /* 0x000076320b517816 */ /* 0x000fe40000000051 */
[----:B------:R-:W-:Y:S02]  /*0540*/  @!P0 CS2R R18, SRZ ;  /* 0x0000000000128805 */ /* 0x000fe4000001ff00 */
[----:B------:R-:W-:Y:S02]  /*0550*/  @!P1 CS2R R20, SRZ ;  /* 0x0000000000149805 */ /* 0x000fe4000001ff00 */
[----:B------:R-:W-:-:S07]  /*0560*/  @!P1 CS2R R22, SRZ ;  /* 0x0000000000169805 */ /* 0x000fce000001ff00 */
.L_x_4591:
[----:B------:R-:W-:Y:S05]  /*0570*/  BSYNC B0 ;  /* 0x0000000000007941 */ /* 0x000fea0003800000 */
.L_x_4590:
        /* <DEDUP_REMOVED lines=12> */
[C---:B------:R-:W-:Y:S02]  /*0640*/  @P1 IADD3 R74, P3, R32.reuse, UR10, RZ ;  /* 0x0000000a204a1c10 */ /* 0x040fe4000ff7e0ff */
[----:B------:R-:W-:Y:S01]  /*0650*/  @P0 LEA.HI.X R7, R27, UR9, RZ, 0x4, P2 ;  /* 0x000000091b070c11 */ /* 0x000fe200090f24ff */
        /* <DEDUP_REMOVED lines=13> */
.L_x_4593:
[----:B------:R-:W-:Y:S05]  /*0730*/  BSYNC B0 ;  /* 0x0000000000007941 */ /* 0x000fea0003800000 */
.L_x_4592:
        /* <DEDUP_REMOVED lines=10> */
[----:B------:R-:W-:Y:S01]  /*07e0*/  LOP3.LUT R39, R38, UR7, RZ, 0x3c, !PT ;  /* 0x0000000726277c12 */ /* 0x000fe2000f8e3cff */
[----:B------:R-:W-:Y:S01]  /*07f0*/  ULDC.U8 UR8, c[0x0][0x2a0] ;  /* 0x0000a80000087ab9 */ /* 0x000fe20000000000 */
[----:B------:R-:W-:Y:S01]  /*0800*/  PRMT R90, R19, 0x7632, R90 ;  /* 0x00007632135a7816 */ /* 0x000fe2000000005a */
[----:B------:R-:W-:Y:S01]  /*0810*/  IMAD R41, R5, -0x2daee0ad, RZ ;  /* 0xd2511f5305297824 */ /* 0x000fe200078e02ff */
[----:B------:R-:W-:Y:S01]  /*0820*/  LOP3.LUT R38, R7, UR6, R6, 0x96, !PT ;  /* 0x0000000607267c12 */ /* 0x000fe2000f8e9606 */
[----:B------:R-:W-:Y:S01]  /*0830*/  IMAD R7, R4, -0x326172a9, RZ ;  /* 0xcd9e8d5704077824 */ /* 0x000fe200078e02ff */
[----:B------:R-:W-:Y:S01]  /*0840*/  PRMT R87, R21, 0x7632, R87 ;  /* 0x0000763215577816 */ /* 0x000fe20000000057 */
[----:B------:R-:W-:Y:S01]  /*0850*/  IMAD.HI.U32 R40, R39, -0x326172a9, RZ ;  /* 0xcd9e8d5727287827 */ /* 0x000fe200078e00ff */
[----:B------:R-:W-:Y:S01]  /*0860*/  PRMT R91, R23, 0x7632, R91 ;  /* 0x00007632175b7816 */ /* 0x000fe2000000005b */
[----:B------:R-:W-:Y:S01]  /*0870*/  ULDC UR36, c[0x0][0x218] ;  /* 0x0000860000247ab9 */ /* 0x000fe20000000800 */
[----:B------:R-:W-:Y:S01]  /*0880*/  PRMT R92, R24, 0x7632, R92 ;  /* 0x00007632185c7816 */ /* 0x000fe2000000005c */
[----:B------:R-:W-:Y:S01]  /*0890*/  IMAD.HI.U32 R42, R38, -0x2daee0ad, RZ ;  /* 0xd2511f53262a7827 */ /* 0x000fe200078e00ff */
[----:B------:R-:W-:Y:S01]  /*08a0*/  LOP3.LUT R40, R40, UR18, R7, 0x96, !PT ;  /* 0x0000001228287c12 */ /* 0x000fe2000f8e9607 */
[----:B------:R-:W-:Y:S01]  /*08b0*/  ULDC UR9, c[0x0][0x2d8] ;  /* 0x0000b60000097ab9 */ /* 0x000fe20000000800 */
[----:B------:R-:W-:Y:S01]  /*08c0*/  SHF.L.U32 R7, R8, 0x10, RZ ;  /* 0x0000001008077819 */ /* 0x000fe200000006ff */
        /* <DEDUP_REMOVED lines=23> */
[C---:B------:R-:W-:Y:S01]  /*0a40*/  PRMT R106, R35.reuse, 0x7632, R106 ;  /* 0x00007632236a7816 */ /* 0x040fe2000000006a */
[----:B------:R-:W-:Y:S01]  /*0a50*/  IMAD R38, R38, -0x2daee0ad, RZ ;  /* 0xd2511f5326267824 */ /* 0x000fe200078e02ff */
[----:B------:R-:W-:Y:S01]  /*0a60*/  LOP3.LUT R39, R44, UR23, R39, 0x96, !PT ;  /* 0x000000172c277c12 */ /* 0x000fe2000f8e9627 */
[----:B------:R-:W-:Y:S01]  /*0a70*/  IMAD.HI.U32 R43, R40, -0x2daee0ad, RZ ;  /* 0xd2511f53282b7827 */ /* 0x000fe200078e00ff */
[----:B------:R-:W-:Y:S01]  /*0a80*/  SHF.L.U32 R70, R35, 0x10, RZ ;  /* 0x0000001023467819 */ /* 0x000fe200000006ff */
[----:B------:R-:W-:Y:S01]  /*0a90*/  ULDC.64 UR16, c[0x0][0x248] ;  /* 0x0000920000107ab9 */ /* 0x000fe20000000a00 */
[----:B------:R-:W-:Y:S01]  /*0aa0*/  PRMT R84, R16, 0x7632, R84 ;  /* 0x0000763210547816 */ /* 0x000fe20000000054 */
[----:B------:R-:W-:Y:S01]  /*0ab0*/  IMAD R42, R42, -0x326172a9, RZ ;  /* 0xcd9e8d572a2a7824 */ /* 0x000fe200078e02ff */
[----:B------:R-:W-:Y:S01]  /*0ac0*/  LOP3.LUT R38, R43, UR25, R38, 0x96, !PT ;  /* 0x000000192b267c12 */ /* 0x000fe2000f8e9626 */
[----:B------:R-:W-:Y:S01]  /*0ad0*/  IMAD.HI.U32 R41, R39, -0x326172a9, RZ ;  /* 0xcd9e8d5727297827 */ /* 0x000fe200078e00ff */
[----:B------:R-:W-:-:S02]  /*0ae0*/  PRMT R89, R22, 0x7632, R89 ;  /* 0x0000763216597816 */ /* 0x000fc40000000059 */
[----:B------:R-:W-:Y:S01]  /*0af0*/  PRMT R93, R28, 0x7632, R93 ;  /* 0x000076321c5d7816 */ /* 0x000fe2000000005d */
[----:B------:R-:W-:Y:S01]  /*0b00*/  IMAD R39, R39, -0x326172a9, RZ ;  /* 0xcd9e8d5727277824 */ /* 0x000fe200078e02ff */
[----:B------:R-:W-:Y:S01]  /*0b10*/  LOP3.LUT R41, R41, UR24, R42, 0x96, !PT ;  /* 0x0000001829297c12 */ /* 0x000fe2000f8e962a */
[----:B------:R-:W-:Y:S01]  /*0b20*/  IMAD R42, R40, -0x2daee0ad, RZ ;  /* 0xd2511f53282a7824 */ /* 0x000fe200078e02ff */
[----:B------:R-:W-:Y:S01]  /*0b30*/  PRMT R101, R30, 0x7632, R101 ;  /* 0x000076321e657816 */ /* 0x000fe20000000065 */
[----:B------:R-:W-:Y:S01]  /*0b40*/  IMAD.HI.U32 R40, R38, -0x326172a9, RZ ;  /* 0xcd9e8d5726287827 */ /* 0x000fe200078e00ff */
[----:B------:R-:W-:Y:S02]  /*0b50*/  PRMT R102, R34, 0x7632, R102 ;  /* 0x0000763222667816 */ /* 0x000fe40000000066 */
[----:B------:R-:W-:Y:S01]  /*0b60*/  PRMT R95, R72, 0x7632, R95 ;  /* 0x00007632485f7816 */ /* 0x000fe2000000005f */
[----:B------:R-:W-:Y:S01]  /*0b70*/  IMAD.HI.U32 R43, R41, -0x2daee0ad, RZ ;  /* 0xd2511f53292b7827 */ /* 0x000fe200078e00ff */
[----:B------:R-:W-:-:S02]  /*0b80*/  LOP3.LUT R39, R40, UR26, R39, 0x96, !PT ;  /* 0x0000001a28277c12 */ /* 0x000fc4000f8e9627 */
[----:B------:R-:W-:Y:S01]  /*0b90*/  PRMT R99, R73, 0x7632, R99 ;  /* 0x0000763249637816 */ /* 0x000fe20000000063 */
[----:B------:R-:W-:Y:S01]  /*0ba0*/  IMAD R40, R41, -0x2daee0ad, RZ ;  /* 0xd2511f5329287824 */ /* 0x000fe200078e02ff */
[----:B------:R-:W-:Y:S01]  /*0bb0*/  LOP3.LUT R42, R43, UR27, R42, 0x96, !PT ;  /* 0x0000001b2b2a7c12 */ /* 0x000fe2000f8e962a */
[----:B------:R-:W-:Y:S01]  /*0bc0*/  IMAD.HI.U32 R43, R39, -0x2daee0ad, RZ ;  /* 0xd2511f53272b7827 */ /* 0x000fe200078e00ff */
[----:B------:R-:W-:Y:S02]  /*0bd0*/  PRMT R107, R75, 0x7632, R107 ;  /* 0x000076324b6b7816 */ /* 0x000fe4000000006b */
[----:B------:R-:W-:Y:S01]  /*0be0*/  PRMT R88, R18, 0x7632, R88 ;  /* 0x0000763212587816 */ /* 0x000fe20000000058 */
[----:B------:R-:W-:Y:S01]  /*0bf0*/  IMAD R38, R38, -0x326172a9, RZ ;  /* 0xcd9e8d5726267824 */ /* 0x000fe200078e02ff */
[----:B------:R-:W-:Y:S01]  /*0c00*/  LOP3.LUT R40, R43, UR29, R40, 0x96, !PT ;  /* 0x0000001d2b287c12 */ /* 0x000fe2000f8e9628 */
[----:B------:R-:W-:Y:S01]  /*0c10*/  IMAD.HI.U32 R41, R42, -0x326172a9, RZ ;  /* 0xcd9e8d572a297827 */ /* 0x000fe200078e00ff */
[----:B------:R-:W-:-:S02]  /*0c20*/  PRMT R85, R20, 0x7632, R85 ;  /* 0x0000763214557816 */ /* 0x000fc40000000055 */
[----:B------:R-:W-:Y:S01]  /*0c30*/  PRMT R103, R74, 0x7632, R103 ;  /* 0x000076324a677816 */ /* 0x000fe20000000067 */
[----:B------:R-:W-:Y:S01]  /*0c40*/  IMAD.U32 R8, R9, 0x10000, RZ ;  /* 0x0001000009087824 */ /* 0x000fe200078e00ff */
[----:B------:R-:W-:Y:S01]  /*0c50*/  LOP3.LUT R38, R41, UR28, R38, 0x96, !PT ;  /* 0x0000001c29267c12 */ /* 0x000fe2000f8e9626 */
        /* <DEDUP_REMOVED lines=8> */
[----:B------:R-:W-:Y:S01]  /*0ce0*/  IMAD R41, R39, -0x2daee0ad, RZ ;  /* 0xd2511f5327297824 */ /* 0x000fe200078e02ff */
[----:B------:R-:W-:Y:S01]  /*0cf0*/  SHF.L.U32 R74, R74, 0x10, RZ ;  /* 0x000000104a4a7819 */ /* 0x000fe200000006ff */
[----:B------:R-:W-:Y:S01]  /*0d00*/  IMAD.U32 R17, R19, 0x10000, RZ ;  /* 0x0001000013117824 */ /* 0x000fe200078e00ff */
[----:B------:R-:W-:Y:S01]  /*0d10*/  SHF.L.U32 R76, R76, 0x10, RZ ;  /* 0x000000104c4c7819 */ /* 0x000fe200000006ff */
[----:B------:R-:W-:Y:S01]  /*0d20*/  IMAD R42, R42, -0x326172a9, RZ ;  /* 0xcd9e8d572a2a7824 */ /* 0x000fe200078e02ff */
[----:B------:R-:W-:Y:S01]  /*0d30*/  SHF.L.U32 R79, R79, 0x10, RZ ;  /* 0x000000104f4f7819 */ /* 0x000fe200000006ff */
[----:B------:R-:W-:Y:S01]  /*0d40*/  IMAD.HI.U32 R39, R40, -0x326172a9, RZ ;  /* 0xcd9e8d5728277827 */ /* 0x000fe200078e00ff */
[----:B------:R-:W-:-:S02]  /*0d50*/  SHF.L.U32 R82, R82, 0x10, RZ ;  /* 0x0000001052527819 */ /* 0x000fc400000006ff */
[----:B------:R-:W-:Y:S01]  /*0d60*/  SHF.L.U32 R85, R85, 0x10, RZ ;  /* 0x0000001055557819 */ /* 0x000fe200000006ff */
[----:B------:R-:W-:Y:S01]  /*0d70*/  IMAD.U32 R19, R21, 0x10000, RZ ;  /* 0x0001000015137824 */ /* 0x000fe200078e00ff */
[----:B------:R-:W-:Y:S01]  /*0d80*/  SHF.L.U32 R21, R23, 0x10, RZ ;  /* 0x0000001017157819 */ /* 0x000fe200000006ff */
[----:B------:R-:W-:Y:S01]  /*0d90*/  IMAD.HI.U32 R44, R38, -0x2daee0ad, RZ ;  /* 0xd2511f53262c7827 */ /* 0x000fe200078e00ff */
[----:B------:R-:W-:Y:S02]  /*0da0*/  LOP3.LUT R39, R39, UR30, R42, 0x96, !PT ;  /* 0x0000001e27277c12 */ /* 0x000fe4000f8e962a */
[----:B------:R-:W-:Y:S01]  /*0db0*/  SHF.L.U32 R88, R88, 0x10, RZ ;  /* 0x0000001058587819 */ /* 0x000fe200000006ff */
        /* <DEDUP_REMOVED lines=12> */
[----:B------:R-:W-:Y:S01]  /*0e80*/  IMAD.WIDE.U32 R32, R39, -0x2daee0ad, RZ ;  /* 0xd2511f5327207825 */ /* 0x000fe200078e00ff */
[----:B------:R-:W-:-:S02]  /*0e90*/  SHF.L.U32 R97, R97, 0x10, RZ ;  /* 0x0000001061617819 */ /* 0x000fc400000006ff */
[----:B------:R-:W-:Y:S01]  /*0ea0*/  SHF.L.U32 R100, R100, 0x10, RZ ;  /* 0x0000001064647819 */ /* 0x000fe200000006ff */
[----:B------:R-:W-:Y:S01]  /*0eb0*/  IMAD R40, R40, -0x326172a9, RZ ;  /* 0xcd9e8d5728287824 */ /* 0x000fe200078e02ff */
[----:B------:R-:W-:Y:S01]  /*0ec0*/  LOP3.LUT R35, R33, UR33, R35, 0x96, !PT ;  /* 0x0000002121237c12 */ /* 0x000fe2000f8e9623 */
[----:B------:R-:W-:Y:S01]  /*0ed0*/  IMAD.HI.U32 R43, R41, -0x326172a9, RZ ;  /* 0xcd9e8d57292b7827 */ /* 0x000fe200078e00ff */
[----:B------:R-:W-:Y:S02]  /*0ee0*/  SHF.L.U32 R103, R103, 0x10, RZ ;  /* 0x0000001067677819 */ /* 0x000fe400000006ff */
[----:B------:R-:W-:Y:S01]  /*0ef0*/  SHF.L.U32 R106, R106, 0x10, RZ ;  /* 0x000000106a6a7819 */ /* 0x000fe200000006ff */
[----:B------:R-:W-:Y:S01]  /*0f00*/  IMAD R41, R41, -0x326172a9, RZ ;  /* 0xcd9e8d5729297824 */ /* 0x000fe200078e02ff */
[----:B------:R-:W-:Y:S01]  /*0f10*/  LOP3.LUT R40, R43, UR32, R40, 0x96, !PT ;  /* 0x000000202b287c12 */ /* 0x000fe2000f8e9628 */
[----:B------:R-:W-:-:S04]  /*0f20*/  IMAD.WIDE.U32 R130, R35, -0x326172a9, RZ ;  /* 0xcd9e8d5723827825 */ /* 0x000fc800078e00ff */
[----:B------:R-:W-:Y:S01]  /*0f30*/  IMAD.HI.U32 R129, R40, -0x2daee0ad, RZ ;  /* 0xd2511f5328817827 */ /* 0x000fe200078e00ff */
[----:B------:R-:W-:Y:S02]  /*0f40*/  LOP3.LUT R128, R131, UR34, R41, 0x96, !PT ;  /* 0x0000002283807c12 */ /* 0x000fe4000f8e9629 */
[----:B------:R-:W-:Y:S01]  /*0f50*/  LOP3.LUT R131, R36, 0x3, RZ, 0xc0, !PT ;  /* 0x0000000324837812 */ /* 0x000fe200078ec0ff */
[----:B------:R-:W-:Y:S01]  /*0f60*/  IMAD.U32 R71, R73, 0x10000, RZ ;  /* 0x0001000049477824 */ /* 0x000fe200078e00ff */
[----:B------:R-:W-:Y:S01]  /*0f70*/  LOP3.LUT R129, R129, UR35, R32, 0x96, !PT ;  /* 0x0000002381817c12 */ /* 0x000fe2000f8e9620 */
        /* <DEDUP_REMOVED lines=13> */
[----:B------:R-:W-:Y:S02]  /*1050*/  IMAD.MOV.U32 R83, RZ, RZ, RZ ;  /* 0x000000ffff537224 */ /* 0x000fe400078e00ff */
        /* <DEDUP_REMOVED lines=17> */
.L_x_4861:
[----:B------:R-:W-:Y:S01]  /*1170*/  IMAD R60, R3, UR36, RZ ;  /* 0x00000024033c7c24 */ /* 0x000fe2000f8e02ff */
[----:B------:R-:W-:Y:S01]  /*1180*/  ISETP.NE.AND P0, PT, R108, RZ, PT ;  /* 0x000000ff6c00720c */ /* 0x000fe20003f05270 */
[----:B------:R-:W-:Y:S03]  /*1190*/  BSSY B1, `(.L_x_4595) ;  /* 0x00005aa000017945 */ /* 0x000fe60003800000 */
[----:B------:R-:W-:-:S04]  /*11a0*/  SHF.R.S32.HI R61, RZ, 0x1f, R60 ;  /* 0x0000001fff3d7819 */ /* 0x000fc8000001143c */
[----:B------:R-:W-:-:S04]  /*11b0*/  LEA.HI R61, R61, R60, RZ, 0x3 ;  /* 0x0000003c3d3d7211 */ /* 0x000fc800078f18ff */
        /* <DEDUP_REMOVED lines=11> */
[----:B------:R-:W-:-:S03]  /*1270*/  ISETP.NE.AND.EX P1, PT, R45, RZ, PT, P1 ;  /* 0x000000ff2d00720c */ /* 0x000fc60003f25310 */
[----:B------:R0:W5:Y:S01]  /*1280*/  @P0 LDG.E.128 R36, desc[UR4][R62.64+0x10] ;  /* 0x000010043e240981 */ /* 0x000162000c1e1d00 */
[----:B-1----:R-:W-:-:S05]  /*1290*/  IMAD.WIDE.U32 R46, R118, 0x10, R46 ;  /* 0x00000010762e7825 */ /* 0x002fca00078e002e */
[----:B------:R0:W5:Y:S04]  /*12a0*/  LDG.E.128 R48, desc[UR4][R46.64] ;  /* 0x000000042e307981 */ /* 0x000168000c1e1d00 */
        /* <DEDUP_REMOVED lines=15> */
.L_x_4598:
[----:B------:R-:W-:-:S07]  /*13a0*/  IMAD.MOV.U32 R66, RZ, RZ, R130 ;  /* 0x000000ffff427224 */ /* 0x000fce00078e0082 */
.L_x_4599:
[----:B------:R-:W-:Y:S05]  /*13b0*/  BSYNC B2 ;  /* 0x0000000000027941 */ /* 0x000fea0003800000 */
.L_x_4597:
        /* <DEDUP_REMOVED lines=16> */
.L_x_4603:
[----:B------:R-:W-:Y:S05]  /*14c0*/  BSYNC B3 ;  /* 0x0000000000037941 */ /* 0x000fea0003800000 */
.L_x_4602:
        /* <DEDUP_REMOVED lines=42> */
.L_x_4601:
[----:B------:R-:W-:Y:S05]  /*1770*/  BSYNC B2 ;  /* 0x0000000000027941 */ /* 0x000fea0003800000 */
.L_x_4600:
[----:B------:R-:W0:Y:S01]  /*1780*/  LDC R120, c[0x0][0x298] ;  /* 0x0000a600ff787b82 */ /* 0x000e220000000800 */
[----:B------:R-:W-:Y:S01]  /*1790*/  ISETP.NE.U32.AND P2, PT, R44, RZ, PT ;  /* 0x000000ff2c00720c */ /* 0x000fe20003f45070 */
[----:B------:R-:W-:Y:S01]  /*17a0*/  IMAD.MOV.U32 R119, RZ, RZ, 0x2f800000 ;  /* 0x2f800000ff777424 */ /* 0x000fe200078e00ff */
[----:B------:R-:W-:Y:S01]  /*17b0*/  I2FP.F32.U32 R46, R66 ;  /* 0x00000042002e7245 */ /* 0x000fe20000201000 */
[C---:B-----5:R-:W-:Y:S01]  /*17c0*/  IMAD.U32 R47, R48.reuse, 0x10000, RZ ;  /* 0x00010000302f7824 */ /* 0x060fe200078e00ff */
[----:B------:R-:W-:Y:S02]  /*17d0*/  ISETP.NE.AND.EX P2, PT, R45, RZ, PT, P2 ;  /* 0x000000ff2d00720c */ /* 0x000fe40003f45320 */
[----:B------:R-:W-:Y:S01]  /*17e0*/  PRMT R48, R48, 0x7632, R48 ;  /* 0x0000763230307816 */ /* 0x000fe20000000030 */
        /* <DEDUP_REMOVED lines=9> */
[----:B------:R-:W-:Y:S02]  /*1880*/  IMAD.MOV.U32 R46, RZ, RZ, R64 ;  /* 0x000000ffff2e7224 */ /* 0x000fe400078e0040 */
[----:B------:R-:W-:Y:S01]  /*1890*/  FADD.FTZ R44, R32, R44 ;  /* 0x0000002c202c7221 */ /* 0x000fe20000010000 */
[----:B------:R-:W-:Y:S06]  /*18a0*/  BRA `(.L_x_4605) ;  /* 0x00000004004c7947 */ /* 0x000fec0003800000 */
.L_x_4604:
        /* <DEDUP_REMOVED lines=12> */
.L_x_4607:
[----:B------:R-:W-:-:S07]  /*1970*/  MOV R45, R130 ;  /* 0x00000082002d7202 */ /* 0x000fce0000000f00 */
.L_x_4608:
[----:B------:R-:W-:Y:S05]  /*1980*/  BSYNC B2 ;  /* 0x0000000000027941 */ /* 0x000fea0003800000 */
.L_x_4606:
        /* <DEDUP_REMOVED lines=16> */
.L_x_4612:
[----:B------:R-:W-:Y:S05]  /*1a90*/  BSYNC B3 ;  /* 0x0000000000037941 */ /* 0x000fea0003800000 */
.L_x_4611:
        /* <DEDUP_REMOVED lines=42> */
.L_x_4610:
[----:B------:R-:W-:Y:S05]  /*1d40*/  BSYNC B2 ;  /* 0x0000000000027941 */ /* 0x000fea0003800000 */
.L_x_4609:
[----:B------:R-:W-:Y:S02]  /*1d50*/  I2FP.F32.U32 R60, R45 ;  /* 0x0000002d003c7245 */ /* 0x000fe40000201000 */
        /* <DEDUP_REMOVED lines=8> */
.L_x_4605:
        /* <DEDUP_REMOVED lines=12> */
.L_x_4614:
[----:B------:R-:W-:-:S07]  /*1ea0*/  IMAD.MOV.U32 R45, RZ, RZ, R130 ;  /* 0x000000ffff2d7224 */ /* 0x000fce00078e0082 */
.L_x_4615:
[----:B------:R-:W-:Y:S05]  /*1eb0*/  BSYNC B2 ;  /* 0x0000000000027941 */ /* 0x000fea0003800000 */
.L_x_4613:
        /* <DEDUP_REMOVED lines=16> */
.L_x_4619:
[----:B------:R-:W-:Y:S05]  /*1fc0*/  BSYNC B3 ;  /* 0x0000000000037941 */ /* 0x000fea0003800000 */
.L_x_4618:
        /* <DEDUP_REMOVED lines=42> */
.L_x_4617:
[----:B------:R-:W-:Y:S05]  /*2270*/  BSYNC B2 ;  /* 0x0000000000027941 */ /* 0x000fea0003800000 */
.L_x_4616:
        /* <DEDUP_REMOVED lines=13> */
.L_x_4620:
        /* <DEDUP_REMOVED lines=12> */
.L_x_4623:
[----:B------:R-:W-:-:S07]  /*2410*/  MOV R48, R130 ;  /* 0x0000008200307202 */ /* 0x000fce0000000f00 */
.L_x_4624:
[----:B------:R-:W-:Y:S05]  /*2420*/  BSYNC B2 ;  /* 0x0000000000027941 */ /* 0x000fea0003800000 */
.L_x_4622:
        /* <DEDUP_REMOVED lines=16> */
.L_x_4628:
[----:B------:R-:W-:Y:S05]  /*2530*/  BSYNC B3 ;  /* 0x0000000000037941 */ /* 0x000fea0003800000 */
.L_x_4627:
        /* <DEDUP_REMOVED lines=42> */
.L_x_4626:
[----:B------:R-:W-:Y:S05]  /*27e0*/  BSYNC B2 ;  /* 0x0000000000027941 */ /* 0x000fea0003800000 */
.L_x_4625:
[----:B------:R-:W-:Y:S02]  /*27f0*/  I2FP.F32.U32 R48, R48 ;  /* 0x0000003000307245 */ /* 0x000fe40000201000 */
[----:B------:R-:W-:-:S03]  /*2800*/  PRMT R47, R40, 0x7632, R47 ;  /* 0x00007632282f7816 */ /* 0x000fc6000000002f */
[----:B------:R-:W-:Y:S01]  /*2810*/  FFMA.FTZ R48, R48, R119, 1.1641532182693481445e-10 ;  /* 0x2f00000030307423 */ /* 0x000fe20000010077 */
[----:B------:R-:W-:-:S04]  /*2820*/  SHF.L.U32 R47, R47, 0x10, RZ ;  /* 0x000000102f2f7819 */ /* 0x000fc800000006ff */
[----:B------:R-:W-:Y:S01]  /*2830*/  FSETP.GTU.FTZ.AND P3, PT, R48, R121, PT ;  /* 0x000000793000720b */ /* 0x000fe20003f7c000 */
[----:B------:R-:W-:-:S03]  /*2840*/  FMUL.FTZ R47, R47, R120 ;  /* 0x000000782f2f7220 */ /* 0x000fc60000410000 */
[----:B------:R-:W-:Y:S02]  /*2850*/  SEL R110, RZ, 0x1, P3 ;  /* 0x00000001ff6e7807 */ /* 0x000fe40001800000 */
[----:B------:R-:W-:-:S05]  /*2860*/  FSEL R48, R47, RZ, !P3 ;  /* 0x000000ff2f307208 */ /* 0x000fca0005800000 */
[----:B------:R-:W-:-:S04]  /*2870*/  FADD.FTZ R45, R48, R45 ;  /* 0x0000002d302d7221 */ /* 0x000fc80000010000 */
[----:B------:R-:W-:-:S07]  /*2880*/  @P0 FADD.FTZ R45, R33, R45 ;  /* 0x0000002d212d0221 */ /* 0x000fce0000010000 */
.L_x_4621:
        /* <DEDUP_REMOVED lines=12> */
.L_x_4630:
[----:B------:R-:W-:-:S07]  /*2950*/  IMAD.MOV.U32 R48, RZ, RZ, R130 ;  /* 0x000000ffff307224 */ /* 0x000fce00078e0082 */
.L_x_4631:
[----:B------:R-:W-:Y:S05]  /*2960*/  BSYNC B2 ;  /* 0x0000000000027941 */ /* 0x000fea0003800000 */
.L_x_4629:
        /* <DEDUP_REMOVED lines=16> */
.L_x_4635:
[----:B------:R-:W-:Y:S05]  /*2a70*/  BSYNC B3 ;  /* 0x0000000000037941 */ /* 0x000fea0003800000 */
.L_x_4634:
        /* <DEDUP_REMOVED lines=42> */
.L_x_4633:
[----:B------:R-:W-:Y:S05]  /*2d20*/  BSYNC B2 ;  /* 0x0000000000027941 */ /* 0x000fea0003800000 */
.L_x_4632:
        /* <DEDUP_REMOVED lines=14> */
.L_x_4636:
        /* <DEDUP_REMOVED lines=12> */
.L_x_4639:
[----:B------:R-:W-:-:S07]  /*2ed0*/  MOV R66, R130 ;  /* 0x0000008200427202 */ /* 0x000fce0000000f00 */
.L_x_4640:
[----:B------:R-:W-:Y:S05]  /*2ee0*/  BSYNC B2 ;  /* 0x0000000000027941 */ /* 0x000fea0003800000 */
.L_x_4638:
        /* <DEDUP_REMOVED lines=16> */
.L_x_4644:
[----:B------:R-:W-:Y:S05]  /*2ff0*/  BSYNC B3 ;  /* 0x0000000000037941 */ /* 0x000fea0003800000 */
.L_x_4643:
        /* <DEDUP_REMOVED lines=42> */
.L_x_4642:
[----:B------:R-:W-:Y:S05]  /*32a0*/  BSYNC B2 ;  /* 0x0000000000027941 */ /* 0x000fea0003800000 */
.L_x_4641:
        /* <DEDUP_REMOVED lines=9> */
.L_x_4637:
        /* <DEDUP_REMOVED lines=12> */
.L_x_4646:
[----:B------:R-:W-:-:S07]  /*3400*/  IMAD.MOV.U32 R66, RZ, RZ, R130 ;  /* 0x000000ffff427224 */ /* 0x000fce00078e0082 */
.L_x_4647:
[----:B------:R-:W-:Y:S05]  /*3410*/  BSYNC B2 ;  /* 0x0000000000027941 */ /* 0x000fea0003800000 */
.L_x_4645:
        /* <DEDUP_REMOVED lines=16> */
.L_x_4651:
[----:B------:R-:W-:Y:S05]  /*3520*/  BSYNC B3 ;  /* 0x0000000000037941 */ /* 0x000fea0003800000 */
.L_x_4650:
        /* <DEDUP_REMOVED lines=42> */
.L_x_4649:
[----:B------:R-:W-:Y:S05]  /*37d0*/  BSYNC B2 ;  /* 0x0000000000027941 */ /* 0x000fea0003800000 */
.L_x_4648:
        /* <DEDUP_REMOVED lines=13> */
.L_x_4652:
        /* <DEDUP_REMOVED lines=12> */
.L_x_4655:
[----:B------:R-:W-:-:S07]  /*3970*/  MOV R66, R130 ;  /* 0x0000008200427202 */ /* 0x000fce0000000f00 */
.L_x_4656:
[----:B------:R-:W-:Y:S05]  /*3980*/  BSYNC B2 ;  /* 0x0000000000027941 */ /* 0x000fea0003800000 */
.L_x_4654:
        /* <DEDUP_REMOVED lines=16> */
.L_x_4660:
[----:B------:R-:W-:Y:S05]  /*3a90*/  BSYNC B3 ;  /* 0x0000000000037941 */ /* 0x000fea0003800000 */
.L_x_4659:
        /* <DEDUP_REMOVED lines=42> */
.L_x_4658:
[----:B------:R-:W-:Y:S05]  /*3d40*/  BSYNC B2 ;  /* 0x0000000000027941 */ /* 0x000fea0003800000 */
.L_x_4657:
        /* <DEDUP_REMOVED lines=10> */
.L_x_4653:
        /* <DEDUP_REMOVED lines=12> */
.L_x_4662:
[----:B------:R-:W-:-:S07]  /*3eb0*/  IMAD.MOV.U32 R66, RZ, RZ, R130 ;  /* 0x000000ffff427224 */ /* 0x000fce00078e0082 */
.L_x_4663:
[----:B------:R-:W-:Y:S05]  /*3ec0*/  BSYNC B2 ;  /* 0x0000000000027941 */ /* 0x000fea0003800000 */
.L_x_4661:
        /* <DEDUP_REMOVED lines=16> */
.L_x_4667:
[----:B------:R-:W-:Y:S05]  /*3fd0*/  BSYNC B3 ;  /* 0x0000000000037941 */ /* 0x000fea0003800000 */
.L_x_4666:
        /* <DEDUP_REMOVED lines=42> */
.L_x_4665:
[----:B------:R-:W-:Y:S05]  /*4280*/  BSYNC B2 ;  /* 0x0000000000027941 */ /* 0x000fea0003800000 */
.L_x_4664:
        /* <DEDUP_REMOVED lines=14> */
.L_x_4668:
        /* <DEDUP_REMOVED lines=12> */
.L_x_4671:
[----:B------:R-:W-:-:S07]  /*4430*/  MOV R49, R130 ;  /* 0x0000008200317202 */ /* 0x000fce0000000f00 */
.L_x_4672:
[----:B------:R-:W-:Y:S05]  /*4440*/  BSYNC B2 ;  /* 0x0000000000027941 */ /* 0x000fea0003800000 */
.L_x_4670:
        /* <DEDUP_REMOVED lines=16> */
.L_x_4676:
[----:B------:R-:W-:Y:S05]  /*4550*/  BSYNC B3 ;  /* 0x0000000000037941 */ /* 0x000fea0003800000 */
.L_x_4675:
        /* <DEDUP_REMOVED lines=43> */
.L_x_4674:
[----:B------:R-:W-:Y:S05]  /*4810*/  BSYNC B2 ;  /* 0x0000000000027941 */ /* 0x000fea0003800000 */
.L_x_4673:
[----:B------:R-:W-:Y:S01]  /*4820*/  I2FP.F32.U32 R60, R49 ;  /* 0x00000031003c7245 */ /* 0x000fe20000201000 */
[----:B------:R-:W-:-:S04]  /*4830*/  IMAD.U32 R49, R42, 0x10000, RZ ;  /* 0x000100002a317824 */ /* 0x000fc800078e00ff */
[----:B------:R-:W-:Y:S01]  /*4840*/  FFMA.FTZ R60, R60, R119, 1.1641532182693481445e-10 ;  /* 0x2f0000003c3c7423 */ /* 0x000fe20000010077 */
[----:B------:R-:W-:-:S04]  /*4850*/  FMUL.FTZ R49, R49, R120 ;  /* 0x0000007831317220 */ /* 0x000fc80000410000 */
[----:B------:R-:W-:-:S04]  /*4860*/  FSETP.GTU.FTZ.AND P3, PT, R60, R121, PT ;  /* 0x000000793c00720b */ /* 0x000fc80003f7c000 */
[----:B------:R-:W-:Y:S02]  /*4870*/  FSEL R49, R49, RZ, !P3 ;  /* 0x000000ff31317208 */ /* 0x000fe40005800000 */
[----:B------:R-:W-:-:S03]  /*4880*/  SEL R113, RZ, 0x1, P3 ;  /* 0x00000001ff717807 */ /* 0x000fc60001800000 */
[----:B------:R-:W-:-:S04]  /*4890*/  FADD.FTZ R48, R49, R48 ;  /* 0x0000003031307221 */ /* 0x000fc80000010000 */
[----:B------:R-:W-:-:S07]  /*48a0*/  @P0 FADD.FTZ R48, R36, R48 ;  /* 0x0000003024300221 */ /* 0x000fce0000010000 */
.L_x_4669:
        /* <DEDUP_REMOVED lines=12> */
.L_x_4678:
[----:B------:R-:W-:-:S07]  /*4970*/  MOV R49, R130 ;  /* 0x0000008200317202 */ /* 0x000fce0000000f00 */
.L_x_4679:
[----:B------:R-:W-:Y:S05]  /*4980*/  BSYNC B2 ;  /* 0x0000000000027941 */ /* 0x000fea0003800000 */
.L_x_4677:
        /* <DEDUP_REMOVED lines=16> */
.L_x_4683:
[----:B------:R-:W-:Y:S05]  /*4a90*/  BSYNC B3 ;  /* 0x0000000000037941 */ /* 0x000fea0003800000 */
.L_x_4682:
        /* <DEDUP_REMOVED lines=43> */
.L_x_4681:
[----:B------:R-:W-:Y:S05]  /*4d50*/  BSYNC B2 ;  /* 0x0000000000027941 */ /* 0x000fea0003800000 */
.L_x_4680:
        /* <DEDUP_REMOVED lines=9> */
[----:B------:R-:W-:Y:S01]  /*4df0*/  MOV R61, R60 ;  /* 0x0000003c003d7202 */ /* 0x000fe20000000f00 */
[----:B------:R-:W-:Y:S01]  /*4e00*/  FADD.FTZ R49, R37, R49 ;  /* 0x0000003125317221 */ /* 0x000fe20000010000 */
[----:B------:R-:W-:Y:S06]  /*4e10*/  BRA `(.L_x_4685) ;  /* 0x0000000400547947 */ /* 0x000fec0003800000 */
.L_x_4684:
        /* <DEDUP_REMOVED lines=12> */
.L_x_4687:
[----:B------:R-:W-:-:S07]  /*4ee0*/  IMAD.MOV.U32 R50, RZ, RZ, R130 ;  /* 0x000000ffff327224 */ /* 0x000fce00078e0082 */
.L_x_4688:
[----:B------:R-:W-:Y:S05]  /*4ef0*/  BSYNC B2 ;  /* 0x0000000000027941 */ /* 0x000fea0003800000 */
.L_x_4686:
        /* <DEDUP_REMOVED lines=16> */
.L_x_4692:
[----:B------:R-:W-:Y:S05]  /*5000*/  BSYNC B3 ;  /* 0x0000000000037941 */ /* 0x000fea0003800000 */
.L_x_4691:
        /* <DEDUP_REMOVED lines=43> */
.L_x_4690:
[----:B------:R-:W-:Y:S05]  /*52c0*/  BSYNC B2 ;  /* 0x0000000000027941 */ /* 0x000fea0003800000 */
.L_x_4689:
        /* <DEDUP_REMOVED lines=10> */
.L_x_4685:
        /* <DEDUP_REMOVED lines=12> */
.L_x_4694:
[----:B------:R-:W-:-:S07]  /*5430*/  IMAD.MOV.U32 R50, RZ, RZ, R130 ;  /* 0x000000ffff327224 */ /* 0x000fce00078e0082 */
.L_x_4695:
[----:B------:R-:W-:Y:S05]  /*5440*/  BSYNC B2 ;  /* 0x0000000000027941 */ /* 0x000fea0003800000 */
.L_x_4693:
        /* <DEDUP_REMOVED lines=16> */
.L_x_4699:
[----:B------:R-:W-:Y:S05]  /*5550*/  BSYNC B3 ;  /* 0x0000000000037941 */ /* 0x000fea0003800000 */
.L_x_4698:
        /* <DEDUP_REMOVED lines=43> */
.L_x_4697:
[----:B------:R-:W-:Y:S05]  /*5810*/  BSYNC B2 ;  /* 0x0000000000027941 */ /* 0x000fea0003800000 */
.L_x_4696:
        /* <DEDUP_REMOVED lines=10> */
[----:B------:R-:W-:Y:S02]  /*58c0*/  IMAD.MOV.U32 R61, RZ, RZ, R60 ;  /* 0x000000ffff3d7224 */ /* 0x000fe400078e003c */
[----:B------:R-:W-:Y:S01]  /*58d0*/  FADD.FTZ R50, R38, R50 ;  /* 0x0000003226327221 */ /* 0x000fe20000010000 */
[----:B------:R-:W-:Y:S06]  /*58e0*/  BRA `(.L_x_4701) ;  /* 0x0000000400507947 */ /* 0x000fec0003800000 */
.L_x_4700:
        /* <DEDUP_REMOVED lines=12> */
.L_x_4703:
[----:B------:R-:W-:-:S07]  /*59b0*/  IMAD.MOV.U32 R115, RZ, RZ, R130 ;  /* 0x000000ffff737224 */ /* 0x000fce00078e0082 */
.L_x_4704:
[----:B------:R-:W-:Y:S05]  /*59c0*/  BSYNC B2 ;  /* 0x0000000000027941 */ /* 0x000fea0003800000 */
.L_x_4702:
        /* <DEDUP_REMOVED lines=16> */
.L_x_4708:
[----:B------:R-:W-:Y:S05]  /*5ad0*/  BSYNC B3 ;  /* 0x0000000000037941 */ /* 0x000fea0003800000 */
.L_x_4707:
        /* <DEDUP_REMOVED lines=43> */
.L_x_4706:
[----:B------:R-:W-:Y:S05]  /*5d90*/  BSYNC B2 ;  /* 0x0000000000027941 */ /* 0x000fea0003800000 */
.L_x_4705:
        /* <DEDUP_REMOVED lines=9> */
.L_x_4701:
        /* <DEDUP_REMOVED lines=12> */
.L_x_4710:
[----:B------:R-:W-:-:S07]  /*5ef0*/  IMAD.MOV.U32 R127, RZ, RZ, R130 ;  /* 0x000000ffff7f7224 */ /* 0x000fce00078e0082 */
.L_x_4711:
[----:B------:R-:W-:Y:S05]  /*5f00*/  BSYNC B2 ;  /* 0x0000000000027941 */ /* 0x000fea0003800000 */
.L_x_4709:
        /* <DEDUP_REMOVED lines=16> */
.L_x_4715:
[----:B------:R-:W-:Y:S05]  /*6010*/  BSYNC B3 ;  /* 0x0000000000037941 */ /* 0x000fea0003800000 */
.L_x_4714:
        /* <DEDUP_REMOVED lines=43> */
.L_x_4713:
[----:B------:R-:W-:Y:S05]  /*62d0*/  BSYNC B2 ;  /* 0x0000000000027941 */ /* 0x000fea0003800000 */
.L_x_4712:
        /* <DEDUP_REMOVED lines=9> */
[----:B------:R-:W-:Y:S02]  /*6370*/  IMAD.MOV.U32 R131, RZ, RZ, R60 ;  /* 0x000000ffff837224 */ /* 0x000fe400078e003c */
[----:B------:R-:W-:Y:S01]  /*6380*/  FADD.FTZ R51, R39, R51 ;  /* 0x0000003327337221 */ /* 0x000fe20000010000 */
[----:B------:R-:W-:Y:S06]  /*6390*/  BRA `(.L_x_4717) ;  /* 0x0000000400547947 */ /* 0x000fec0003800000 */
.L_x_4716:
        /* <DEDUP_REMOVED lines=12> */
.L_x_4719:
[----:B------:R-:W-:-:S07]  /*6460*/  MOV R116, R130 ;  /* 0x0000008200747202 */ /* 0x000fce0000000f00 */
.L_x_4720:
[----:B------:R-:W-:Y:S05]  /*6470*/  BSYNC B2 ;  /* 0x0000000000027941 */ /* 0x000fea0003800000 */
.L_x_4718:
        /* <DEDUP_REMOVED lines=16> */
.L_x_4724:
[----:B------:R-:W-:Y:S05]  /*6580*/  BSYNC B3 ;  /* 0x0000000000037941 */ /* 0x000fea0003800000 */
.L_x_4723:
        /* <DEDUP_REMOVED lines=43> */
.L_x_4722:
[----:B------:R-:W-:Y:S05]  /*6840*/  BSYNC B2 ;  /* 0x0000000000027941 */ /* 0x000fea0003800000 */
.L_x_4721:
        /* <DEDUP_REMOVED lines=8> */
[----:B------:R-:W-:-:S04]  /*68d0*/  FADD.FTZ R51, R60, R51 ;  /* 0x000000333c337221 */ /* 0x000fc80000010000 */
[----:B------:R-:W-:-:S07]  /*68e0*/  @P0 FADD.FTZ R51, R39, R51 ;  /* 0x0000003327330221 */ /* 0x000fce0000010000 */
.L_x_4717:
[----:B------:R-:W-:Y:S01]  /*68f0*/  SEL R63, RZ, 0x1000000, P5 ;  /* 0x01000000ff3f7807 */ /* 0x000fe20002800000 */
[----:B------:R-:W-:Y:S01]  /*6900*/  IMAD.SHL.U32 R120, R118, 0x8, RZ ;  /* 0x0000000876787824 */ /* 0x000fe200078e00ff */
[----:B------:R-:W-:Y:S02]  /*6910*/  SEL R61, RZ, 0x10000, P4 ;  /* 0x00010000ff3d7807 */ /* 0x000fe40002000000 */
[----:B------:R-:W-:Y:S02]  /*6920*/  ISETP.NE.AND P6, PT, R122, RZ, PT ;  /* 0x000000ff7a00720c */ /* 0x000fe40003fc5270 */
[----:B------:R-:W-:Y:S02]  /*6930*/  ISETP.NE.AND P5, PT, R124, RZ, PT ;  /* 0x000000ff7c00720c */ /* 0x000fe40003fa5270 */
[----:B------:R-:W-:Y:S02]  /*6940*/  ISETP.NE.AND P4, PT, R125, RZ, PT ;  /* 0x000000ff7d00720c */ /* 0x000fe40003f85270 */
[----:B------:R-:W-:-:S02]  /*6950*/  SEL R66, RZ, 0x100, P3 ;  /* 0x00000100ff427807 */ /* 0x000fc40001800000 */
[----:B------:R-:W-:Y:S02]  /*6960*/  SEL R64, RZ, 0x1, P4 ;  /* 0x00000001ff407807 */ /* 0x000fe40002000000 */
[----:B------:R-:W-:Y:S02]  /*6970*/  SEL R60, RZ, 0x1, P5 ;  /* 0x00000001ff3c7807 */ /* 0x000fe40002800000 */
[----:B------:R-:W-:Y:S01]  /*6980*/  SEL R62, RZ, 0x1, P6 ;  /* 0x00000001ff3e7807 */ /* 0x000fe20003000000 */
[----:B------:R-:W-:Y:S01]  /*6990*/  IMAD.WIDE.U32 R64, R64, 0x1000000, RZ ;  /* 0x0100000040407825 */ /* 0x000fe200078e00ff */
[----:B------:R-:W-:Y:S02]  /*69a0*/  ISETP.NE.AND P0, PT, R126, RZ, PT ;  /* 0x000000ff7e00720c */ /* 0x000fe40003f05270 */
[----:B------:R-:W-:Y:S01]  /*69b0*/  LOP3.LUT R66, R66, R63, R61, 0xfe, !PT ;  /* 0x0000003f42427212 */ /* 0x000fe200078efe3d */
[----:B------:R-:W-:Y:S01]  /*69c0*/  IMAD.WIDE.U32 R60, R60, 0x10000, RZ ;  /* 0x000100003c3c7825 */ /* 0x000fe200078e00ff */
[----:B------:R-:W-:-:S02]  /*69d0*/  ISETP.NE.AND P2, PT, R123, RZ, PT ;  /* 0x000000ff7b00720c */ /* 0x000fc40003f45270 */
[----:B------:R-:W-:Y:S01]  /*69e0*/  SEL R119, RZ, 0x1, P0 ;  /* 0x00000001ff777807 */ /* 0x000fe20000000000 */
[----:B------:R-:W-:Y:S01]  /*69f0*/  IMAD.WIDE.U32 R62, R62, 0x100, RZ ;  /* 0x000001003e3e7825 */ /* 0x000fe200078e00ff */
[----:B------:R-:W-:Y:S02]  /*6a00*/  SEL R67, RZ, 0x1, P2 ;  /* 0x00000001ff437807 */ /* 0x000fe40001000000 */
[----:B------:R-:W-:Y:S02]  /*6a10*/  LOP3.LUT R119, R65, R66, R119, 0xfe, !PT ;  /* 0x0000004241777212 */ /* 0x000fe400078efe77 */
[----:B------:R-:W-:Y:S02]  /*6a20*/  LOP3.LUT R62, R62, R64, R60, 0xfe, !PT ;  /* 0x000000403e3e7212 */ /* 0x000fe400078efe3c */
[C---:B------:R-:W-:Y:S02]  /*6a30*/  LEA R64, P0, R118.reuse, UR12, 0x5 ;  /* 0x0000000c76407c11 */ /* 0x040fe4000f8028ff */
[----:B------:R-:W-:-:S02]  /*6a40*/  SHF.L.U64.HI R121, R118, 0x3, RZ ;  /* 0x0000000376797819 */ /* 0x000fc400000102ff */
[----:B------:R-:W-:Y:S02]  /*6a50*/  IADD3 R60, P2, R120, UR14, RZ ;  /* 0x0000000e783c7c10 */ /* 0x000fe4000ff5e0ff */
[----:B------:R-:W-:Y:S02]  /*6a60*/  LEA.HI.X R65, R118, UR13, RZ, 0x5, P0 ;  /* 0x0000000d76417c11 */ /* 0x000fe400080f2cff */
[----:B------:R-:W-:Y:S02]  /*6a70*/  LOP3.LUT R63, R63, R119, R61, 0xfe, !PT ;  /* 0x000000773f3f7212 */ /* 0x000fe400078efe3d */
[----:B------:R-:W-:Y:S01]  /*6a80*/  IADD3.X R61, R121, UR15, RZ, P2, !PT ;  /* 0x0000000f793d7c10 */ /* 0x000fe200097fe4ff */
[----:B------:R0:W-:Y:S01]  /*6a90*/  STG.E.128 desc[UR4][R64.64], R44 ;  /* 0x0000002c40007986 */ /* 0x0001e2000c101d04 */
[----:B------:R-:W-:-:S03]  /*6aa0*/  LOP3.LUT R62, R62, R67, RZ, 0xfc, !PT ;  /* 0x000000433e3e7212 */ /* 0x000fc600078efcff */
[----:B------:R0:W-:Y:S04]  /*6ab0*/  STG.E.128 desc[UR4][R64.64+0x10], R48 ;  /* 0x0000103040007986 */ /* 0x0001e8000c101d04 */
        /* <DEDUP_REMOVED lines=8> */
[----:B------:R-:W-:Y:S02]  /*6b40*/  LOP3.LUT R64, R111, 0xff, RZ, 0xc0, !PT ;  /* 0x000000ff6f407812 */ /* 0x000fe400078ec0ff */
[----:B------:R-:W-:Y:S01]  /*6b50*/  LOP3.LUT R62, R110, 0xff, RZ, 0xc0, !PT ;  /* 0x000000ff6e3e7812 */ /* 0x000fe200078ec0ff */
[----:B------:R-:W-:Y:S01]  /*6b60*/  IMAD.WIDE.U32 R66, R66, 0x1000000, RZ ;  /* 0x0100000042427825 */ /* 0x000fe200078e00ff */
[----:B------:R-:W-:-:S03]  /*6b70*/  LOP3.LUT R60, R60, 0xff00, R61, 0xf8, !PT ;  /* 0x0000ff003c3c7812 */ /* 0x000fc600078ef83d */
[----:B------:R-:W-:Y:S01]  /*6b80*/  IMAD.WIDE.U32 R64, R64, 0x10000, RZ ;  /* 0x0001000040407825 */ /* 0x000fe200078e00ff */
[----:B------:R-:W-:Y:S02]  /*6b90*/  LOP3.LUT R61, R60, 0xff, R113, 0xf8, !PT ;  /* 0x000000ff3c3d7812 */ /* 0x000fe400078ef871 */
[----:B------:R-:W-:Y:S01]  /*6ba0*/  IADD3 R60, P0, R120, UR16, RZ ;  /* 0x00000010783c7c10 */ /* 0x000fe2000ff1e0ff */
[----:B------:R-:W-:Y:S01]  /*6bb0*/  IMAD.WIDE.U32 R62, R62, 0x100, RZ ;  /* 0x000001003e3e7825 */ /* 0x000fe200078e00ff */
[----:B------:R-:W-:Y:S02]  /*6bc0*/  LOP3.LUT R65, R65, R61, R67, 0xfe, !PT ;  /* 0x0000003d41417212 */ /* 0x000fe400078efe43 */
[----:B------:R-:W-:Y:S02]  /*6bd0*/  IADD3.X R61, R121, UR17, RZ, P0, !PT ;  /* 0x00000011793d7c10 */ /* 0x000fe400087fe4ff */
[----:B------:R-:W-:Y:S02]  /*6be0*/  LOP3.LUT R62, R62, R66, R64, 0xfe, !PT ;  /* 0x000000423e3e7212 */ /* 0x000fe400078efe40 */
[----:B------:R-:W-:-:S02]  /*6bf0*/  LOP3.LUT R63, R65, R63, RZ, 0xfc, !PT ;  /* 0x0000003f413f7212 */ /* 0x000fc400078efcff */
[----:B------:R-:W-:-:S05]  /*6c00*/  LOP3.LUT R62, R62, 0xff, R109, 0xf8, !PT ;  /* 0x000000ff3e3e7812 */ /* 0x000fca00078ef86d */
[----:B------:R1:W-:Y:S02]  /*6c10*/  STG.E.64 desc[UR4][R60.64], R62 ;  /* 0x0000003e3c007986 */ /* 0x0003e4000c101b04 */
.L_x_4725:
[----:B------:R-:W-:-:S07]  /*6c20*/  VIADD R122, R118, 0x20 ;  /* 0x00000020767a7836 */ /* 0x000fce0000000000 */
.L_x_4596:
[----:B------:R-:W-:Y:S05]  /*6c30*/  BSYNC B1 ;  /* 0x0000000000017941 */ /* 0x000fea0003800000 */
.L_x_4595:
[----:B------:R-:W-:Y:S01]  /*6c40*/  ISETP.NE.AND P0, PT, R117, RZ, PT ;  /* 0x000000ff7500720c */ /* 0x000fe20003f05270 */
[----:B------:R-:W-:-:S12]  /*6c50*/  BSSY B1, `(.L_x_4726) ;  /* 0x00005a9000017945 */ /* 0x000fd80003800000 */
[----:B------:R-:W-:Y:S05]  /*6c60*/  @!P0 BRA `(.L_x_4727) ;  /* 0x00000058009c8947 */ /* 0x000fea0003800000 */
[----:B------:R-:W2:Y:S01]  /*6c70*/  LDC.64 R52, c[0x0][0x228] ;  /* 0x00008a00ff347b82 */ /* 0x000ea20000000a00 */
[----:B------:R-:W-:-:S04]  /*6c80*/  ISETP.NE.U32.AND P0, PT, RZ, UR10, PT ;  /* 0x0000000aff007c0c */ /* 0x000fc8000bf05070 */
[----:B------:R-:W-:-:S03]  /*6c90*/  ISETP.NE.AND.EX P0, PT, RZ, UR11, PT, P0 ;  /* 0x0000000bff007c0c */ /* 0x000fc6000bf05300 */
[----:B------:R-:W3:Y:S10]  /*6ca0*/  LDC.64 R54, c[0x0][0x220] ;  /* 0x00008800ff367b82 */ /* 0x000ef40000000a00 */
[----:B01----:R-:W-:-:S04]  /*6cb0*/  @P0 LEA R62, P3, R122, UR10, 0x5 ;  /* 0x0000000a7a3e0c11 */ /* 0x003fc8000f8628ff */
[----:B------:R-:W-:Y:S02]  /*6cc0*/  @P0 LEA.HI.X R63, R122, UR11, RZ, 0x5, P3 ;  /* 0x0000000b7a3f0c11 */ /* 0x000fe400098f2cff */
[----:B--2---:R-:W-:-:S03]  /*6cd0*/  ISETP.NE.U32.AND P1, PT, R52, RZ, PT ;  /* 0x000000ff3400720c */ /* 0x004fc60003f25070 */
[----:B------:R0:W5:Y:S01]  /*6ce0*/  @P0 LDG.E.128 R32, desc[UR4][R62.64] ;  /* 0x000000043e200981 */ /* 0x000162000c1e1d00 */
[----:B------:R-:W-:-:S03]  /*6cf0*/  ISETP.NE.AND.EX P1, PT, R53, RZ, PT, P1 ;  /* 0x000000ff3500720c */ /* 0x000fc60003f25310 */
[----:B------:R0:W5:Y:S01]  /*6d00*/  @P0 LDG.E.128 R36, desc[UR4][R62.64+0x10] ;  /* 0x000010043e240981 */ /* 0x000162000c1e1d00 */
[----:B---3--:R-:W-:-:S05]  /*6d10*/  IMAD.WIDE.U32 R54, R122, 0x10, R54 ;  /* 0x000000107a367825 */ /* 0x008fca00078e0036 */
[----:B------:R0:W5:Y:S04]  /*6d20*/  LDG.E.128 R56, desc[UR4][R54.64] ;  /* 0x0000000436387981 */ /* 0x000168000c1e1d00 */
        /* <DEDUP_REMOVED lines=15> */
.L_x_4729:
[----:B------:R-:W-:-:S07]  /*6e20*/  MOV R66, R130 ;  /* 0x0000008200427202 */ /* 0x000fce0000000f00 */
.L_x_4730:
[----:B------:R-:W-:Y:S05]  /*6e30*/  BSYNC B2 ;  /* 0x0000000000027941 */ /* 0x000fea0003800000 */
.L_x_4728:
        /* <DEDUP_REMOVED lines=16> */
.L_x_4734:
[----:B------:R-:W-:Y:S05]  /*6f40*/  BSYNC B3 ;  /* 0x0000000000037941 */ /* 0x000fea0003800000 */
.L_x_4733:
        /* <DEDUP_REMOVED lines=42> */
.L_x_4732:
[----:B------:R-:W-:Y:S05]  /*71f0*/  BSYNC B2 ;  /* 0x0000000000027941 */ /* 0x000fea0003800000 */
.L_x_4731:
        /* <DEDUP_REMOVED lines=16> */
[----:B------:R-:W-:Y:S01]  /*7300*/  MOV R54, R64 ;  /* 0x0000004000367202 */ /* 0x000fe20000000f00 */
[----:B------:R-:W-:Y:S01]  /*7310*/  FADD.FTZ R52, R32, R52 ;  /* 0x0000003420347221 */ /* 0x000fe20000010000 */
[----:B------:R-:W-:Y:S06]  /*7320*/  BRA `(.L_x_4736) ;  /* 0x00000004004c7947 */ /* 0x000fec0003800000 */
.L_x_4735:
        /* <DEDUP_REMOVED lines=12> */
.L_x_4738:
[----:B------:R-:W-:-:S07]  /*73f0*/  IMAD.MOV.U32 R53, RZ, RZ, R130 ;  /* 0x000000ffff357224 */ /* 0x000fce00078e0082 */
.L_x_4739:
[----:B------:R-:W-:Y:S05]  /*7400*/  BSYNC B2 ;  /* 0x0000000000027941 */ /* 0x000fea0003800000 */
.L_x_4737:
        /* <DEDUP_REMOVED lines=16> */
.L_x_4743:
[----:B------:R-:W-:Y:S05]  /*7510*/  BSYNC B3 ;  /* 0x0000000000037941 */ /* 0x000fea0003800000 */
.L_x_4742:
        /* <DEDUP_REMOVED lines=42> */
.L_x_4741:
[----:B------:R-:W-:Y:S05]  /*77c0*/  BSYNC B2 ;  /* 0x0000000000027941 */ /* 0x000fea0003800000 */
.L_x_4740:
        /* <DEDUP_REMOVED lines=9> */
.L_x_4736:
        /* <DEDUP_REMOVED lines=12> */
.L_x_4745:
[----:B------:R-:W-:-:S07]  /*7920*/  IMAD.MOV.U32 R53, RZ, RZ, R130 ;  /* 0x000000ffff357224 */ /* 0x000fce00078e0082 */
.L_x_4746:
[----:B------:R-:W-:Y:S05]  /*7930*/  BSYNC B2 ;  /* 0x0000000000027941 */ /* 0x000fea0003800000 */
.L_x_4744:
        /* <DEDUP_REMOVED lines=16> */
.L_x_4750:
[----:B------:R-:W-:Y:S05]  /*7a40*/  BSYNC B3 ;  /* 0x0000000000037941 */ /* 0x000fea0003800000 */
.L_x_4749:
        /* <DEDUP_REMOVED lines=42> */
.L_x_4748:
[----:B------:R-:W-:Y:S05]  /*7cf0*/  BSYNC B2 ;  /* 0x0000000000027941 */ /* 0x000fea0003800000 */
.L_x_4747:
        /* <DEDUP_REMOVED lines=13> */
.L_x_4751:
        /* <DEDUP_REMOVED lines=12> */
.L_x_4754:
[----:B------:R-:W-:-:S07]  /*7e90*/  IMAD.MOV.U32 R56, RZ, RZ, R130 ;  /* 0x000000ffff387224 */ /* 0x000fce00078e0082 */
.L_x_4755:
[----:B------:R-:W-:Y:S05]  /*7ea0*/  BSYNC B2 ;  /* 0x0000000000027941 */ /* 0x000fea0003800000 */
.L_x_4753:
        /* <DEDUP_REMOVED lines=16> */
.L_x_4759:
[----:B------:R-:W-:Y:S05]  /*7fb0*/  BSYNC B3 ;  /* 0x0000000000037941 */ /* 0x000fea0003800000 */
.L_x_4758:
        /* <DEDUP_REMOVED lines=42> */
.L_x_4757:
[----:B------:R-:W-:Y:S05]  /*8260*/  BSYNC B2 ;  /* 0x0000000000027941 */ /* 0x000fea0003800000 */
.L_x_4756:
        /* <DEDUP_REMOVED lines=10> */
.L_x_4752:
        /* <DEDUP_REMOVED lines=12> */
.L_x_4761:
[----:B------:R-:W-:-:S07]  /*83d0*/  IMAD.MOV.U32 R56, RZ, RZ, R130 ;  /* 0x000000ffff387224 */ /* 0x000fce00078e0082 */
.L_x_4762:
[----:B------:R-:W-:Y:S05]  /*83e0*/  BSYNC B2 ;  /* 0x0000000000027941 */ /* 0x000fea0003800000 */
.L_x_4760:
        /* <DEDUP_REMOVED lines=16> */
.L_x_4766:
[----:B------:R-:W-:Y:S05]  /*84f0*/  BSYNC B3 ;  /* 0x0000000000037941 */ /* 0x000fea0003800000 */
.L_x_4765:
        /* <DEDUP_REMOVED lines=42> */
.L_x_4764:
[----:B------:R-:W-:Y:S05]  /*87a0*/  BSYNC B2 ;  /* 0x0000000000027941 */ /* 0x000fea0003800000 */
.L_x_4763:
        /* <DEDUP_REMOVED lines=14> */
.L_x_4767:
        /* <DEDUP_REMOVED lines=12> */
.L_x_4770:
[----:B------:R-:W-:-:S07]  /*8950*/  IMAD.MOV.U32 R66, RZ, RZ, R130 ;  /* 0x000000ffff427224 */ /* 0x000fce00078e0082 */
.L_x_4771:
[----:B------:R-:W-:Y:S05]  /*8960*/  BSYNC B2 ;  /* 0x0000000000027941 */ /* 0x000fea0003800000 */
.L_x_4769:
        /* <DEDUP_REMOVED lines=16> */
.L_x_4775:
[----:B------:R-:W-:Y:S05]  /*8a70*/  BSYNC B3 ;  /* 0x0000000000037941 */ /* 0x000fea0003800000 */
.L_x_4774:
        /* <DEDUP_REMOVED lines=42> */
.L_x_4773:
[----:B------:R-:W-:Y:S05]  /*8d20*/  BSYNC B2 ;  /* 0x0000000000027941 */ /* 0x000fea0003800000 */
.L_x_4772:
        /* <DEDUP_REMOVED lines=9> */
.L_x_4768:
        /* <DEDUP_REMOVED lines=12> */
.L_x_4777:
[----:B------:R-:W-:-:S07]  /*8e80*/  IMAD.MOV.U32 R66, RZ, RZ, R130 ;  /* 0x000000ffff427224 */ /* 0x000fce00078e0082 */
.L_x_4778:
[----:B------:R-:W-:Y:S05]  /*8e90*/  BSYNC B2 ;  /* 0x0000000000027941 */ /* 0x000fea0003800000 */
.L_x_4776:
        /* <DEDUP_REMOVED lines=16> */
.L_x_4782:
[----:B------:R-:W-:Y:S05]  /*8fa0*/  BSYNC B3 ;  /* 0x0000000000037941 */ /* 0x000fea0003800000 */
.L_x_4781:
        /* <DEDUP_REMOVED lines=42> */
.L_x_4780:
[----:B------:R-:W-:Y:S05]  /*9250*/  BSYNC B2 ;  /* 0x0000000000027941 */ /* 0x000fea0003800000 */
.L_x_4779:
        /* <DEDUP_REMOVED lines=13> */
.L_x_4783:
        /* <DEDUP_REMOVED lines=12> */
.L_x_4786:
[----:B------:R-:W-:-:S07]  /*93f0*/  IMAD.MOV.U32 R66, RZ, RZ, R130 ;  /* 0x000000ffff427224 */ /* 0x000fce00078e0082 */
.L_x_4787:
[----:B------:R-:W-:Y:S05]  /*9400*/  BSYNC B2 ;  /* 0x0000000000027941 */ /* 0x000fea0003800000 */
.L_x_4785:
        /* <DEDUP_REMOVED lines=16> */
.L_x_4791:
[----:B------:R-:W-:Y:S05]  /*9510*/  BSYNC B3 ;  /* 0x0000000000037941 */ /* 0x000fea0003800000 */
.L_x_4790:
        /* <DEDUP_REMOVED lines=42> */
.L_x_4789:
[----:B------:R-:W-:Y:S05]  /*97c0*/  BSYNC B2 ;  /* 0x0000000000027941 */ /* 0x000fea0003800000 */
.L_x_4788:
        /* <DEDUP_REMOVED lines=10> */
.L_x_4784:
        /* <DEDUP_REMOVED lines=12> */
.L_x_4793:
[----:B------:R-:W-:-:S07]  /*9930*/  IMAD.MOV.U32 R66, RZ, RZ, R130 ;  /* 0x000000ffff427224 */ /* 0x000fce00078e0082 */
.L_x_4794:
[----:B------:R-:W-:Y:S05]  /*9940*/  BSYNC B2 ;  /* 0x0000000000027941 */ /* 0x000fea0003800000 */
.L_x_4792:
        /* <DEDUP_REMOVED lines=16> */
.L_x_4798:
[----:B------:R-:W-:Y:S05]  /*9a50*/  BSYNC B3 ;  /* 0x0000000000037941 */ /* 0x000fea0003800000 */
.L_x_4797:
        /* <DEDUP_REMOVED lines=43> */
.L_x_4796:
[----:B------:R-:W-:Y:S05]  /*9d10*/  BSYNC B2 ;  /* 0x0000000000027941 */ /* 0x000fea0003800000 */
.L_x_4795:
        /* <DEDUP_REMOVED lines=14> */
.L_x_4799:
        /* <DEDUP_REMOVED lines=12> */
.L_x_4802:
[----:B------:R-:W-:-:S07]  /*9ec0*/  MOV R57, R130 ;  /* 0x0000008200397202 */ /* 0x000fce0000000f00 */
.L_x_4803:
[----:B------:R-:W-:Y:S05]  /*9ed0*/  BSYNC B2 ;  /* 0x0000000000027941 */ /* 0x000fea0003800000 */
.L_x_4801:
        /* <DEDUP_REMOVED lines=16> */
.L_x_4807:
[----:B------:R-:W-:Y:S05]  /*9fe0*/  BSYNC B3 ;  /* 0x0000000000037941 */ /* 0x000fea0003800000 */
.L_x_4806:
        /* <DEDUP_REMOVED lines=43> */
.L_x_4805:
[----:B------:R-:W-:Y:S05]  /*a2a0*/  BSYNC B2 ;  /* 0x0000000000027941 */ /* 0x000fea0003800000 */
.L_x_4804:
        /* <DEDUP_REMOVED lines=9> */
.L_x_4800:
        /* <DEDUP_REMOVED lines=12> */
.L_x_4809:
[----:B------:R-:W-:-:S07]  /*a400*/  MOV R57, R130 ;  /* 0x0000008200397202 */ /* 0x000fce0000000f00 */
.L_x_4810:
[----:B------:R-:W-:Y:S05]  /*a410*/  BSYNC B2 ;  /* 0x0000000000027941 */ /* 0x000fea0003800000 */
.L_x_4808:
        /* <DEDUP_REMOVED lines=16> */
.L_x_4814:
[----:B------:R-:W-:Y:S05]  /*a520*/  BSYNC B3 ;  /* 0x0000000000037941 */ /* 0x000fea0003800000 */
.L_x_4813:
        /* <DEDUP_REMOVED lines=43> */
.L_x_4812:
[----:B------:R-:W-:Y:S05]  /*a7e0*/  BSYNC B2 ;  /* 0x0000000000027941 */ /* 0x000fea0003800000 */
.L_x_4811:
        /* <DEDUP_REMOVED lines=12> */
.L_x_4815:
        /* <DEDUP_REMOVED lines=12> */
.L_x_4818:
[----:B------:R-:W-:-:S07]  /*a970*/  IMAD.MOV.U32 R58, RZ, RZ, R130 ;  /* 0x000000ffff3a7224 */ /* 0x000fce00078e0082 */
.L_x_4819:
[----:B------:R-:W-:Y:S05]  /*a980*/  BSYNC B2 ;  /* 0x0000000000027941 */ /* 0x000fea0003800000 */
.L_x_4817:
        /* <DEDUP_REMOVED lines=16> */
.L_x_4823:
[----:B------:R-:W-:Y:S05]  /*aa90*/  BSYNC B3 ;  /* 0x0000000000037941 */ /* 0x000fea0003800000 */
.L_x_4822:
        /* <DEDUP_REMOVED lines=43> */
.L_x_4821:
[----:B------:R-:W-:Y:S05]  /*ad50*/  BSYNC B2 ;  /* 0x0000000000027941 */ /* 0x000fea0003800000 */
.L_x_4820:
        /* <DEDUP_REMOVED lines=10> */
.L_x_4816:
        /* <DEDUP_REMOVED lines=12> */
.L_x_4825:
[----:B------:R-:W-:-:S07]  /*aec0*/  IMAD.MOV.U32 R58, RZ, RZ, R130 ;  /* 0x000000ffff3a7224 */ /* 0x000fce00078e0082 */
.L_x_4826:
[----:B------:R-:W-:Y:S05]  /*aed0*/  BSYNC B2 ;  /* 0x0000000000027941 */ /* 0x000fea0003800000 */
.L_x_4824:
        /* <DEDUP_REMOVED lines=16> */
.L_x_4830:
[----:B------:R-:W-:Y:S05]  /*afe0*/  BSYNC B3 ;  /* 0x0000000000037941 */ /* 0x000fea0003800000 */
.L_x_4829:
        /* <DEDUP_REMOVED lines=42> */
[----:B------:R-:W-:Y:S01]  /*b290*/  LOP3.LUT R129, R63, UR35, R64, 0x96, !PT ;  /* 0x000000233f817c12 */ /* 0x000fe2000f8e9640 */
[----:B------:R-:W-:-:S09]  /*b2a0*/  IMAD.MOV.U32 R132, RZ, RZ, R62 ;  /* 0x000000ffff847224 */ /* 0x000fd200078e003e */
.L_x_4828:
[----:B------:R-:W-:Y:S05]  /*b2b0*/  BSYNC B2 ;  /* 0x0000000000027941 */ /* 0x000fea0003800000 */
.L_x_4827:
        /* <DEDUP_REMOVED lines=13> */
.L_x_4831:
        /* <DEDUP_REMOVED lines=12> */
.L_x_4834:
[----:B------:R-:W-:-:S07]  /*b450*/  IMAD.MOV.U32 R115, RZ, RZ, R130 ;  /* 0x000000ffff737224 */ /* 0x000fce00078e0082 */
.L_x_4835:
[----:B------:R-:W-:Y:S05]  /*b460*/  BSYNC B2 ;  /* 0x0000000000027941 */ /* 0x000fea0003800000 */
.L_x_4833:
        /* <DEDUP_REMOVED lines=16> */
.L_x_4839:
[----:B------:R-:W-:Y:S05]  /*b570*/  BSYNC B3 ;  /* 0x0000000000037941 */ /* 0x000fea0003800000 */
.L_x_4838:
        /* <DEDUP_REMOVED lines=42> */
[----:B------:R-:W-:Y:S01]  /*b820*/  LOP3.LUT R129, R63, UR35, R66, 0x96, !PT ;  /* 0x000000233f817c12 */ /* 0x000fe2000f8e9642 */
[----:B------:R-:W-:-:S07]  /*b830*/  IMAD.MOV.U32 R132, RZ, RZ, R62 ;  /* 0x000000ffff847224 */ /* 0x000fce00078e003e */
.L_x_4837:
[----:B------:R-:W-:Y:S05]  /*b840*/  BSYNC B2 ;  /* 0x0000000000027941 */ /* 0x000fea0003800000 */
.L_x_4836:
        /* <DEDUP_REMOVED lines=9> */
.L_x_4832:
        /* <DEDUP_REMOVED lines=12> */
.L_x_4841:
[----:B------:R-:W-:-:S07]  /*b9a0*/  MOV R131, R130 ;  /* 0x0000008200837202 */ /* 0x000fce0000000f00 */
.L_x_4842:
[----:B------:R-:W-:Y:S05]  /*b9b0*/  BSYNC B2 ;  /* 0x0000000000027941 */ /* 0x000fea0003800000 */
.L_x_4840:
        /* <DEDUP_REMOVED lines=16> */
.L_x_4846:
[----:B------:R-:W-:Y:S05]  /*bac0*/  BSYNC B3 ;  /* 0x0000000000037941 */ /* 0x000fea0003800000 */
.L_x_4845:
        /* <DEDUP_REMOVED lines=40> */
[----:B------:R-:W-:Y:S01]  /*bd50*/  HFMA2.MMA R60, -RZ, RZ, 0, 0 ;  /* 0x00000000ff3c7435 */ /* 0x000fe200000001ff */
[----:B------:R-:W-:Y:S01]  /*bd60*/  MOV R130, R64 ;  /* 0x0000004000827202 */ /* 0x000fe20000000f00 */
[----:B------:R-:W-:Y:S01]  /*bd70*/  IMAD.MOV.U32 R132, RZ, RZ, R66 ;  /* 0x000000ffff847224 */ /* 0x000fe200078e0042 */
[----:B------:R-:W-:-:S08]  /*bd80*/  LOP3.LUT R129, R67, UR35, R62, 0x96, !PT ;  /* 0x0000002343817c12 */ /* 0x000fd0000f8e963e */
.L_x_4844:
[----:B------:R-:W-:Y:S05]  /*bd90*/  BSYNC B2 ;  /* 0x0000000000027941 */ /* 0x000fea0003800000 */
.L_x_4843:
        /* <DEDUP_REMOVED lines=12> */
.L_x_4847:
        /* <DEDUP_REMOVED lines=12> */
.L_x_4850:
[----:B------:R-:W-:-:S07]  /*bf20*/  MOV R116, R130 ;  /* 0x0000008200747202 */ /* 0x000fce0000000f00 */
.L_x_4851:
[----:B------:R-:W-:Y:S05]  /*bf30*/  BSYNC B2 ;  /* 0x0000000000027941 */ /* 0x000fea0003800000 */
.L_x_4849:
        /* <DEDUP_REMOVED lines=16> */
.L_x_4855:
[----:B------:R-:W-:Y:S05]  /*c040*/  BSYNC B3 ;  /* 0x0000000000037941 */ /* 0x000fea0003800000 */
.L_x_4854:
        /* <DEDUP_REMOVED lines=41> */
[----:B------:R-:W-:Y:S02]  /*c2e0*/  LOP3.LUT R129, R61, UR35, R62, 0x96, !PT ;  /* 0x000000233d817c12 */ /* 0x000fe4000f8e963e */
[----:B------:R-:W-:-:S07]  /*c2f0*/  MOV R132, R60 ;  /* 0x0000003c00847202 */ /* 0x000fce0000000f00 */
.L_x_4853:
[----:B------:R-:W-:Y:S05]  /*c300*/  BSYNC B2 ;  /* 0x0000000000027941 */ /* 0x000fea0003800000 */
.L_x_4852:
        /* <DEDUP_REMOVED lines=10> */
.L_x_4848:
[----:B------:R-:W-:Y:S02]  /*c3b0*/  SEL R61, RZ, 0x10000, P4 ;  /* 0x00010000ff3d7807 */ /* 0x000fe40002000000 */
[----:B------:R-:W-:Y:S02]  /*c3c0*/  ISETP.NE.AND P4, PT, R126, RZ, PT ;  /* 0x000000ff7e00720c */ /* 0x000fe40003f85270 */
[----:B------:R-:W-:Y:S02]  /*c3d0*/  SEL R63, RZ, 0x1000000, P5 ;  /* 0x01000000ff3f7807 */ /* 0x000fe40002800000 */
[----:B------:R-:W-:Y:S02]  /*c3e0*/  ISETP.NE.AND P6, PT, R123, RZ, PT ;  /* 0x000000ff7b00720c */ /* 0x000fe40003fc5270 */
[----:B------:R-:W-:Y:S02]  /*c3f0*/  ISETP.NE.AND P5, PT, R125, RZ, PT ;  /* 0x000000ff7d00720c */ /* 0x000fe40003fa5270 */
[----:B------:R-:W-:-:S02]  /*c400*/  SEL R64, RZ, 0x1, P4 ;  /* 0x00000001ff407807 */ /* 0x000fc40002000000 */
[----:B------:R-:W-:Y:S02]  /*c410*/  ISETP.NE.AND P0, PT, R127, RZ, PT ;  /* 0x000000ff7f00720c */ /* 0x000fe40003f05270 */
[----:B------:R-:W-:Y:S01]  /*c420*/  SEL R66, RZ, 0x100, P3 ;  /* 0x00000100ff427807 */ /* 0x000fe20001800000 */
[----:B------:R-:W-:Y:S01]  /*c430*/  IMAD.WIDE.U32 R64, R64, 0x1000000, RZ ;  /* 0x0100000040407825 */ /* 0x000fe200078e00ff */
[----:B------:R-:W-:Y:S02]  /*c440*/  SEL R62, RZ, 0x1, P5 ;  /* 0x00000001ff3e7807 */ /* 0x000fe40002800000 */
[----:B------:R-:W-:Y:S02]  /*c450*/  SEL R60, RZ, 0x1, P6 ;  /* 0x00000001ff3c7807 */ /* 0x000fe40003000000 */
[----:B------:R-:W-:Y:S01]  /*c460*/  LOP3.LUT R66, R66, R63, R61, 0xfe, !PT ;  /* 0x0000003f42427212 */ /* 0x000fe200078efe3d */
[----:B------:R-:W-:Y:S01]  /*c470*/  IMAD.WIDE.U32 R62, R62, 0x10000, RZ ;  /* 0x000100003e3e7825 */ /* 0x000fe200078e00ff */
[----:B------:R-:W-:-:S02]  /*c480*/  SEL R119, RZ, 0x1, P0 ;  /* 0x00000001ff777807 */ /* 0x000fc40000000000 */
[----:B------:R-:W-:Y:S01]  /*c490*/  ISETP.NE.AND P2, PT, R124, RZ, PT ;  /* 0x000000ff7c00720c */ /* 0x000fe20003f45270 */
[----:B------:R-:W-:Y:S01]  /*c4a0*/  IMAD.WIDE.U32 R60, R60, 0x100, RZ ;  /* 0x000001003c3c7825 */ /* 0x000fe200078e00ff */
[----:B------:R-:W-:Y:S02]  /*c4b0*/  LOP3.LUT R119, R65, R66, R119, 0xfe, !PT ;  /* 0x0000004241777212 */ /* 0x000fe400078efe77 */
[----:B------:R-:W-:Y:S01]  /*c4c0*/  SEL R67, RZ, 0x1, P2 ;  /* 0x00000001ff437807 */ /* 0x000fe20001000000 */
[----:B------:R-:W-:Y:S01]  /*c4d0*/  IMAD.SHL.U32 R66, R122, 0x8, RZ ;  /* 0x000000087a427824 */ /* 0x000fe200078e00ff */
[----:B------:R-:W-:Y:S02]  /*c4e0*/  LOP3.LUT R62, R60, R64, R62, 0xfe, !PT ;  /* 0x000000403c3e7212 */ /* 0x000fe400078efe3e */
[----:B------:R-:W-:Y:S02]  /*c4f0*/  LEA R64, P0, R122, UR12, 0x5 ;  /* 0x0000000c7a407c11 */ /* 0x000fe4000f8028ff */
[----:B------:R-:W-:-:S02]  /*c500*/  SHF.R.U32.HI R121, RZ, 0x1d, R122 ;  /* 0x0000001dff797819 */ /* 0x000fc4000001167a */
        /* <DEDUP_REMOVED lines=18> */
[----:B------:R-:W-:Y:S02]  /*c630*/  LOP3.LUT R120, R60, 0xff00, R63, 0xf8, !PT ;  /* 0x0000ff003c787812 */ /* 0x000fe400078ef83f */
[----:B------:R-:W-:Y:S01]  /*c640*/  IADD3 R66, P0, R66, UR16, RZ ;  /* 0x0000001042427c10 */ /* 0x000fe2000ff1e0ff */
[----:B------:R-:W-:Y:S01]  /*c650*/  IMAD.WIDE.U32 R62, R62, 0x10000, RZ ;  /* 0x000100003e3e7825 */ /* 0x000fe200078e00ff */
[----:B------:R-:W-:-:S03]  /*c660*/  LOP3.LUT R67, R120, 0xff, R113, 0xf8, !PT ;  /* 0x000000ff78437812 */ /* 0x000fc600078ef871 */
[----:B------:R-:W-:Y:S01]  /*c670*/  IMAD.WIDE.U32 R60, R61, 0x100, RZ ;  /* 0x000001003d3c7825 */ /* 0x000fe200078e00ff */
[----:B------:R-:W-:Y:S02]  /*c680*/  LOP3.LUT R63, R63, R67, R65, 0xfe, !PT ;  /* 0x000000433f3f7212 */ /* 0x000fe400078efe41 */
[----:B------:R-:W-:Y:S02]  /*c690*/  IADD3.X R67, R121, UR17, RZ, P0, !PT ;  /* 0x0000001179437c10 */ /* 0x000fe400087fe4ff */
[----:B------:R-:W-:Y:S02]  /*c6a0*/  LOP3.LUT R60, R60, R64, R62, 0xfe, !PT ;  /* 0x000000403c3c7212 */ /* 0x000fe400078efe3e */
[----:B------:R-:W-:Y:S02]  /*c6b0*/  LOP3.LUT R61, R63, R61, RZ, 0xfc, !PT ;  /* 0x0000003d3f3d7212 */ /* 0x000fe400078efcff */
[----:B------:R-:W-:-:S05]  /*c6c0*/  LOP3.LUT R60, R60, 0xff, R109, 0xf8, !PT ;  /* 0x000000ff3c3c7812 */ /* 0x000fca00078ef86d */
[----:B------:R3:W-:Y:S02]  /*c6d0*/  STG.E.64 desc[UR4][R66.64], R60 ;  /* 0x0000003c42007986 */ /* 0x0007e4000c101b04 */
.L_x_4727:
[----:B------:R-:W-:Y:S05]  /*c6e0*/  BSYNC B1 ;  /* 0x0000000000017941 */ /* 0x000fea0003800000 */
.L_x_4726:
        /* <DEDUP_REMOVED lines=76> */
.L_x_4873:
[----:B-1----:R-:W-:Y:S01]  /*cbb0*/  FADD.FTZ R119, R66, R67 ;  /* 0x0000004342777221 */ /* 0x002fe20000010000 */
[----:B0-----:R-:W-:Y:S01]  /*cbc0*/  FMUL.FTZ R66, R65, R65 ;  /* 0x0000004141427220 */ /* 0x001fe20000410000 */
        /* <DEDUP_REMOVED lines=17> */
[----:B------:R-:W0:Y:S01]  /*cce0*/  LDC.64 R122, c[0x0][0x2b8] ;  /* 0x0000ae00ff7a7b82 */ /* 0x000e220000000a00 */
[--C-:B------:R-:W-:Y:S01]  /*ccf0*/  FADD.FTZ R64, R46, -R124.reuse ;  /* 0x8000007c2e407221 */ /* 0x100fe20000010000 */
[--C-:B------:R-:W-:Y:S01]  /*cd00*/  FADD.FTZ R126, R47, -R124.reuse ;  /* 0x8000007c2f7e7221 */ /* 0x100fe20000010000 */
[--C-:B------:R-:W-:Y:S01]  /*cd10*/  FADD.FTZ R134, R48, -R124.reuse ;  /* 0x8000007c30867221 */ /* 0x100fe20000010000 */
[----:B------:R-:W-:Y:S01]  /*cd20*/  FADD.FTZ R136, R49, -R124 ;  /* 0x8000007c31887221 */ /* 0x000fe20000010000 */
[C---:B------:R-:W-:Y:S01]  /*cd30*/  FMUL.FTZ R63, R119.reuse, R60 ;  /* 0x0000003c773f7220 */ /* 0x040fe20000410000 */
[C---:B------:R-:W-:Y:S01]  /*cd40*/  FMUL.FTZ R65, R119.reuse, R62 ;  /* 0x0000003e77417220 */ /* 0x040fe20000410000 */
        /* <DEDUP_REMOVED lines=9> */
[--C-:B------:R-:W-:Y:S01]  /*cde0*/  FADD.FTZ R126, R50, -R124.reuse ;  /* 0x8000007c327e7221 */ /* 0x100fe20000010000 */
[----:B------:R-:W-:Y:S01]  /*cdf0*/  FADD.FTZ R138, R51, -R124 ;  /* 0x8000007c338a7221 */ /* 0x000fe20000010000 */
[----:B------:R-:W-:Y:S01]  /*ce00*/  FFMA.FTZ R64, R9, R134, R18 ;  /* 0x0000008609407223 */ /* 0x000fe20000010012 */
[----:B------:R-:W-:Y:S01]  /*ce10*/  FFMA.FTZ R127, R79, R136, R88 ;  /* 0x000000884f7f7223 */ /* 0x000fe20000010058 */
[----:B------:R-:W-:Y:S01]  /*ce20*/  F2FP.BF16.F32.PACK_AB R60, R61, R60 ;  /* 0x0000003c3d3c723e */ /* 0x000fe200000010ff */
[----:B------:R-:W-:Y:S01]  /*ce30*/  FMUL.FTZ R138, R119, R138 ;  /* 0x0000008a778a7220 */ /* 0x000fe20000410000 */
[----:B------:R-:W-:Y:S01]  /*ce40*/  F2FP.BF16.F32.PACK_AB R61, R125, R62 ;  /* 0x0000003e7d3d723e */ /* 0x000fe200000010ff */
[----:B------:R-:W-:Y:S01]  /*ce50*/  FMUL.FTZ R125, R119, R126 ;  /* 0x0000007e777d7220 */ /* 0x000fe20000410000 */
[----:B------:R-:W-:Y:S01]  /*ce60*/  F2FP.BF16.F32.PACK_AB R62, R127, R64 ;  /* 0x000000407f3e723e */ /* 0x000fe200000010ff */
[----:B------:R-:W-:Y:S01]  /*ce70*/  FFMA.FTZ R126, R12, R66, R19 ;  /* 0x000000420c7e7223 */ /* 0x000fe20000010013 */
[----:B------:R-:W-:Y:S01]  /*ce80*/  FFMA.FTZ R64, R11, R63, R20 ;  /* 0x0000003f0b407223 */ /* 0x000fe20000010014 */
[----:B------:R-:W-:Y:S01]  /*ce90*/  FFMA.FTZ R66, R13, R134, R22 ;  /* 0x000000860d427223 */ /* 0x000fe20000010016 */
[-C--:B------:R-:W-:Y:S01]  /*cea0*/  FFMA.FTZ R63, R10, R125.reuse, R17 ;  /* 0x0000007d0a3f7223 */ /* 0x080fe20000010011 */
[----:B------:R-:W-:Y:S01]  /*ceb0*/  FFMA.FTZ R134, R14, R125, R21 ;  /* 0x0000007d0e867223 */ /* 0x000fe20000010015 */
[-C--:B------:R-:W-:Y:S01]  /*cec0*/  FFMA.FTZ R140, R81, R138.reuse, R90 ;  /* 0x0000008a518c7223 */ /* 0x080fe2000001005a */
[----:B------:R-:W-:Y:S01]  /*ced0*/  FFMA.FTZ R135, R82, R138, R91 ;  /* 0x0000008a52877223 */ /* 0x000fe2000001005b */
[----:B------:R-:W-:Y:S01]  /*cee0*/  FFMA.FTZ R133, R80, R136, R89 ;  /* 0x0000008850857223 */ /* 0x000fe20000010059 */
[----:B------:R-:W-:Y:S01]  /*cef0*/  FFMA.FTZ R127, R78, R67, R87 ;  /* 0x000000434e7f7223 */ /* 0x000fe20000010057 */
[----:B------:R-:W-:Y:S01]  /*cf00*/  FFMA.FTZ R125, R76, R65, R85 ;  /* 0x000000414c7d7223 */ /* 0x000fe20000010055 */
[----:B------:R-:W-:Y:S01]  /*cf10*/  F2FP.BF16.F32.PACK_AB R63, R140, R63 ;  /* 0x0000003f8c3f723e */ /* 0x000fe200000010ff */
[----:B0-----:R-:W-:Y:S01]  /*cf20*/  IMAD.WIDE.U32 R122, R118, 0x10, R122 ;  /* 0x00000010767a7825 */ /* 0x001fe200078e007a */
[----:B------:R-:W-:-:S02]  /*cf30*/  F2FP.BF16.F32.PACK_AB R67, R135, R134 ;  /* 0x000000868743723e */ /* 0x000fc400000010ff */
[----:B------:R-:W-:Y:S01]  /*cf40*/  F2FP.BF16.F32.PACK_AB R66, R133, R66 ;  /* 0x000000428542723e */ /* 0x000fe200000010ff */
[C---:B-1----:R-:W-:Y:S01]  /*cf50*/  IMAD.WIDE.U32 R120, R118.reuse, 0x10, R120 ;  /* 0x0000001076787825 */ /* 0x042fe200078e0078 */
[----:B------:R-:W-:Y:S01]  /*cf60*/  F2FP.BF16.F32.PACK_AB R65, R127, R126 ;  /* 0x0000007e7f41723e */ /* 0x000fe200000010ff */
[----:B------:R1:W-:Y:S01]  /*cf70*/  STG.E.128 desc[UR4][R122.64], R60 ;  /* 0x0000003c7a007986 */ /* 0x0003e2000c101d04 */
[----:B------:R-:W-:Y:S01]  /*cf80*/  F2FP.BF16.F32.PACK_AB R64, R125, R64 ;  /* 0x000000407d40723e */ /* 0x000fe200000010ff */
[----:B------:R-:W-:-:S04]  /*cf90*/  VIADD R118, R118, 0x20 ;  /* 0x0000002076767836 */ /* 0x000fc80000000000 */
[----:B------:R1:W-:Y:S03]  /*cfa0*/  STG.E.128 desc[UR4][R120.64], R64 ;  /* 0x0000004078007986 */ /* 0x0003e6000c101d04 */
.L_x_4858:
[----:B------:R-:W-:Y:S05]  /*cfb0*/  BSYNC B1 ;  /* 0x0000000000017941 */ /* 0x000fea0003800000 */
.L_x_4857:
[----:B------:R-:W-:Y:S01]  /*cfc0*/  ISETP.NE.AND P0, PT, R117, RZ, PT ;  /* 0x000000ff7500720c */ /* 0x000fe20003f05270 */
[----:B------:R-:W-:-:S12]  /*cfd0*/  BSSY B1, `(.L_x_4859) ;  /* 0x0000030000017945 */ /* 0x000fd80003800000 */
[----:B------:R-:W-:Y:S05]  /*cfe0*/  @!P0 BRA `(.L_x_4860) ;  /* 0x0000000000b88947 */ /* 0x000fea0003800000 */
[----:B-1----:R-:W1:Y:S01]  /*cff0*/  LDC.64 R120, c[0x0][0x2b8] ;  /* 0x0000ae00ff787b82 */ /* 0x002e620000000a00 */
[--C-:B0-----:R-:W-:Y:S01]  /*d000*/  FADD.FTZ R62, R52, -R124.reuse ;  /* 0x8000007c343e7221 */ /* 0x101fe20000010000 */
[--C-:B------:R-:W-:Y:S01]  /*d010*/  FADD.FTZ R64, R53, -R124.reuse ;  /* 0x8000007c35407221 */ /* 0x100fe20000010000 */
[--C-:B------:R-:W-:Y:S01]  /*d020*/  FADD.FTZ R126, R56, -R124.reuse ;  /* 0x8000007c387e7221 */ /* 0x100fe20000010000 */
[--C-:B------:R-:W-:Y:S01]  /*d030*/  FADD.FTZ R134, R57, -R124.reuse ;  /* 0x8000007c39867221 */ /* 0x100fe20000010000 */
[--C-:B------:R-:W-:Y:S01]  /*d040*/  FADD.FTZ R66, R54, -R124.reuse ;  /* 0x8000007c36427221 */ /* 0x100fe20000010000 */
[--C-:B------:R-:W-:Y:S01]  /*d050*/  FADD.FTZ R122, R55, -R124.reuse ;  /* 0x8000007c377a7221 */ /* 0x100fe20000010000 */
[C---:B------:R-:W-:Y:S01]  /*d060*/  FMUL.FTZ R63, R119.reuse, R62 ;  /* 0x0000003e773f7220 */ /* 0x040fe20000410000 */
[----:B------:R-:W0:Y:S01]  /*d070*/  LDC.64 R60, c[0x0][0x2c0] ;  /* 0x0000b000ff3c7b82 */ /* 0x000e220000000a00 */
[C---:B------:R-:W-:Y:S01]  /*d080*/  FMUL.FTZ R65, R119.reuse, R64 ;  /* 0x0000004077417220 */ /* 0x040fe20000410000 */
[C---:B------:R-:W-:Y:S01]  /*d090*/  FMUL.FTZ R126, R119.reuse, R126 ;  /* 0x0000007e777e7220 */ /* 0x040fe20000410000 */
[C---:B------:R-:W-:Y:S01]  /*d0a0*/  FMUL.FTZ R134, R119.reuse, R134 ;  /* 0x0000008677867220 */ /* 0x040fe20000410000 */
[--C-:B------:R-:W-:Y:S01]  /*d0b0*/  FADD.FTZ R136, R58, -R124.reuse ;  /* 0x8000007c3a887221 */ /* 0x100fe20000010000 */
[C---:B------:R-:W-:Y:S01]  /*d0c0*/  FMUL.FTZ R66, R119.reuse, R66 ;  /* 0x0000004277427220 */ /* 0x040fe20000410000 */
[----:B------:R-:W-:Y:S01]  /*d0d0*/  FMUL.FTZ R123, R119, R122 ;  /* 0x0000007a777b7220 */ /* 0x000fe20000410000 */
[----:B------:R-:W-:Y:S01]  /*d0e0*/  FADD.FTZ R124, R59, -R124 ;  /* 0x8000007c3b7c7221 */ /* 0x000fe20000010000 */
[----:B------:R-:W-:Y:S01]  /*d0f0*/  FFMA.FTZ R62, R23, R63, R28 ;  /* 0x0000003f173e7223 */ /* 0x000fe2000001001c */
[----:B------:R-:W-:Y:S01]  /*d100*/  FFMA.FTZ R67, R92, R65, R93 ;  /* 0x000000415c437223 */ /* 0x000fe2000001005d */
[----:B------:R-:W-:Y:S01]  /*d110*/  FFMA.FTZ R122, R25, R126, R30 ;  /* 0x0000007e197a7223 */ /* 0x000fe2000001001e */
[----:B------:R-:W-:Y:S01]  /*d120*/  FFMA.FTZ R127, R100, R134, R101 ;  /* 0x00000086647f7223 */ /* 0x000fe20000010065 */
[----:B------:R-:W-:Y:S01]  /*d130*/  FFMA.FTZ R64, R24, R66, R27 ;  /* 0x0000004218407223 */ /* 0x000fe2000001001b */
[----:B------:R-:W-:Y:S01]  /*d140*/  FFMA.FTZ R125, R96, R123, R97 ;  /* 0x0000007b607d7223 */ /* 0x000fe20000010061 */
[C---:B------:R-:W-:Y:S01]  /*d150*/  FMUL.FTZ R136, R119.reuse, R136 ;  /* 0x0000008877887220 */ /* 0x040fe20000410000 */
[----:B------:R-:W-:Y:S01]  /*d160*/  FMUL.FTZ R124, R119, R124 ;  /* 0x0000007c777c7220 */ /* 0x000fe20000410000 */
[----:B-1----:R-:W-:-:S04]  /*d170*/  IMAD.WIDE.U32 R120, R118, 0x10, R120 ;  /* 0x0000001076787825 */ /* 0x002fc800078e0078 */
[----:B0-----:R-:W-:Y:S01]  /*d180*/  IMAD.WIDE.U32 R118, R118, 0x10, R60 ;  /* 0x0000001076767825 */ /* 0x001fe200078e003c */
[----:B------:R-:W-:-:S03]  /*d190*/  F2FP.BF16.F32.PACK_AB R60, R67, R62 ;  /* 0x0000003e433c723e */ /* 0x000fc600000010ff */
[----:B------:R-:W-:Y:S01]  /*d1a0*/  FFMA.FTZ R67, R70, R136, R73 ;  /* 0x0000008846437223 */ /* 0x000fe20000010049 */
[----:B------:R-:W-:Y:S01]  /*d1b0*/  F2FP.BF16.F32.PACK_AB R62, R127, R122 ;  /* 0x0000007a7f3e723e */ /* 0x000fe200000010ff */
[----:B------:R-:W-:Y:S01]  /*d1c0*/  FFMA.FTZ R122, R68, R66, R71 ;  /* 0x00000042447a7223 */ /* 0x000fe20000010047 */
[----:B------:R-:W-:Y:S01]  /*d1d0*/  F2FP.BF16.F32.PACK_AB R61, R125, R64 ;  /* 0x000000407d3d723e */ /* 0x000fe200000010ff */
[----:B------:R-:W-:Y:S01]  /*d1e0*/  FFMA.FTZ R64, R31, R63, R72 ;  /* 0x0000003f1f407223 */ /* 0x000fe20000010048 */
[----:B------:R-:W-:Y:S01]  /*d1f0*/  FFMA.FTZ R66, R69, R126, R74 ;  /* 0x0000007e45427223 */ /* 0x000fe2000001004a */
[----:B------:R-:W-:Y:S01]  /*d200*/  FFMA.FTZ R63, R26, R136, R29 ;  /* 0x000000881a3f7223 */ /* 0x000fe2000001001d */
[-C--:B------:R-:W-:Y:S01]  /*d210*/  FFMA.FTZ R126, R104, R124.reuse, R105 ;  /* 0x0000007c687e7223 */ /* 0x080fe20000010069 */
[----:B------:R-:W-:Y:S01]  /*d220*/  FFMA.FTZ R125, R98, R123, R99 ;  /* 0x0000007b627d7223 */ /* 0x000fe20000010063 */
[----:B------:R-:W-:Y:S01]  /*d230*/  FFMA.FTZ R124, R106, R124, R107 ;  /* 0x0000007c6a7c7223 */ /* 0x000fe2000001006b */
[----:B------:R-:W-:Y:S01]  /*d240*/  FFMA.FTZ R127, R102, R134, R103 ;  /* 0x00000086667f7223 */ /* 0x000fe20000010067 */
[----:B------:R-:W-:Y:S01]  /*d250*/  FFMA.FTZ R123, R94, R65, R95 ;  /* 0x000000415e7b7223 */ /* 0x000fe2000001005f */
[----:B------:R-:W-:-:S02]  /*d260*/  F2FP.BF16.F32.PACK_AB R63, R126, R63 ;  /* 0x0000003f7e3f723e */ /* 0x000fc400000010ff */
[----:B------:R-:W-:Y:S02]  /*d270*/  F2FP.BF16.F32.PACK_AB R67, R124, R67 ;  /* 0x000000437c43723e */ /* 0x000fe400000010ff */
[----:B------:R-:W-:Y:S01]  /*d280*/  F2FP.BF16.F32.PACK_AB R66, R127, R66 ;  /* 0x000000427f42723e */ /* 0x000fe200000010ff */
[----:B------:R2:W-:Y:S01]  /*d290*/  STG.E.128 desc[UR4][R120.64], R60 ;  /* 0x0000003c78007986 */ /* 0x0005e2000c101d04 */
[----:B------:R-:W-:Y:S02]  /*d2a0*/  F2FP.BF16.F32.PACK_AB R65, R125, R122 ;  /* 0x0000007a7d41723e */ /* 0x000fe400000010ff */
[----:B------:R-:W-:-:S05]  /*d2b0*/  F2FP.BF16.F32.PACK_AB R64, R123, R64 ;  /* 0x000000407b40723e */ /* 0x000fca00000010ff */
[----:B------:R2:W-:Y:S02]  /*d2c0*/  STG.E.128 desc[UR4][R118.64], R64 ;  /* 0x0000004076007986 */ /* 0x0005e4000c101d04 */
.L_x_4860:
[----:B------:R-:W-:Y:S05]  /*d2d0*/  BSYNC B1 ;  /* 0x0000000000017941 */ /* 0x000fea0003800000 */
.L_x_4859:
[----:B012---:R-:W0:Y:S02]  /*d2e0*/  LDC.64 R60, c[0x0][0x210] ;  /* 0x00008400ff3c7b82 */ /* 0x007e240000000a00 */
[----:B0-----:R-:W-:-:S04]  /*d2f0*/  LEA R3, R60, R3, 0x2 ;  /* 0x000000033c037211 */ /* 0x001fc800078e10ff */
[----:B------:R-:W-:-:S13]  /*d300*/  ISETP.GE.AND P0, PT, R3, R61, PT ;  /* 0x0000003d0300720c */ /* 0x000fda0003f06270 */
[----:B------:R-:W-:Y:S05]  /*d310*/  @!P0 BRA `(.L_x_4861) ;  /* 0xffffff3c00948947 */ /* 0x000fea000383ffff */
[----:B------:R-:W-:Y:S05]  /*d320*/  BSYNC B0 ;  /* 0x0000000000007941 */ /* 0x000fea0003800000 */
.L_x_4594:
[----:B------:R-:W-:Y:S05]  /*d330*/  EXIT ;  /* 0x000000000000794d */ /* 0x000fea0003800000 */
.L_x_4856:
        /* <DEDUP_REMOVED lines=8> */
.L_x_4863:
[----:B------:R-:W-:Y:S05]  /*d3c0*/  BSYNC B1 ;  /* 0x0000000000017941 */ /* 0x000fea0003800000 */
.L_x_4862:
        /* <DEDUP_REMOVED lines=10> */
.L_x_4864:
[----:B------:R-:W-:Y:S01]  /*d470*/  HFMA2.MMA R121, -RZ, RZ, 0, 2.384185791015625e-07 ;  /* 0x00000004ff797435 */ /* 0x000fe200000001ff */
[----:B------:R-:W-:-:S05]  /*d480*/  MOV R63, R120 ;  /* 0x00000078003f7202 */ /* 0x000fca0000000f00 */
[----:B------:R-:W-:-:S04]  /*d490*/  FADD.FTZ R63, R62, R63 ;  /* 0x0000003f3e3f7221 */ /* 0x000fc80000010000 */
[----:B------:R-:W-:-:S07]  /*d4a0*/  IMAD.MOV.U32 R122, RZ, RZ, R63 ;  /* 0x000000ffff7a7224 */ /* 0x000fce00078e003f */
[----:B------:R-:W-:Y:S05]  /*d4b0*/  WARPSYNC.COLLECTIVE R119, `(.L_x_4865) ;  /* 0x0000000077087348 */ /* 0x000fea0003c00000 */
[----:B------:R0:W1:Y:S02]  /*d4c0*/  SHFL.BFLY P2, R120, R122, R121, R124 ;  /* 0x0c0000797a787389 */ /* 0x000064000004007c */
[----:B01----:R-:W-:Y:S01]  /*d4d0*/  ENDCOLLECTIVE ;  /* 0x000000000000791b */ /* 0x003fe20003800000 */
.L_x_4865:
[----:B------:R-:W-:Y:S02]  /*d4e0*/  IMAD.MOV.U32 R121, RZ, RZ, 0x8 ;  /* 0x00000008ff797424 */ /* 0x000fe400078e00ff */
[----:B------:R-:W-:-:S04]  /*d4f0*/  IMAD.MOV.U32 R60, RZ, RZ, R120 ;  /* 0x000000ffff3c7224 */ /* 0x000fc800078e0078 */
[----:B------:R-:W-:-:S05]  /*d500*/  FADD.FTZ R66, R63, R60 ;  /* 0x0000003c3f427221 */ /* 0x000fca0000010000 */
[----:B------:R-:W-:-:S07]  /*d510*/  MOV R122, R66 ;  /* 0x00000042007a7202 */ /* 0x000fce0000000f00 */
[----:B------:R-:W-:Y:S05]  /*d520*/  WARPSYNC.COLLECTIVE R119, `(.L_x_4866) ;  /* 0x0000000077087348 */ /* 0x000fea0003c00000 */
[----:B------:R0:W1:Y:S02]  /*d530*/  SHFL.BFLY P2, R120, R122, R121, R124 ;  /* 0x0c0000797a787389 */ /* 0x000064000004007c */
[----:B01----:R-:W-:Y:S01]  /*d540*/  ENDCOLLECTIVE ;  /* 0x000000000000791b */ /* 0x003fe20003800000 */
.L_x_4866:
[----:B------:R-:W-:Y:S01]  /*d550*/  HFMA2.MMA R121, -RZ, RZ, 0, 9.5367431640625e-07 ;  /* 0x00000010ff797435 */ /* 0x000fe200000001ff */
[----:B------:R-:W-:-:S05]  /*d560*/  MOV R65, R120 ;  /* 0x0000007800417202 */ /* 0x000fca0000000f00 */
[----:B------:R-:W-:-:S04]  /*d570*/  FADD.FTZ R67, R66, R65 ;  /* 0x0000004142437221 */ /* 0x000fc80000010000 */
[----:B------:R-:W-:-:S07]  /*d580*/  IMAD.MOV.U32 R122, RZ, RZ, R67 ;  /* 0x000000ffff7a7224 */ /* 0x000fce00078e0043 */
[----:B------:R-:W-:Y:S05]  /*d590*/  WARPSYNC.COLLECTIVE R119, `(.L_x_4867) ;  /* 0x0000000077087348 */ /* 0x000fea0003c00000 */
[----:B------:R0:W1:Y:S02]  /*d5a0*/  SHFL.BFLY P2, R120, R122, R121, R124 ;  /* 0x0c0000797a787389 */ /* 0x000064000004007c */
[----:B01----:R-:W-:Y:S01]  /*d5b0*/  ENDCOLLECTIVE ;  /* 0x000000000000791b */ /* 0x003fe20003800000 */
.L_x_4867:
[----:B------:R-:W-:Y:S02]  /*d5c0*/  IMAD.MOV.U32 R121, RZ, RZ, 0x1 ;  /* 0x00000001ff797424 */ /* 0x000fe400078e00ff */
[----:B------:R-:W-:-:S04]  /*d5d0*/  IMAD.MOV.U32 R60, RZ, RZ, R120 ;  /* 0x000000ffff3c7224 */ /* 0x000fc800078e0078 */
[----:B------:R-:W-:-:S04]  /*d5e0*/  FADD.FTZ R65, R67, R60 ;  /* 0x0000003c43417221 */ /* 0x000fc80000010000 */
[----:B------:R-:W-:-:S04]  /*d5f0*/  FMUL.FTZ R65, R65, R64 ;  /* 0x0000004041417220 */ /* 0x000fc80000410000 */
        /* <DEDUP_REMOVED lines=33> */
[----:B------:R-:W-:-:S07]  /*d810*/  MOV R122, R60 ;  /* 0x0000003c007a7202 */ /* 0x000fce0000000f00 */
[----:B------:R-:W-:Y:S05]  /*d820*/  WARPSYNC.COLLECTIVE R119, `(.L_x_4868) ;  /* 0x0000000077087348 */ /* 0x000fea0003c00000 */
[----:B------:R0:W1:Y:S02]  /*d830*/  SHFL.BFLY P2, R120, R122, R121, R124 ;  /* 0x0c0000797a787389 */ /* 0x000064000004007c */
[----:B01----:R-:W-:Y:S01]  /*d840*/  ENDCOLLECTIVE ;  /* 0x000000000000791b */ /* 0x003fe20003800000 */
.L_x_4868:
[----:B------:R-:W-:Y:S01]  /*d850*/  HFMA2.MMA R121, -RZ, RZ, 0, 1.1920928955078125e-07 ;  /* 0x00000002ff797435 */ /* 0x000fe200000001ff */
[----:B------:R-:W-:-:S05]  /*d860*/  MOV R61, R120 ;  /* 0x00000078003d7202 */ /* 0x000fca0000000f00 */
[----:B------:R-:W-:-:S04]  /*d870*/  FADD.FTZ R61, R60, R61 ;  /* 0x0000003d3c3d7221 */ /* 0x000fc80000010000 */
[----:B------:R-:W-:-:S07]  /*d880*/  IMAD.MOV.U32 R122, RZ, RZ, R61 ;  /* 0x000000ffff7a7224 */ /* 0x000fce00078e003d */
[----:B------:R-:W-:Y:S05]  /*d890*/  WARPSYNC.COLLECTIVE R119, `(.L_x_4869) ;  /* 0x0000000077087348 */ /* 0x000fea0003c00000 */
[----:B------:R0:W1:Y:S02]  /*d8a0*/  SHFL.BFLY P2, R120, R122, R121, R124 ;  /* 0x0c0000797a787389 */ /* 0x000064000004007c */
[----:B01----:R-:W-:Y:S01]  /*d8b0*/  ENDCOLLECTIVE ;  /* 0x000000000000791b */ /* 0x003fe20003800000 */
.L_x_4869:
[----:B------:R-:W-:Y:S02]  /*d8c0*/  IMAD.MOV.U32 R121, RZ, RZ, 0x4 ;  /* 0x00000004ff797424 */ /* 0x000fe400078e00ff */
[----:B------:R-:W-:-:S04]  /*d8d0*/  IMAD.MOV.U32 R62, RZ, RZ, R120 ;  /* 0x000000ffff3e7224 */ /* 0x000fc800078e0078 */
[----:B------:R-:W-:-:S05]  /*d8e0*/  FADD.FTZ R62, R61, R62 ;  /* 0x0000003e3d3e7221 */ /* 0x000fca0000010000 */
[----:B------:R-:W-:-:S07]  /*d8f0*/  MOV R122, R62 ;  /* 0x0000003e007a7202 */ /* 0x000fce0000000f00 */
[----:B------:R-:W-:Y:S05]  /*d900*/  WARPSYNC.COLLECTIVE R119, `(.L_x_4870) ;  /* 0x0000000077087348 */ /* 0x000fea0003c00000 */
[----:B------:R0:W1:Y:S02]  /*d910*/  SHFL.BFLY P2, R120, R122, R121, R124 ;  /* 0x0c0000797a787389 */ /* 0x000064000004007c */
[----:B01----:R-:W-:Y:S01]  /*d920*/  ENDCOLLECTIVE ;  /* 0x000000000000791b */ /* 0x003fe20003800000 */
.L_x_4870:
[----:B------:R-:W-:Y:S01]  /*d930*/  HFMA2.MMA R121, -RZ, RZ, 0, 4.76837158203125e-07 ;  /* 0x00000008ff797435 */ /* 0x000fe200000001ff */
[----:B------:R-:W-:-:S05]  /*d940*/  MOV R63, R120 ;  /* 0x00000078003f7202 */ /* 0x000fca0000000f00 */
[----:B------:R-:W-:-:S04]  /*d950*/  FADD.FTZ R63, R62, R63 ;  /* 0x0000003f3e3f7221 */ /* 0x000fc80000010000 */
[----:B------:R-:W-:-:S07]  /*d960*/  IMAD.MOV.U32 R122, RZ, RZ, R63 ;  /* 0x000000ffff7a7224 */ /* 0x000fce00078e003f */
[----:B------:R-:W-:Y:S05]  /*d970*/  WARPSYNC.COLLECTIVE R119, `(.L_x_4871) ;  /* 0x0000000077087348 */ /* 0x000fea0003c00000 */
[----:B------:R0:W1:Y:S02]  /*d980*/  SHFL.BFLY P2, R120, R122, R121, R124 ;  /* 0x0c0000797a787389 */ /* 0x000064000004007c */
[----:B01----:R-:W-:Y:S01]  /*d990*/  ENDCOLLECTIVE ;  /* 0x000000000000791b */ /* 0x003fe20003800000 */
.L_x_4871:
[----:B------:R-:W-:Y:S02]  /*d9a0*/  IMAD.MOV.U32 R121, RZ, RZ, 0x10 ;  /* 0x00000010ff797424 */ /* 0x000fe400078e00ff */
[----:B------:R-:W-:-:S04]  /*d9b0*/  IMAD.MOV.U32 R66, RZ, RZ, R120 ;  /* 0x000000ffff427224 */ /* 0x000fc800078e0078 */
[----:B------:R-:W-:-:S05]  /*d9c0*/  FADD.FTZ R66, R63, R66 ;  /* 0x000000423f427221 */ /* 0x000fca0000010000 */
[----:B------:R-:W-:-:S07]  /*d9d0*/  MOV R122, R66 ;  /* 0x00000042007a7202 */ /* 0x000fce0000000f00 */
[----:B------:R-:W-:Y:S05]  /*d9e0*/  WARPSYNC.COLLECTIVE R119, `(.L_x_4872) ;  /* 0x0000000077087348 */ /* 0x000fea0003c00000 */
[----:B------:R0:W1:Y:S02]  /*d9f0*/  SHFL.BFLY P2, R120, R122, R121, R124 ;  /* 0x0c0000797a787389 */ /* 0x000064000004007c */
[----:B01----:R-:W-:Y:S01]  /*da00*/  ENDCOLLECTIVE ;  /* 0x000000000000791b */ /* 0x003fe20003800000 */
.L_x_4872:
[----:B------:R-:W-:Y:S01]  /*da10*/  MOV R67, R120 ;  /* 0x0000007800437202 */ /* 0x000fe20000000f00 */
[----:B------:R-:W-:Y:S06]  /*da20*/  BRA `(.L_x_4873) ;  /* 0xfffffff000607947 */ /* 0x000fec000383ffff */
.L_x_4874:
        /* <DEDUP_REMOVED lines=13> */
.L_x_14218:


//--------------------- .text._ZN10layer_norm31ln_parallel_residual_fwd_kernelINS_13Kernel_traitsI13__nv_bfloat16S2_fS2_fjLj512ELj1ELj4ELj1ELj16ENS_18Kernel_traits_baseILj512ES2_S2_fS2_fjLj128EEEEELb1ELb0ELb1EEEvNS_9FwdParamsE --------------------------
	.section	.text._ZN10layer_norm31ln_parallel_residual_fwd_kernelINS_13Kernel_traitsI13__nv_bfloat16S2_fS2_fjLj512ELj1ELj4ELj1ELj16ENS_18Kernel_traits_baseILj512ES2_S2_fS2_fjLj128EEEEELb1ELb0ELb1EEEvNS_9FwdParamsE,"ax",@progbits
	.align	128
        .global         _ZN10layer_norm31ln_parallel_residual_fwd_kernelINS_13Kernel_traitsI13__nv_bfloat16S2_fS2_fjLj512ELj1ELj4ELj1ELj16ENS_18Kernel_traits_baseILj512ES2_S2_fS2_fjLj128EEEEELb1ELb0ELb1EEEvNS_9FwdParamsE
        .type           _ZN10layer_norm31ln_parallel_residual_fwd_kernelINS_13Kernel_traitsI13__nv_bfloat16S2_fS2_fjLj512ELj1ELj4ELj1ELj16ENS_18Kernel_traits_baseILj512ES2_S2_fS2_fjLj128EEEEELb1ELb0ELb1EEEvNS_9FwdParamsE,@function
        .size           _ZN10layer_norm31ln_parallel_residual_fwd_kernelINS_13Kernel_traitsI13__nv_bfloat16S2_fS2_fjLj512ELj1ELj4ELj1ELj16ENS_18Kernel_traits_baseILj512ES2_S2_fS2_fjLj128EEEEELb1ELb0ELb1EEEvNS_9FwdParamsE,(.L_x_14219 - _ZN10layer_norm31ln_parallel_residual_fwd_kernelINS_13Kernel_traitsI13__nv_bfloat16S2_fS2_fjLj512ELj1ELj4ELj1ELj16ENS_18Kernel_traits_baseILj512ES2_S2_fS2_fjLj128EEEEELb1ELb0ELb1EEEvNS_9FwdParamsE)
        .other          _ZN10layer_norm31ln_parallel_residual_fwd_kernelINS_13Kernel_traitsI13__nv_bfloat16S2_fS2_fjLj512ELj1ELj4ELj1ELj16ENS_18Kernel_traits_baseILj512ES2_S2_fS2_fjLj128EEEEELb1ELb0ELb1EEEvNS_9FwdParamsE,@"STO_CUDA_ENTRY STV_DEFAULT"
_ZN10layer_norm31ln_parallel_residual_fwd_kernelINS_13Kernel_traitsI13__nv_bfloat16S2_fS2_fjLj512ELj1ELj4ELj1ELj16ENS_18Kernel_traits_baseILj512ES2_S2_fS2_fjLj128EEEEELb1ELb0ELb1EEEvNS_9FwdParamsE:
.text._ZN10layer_norm31ln_parallel_residual_fwd_kernelINS_13Kernel_traitsI13__nv_bfloat16S2_fS2_fjLj512ELj1ELj4ELj1ELj16ENS_18Kernel_traits_baseILj512ES2_S2_fS2_fjLj128EEEEELb1ELb0ELb1EEEvNS_9FwdParamsE:
[----:B------:R-:W-:Y:S08]  /*0000*/  LDC R1, c[0x0][0x28] ;  /* 0x00000a00ff017b82 */ /* 0x000ff00000000800 */
[----:B------:R-:W0:Y:S01]  /*0010*/  LDC R74, c[0x0][0x2e8] ;  /* 0x0000ba00ff4a7b82 */ /* 0x000e220000000800 */
[----:B------:R-:W-:Y:S01]  /*0020*/  ULDC.U8 UR4, c[0x0][0x2f4] ;  /* 0x0000bd0000047ab9 */ /* 0x000fe20000000000 */
[----:B------:R-:W-:Y:S01]  /*0030*/  ULDC.64 UR6, c[0x0][0x2e0] ;  /* 0x0000b80000067ab9 */ /* 0x000fe20000000a00 */
[----:B------:R-:W-:Y:S01]  /*0040*/  ISETP.NE.AND P2, PT, RZ, UR4, PT ;  /* 0x00000004ff007c0c */ /* 0x000fe2000bf45270 */
[----:B------:R-:W-:Y:S01]  /*0050*/  IMAD.U32 R2, RZ, RZ, UR6 ;  /* 0x00000006ff027e24 */ /* 0x000fe2000f8e00ff */
[----:B------:R-:W-:Y:S01]  /*0060*/  ULDC.64 UR4, c[0x0][0x208] ;  /* 0x0000820000047ab9 */ /* 0x000fe20000000a00 */
[----:B------:R-:W-:-:S02]  /*0070*/  IMAD.U32 R3, RZ, RZ, UR7 ;  /* 0x00000007ff037e24 */ /* 0x000fc4000f8e00ff */
[----:B------:R-:W0:Y:S01]  /*0080*/  LDC R75, c[0x0][0x2ec] ;  /* 0x0000bb00ff4b7b82 */ /* 0x000e220000000800 */
[----:B------:R-:W1:Y:S01]  /*0090*/  S2R R13, SR_TID.X ;  /* 0x00000000000d7919 */ /* 0x000e620000002100 */
[----:B------:R-:W-:Y:S01]  /*00a0*/  ULDC.64 UR8, c[0x0][0x2c8] ;  /* 0x0000b20000087ab9 */ /* 0x000fe20000000a00 */
[----:B------:R-:W-:-:S05]  /*00b0*/  ULDC.64 UR10, c[0x0][0x268] ;  /* 0x00009a00000a7ab9 */ /* 0x000fca0000000a00 */
[----:B------:R-:W2:Y:S04]  /*00c0*/  @P2 LDG.E.64 R2, desc[UR4][R2.64] ;  /* 0x0000000402022981 */ /* 0x000ea8000c1e1b00 */
[----:B0-----:R-:W5:Y:S01]  /*00d0*/  @P2 LDG.E.64 R4, desc[UR4][R74.64] ;  /* 0x000000044a042981 */ /* 0x001f62000c1e1b00 */
[----:B------:R-:W-:Y:S01]  /*00e0*/  ISETP.NE.U32.AND P0, PT, RZ, UR8, PT ;  /* 0x00000008ff007c0c */ /* 0x000fe2000bf05070 */
[----:B------:R-:W0:Y:S03]  /*00f0*/  S2R R20, SR_CTAID.X ;  /* 0x0000000000147919 */ /* 0x000e260000002500 */
[----:B------:R-:W-:Y:S02]  /*0100*/  ISETP.NE.AND.EX P0, PT, RZ, UR9, PT, P0 ;  /* 0x00000009ff007c0c */ /* 0x000fe4000bf05300 */
[----:B-1----:R-:W-:-:S02]  /*0110*/  SHF.L.U32 R0, R13, 0x4, RZ ;  /* 0x000000040d007819 */ /* 0x002fc400000006ff */
[----:B------:R-:W-:Y:S02]  /*0120*/  LOP3.LUT R12, R13, 0x1f, RZ, 0xc0, !PT ;  /* 0x0000001f0d0c7812 */ /* 0x000fe400078ec0ff */
[----:B------:R-:W-:-:S04]  /*0130*/  LOP3.LUT R21, R0, 0x1f0, RZ, 0xc0, !PT ;  /* 0x000001f000157812 */ /* 0x000fc800078ec0ff */
[----:B------:R-:W-:Y:S01]  /*0140*/  IADD3 R6, P1, R21, UR8, RZ ;  /* 0x0000000815067c10 */ /* 0x000fe2000ff3e0ff */
[----:B------:R-:W-:-:S04]  /*0150*/  IMAD.SHL.U32 R12, R12, 0x10, RZ ;  /* 0x000000100c0c7824 */ /* 0x000fc800078e00ff */
[----:B------:R-:W-:Y:S01]  /*0160*/  IMAD.X R7, RZ, RZ, UR9, P1 ;  /* 0x00000009ff077e24 */ /* 0x000fe200088e06ff */
[----:B------:R-:W-:Y:S02]  /*0170*/  ULDC.64 UR8, c[0x0][0x2d0] ;  /* 0x0000b40000087ab9 */ /* 0x000fe40000000a00 */
[----:B------:R-:W-:Y:S02]  /*0180*/  ISETP.NE.U32.AND P1, PT, RZ, UR8, PT ;  /* 0x00000008ff007c0c */ /* 0x000fe4000bf25070 */
[----:B------:R-:W-:Y:S01]  /*0190*/  IADD3 R14, P3, R12, UR8, RZ ;  /* 0x000000080c0e7c10 */ /* 0x000fe2000ff7e0ff */
[----:B------:R-:W5:Y:S01]  /*01a0*/  @P0 LDG.E.128 R88, desc[UR4][R6.64] ;  /* 0x0000000406580981 */ /* 0x000f62000c1e1d00 */
[----:B------:R-:W-:Y:S02]  /*01b0*/  SHF.R.U32.HI R0, RZ, 0x5, R13 ;  /* 0x00000005ff007819 */ /* 0x000fe4000001160d */
[----:B------:R-:W-:Y:S01]  /*01c0*/  ISETP.NE.AND.EX P1, PT, RZ, UR9, PT, P1 ;  /* 0x00000009ff007c0c */ /* 0x000fe2000bf25310 */
[----:B------:R1:W5:Y:S01]  /*01d0*/  @P0 LDG.E.128 R8, desc[UR4][R6.64+0x200] ;  /* 0x0002000406080981 */ /* 0x000362000c1e1d00 */
[----:B------:R-:W-:Y:S01]  /*01e0*/  IADD3.X R15, RZ, UR9, RZ, P3, !PT ;  /* 0x00000009ff0f7c10 */ /* 0x000fe20009ffe4ff */
[----:B------:R-:W-:Y:S01]  /*01f0*/  ULDC.64 UR8, c[0x0][0x260] ;  /* 0x0000980000087ab9 */ /* 0x000fe20000000a00 */
[----:B0-----:R-:W-:Y:S01]  /*0200*/  IMAD R0, R20, 0x4, R0 ;  /* 0x0000000414007824 */ /* 0x001fe200078e0200 */
[----:B-1----:R-:W-:Y:S01]  /*0210*/  IADD3 R6, P3, R21, UR8, RZ ;  /* 0x0000000815067c10 */ /* 0x002fe2000ff7e0ff */
[----:B------:R-:W-:Y:S01]  /*0220*/  ULDC UR8, c[0x0][0x214] ;  /* 0x0000850000087ab9 */ /* 0x000fe20000000800 */
[----:B------:R-:W-:-:S06]  /*0230*/  IADD3 R12, P4, R12, UR10, RZ ;  /* 0x0000000a0c0c7c10 */ /* 0x000fcc000ff9e0ff */
[----:B------:R-:W5:Y:S01]  /*0240*/  @P1 LDG.E.128 R80, desc[UR4][R14.64] ;  /* 0x000000040e501981 */ /* 0x000f62000c1e1d00 */
[----:B------:R-:W-:Y:S01]  /*0250*/  IMAD.X R7, RZ, RZ, UR9, P3 ;  /* 0x00000009ff077e24 */ /* 0x000fe200098e06ff */
[----:B------:R-:W-:Y:S01]  /*0260*/  ISETP.GE.AND P3, PT, R0, UR8, PT ;  /* 0x0000000800007c0c */ /* 0x000fe2000bf66270 */
[----:B------:R-:W-:Y:S01]  /*0270*/  ULDC UR8, c[0x0][0x0] ;  /* 0x0000000000087ab9 */ /* 0x000fe20000000800 */
[----:B------:R0:W5:Y:S02]  /*0280*/  @P1 LDG.E.128 R16, desc[UR4][R14.64+0x200] ;  /* 0x000200040e101981 */ /* 0x000164000c1e1d00 */
[----:B0-----:R-:W-:Y:S01]  /*0290*/  IMAD R14, R20, UR8, R13 ;  /* 0x00000008140e7c24 */ /* 0x001fe2000f8e020d */
[----:B------:R-:W-:Y:S02]  /*02a0*/  IADD3.X R13, RZ, UR11, RZ, P4, !PT ;  /* 0x0000000bff0d7c10 */ /* 0x000fe4000a7fe4ff */
[----:B--2---:R-:W-:Y:S02]  /*02b0*/  @P2 R2UR UR6, R2 ;  /* 0x00000000020622ca */ /* 0x004fe400000e0000 */
[----:B------:R-:W-:-:S04]  /*02c0*/  @P2 R2UR UR7, R3 ;  /* 0x00000000030722ca */ /* 0x000fc800000e0000 */
[----:B------:R-:W-:Y:S11]  /*02d0*/  @P3 EXIT ;  /* 0x000000000000394d */ /* 0x000ff60003800000 */
[----:B------:R-:W2:Y:S01]  /*02e0*/  LDG.E.128 R112, desc[UR4][R12.64] ;  /* 0x000000040c707981 */ /* 0x000ea2000c1e1d00 */
[----:B------:R-:W0:Y:S03]  /*02f0*/  @P2 LDC R3, c[0x0][0x2f0] ;  /* 0x0000bc00ff032b82 */ /* 0x000e260000000800 */
[----:B------:R-:W3:Y:S04]  /*0300*/  LDG.E.128 R24, desc[UR4][R6.64] ;  /* 0x0000000406187981 */ /* 0x000ee8000c1e1d00 */
[----:B------:R1:W4:Y:S04]  /*0310*/  LDG.E.128 R96, desc[UR4][R6.64+0x200] ;  /* 0x0002000406607981 */ /* 0x000328000c1e1d00 */
[----:B------:R1:W4:Y:S01]  /*0320*/  LDG.E.128 R20, desc[UR4][R12.64+0x200] ;  /* 0x000200040c147981 */ /* 0x000322000c1e1d00 */
[----:B------:R-:W-:Y:S01]  /*0330*/  IMAD.MOV.U32 R2, RZ, RZ, R14 ;  /* 0x000000ffff027224 */ /* 0x000fe200078e000e */
[----:B------:R-:W-:-:S02]  /*0340*/  UIADD3 UR18, UR7, -0x4498517b, URZ ;  /* 0xbb67ae8507127890 */ /* 0x000fc4000fffe03f */
[----:B------:R-:W-:Y:S02]  /*0350*/  UIADD3 UR13, UR6, -0x61c88647, URZ ;  /* 0x9e3779b9060d7890 */ /* 0x000fe4000fffe03f */
[----:B------:R-:W-:Y:S02]  /*0360*/  UIADD3 UR19, UR6, 0x3c6ef372, URZ ;  /* 0x3c6ef37206137890 */ /* 0x000fe4000fffe03f */
[----:B------:R-:W-:Y:S02]  /*0370*/  UIADD3 UR20, UR7, 0x76cf5d0a, URZ ;  /* 0x76cf5d0a07147890 */ /* 0x000fe4000fffe03f */
[----:B------:R-:W-:Y:S02]  /*0380*/  UIADD3 UR22, UR7, 0x32370b8f, URZ ;  /* 0x32370b8f07167890 */ /* 0x000fe4000fffe03f */
[----:B------:R-:W-:Y:S01]  /*0390*/  UIADD3 UR21, UR6, -0x255992d5, URZ ;  /* 0xdaa66d2b06157890 */ /* 0x000fe2000fffe03f */
[----:B0----5:R-:W-:Y:S01]  /*03a0*/  @P2 IADD3 R74, P3, R4, R3, RZ ;  /* 0x00000003044a2210 */ /* 0x021fe20007f7e0ff */
[----:B------:R-:W-:Y:S01]  /*03b0*/  IMAD.HI.U32 R14, R2, -0x326172a9, RZ ;  /* 0xcd9e8d57020e7827 */ /* 0x000fe200078e00ff */
[----:B------:R-:W-:-:S02]  /*03c0*/  UIADD3 UR23, UR6, 0x78dde6e4, URZ ;  /* 0x78dde6e406177890 */ /* 0x000fc4000fffe03f */
[----:B------:R-:W-:Y:S01]  /*03d0*/  UIADD3 UR24, UR7, -0x126145ec, URZ ;  /* 0xed9eba1407187890 */ /* 0x000fe2000fffe03f */
[----:B------:R-:W-:Y:S01]  /*03e0*/  @P2 IMAD.X R75, RZ, RZ, R5, P3 ;  /* 0x000000ffff4b2224 */ /* 0x000fe200018e0605 */
[----:B------:R-:W-:Y:S02]  /*03f0*/  UIADD3 UR26, UR7, -0x56f99767, URZ ;  /* 0xa9066899071a7890 */ /* 0x000fe4000fffe03f */
[----:B------:R-:W-:Y:S02]  /*0400*/  UIADD3 UR25, UR6, 0x1715609d, URZ ;  /* 0x1715609d06197890 */ /* 0x000fe4000fffe03f */
[--C-:B------:R-:W-:Y:S01]  /*0410*/  SHF.R.U32.HI R3, RZ, 0x2, R75.reuse ;  /* 0x00000002ff037819 */ /* 0x100fe2000001164b */
[----:B------:R-:W-:Y:S01]  /*0420*/  UIADD3 UR27, UR6, -0x4ab325aa, URZ ;  /* 0xb54cda56061b7890 */ /* 0x000fe2000fffe03f */
[----:B------:R-:W-:Y:S01]  /*0430*/  SHF.R.U64 R4, R74, 0x2, R75 ;  /* 0x000000024a047819 */ /* 0x000fe2000000124b */
[----:B------:R-:W-:Y:S01]  /*0440*/  UIADD3 UR28, UR7, 0x646e171e, URZ ;  /* 0x646e171e071c7890 */ /* 0x000fe2000fffe03f */
[----:B------:R-:W-:Y:S01]  /*0450*/  LOP3.LUT R14, R14, UR6, R3, 0x96, !PT ;  /* 0x000000060e0e7c12 */ /* 0x000fe2000f8e9603 */
[----:B------:R-:W-:-:S02]  /*0460*/  UIADD3 UR30, UR7, 0x1fd5c5a3, URZ ;  /* 0x1fd5c5a3071e7890 */ /* 0x000fc4000fffe03f */
[C---:B------:R-:W-:Y:S01]  /*0470*/  IMAD.HI.U32 R5, R4.reuse, -0x2daee0ad, RZ ;  /* 0xd2511f5304057827 */ /* 0x040fe200078e00ff */
[----:B------:R-:W-:Y:S02]  /*0480*/  UIADD3 UR29, UR6, 0x5384540f, URZ ;  /* 0x5384540f061d7890 */ /* 0x000fe4000fffe03f */
[----:B------:R-:W-:Y:S01]  /*0490*/  UIADD3 UR31, UR6, -0xe443238, URZ ;  /* 0xf1bbcdc8061f7890 */ /* 0x000fe2000fffe03f */
[----:B-1----:R-:W-:Y:S01]  /*04a0*/  IMAD R6, R4, -0x2daee0ad, RZ ;  /* 0xd2511f5304067824 */ /* 0x002fe200078e02ff */
[----:B------:R-:W-:Y:S01]  /*04b0*/  UIADD3 UR32, UR7, -0x24c28bd8, URZ ;  /* 0xdb3d742807207890 */ /* 0x000fe2000fffe03f */
[----:B------:R-:W-:Y:S01]  /*04c0*/  IMAD.HI.U32 R7, R14, -0x2daee0ad, RZ ;  /* 0xd2511f530e077827 */ /* 0x000fe200078e00ff */
[----:B------:R-:W-:Y:S02]  /*04d0*/  LOP3.LUT R5, R5, UR7, RZ, 0x3c, !PT ;  /* 0x0000000705057c12 */ /* 0x000fe4000f8e3cff */
[----:B------:R-:W-:Y:S01]  /*04e0*/  @!P0 CS2R R90, SRZ ;  /* 0x00000000005a8805 */ /* 0x000fe2000001ff00 */
[----:B------:R-:W-:Y:S01]  /*04f0*/  UIADD3 UR34, UR7, -0x695add53, URZ ;  /* 0x96a522ad07227890 */ /* 0x000fe2000fffe03f */
[----:B------:R-:W-:Y:S01]  /*0500*/  LOP3.LUT R12, R7, UR18, R6, 0x96, !PT ;  /* 0x00000012070c7c12 */ /* 0x000fe2000f8e9606 */
[----:B------:R-:W-:Y:S01]  /*0510*/  IMAD R6, R2, -0x326172a9, RZ ;  /* 0xcd9e8d5702067824 */ /* 0x000fe200078e02ff */
[----:B------:R-:W-:Y:S01]  /*0520*/  @!P0 CS2R R88, SRZ ;  /* 0x0000000000588805 */ /* 0x000fe2000001ff00 */
[----:B------:R-:W-:Y:S01]  /*0530*/  IMAD.HI.U32 R7, R5, -0x326172a9, RZ ;  /* 0xcd9e8d5705077827 */ /* 0x000fe200078e00ff */
[----:B------:R-:W-:-:S02]  /*0540*/  @!P0 CS2R R8, SRZ ;  /* 0x0000000000088805 */ /* 0x000fc4000001ff00 */
[----:B------:R-:W-:Y:S02]  /*0550*/  @!P0 CS2R R10, SRZ ;  /* 0x00000000000a8805 */ /* 0x000fe4000001ff00 */
[----:B------:R-:W-:Y:S01]  /*0560*/  @!P1 CS2R R80, SRZ ;  /* 0x0000000000509805 */ /* 0x000fe2000001ff00 */
[----:B------:R-:W-:Y:S01]  /*0570*/  IMAD R5, R5, -0x326172a9, RZ ;  /* 0xcd9e8d5705057824 */ /* 0x000fe200078e02ff */
[----:B------:R-:W-:Y:S01]  /*0580*/  @!P1 CS2R R82, SRZ ;  /* 0x0000000000529805 */ /* 0x000fe2000001ff00 */
[----:B------:R-:W-:Y:S01]  /*0590*/  IMAD.HI.U32 R28, R12, -0x326172a9, RZ ;  /* 0xcd9e8d570c1c7827 */ /* 0x000fe200078e00ff */
[----:B------:R-:W-:Y:S02]  /*05a0*/  LOP3.LUT R6, R7, UR13, R6, 0x96, !PT ;  /* 0x0000000d07067c12 */ /* 0x000fe4000f8e9606 */
[----:B------:R-:W-:Y:S02]  /*05b0*/  @!P1 CS2R R16, SRZ ;  /* 0x0000000000109805 */ /* 0x000fe4000001ff00 */
[----:B------:R-:W-:Y:S01]  /*05c0*/  @!P1 CS2R R18, SRZ ;  /* 0x0000000000129805 */ /* 0x000fe2000001ff00 */
[----:B------:R-:W-:Y:S01]  /*05d0*/  UIADD3 UR33, UR6, -0x700cb87f, URZ ;  /* 0x8ff3478106217890 */ /* 0x000fe2000fffe03f */
[----:B------:R-:W-:Y:S01]  /*05e0*/  LOP3.LUT R5, R28, UR19, R5, 0x96, !PT ;  /* 0x000000131c057c12 */ /* 0x000fe2000f8e9605 */
[----:B------:R-:W-:Y:S01]  /*05f0*/  IMAD R14, R14, -0x2daee0ad, RZ ;  /* 0xd2511f530e0e7824 */ /* 0x000fe200078e02ff */
[----:B------:R-:W-:Y:S01]  /*0600*/  ULDC.64 UR8, c[0x0][0x228] ;  /* 0x00008a0000087ab9 */ /* 0x000fe20000000a00 */
[C---:B------:R-:W-:Y:S01]  /*0610*/  IMAD.HI.U32 R7, R6.reuse, -0x2daee0ad, RZ ;  /* 0xd2511f5306077827 */ /* 0x040fe200078e00ff */
[----:B------:R-:W-:Y:S01]  /*0620*/  ULDC UR12, c[0x0][0x2d8] ;  /* 0x0000b600000c7ab9 */ /* 0x000fe20000000800 */
[----:B------:R-:W-:Y:S01]  /*0630*/  ULDC.64 UR36, c[0x0][0x228] ;  /* 0x00008a0000247ab9 */ /* 0x000fe20000000a00 */
[----:B------:R-:W-:Y:S01]  /*0640*/  ULDC.64 UR10, c[0x0][0x230] ;  /* 0x00008c00000a7ab9 */ /* 0x000fe20000000a00 */
[----:B------:R-:W-:Y:S01]  /*0650*/  IMAD R6, R6, -0x2daee0ad, RZ ;  /* 0xd2511f5306067824 */ /* 0x000fe200078e02ff */
[----:B------:R-:W-:Y:S01]  /*0660*/  ULDC.64 UR14, c[0x0][0x2b8] ;  /* 0x0000ae00000e7ab9 */ /* 0x000fe20000000a00 */
[----:B------:R-:W-:Y:S01]  /*0670*/  IMAD.HI.U32 R13, R5, -0x2daee0ad, RZ ;  /* 0xd2511f53050d7827 */ /* 0x000fe200078e00ff */
[----:B------:R-:W-:Y:S01]  /*0680*/  LOP3.LUT R7, R7, UR20, R14, 0x96, !PT ;  /* 0x0000001407077c12 */ /* 0x000fe2000f8e960e */
[----:B------:R-:W-:-:S03]  /*0690*/  ULDC.64 UR16, c[0x0][0x2c0] ;  /* 0x0000b00000107ab9 */ /* 0x000fc60000000a00 */
        /* <DEDUP_REMOVED lines=32> */
[----:B------:R-:W-:-:S04]  /*08a0*/  IMAD.WIDE.U32 R32, R32, -0x2daee0ad, RZ ;  /* 0xd2511f5320207825 */ /* 0x000fc800078e00ff */
[----:B------:R-:W-:Y:S01]  /*08b0*/  IMAD.HI.U32 R77, R76, -0x2daee0ad, RZ ;  /* 0xd2511f534c4d7827 */ /* 0x000fe200078e00ff */
[----:B------:R-:W-:Y:S02]  /*08c0*/  LOP3.LUT R15, R33, UR32, R15, 0x96, !PT ;  /* 0x00000020210f7c12 */ /* 0x000fe4000f8e960f */
[C---:B------:R-:W-:Y:S01]  /*08d0*/  PRMT R28, R90.reuse, 0x7632, R28 ;  /* 0x000076325a1c7816 */ /* 0x040fe2000000001c */
[----:B------:R-:W-:Y:S01]  /*08e0*/  IMAD.U32 R5, R90, 0x10000, RZ ;  /* 0x000100005a057824 */ /* 0x000fe200078e00ff */
[----:B------:R-:W-:Y:S01]  /*08f0*/  LOP3.LUT R77, R77, UR34, R32, 0x96, !PT ;  /* 0x000000224d4d7c12 */ /* 0x000fe2000f8e9620 */
[C---:B------:R-:W-:Y:S01]  /*0900*/  IMAD.U32 R84, R89.reuse, 0x10000, RZ ;  /* 0x0001000059547824 */ /* 0x040fe200078e00ff */
[----:B------:R-:W-:Y:S01]  /*0910*/  PRMT R29, R89, 0x7632, R29 ;  /* 0x00007632591d7816 */ /* 0x000fe2000000001d */
[----:B------:R-:W-:Y:S01]  /*0920*/  IMAD R35, R35, -0x326172a9, RZ ;  /* 0xcd9e8d5723237824 */ /* 0x000fe200078e02ff */
[----:B------:R-:W-:Y:S01]  /*0930*/  PRMT R31, R8, 0x7632, R31 ;  /* 0x00007632081f7816 */ /* 0x000fe2000000001f */
[----:B------:R-:W-:Y:S01]  /*0940*/  IMAD.WIDE.U32 R78, R15, -0x326172a9, RZ ;  /* 0xcd9e8d570f4e7825 */ /* 0x000fe200078e00ff */
[----:B------:R-:W-:-:S02]  /*0950*/  PRMT R53, R9, 0x7632, R53 ;  /* 0x0000763209357816 */ /* 0x000fc40000000035 */
[----:B------:R-:W-:Y:S01]  /*0960*/  PRMT R57, R11, 0x7632, R57 ;  /* 0x000076320b397816 */ /* 0x000fe20000000039 */
[----:B------:R-:W-:Y:S01]  /*0970*/  IMAD.U32 R7, R8, 0x10000, RZ ;  /* 0x0001000008077824 */ /* 0x000fe200078e00ff */
[----:B------:R-:W-:Y:S02]  /*0980*/  PRMT R85, R80, 0x7632, R85 ;  /* 0x0000763250557816 */ /* 0x000fe40000000055 */
[----:B------:R-:W-:Y:S02]  /*0990*/  PRMT R36, R82, 0x7632, R36 ;  /* 0x0000763252247816 */ /* 0x000fe40000000024 */
[----:B------:R-:W-:Y:S02]  /*09a0*/  PRMT R37, R83, 0x7632, R37 ;  /* 0x0000763253257816 */ /* 0x000fe40000000025 */
[----:B------:R-:W-:Y:S02]  /*09b0*/  PRMT R54, R17, 0x7632, R54 ;  /* 0x0000763211367816 */ /* 0x000fe40000000036 */
[----:B------:R-:W-:Y:S01]  /*09c0*/  PRMT R56, R18, 0x7632, R56 ;  /* 0x0000763212387816 */ /* 0x000fe20000000038 */
[----:B------:R-:W-:Y:S01]  /*09d0*/  IMAD.U32 R8, R9, 0x10000, RZ ;  /* 0x0001000009087824 */ /* 0x000fe200078e00ff */
[----:B------:R-:W-:-:S02]  /*09e0*/  PRMT R86, R88, 0x7632, R86 ;  /* 0x0000763258567816 */ /* 0x000fc40000000056 */
[----:B------:R-:W-:Y:S02]  /*09f0*/  PRMT R30, R91, 0x7632, R30 ;  /* 0x000076325b1e7816 */ /* 0x000fe4000000001e */
[----:B------:R-:W-:Y:S02]  /*0a00*/  PRMT R55, R10, 0x7632, R55 ;  /* 0x000076320a377816 */ /* 0x000fe40000000037 */
[----:B------:R-:W-:Y:S02]  /*0a10*/  PRMT R34, R81, 0x7632, R34 ;  /* 0x0000763251227816 */ /* 0x000fe40000000022 */
[----:B------:R-:W-:Y:S02]  /*0a20*/  PRMT R52, R16, 0x7632, R52 ;  /* 0x0000763210347816 */ /* 0x000fe40000000034 */
[----:B------:R-:W-:Y:S01]  /*0a30*/  PRMT R58, R19, 0x7632, R58 ;  /* 0x00007632133a7816 */ /* 0x000fe2000000003a */
[----:B------:R-:W-:Y:S01]  /*0a40*/  BSSY B0, `(.L_x_4875) ;  /* 0x0000c47000007945 */ /* 0x000fe20003800000 */
[----:B------:R-:W-:Y:S01]  /*0a50*/  SHF.L.U32 R6, R91, 0x10, RZ ;  /* 0x000000105b067819 */ /* 0x000fe200000006ff */
[----:B------:R-:W-:Y:S01]  /*0a60*/  IMAD.U32 R87, R80, 0x10000, RZ ;  /* 0x0001000050577824 */ /* 0x000fe200078e00ff */
[----:B------:R-:W-:Y:S01]  /*0a70*/  SHF.L.U32 R9, R10, 0x10, RZ ;  /* 0x000000100a097819 */ /* 0x000fe200000006ff */
[----:B------:R-:W-:Y:S01]  /*0a80*/  IMAD.U32 R10, R11, 0x10000, RZ ;  /* 0x000100000b0a7824 */ /* 0x000fe200078e00ff */
[----:B------:R-:W-:Y:S01]  /*0a90*/  SHF.L.U32 R13, R16, 0x10, RZ ;  /* 0x00000010100d7819 */ /* 0x000fe200000006ff */
[----:B------:R-:W-:Y:S01]  /*0aa0*/  IMAD.U32 R14, R17, 0x10000, RZ ;  /* 0x00010000110e7824 */ /* 0x000fe200078e00ff */
[----:B------:R-:W-:Y:S01]  /*0ab0*/  ISETP.NE.U32.AND P0, PT, RZ, UR8, PT ;  /* 0x00000008ff007c0c */ /* 0x000fe2000bf05070 */
[----:B------:R-:W-:Y:S01]  /*0ac0*/  IMAD.U32 R15, R18, 0x10000, RZ ;  /* 0x00010000120f7824 */ /* 0x000fe200078e00ff */
[----:B------:R-:W-:Y:S01]  /*0ad0*/  SHF.L.U32 R16, R19, 0x10, RZ ;  /* 0x0000001013107819 */ /* 0x000fe200000006ff */
[----:B------:R-:W-:Y:S01]  /*0ae0*/  IMAD.U32 R11, R82, 0x10000, RZ ;  /* 0x00010000520b7824 */ /* 0x000fe200078e00ff */
[----:B------:R-:W-:Y:S01]  /*0af0*/  SHF.L.U32 R88, R88, 0x10, RZ ;  /* 0x0000001058587819 */ /* 0x000fe200000006ff */
[----:B------:R-:W-:Y:S01]  /*0b00*/  IMAD.U32 R12, R83, 0x10000, RZ ;  /* 0x00010000530c7824 */ /* 0x000fe200078e00ff */
[----:B------:R-:W-:Y:S01]  /*0b10*/  SHF.L.U32 R81, R81, 0x10, RZ ;  /* 0x0000001051517819 */ /* 0x000fe200000006ff */
[----:B------:R-:W-:Y:S01]  /*0b20*/  IMAD.MOV.U32 R17, RZ, RZ, RZ ;  /* 0x000000ffff117224 */ /* 0x000fe200078e00ff */
[----:B------:R-:W-:Y:S01]  /*0b30*/  LOP3.LUT R75, R79, UR33, R35, 0x96, !PT ;  /* 0x000000214f4b7c12 */ /* 0x000fe2000f8e9623 */
[----:B------:R-:W-:Y:S01]  /*0b40*/  IMAD.U32 R85, R85, 0x10000, RZ ;  /* 0x0001000055557824 */ /* 0x000fe200078e00ff */
[----:B------:R-:W-:Y:S01]  /*0b50*/  LOP3.LUT R74, R74, 0x3, RZ, 0xc0, !PT ;  /* 0x000000034a4a7812 */ /* 0x000fe200078ec0ff */
        /* <DEDUP_REMOVED lines=11> */
[----:B------:R-:W-:Y:S01]  /*0c10*/  ULDC.U8 UR8, c[0x0][0x2a0] ;  /* 0x0000a80000087ab9 */ /* 0x000fe20000000000 */
[----:B------:R-:W-:Y:S01]  /*0c20*/  IMAD R76, R76, -0x2daee0ad, RZ ;  /* 0xd2511f534c4c7824 */ /* 0x000fe200078e02ff */
[----:B------:R-:W-:Y:S01]  /*0c30*/  ISETP.NE.AND.EX P0, PT, RZ, UR9, PT, P0 ;  /* 0x00000009ff007c0c */ /* 0x000fe2000bf05300 */
[----:B------:R-:W-:Y:S01]  /*0c40*/  ULDC UR9, c[0x0][0x218] ;  /* 0x0000860000097ab9 */ /* 0x000fe20000000800 */
[----:B------:R-:W-:Y:S01]  /*0c50*/  UISETP.NE.AND UP0, UPT, UR8, URZ, UPT ;  /* 0x0000003f0800728c */ /* 0x000fe2000bf05270 */
[C---:B--2---:R-:W-:Y:S01]  /*0c60*/  PRMT R108, R114.reuse, 0x7632, R108 ;  /* 0x00007632726c7816 */ /* 0x044fe2000000006c */
[----:B------:R-:W-:Y:S01]  /*0c70*/  IMAD.U32 R117, R114, 0x10000, RZ ;  /* 0x0001000072757824 */ /* 0x000fe200078e00ff */
[----:B------:R-:W-:-:S02]  /*0c80*/  PRMT R106, R115, 0x7632, R106 ;  /* 0x00007632736a7816 */ /* 0x000fc4000000006a */
[C---:B---3--:R-:W-:Y:S01]  /*0c90*/  PRMT R32, R24.reuse, 0x7632, R32 ;  /* 0x0000763218207816 */ /* 0x048fe20000000020 */
[----:B------:R-:W-:Y:S01]  /*0ca0*/  IMAD.U32 R122, R24, 0x10000, RZ ;  /* 0x00010000187a7824 */ /* 0x000fe200078e00ff */
[----:B------:R-:W-:Y:S02]  /*0cb0*/  PRMT R111, R25, 0x7632, R111 ;  /* 0x00007632196f7816 */ /* 0x000fe4000000006f */
[C---:B----4-:R-:W-:Y:S02]  /*0cc0*/  PRMT R104, R96.reuse, 0x7632, R104 ;  /* 0x0000763260687816 */ /* 0x050fe40000000068 */
[----:B------:R-:W-:Y:S02]  /*0cd0*/  SHF.L.U32 R114, R96, 0x10, RZ ;  /* 0x0000001060727819 */ /* 0x000fe400000006ff */
[C---:B------:R-:W-:Y:S02]  /*0ce0*/  PRMT R90, R99.reuse, 0x7632, R90 ;  /* 0x00007632635a7816 */ /* 0x040fe4000000005a */
[----:B------:R-:W-:-:S02]  /*0cf0*/  SHF.L.U32 R92, R99, 0x10, RZ ;  /* 0x00000010635c7819 */ /* 0x000fc400000006ff */
        /* <DEDUP_REMOVED lines=41> */
[----:B------:R-:W-:-:S07]  /*0f90*/  IMAD.U32 R89, R89, 0x10000, RZ ;  /* 0x0001000059597824 */ /* 0x000fce00078e00ff */
.L_x_5135:
[----:B------:R-:W-:Y:S01]  /*0fa0*/  ISETP.NE.U32.AND P1, PT, RZ, UR10, PT ;  /* 0x0000000aff007c0c */ /* 0x000fe2000bf25070 */
[----:B------:R-:W0:Y:S01]  /*0fb0*/  S2R R30, SR_TID.X ;  /* 0x00000000001e7919 */ /* 0x000e220000002100 */
[----:B------:R-:W1:Y:S01]  /*0fc0*/  @P0 LDC.64 R24, c[0x0][0x228] ;  /* 0x00008a00ff180b82 */ /* 0x000e620000000a00 */
        /* <DEDUP_REMOVED lines=27> */
.L_x_4877:
[----:B------:R-:W-:-:S07]  /*1180*/  MOV R48, R78 ;  /* 0x0000004e00307202 */ /* 0x000fce0000000f00 */
.L_x_4878:
[----:B------:R-:W-:Y:S05]  /*1190*/  BSYNC B1 ;  /* 0x0000000000017941 */ /* 0x000fea0003800000 */
.L_x_4876:
        /* <DEDUP_REMOVED lines=16> */
.L_x_4882:
[----:B------:R-:W-:Y:S05]  /*12a0*/  BSYNC B2 ;  /* 0x0000000000027941 */ /* 0x000fea0003800000 */
.L_x_4881:
        /* <DEDUP_REMOVED lines=42> */
.L_x_4880:
[----:B------:R-:W-:Y:S05]  /*1550*/  BSYNC B1 ;  /* 0x0000000000017941 */ /* 0x000fea0003800000 */
.L_x_4879:
[----:B------:R-:W0:Y:S01]  /*1560*/  LDC R83, c[0x0][0x298] ;  /* 0x0000a600ff537b82 */ /* 0x000e220000000800 */
[----:B------:R-:W-:Y:S01]  /*1570*/  HFMA2.MMA R94, -RZ, RZ, 0.1171875, 0 ;  /* 0x2f800000ff5e7435 */ /* 0x000fe200000001ff */
[----:B------:R-:W-:Y:S01]  /*1580*/  ISETP.NE.U32.AND P2, PT, RZ, UR36, PT ;  /* 0x00000024ff007c0c */ /* 0x000fe2000bf45070 */
[C---:B-----5:R-:W-:Y:S01]  /*1590*/  IMAD.U32 R32, R24.reuse, 0x10000, RZ ;  /* 0x0001000018207824 */ /* 0x060fe200078e00ff */
[----:B------:R-:W-:Y:S02]  /*15a0*/  I2FP.F32.U32 R29, R48 ;  /* 0x00000030001d7245 */ /* 0x000fe40000201000 */
[----:B------:R-:W-:Y:S02]  /*15b0*/  ISETP.NE.AND.EX P2, PT, RZ, UR37, PT, P2 ;  /* 0x00000025ff007c0c */ /* 0x000fe4000bf45320 */
        /* <DEDUP_REMOVED lines=13> */
.L_x_4883:
        /* <DEDUP_REMOVED lines=12> */
.L_x_4886:
[----:B------:R-:W-:-:S07]  /*1750*/  IMAD.MOV.U32 R50, RZ, RZ, R78 ;  /* 0x000000ffff327224 */ /* 0x000fce00078e004e */
.L_x_4887:
[----:B------:R-:W-:Y:S05]  /*1760*/  BSYNC B1 ;  /* 0x0000000000017941 */ /* 0x000fea0003800000 */
.L_x_4885:
        /* <DEDUP_REMOVED lines=16> */
.L_x_4891:
[----:B------:R-:W-:Y:S05]  /*1870*/  BSYNC B2 ;  /* 0x0000000000027941 */ /* 0x000fea0003800000 */
.L_x_4890:
        /* <DEDUP_REMOVED lines=42> */
.L_x_4889:
[----:B------:R-:W-:Y:S05]  /*1b20*/  BSYNC B1 ;  /* 0x0000000000017941 */ /* 0x000fea0003800000 */
.L_x_4888:
        /* <DEDUP_REMOVED lines=9> */
.L_x_4884:
        /* <DEDUP_REMOVED lines=12> */
.L_x_4893:
[----:B------:R-:W-:-:S07]  /*1c80*/  IMAD.MOV.U32 R50, RZ, RZ, R78 ;  /* 0x000000ffff327224 */ /* 0x000fce00078e004e */
.L_x_4894:
[----:B------:R-:W-:Y:S05]  /*1c90*/  BSYNC B1 ;  /* 0x0000000000017941 */ /* 0x000fea0003800000 */
.L_x_4892:
        /* <DEDUP_REMOVED lines=16> */
.L_x_4898:
[----:B------:R-:W-:Y:S05]  /*1da0*/  BSYNC B2 ;  /* 0x0000000000027941 */ /* 0x000fea0003800000 */
.L_x_4897:
        /* <DEDUP_REMOVED lines=42> */
.L_x_4896:
[----:B------:R-:W-:Y:S05]  /*2050*/  BSYNC B1 ;  /* 0x0000000000017941 */ /* 0x000fea0003800000 */
.L_x_4895:
        /* <DEDUP_REMOVED lines=13> */
.L_x_4899:
        /* <DEDUP_REMOVED lines=12> */
.L_x_4902:
[----:B------:R-:W-:-:S07]  /*21f0*/  IMAD.MOV.U32 R49, RZ, RZ, R78 ;  /* 0x000000ffff317224 */ /* 0x000fce00078e004e */
.L_x_4903:
[----:B------:R-:W-:Y:S05]  /*2200*/  BSYNC B1 ;  /* 0x0000000000017941 */ /* 0x000fea0003800000 */
.L_x_4901:
        /* <DEDUP_REMOVED lines=16> */
.L_x_4907:
[----:B------:R-:W-:Y:S05]  /*2310*/  BSYNC B2 ;  /* 0x0000000000027941 */ /* 0x000fea0003800000 */
.L_x_4906:
        /* <DEDUP_REMOVED lines=42> */
.L_x_4905:
[----:B------:R-:W-:Y:S05]  /*25c0*/  BSYNC B1 ;  /* 0x0000000000017941 */ /* 0x000fea0003800000 */
.L_x_4904:
        /* <DEDUP_REMOVED lines=8> */
[----:B------:R-:W-:-:S04]  /*2650*/  FADD.FTZ R33, R33, R34 ;  /* 0x0000002221217221 */ /* 0x000fc80000010000 */
[----:B------:R-:W-:-:S07]  /*2660*/  @P1 FADD.FTZ R33, R41, R33 ;  /* 0x0000002129211221 */ /* 0x000fce0000010000 */
.L_x_4900:
        /* <DEDUP_REMOVED lines=12> */
.L_x_4909:
[----:B------:R-:W-:-:S07]  /*2730*/  IMAD.MOV.U32 R49, RZ, RZ, R78 ;  /* 0x000000ffff317224 */ /* 0x000fce00078e004e */
.L_x_4910:
[----:B------:R-:W-:Y:S05]  /*2740*/  BSYNC B1 ;  /* 0x0000000000017941 */ /* 0x000fea0003800000 */
.L_x_4908:
        /* <DEDUP_REMOVED lines=16> */
.L_x_4914:
[----:B------:R-:W-:Y:S05]  /*2850*/  BSYNC B2 ;  /* 0x0000000000027941 */ /* 0x000fea0003800000 */
.L_x_4913:
        /* <DEDUP_REMOVED lines=42> */
.L_x_4912:
[----:B------:R-:W-:Y:S05]  /*2b00*/  BSYNC B1 ;  /* 0x0000000000017941 */ /* 0x000fea0003800000 */
.L_x_4911:
        /* <DEDUP_REMOVED lines=14> */
.L_x_4915:
        /* <DEDUP_REMOVED lines=12> */
.L_x_4918:
[----:B------:R-:W-:-:S07]  /*2cb0*/  IMAD.MOV.U32 R49, RZ, RZ, R78 ;  /* 0x000000ffff317224 */ /* 0x000fce00078e004e */
.L_x_4919:
[----:B------:R-:W-:Y:S05]  /*2cc0*/  BSYNC B1 ;  /* 0x0000000000017941 */ /* 0x000fea0003800000 */
.L_x_4917:
        /* <DEDUP_REMOVED lines=16> */
.L_x_4923:
[----:B------:R-:W-:Y:S05]  /*2dd0*/  BSYNC B2 ;  /* 0x0000000000027941 */ /* 0x000fea0003800000 */
.L_x_4922:
        /* <DEDUP_REMOVED lines=42> */
.L_x_4921:
[----:B------:R-:W-:Y:S05]  /*3080*/  BSYNC B1 ;  /* 0x0000000000017941 */ /* 0x000fea0003800000 */
.L_x_4920:
        /* <DEDUP_REMOVED lines=9> */
.L_x_4916:
        /* <DEDUP_REMOVED lines=12> */
.L_x_4925:
[----:B------:R-:W-:-:S07]  /*31e0*/  IMAD.MOV.U32 R49, RZ, RZ, R78 ;  /* 0x000000ffff317224 */ /* 0x000fce00078e004e */
.L_x_4926:
[----:B------:R-:W-:Y:S05]  /*31f0*/  BSYNC B1 ;  /* 0x0000000000017941 */ /* 0x000fea0003800000 */
.L_x_4924:
        /* <DEDUP_REMOVED lines=16> */
.L_x_4930:
[----:B------:R-:W-:Y:S05]  /*3300*/  BSYNC B2 ;  /* 0x0000000000027941 */ /* 0x000fea0003800000 */
.L_x_4929:
        /* <DEDUP_REMOVED lines=42> */
.L_x_4928:
[----:B------:R-:W-:Y:S05]  /*35b0*/  BSYNC B1 ;  /* 0x0000000000017941 */ /* 0x000fea0003800000 */
.L_x_4927:
        /* <DEDUP_REMOVED lines=13> */
.L_x_4931:
        /* <DEDUP_REMOVED lines=12> */
.L_x_4934:
[----:B------:R-:W-:-:S07]  /*3750*/  IMAD.MOV.U32 R62, RZ, RZ, R78 ;  /* 0x000000ffff3e7224 */ /* 0x000fce00078e004e */
.L_x_4935:
[----:B------:R-:W-:Y:S05]  /*3760*/  BSYNC B1 ;  /* 0x0000000000017941 */ /* 0x000fea0003800000 */
.L_x_4933:
        /* <DEDUP_REMOVED lines=16> */
.L_x_4939:
[----:B------:R-:W-:Y:S05]  /*3870*/  BSYNC B2 ;  /* 0x0000000000027941 */ /* 0x000fea0003800000 */
.L_x_4938:
        /* <DEDUP_REMOVED lines=42> */
.L_x_4937:
[----:B------:R-:W-:Y:S05]  /*3b20*/  BSYNC B1 ;  /* 0x0000000000017941 */ /* 0x000fea0003800000 */
.L_x_4936:
        /* <DEDUP_REMOVED lines=10> */
.L_x_4932:
        /* <DEDUP_REMOVED lines=12> */
.L_x_4941:
[----:B------:R-:W-:-:S07]  /*3c90*/  IMAD.MOV.U32 R67, RZ, RZ, R78 ;  /* 0x000000ffff437224 */ /* 0x000fce00078e004e */
.L_x_4942:
[----:B------:R-:W-:Y:S05]  /*3ca0*/  BSYNC B1 ;  /* 0x0000000000017941 */ /* 0x000fea0003800000 */
.L_x_4940:
        /* <DEDUP_REMOVED lines=16> */
.L_x_4946:
[----:B------:R-:W-:Y:S05]  /*3db0*/  BSYNC B2 ;  /* 0x0000000000027941 */ /* 0x000fea0003800000 */
.L_x_4945:
        /* <DEDUP_REMOVED lines=42> */
.L_x_4944:
[----:B------:R-:W-:Y:S05]  /*4060*/  BSYNC B1 ;  /* 0x0000000000017941 */ /* 0x000fea0003800000 */
.L_x_4943:
        /* <DEDUP_REMOVED lines=14> */
.L_x_4947:
        /* <DEDUP_REMOVED lines=12> */
.L_x_4950:
[----:B------:R-:W-:-:S07]  /*4210*/  IMAD.MOV.U32 R63, RZ, RZ, R78 ;  /* 0x000000ffff3f7224 */ /* 0x000fce00078e004e */
.L_x_4951:
[----:B------:R-:W-:Y:S05]  /*4220*/  BSYNC B1 ;  /* 0x0000000000017941 */ /* 0x000fea0003800000 */
.L_x_4949:
        /* <DEDUP_REMOVED lines=16> */
.L_x_4955:
[----:B------:R-:W-:Y:S05]  /*4330*/  BSYNC B2 ;  /* 0x0000000000027941 */ /* 0x000fea0003800000 */
.L_x_4954:
        /* <DEDUP_REMOVED lines=42> */
.L_x_4953:
[----:B------:R-:W-:Y:S05]  /*45e0*/  BSYNC B1 ;  /* 0x0000000000017941 */ /* 0x000fea0003800000 */
.L_x_4952:
        /* <DEDUP_REMOVED lines=9> */
.L_x_4948:
        /* <DEDUP_REMOVED lines=12> */
.L_x_4957:
[----:B------:R-:W-:-:S07]  /*4740*/  IMAD.MOV.U32 R67, RZ, RZ, R78 ;  /* 0x000000ffff437224 */ /* 0x000fce00078e004e */
.L_x_4958:
[----:B------:R-:W-:Y:S05]  /*4750*/  BSYNC B1 ;  /* 0x0000000000017941 */ /* 0x000fea0003800000 */
.L_x_4956:
        /* <DEDUP_REMOVED lines=16> */
.L_x_4962:
[----:B------:R-:W-:Y:S05]  /*4860*/  BSYNC B2 ;  /* 0x0000000000027941 */ /* 0x000fea0003800000 */
.L_x_4961:
        /* <DEDUP_REMOVED lines=42> */
.L_x_4960:
[----:B------:R-:W-:Y:S05]  /*4b10*/  BSYNC B1 ;  /* 0x0000000000017941 */ /* 0x000fea0003800000 */
.L_x_4959:
        /* <DEDUP_REMOVED lines=12> */
.L_x_4963:
        /* <DEDUP_REMOVED lines=12> */
.L_x_4966:
[----:B------:R-:W-:-:S07]  /*4ca0*/  IMAD.MOV.U32 R64, RZ, RZ, R78 ;  /* 0x000000ffff407224 */ /* 0x000fce00078e004e */
.L_x_4967:
[----:B------:R-:W-:Y:S05]  /*4cb0*/  BSYNC B1 ;  /* 0x0000000000017941 */ /* 0x000fea0003800000 */
.L_x_4965:
        /* <DEDUP_REMOVED lines=16> */
.L_x_4971:
[----:B------:R-:W-:Y:S05]  /*4dc0*/  BSYNC B2 ;  /* 0x0000000000027941 */ /* 0x000fea0003800000 */
.L_x_4970:
        /* <DEDUP_REMOVED lines=42> */
.L_x_4969:
[----:B------:R-:W-:Y:S05]  /*5070*/  BSYNC B1 ;  /* 0x0000000000017941 */ /* 0x000fea0003800000 */
.L_x_4968:
        /* <DEDUP_REMOVED lines=10> */
.L_x_4964:
        /* <DEDUP_REMOVED lines=12> */
.L_x_4973:
[----:B------:R-:W-:-:S07]  /*51e0*/  IMAD.MOV.U32 R67, RZ, RZ, R78 ;  /* 0x000000ffff437224 */ /* 0x000fce00078e004e */
.L_x_4974:
[----:B------:R-:W-:Y:S05]  /*51f0*/  BSYNC B1 ;  /* 0x0000000000017941 */ /* 0x000fea0003800000 */
.L_x_4972:
        /* <DEDUP_REMOVED lines=16> */
.L_x_4978:
[----:B------:R-:W-:Y:S05]  /*5300*/  BSYNC B2 ;  /* 0x0000000000027941 */ /* 0x000fea0003800000 */
.L_x_4977:
        /* <DEDUP_REMOVED lines=42> */
.L_x_4976:
[----:B------:R-:W-:Y:S05]  /*55b0*/  BSYNC B1 ;  /* 0x0000000000017941 */ /* 0x000fea0003800000 */
.L_x_4975:
        /* <DEDUP_REMOVED lines=13> */
.L_x_4979:
        /* <DEDUP_REMOVED lines=12> */
.L_x_4982:
[----:B------:R-:W-:-:S07]  /*5750*/  IMAD.MOV.U32 R31, RZ, RZ, R78 ;  /* 0x000000ffff1f7224 */ /* 0x000fce00078e004e */
.L_x_4983:
[----:B------:R-:W-:Y:S05]  /*5760*/  BSYNC B1 ;  /* 0x0000000000017941 */ /* 0x000fea0003800000 */
.L_x_4981:
        /* <DEDUP_REMOVED lines=16> */
.L_x_4987:
[----:B------:R-:W-:Y:S05]  /*5870*/  BSYNC B2 ;  /* 0x0000000000027941 */ /* 0x000fea0003800000 */
.L_x_4986:
        /* <DEDUP_REMOVED lines=42> */
.L_x_4985:
[----:B------:R-:W-:Y:S05]  /*5b20*/  BSYNC B1 ;  /* 0x0000000000017941 */ /* 0x000fea0003800000 */
.L_x_4984:
        /* <DEDUP_REMOVED lines=9> */
.L_x_4980:
        /* <DEDUP_REMOVED lines=12> */
.L_x_4989:
[----:B------:R-:W-:-:S07]  /*5c80*/  IMAD.MOV.U32 R31, RZ, RZ, R78 ;  /* 0x000000ffff1f7224 */ /* 0x000fce00078e004e */
.L_x_4990:
[----:B------:R-:W-:Y:S05]  /*5c90*/  BSYNC B1 ;  /* 0x0000000000017941 */ /* 0x000fea0003800000 */
.L_x_4988:
        /* <DEDUP_REMOVED lines=16> */
.L_x_4994:
[----:B------:R-:W-:Y:S05]  /*5da0*/  BSYNC B2 ;  /* 0x0000000000027941 */ /* 0x000fea0003800000 */
.L_x_4993:
        /* <DEDUP_REMOVED lines=42> */
.L_x_4992:
[----:B------:R-:W-:Y:S05]  /*6050*/  BSYNC B1 ;  /* 0x0000000000017941 */ /* 0x000fea0003800000 */
.L_x_4991:
        /* <DEDUP_REMOVED lines=12> */
.L_x_4995:
        /* <DEDUP_REMOVED lines=12> */
.L_x_4998:
[----:B------:R-:W-:-:S07]  /*61e0*/  IMAD.MOV.U32 R27, RZ, RZ, R78 ;  /* 0x000000ffff1b7224 */ /* 0x000fce00078e004e */
.L_x_4999:
[----:B------:R-:W-:Y:S05]  /*61f0*/  BSYNC B1 ;  /* 0x0000000000017941 */ /* 0x000fea0003800000 */
.L_x_4997:
        /* <DEDUP_REMOVED lines=8> */
[----:B------:R-:W-:Y:S01]  /*6280*/  VIADD R3, R3, 0x1 ;  /* 0x0000000103037836 */ /* 0x000fe20000000000 */
[----:B------:R-:W-:-:S04]  /*6290*/  P2R R50, PR, RZ, 0x1 ;  /* 0x00000001ff327803 */ /* 0x000fc80000000000 */
[----:B------:R-:W-:-:S13]  /*62a0*/  ISETP.NE.AND P6, PT, R3, RZ, PT ;  /* 0x000000ff0300720c */ /* 0x000fda0003fc5270 */
[----:B------:R-:W-:Y:S01]  /*62b0*/  @!P6 VIADD R2, R2, 0x1 ;  /* 0x000000010202e836 */ /* 0x000fe20000000000 */
[----:B------:R-:W-:Y:S01]  /*62c0*/  @!P6 IADD3 R51, R17, 0x1, RZ ;  /* 0x000000011133e810 */ /* 0x000fe20007ffe0ff */
[----:B------:R-:W-:-:S03]  /*62d0*/  @!P6 IMAD.MOV.U32 R3, RZ, RZ, RZ ;  /* 0x000000ffff03e224 */ /* 0x000fc600078e00ff */
[----:B------:R-:W-:-:S13]  /*62e0*/  ISETP.NE.AND P0, PT, R2, RZ, !P6 ;  /* 0x000000ff0200720c */ /* 0x000fda0007705270 */
[----:B------:R-:W-:Y:S01]  /*62f0*/  @P0 IMAD.MOV R51, RZ, RZ, R17 ;  /* 0x000000ffff330224 */ /* 0x000fe200078e0211 */
[----:B------:R-:W-:-:S04]  /*6300*/  ISETP.NE.AND P0, PT, R50, RZ, PT ;  /* 0x000000ff3200720c */ /* 0x000fc80003f05270 */
[----:B------:R-:W-:-:S09]  /*6310*/  @!P6 MOV R17, R51 ;  /* 0x000000330011e202 */ /* 0x000fd20000000f00 */
.L_x_5003:
[----:B------:R-:W-:Y:S05]  /*6320*/  BSYNC B2 ;  /* 0x0000000000027941 */ /* 0x000fea0003800000 */
.L_x_5002:
        /* <DEDUP_REMOVED lines=42> */
.L_x_5001:
[----:B------:R-:W-:Y:S05]  /*65d0*/  BSYNC B1 ;  /* 0x0000000000017941 */ /* 0x000fea0003800000 */
.L_x_5000:
        /* <DEDUP_REMOVED lines=10> */
.L_x_4996:
[----:B------:R-:W-:Y:S01]  /*6680*/  P2R R50, PR, RZ, 0x2 ;  /* 0x00000002ff327803 */ /* 0x000fe20000000000 */
[----:B------:R-:W0:Y:S01]  /*6690*/  LDC.64 R72, c[0x0][0x238] ;  /* 0x00008e00ff487b82 */ /* 0x000e220000000a00 */
[----:B------:R-:W-:Y:S02]  /*66a0*/  ISETP.NE.AND P1, PT, R49, RZ, PT ;  /* 0x000000ff3100720c */ /* 0x000fe40003f25270 */
[----:B------:R-:W-:Y:S02]  /*66b0*/  SEL R27, RZ, 0x1000000, P5 ;  /* 0x01000000ff1b7807 */ /* 0x000fe40002800000 */
[----:B------:R-:W-:Y:S02]  /*66c0*/  ISETP.NE.AND P5, PT, R48, RZ, PT ;  /* 0x000000ff3000720c */ /* 0x000fe40003fa5270 */
[----:B------:R-:W-:Y:S01]  /*66d0*/  SEL R48, RZ, 0x10000, P4 ;  /* 0x00010000ff307807 */ /* 0x000fe20002000000 */
[----:B------:R-:W1:Y:S01]  /*66e0*/  LDC.64 R70, c[0x0][0x240] ;  /* 0x00009000ff467b82 */ /* 0x000e620000000a00 */
[----:B------:R-:W-:-:S02]  /*66f0*/  ISETP.NE.AND P6, PT, R24, RZ, PT ;  /* 0x000000ff1800720c */ /* 0x000fc40003fc5270 */
[----:B------:R-:W-:Y:S02]  /*6700*/  ISETP.NE.AND P4, PT, R25, RZ, PT ;  /* 0x000000ff1900720c */ /* 0x000fe40003f85270 */
[----:B------:R-:W-:Y:S02]  /*6710*/  SEL R25, RZ, 0x100, P3 ;  /* 0x00000100ff197807 */ /* 0x000fe40001800000 */
[----:B------:R-:W-:Y:S02]  /*6720*/  SEL R24, RZ, 0x1, P1 ;  /* 0x00000001ff187807 */ /* 0x000fe40000800000 */
[----:B------:R-:W-:Y:S02]  /*6730*/  ISETP.NE.AND P3, PT, R26, RZ, PT ;  /* 0x000000ff1a00720c */ /* 0x000fe40003f65270 */
[----:B------:R-:W-:Y:S01]  /*6740*/  LOP3.LUT R26, R25, R27, R48, 0xfe, !PT ;  /* 0x0000001b191a7212 */ /* 0x000fe200078efe30 */
[----:B------:R-:W-:Y:S01]  /*6750*/  IMAD.WIDE.U32 R24, R24, 0x1000000, RZ ;  /* 0x0100000018187825 */ /* 0x000fe200078e00ff */
[----:B------:R-:W-:-:S02]  /*6760*/  SEL R27, RZ, 0x1, P3 ;  /* 0x00000001ff1b7807 */ /* 0x000fc40001800000 */
[----:B------:R-:W-:Y:S02]  /*6770*/  SEL R48, RZ, 0x1, P5 ;  /* 0x00000001ff307807 */ /* 0x000fe40002800000 */
[----:B------:R-:W-:Y:S02]  /*6780*/  LOP3.LUT R25, R25, R26, R27, 0xfe, !PT ;  /* 0x0000001a19197212 */ /* 0x000fe400078efe1b */
[----:B------:R-:W-:Y:S01]  /*6790*/  SEL R26, RZ, 0x1, P4 ;  /* 0x00000001ff1a7807 */ /* 0x000fe20002000000 */
[----:B------:R-:W-:Y:S01]  /*67a0*/  IMAD.WIDE.U32 R48, R48, 0x100, RZ ;  /* 0x0000010030307825 */ /* 0x000fe200078e00ff */
[----:B------:R-:W-:-:S03]  /*67b0*/  ISETP.NE.AND P1, PT, R50, RZ, PT ;  /* 0x000000ff3200720c */ /* 0x000fc60003f25270 */
[----:B------:R-:W-:-:S03]  /*67c0*/  IMAD.WIDE.U32 R26, R26, 0x10000, RZ ;  /* 0x000100001a1a7825 */ /* 0x000fc600078e00ff */
[----:B------:R-:W-:Y:S02]  /*67d0*/  LOP3.LUT R26, R48, R24, R26, 0xfe, !PT ;  /* 0x00000018301a7212 */ /* 0x000fe400078efe1a */
[----:B------:R-:W-:Y:S01]  /*67e0*/  LOP3.LUT R27, R49, R25, R27, 0xfe, !PT ;  /* 0x00000019311b7212 */ /* 0x000fe200078efe1b */
[----:B0-----:R-:W-:Y:S01]  /*67f0*/  IMAD.WIDE.U32 R24, R68, 0x20, R72 ;  /* 0x0000002044187825 */ /* 0x001fe200078e0048 */
[----:B------:R-:W-:-:S04]  /*6800*/  SEL R49, RZ, 0x1, P6 ;  /* 0x00000001ff317807 */ /* 0x000fc80003000000 */
[----:B------:R-:W-:Y:S01]  /*6810*/  STG.E.128 desc[UR4][R24.64], R32 ;  /* 0x0000002018007986 */ /* 0x000fe2000c101d04 */
[----:B------:R-:W-:-:S03]  /*6820*/  LOP3.LUT R26, R26, R49, RZ, 0xfc, !PT ;  /* 0x000000311a1a7212 */ /* 0x000fc600078efcff */
[----:B------:R1:W-:Y:S02]  /*6830*/  STG.E.128 desc[UR4][R24.64+0x10], R28 ;  /* 0x0000101c18007986 */ /* 0x0003e4000c101d04 */
[----:B-1----:R-:W-:-:S05]  /*6840*/  IMAD.WIDE.U32 R24, R68, 0x8, R70 ;  /* 0x0000000844187825 */ /* 0x002fca00078e0046 */
[----:B------:R0:W-:Y:S01]  /*6850*/  STG.E.64 desc[UR4][R24.64], R26 ;  /* 0x0000001a18007986 */ /* 0x0001e2000c101b04 */
[----:B------:R-:W-:Y:S05]  /*6860*/  @!P0 BRA `(.L_x_5004) ;  /* 0x0000000000508947 */ /* 0x000fea0003800000 */
[----:B0-----:R-:W-:Y:S02]  /*6870*/  SHF.L.U32 R24, R65, 0x10, RZ ;  /* 0x0000001041187819 */ /* 0x001fe400000006ff */
[----:B------:R-:W-:Y:S02]  /*6880*/  LOP3.LUT R26, R61, 0xff, RZ, 0xc0, !PT ;  /* 0x000000ff3d1a7812 */ /* 0x000fe400078ec0ff */
[----:B------:R-:W-:Y:S02]  /*6890*/  LOP3.LUT R25, R24, 0xff0000, RZ, 0xc0, !PT ;  /* 0x00ff000018197812 */ /* 0x000fe400078ec0ff */
[----:B------:R-:W-:Y:S01]  /*68a0*/  LOP3.LUT R24, R66, 0xffff, RZ, 0xc0, !PT ;  /* 0x0000ffff42187812 */ /* 0x000fe200078ec0ff */
[----:B------:R-:W-:Y:S01]  /*68b0*/  IMAD.WIDE.U32 R26, R26, 0x10000, RZ ;  /* 0x000100001a1a7825 */ /* 0x000fe200078e00ff */
[----:B------:R-:W-:Y:S02]  /*68c0*/  LOP3.LUT R48, R60, 0xff, RZ, 0xc0, !PT ;  /* 0x000000ff3c307812 */ /* 0x000fe400078ec0ff */
[----:B------:R-:W-:-:S02]  /*68d0*/  PRMT R25, R25, 0x4210, R24 ;  /* 0x0000421019197816 */ /* 0x000fc40000000018 */
        /* <DEDUP_REMOVED lines=8> */
[----:B------:R-:W0:Y:S01]  /*6960*/  LDC.64 R24, c[0x0][0x248] ;  /* 0x00009200ff187b82 */ /* 0x000e220000000a00 */
[----:B------:R-:W-:Y:S02]  /*6970*/  LOP3.LUT R49, R27, R49, RZ, 0xfc, !PT ;  /* 0x000000311b317212 */ /* 0x000fe400078efcff */
[----:B------:R-:W-:Y:S01]  /*6980*/  LOP3.LUT R48, R26, 0xff, R59, 0xf8, !PT ;  /* 0x000000ff1a307812 */ /* 0x000fe200078ef83b */
[----:B0-----:R-:W-:-:S05]  /*6990*/  IMAD.WIDE.U32 R24, R68, 0x8, R24 ;  /* 0x0000000844187825 */ /* 0x001fca00078e0018 */
[----:B------:R1:W-:Y:S02]  /*69a0*/  STG.E.64 desc[UR4][R24.64], R48 ;  /* 0x0000003018007986 */ /* 0x0003e4000c101b04 */
.L_x_5004:
[----:B0-----:R-:W0:Y:S01]  /*69b0*/  @P0 LDC.64 R26, c[0x0][0x228] ;  /* 0x00008a00ff1a0b82 */ /* 0x001e220000000a00 */
[----:B------:R-:W-:-:S07]  /*69c0*/  VIADD R67, R68, 0x20 ;  /* 0x0000002044437836 */ /* 0x000fce0000000000 */
[----:B-1----:R-:W1:Y:S01]  /*69d0*/  @P1 LDC.64 R24, c[0x0][0x230] ;  /* 0x00008c00ff181b82 */ /* 0x002e620000000a00 */
[----:B------:R-:W-:-:S06]  /*69e0*/  IMAD.WIDE.U32 R48, R67, 0x10, R124 ;  /* 0x0000001043307825 */ /* 0x000fcc00078e007c */
[----:B------:R-:W5:Y:S01]  /*69f0*/  LDG.E.128 R48, desc[UR4][R48.64] ;  /* 0x0000000430307981 */ /* 0x000f62000c1e1d00 */
[----:B0-----:R-:W-:-:S05]  /*6a00*/  @P0 IMAD.WIDE.U32 R26, R67, 0x10, R26 ;  /* 0x00000010431a0825 */ /* 0x001fca00078e001a */
[----:B------:R0:W5:Y:S01]  /*6a10*/  @P0 LDG.E.128 R44, desc[UR4][R26.64] ;  /* 0x000000041a2c0981 */ /* 0x000162000c1e1d00 */
[----:B-1----:R-:W-:-:S05]  /*6a20*/  @P1 IMAD.WIDE.U32 R24, R67, 0x20, R24 ;  /* 0x0000002043181825 */ /* 0x002fca00078e0018 */
[----:B------:R0:W5:Y:S04]  /*6a30*/  @P1 LDG.E.128 R40, desc[UR4][R24.64] ;  /* 0x0000000418281981 */ /* 0x000168000c1e1d00 */
        /* <DEDUP_REMOVED lines=13> */
.L_x_5006:
[----:B------:R-:W-:-:S07]  /*6b10*/  MOV R72, R78 ;  /* 0x0000004e00487202 */ /* 0x000fce0000000f00 */
.L_x_5007:
[----:B------:R-:W-:Y:S05]  /*6b20*/  BSYNC B1 ;  /* 0x0000000000017941 */ /* 0x000fea0003800000 */
.L_x_5005:
        /* <DEDUP_REMOVED lines=16> */
.L_x_5011:
[----:B------:R-:W-:Y:S05]  /*6c30*/  BSYNC B2 ;  /* 0x0000000000027941 */ /* 0x000fea0003800000 */
.L_x_5010:
        /* <DEDUP_REMOVED lines=41> */
[----:B------:R-:W-:-:S07]  /*6ed0*/  LOP3.LUT R77, R77, UR34, R24, 0x96, !PT ;  /* 0x000000224d4d7c12 */ /* 0x000fce000f8e9618 */
.L_x_5009:
[----:B------:R-:W-:Y:S05]  /*6ee0*/  BSYNC B1 ;  /* 0x0000000000017941 */ /* 0x000fea0003800000 */
.L_x_5008:
[----:B------:R-:W-:-:S05]  /*6ef0*/  I2FP.F32.U32 R25, R72 ;  /* 0x0000004800197245 */ /* 0x000fca0000201000 */
[----:B------:R-:W-:-:S05]  /*6f00*/  FFMA.FTZ R24, R25, R94, 1.1641532182693481445e-10 ;  /* 0x2f00000019187423 */ /* 0x000fca000001005e */
[----:B------:R-:W-:Y:S02]  /*6f10*/  FSETP.GTU.FTZ.AND P3, PT, R24, R93, PT ;  /* 0x0000005d1800720b */ /* 0x000fe40003f7c000 */
[C---:B-----5:R-:W-:Y:S02]  /*6f20*/  SHF.L.U32 R24, R48.reuse, 0x10, RZ ;  /* 0x0000001030187819 */ /* 0x060fe400000006ff */
[----:B------:R-:W-:Y:S02]  /*6f30*/  PRMT R48, R48, 0x7632, R48 ;  /* 0x0000763230307816 */ /* 0x000fe40000000030 */
[----:B------:R-:W-:Y:S01]  /*6f40*/  P2R R70, PR, RZ, 0x8 ;  /* 0x00000008ff467803 */ /* 0x000fe20000000000 */
[----:B------:R-:W-:-:S05]  /*6f50*/  FMUL.FTZ R24, R24, R83 ;  /* 0x0000005318187220 */ /* 0x000fca0000410000 */
[----:B------:R-:W-:Y:S01]  /*6f60*/  FSEL R24, R24, RZ, !P3 ;  /* 0x000000ff18187208 */ /* 0x000fe20005800000 */
[----:B------:R-:W-:Y:S06]  /*6f70*/  @P2 BRA `(.L_x_5012) ;  /* 0x0000000000142947 */ /* 0x000fec0003800000 */
[----:B------:R-:W-:Y:S01]  /*6f80*/  IMAD.MOV.U32 R26, RZ, RZ, R71 ;  /* 0x000000ffff1a7224 */ /* 0x000fe200078e0047 */
[----:B------:R-:W-:Y:S06]  /*6f90*/  @!P1 BRA `(.L_x_5013) ;  /* 0x0000000400589947 */ /* 0x000fec0003800000 */
[----:B------:R-:W-:Y:S02]  /*6fa0*/  IMAD.MOV.U32 R26, RZ, RZ, R71 ;  /* 0x000000ffff1a7224 */ /* 0x000fe400078e0047 */
[----:B------:R-:W-:Y:S01]  /*6fb0*/  FADD.FTZ R24, R40, R24 ;  /* 0x0000001828187221 */ /* 0x000fe20000010000 */
[----:B------:R-:W-:Y:S06]  /*6fc0*/  BRA `(.L_x_5013) ;  /* 0x00000004004c7947 */ /* 0x000fec0003800000 */
.L_x_5012:
        /* <DEDUP_REMOVED lines=12> */
.L_x_5015:
[----:B------:R-:W-:-:S07]  /*7090*/  IMAD.MOV.U32 R25, RZ, RZ, R78 ;  /* 0x000000ffff197224 */ /* 0x000fce00078e004e */
.L_x_5016:
[----:B------:R-:W-:Y:S05]  /*70a0*/  BSYNC B1 ;  /* 0x0000000000017941 */ /* 0x000fea0003800000 */
.L_x_5014:
        /* <DEDUP_REMOVED lines=16> */
.L_x_5020:
[----:B------:R-:W-:Y:S05]  /*71b0*/  BSYNC B2 ;  /* 0x0000000000027941 */ /* 0x000fea0003800000 */
.L_x_5019:
        /* <DEDUP_REMOVED lines=41> */
[----:B------:R-:W-:-:S11]  /*7450*/  HFMA2.MMA R26, -RZ, RZ, 0, 0 ;  /* 0x00000000ff1a7435 */ /* 0x000fd600000001ff */
.L_x_5018:
[----:B------:R-:W-:Y:S05]  /*7460*/  BSYNC B1 ;  /* 0x0000000000017941 */ /* 0x000fea0003800000 */
.L_x_5017:
[----:B------:R-:W-:-:S05]  /*7470*/  I2FP.F32.U32 R25, R25 ;  /* 0x0000001900197245 */ /* 0x000fca0000201000 */
[----:B------:R-:W-:-:S05]  /*7480*/  FFMA.FTZ R72, R25, R94, 1.1641532182693481445e-10 ;  /* 0x2f00000019487423 */ /* 0x000fca000001005e */
[----:B------:R-:W-:Y:S01]  /*7490*/  FSETP.GTU.FTZ.AND P3, PT, R72, R93, PT ;  /* 0x0000005d4800720b */ /* 0x000fe20003f7c000 */
[----:B------:R-:W-:-:S03]  /*74a0*/  IMAD.U32 R72, R44, 0x10000, RZ ;  /* 0x000100002c487824 */ /* 0x000fc600078e00ff */
[----:B------:R-:W-:Y:S01]  /*74b0*/  SEL R59, RZ, 0x1, P3 ;  /* 0x00000001ff3b7807 */ /* 0x000fe20001800000 */
[----:B------:R-:W-:-:S05]  /*74c0*/  FMUL.FTZ R25, R72, R83 ;  /* 0x0000005348197220 */ /* 0x000fca0000410000 */
[----:B------:R-:W-:-:S05]  /*74d0*/  FSEL R25, R25, RZ, !P3 ;  /* 0x000000ff19197208 */ /* 0x000fca0005800000 */
[----:B------:R-:W-:-:S04]  /*74e0*/  FADD.FTZ R24, R24, R25 ;  /* 0x0000001918187221 */ /* 0x000fc80000010000 */
[----:B------:R-:W-:-:S07]  /*74f0*/  @P1 FADD.FTZ R24, R40, R24 ;  /* 0x0000001828181221 */ /* 0x000fce0000010000 */
.L_x_5013:
        /* <DEDUP_REMOVED lines=12> */
.L_x_5022:
[----:B------:R-:W-:-:S07]  /*75c0*/  MOV R25, R78 ;  /* 0x0000004e00197202 */ /* 0x000fce0000000f00 */
.L_x_5023:
[----:B------:R-:W-:Y:S05]  /*75d0*/  BSYNC B1 ;  /* 0x0000000000017941 */ /* 0x000fea0003800000 */
.L_x_5021:
        /* <DEDUP_REMOVED lines=16> */
.L_x_5027:
[----:B------:R-:W-:Y:S05]  /*76e0*/  BSYNC B2 ;  /* 0x0000000000027941 */ /* 0x000fea0003800000 */
.L_x_5026:
        /* <DEDUP_REMOVED lines=40> */
[----:B------:R-:W-:-:S05]  /*7970*/  IMAD.WIDE.U32 R76, R76, -0x2daee0ad, RZ ;  /* 0xd2511f534c4c7825 */ /* 0x000fca00078e00ff */
[----:B------:R-:W-:-:S07]  /*7980*/  LOP3.LUT R77, R77, UR34, R26, 0x96, !PT ;  /* 0x000000224d4d7c12 */ /* 0x000fce000f8e961a */
.L_x_5025:
[----:B------:R-:W-:Y:S05]  /*7990*/  BSYNC B1 ;  /* 0x0000000000017941 */ /* 0x000fea0003800000 */
.L_x_5024:
        /* <DEDUP_REMOVED lines=10> */
[----:B------:R-:W-:Y:S02]  /*7a40*/  IMAD.MOV.U32 R26, RZ, RZ, R27 ;  /* 0x000000ffff1a7224 */ /* 0x000fe400078e001b */
[----:B------:R-:W-:Y:S01]  /*7a50*/  FADD.FTZ R25, R41, R25 ;  /* 0x0000001929197221 */ /* 0x000fe20000010000 */
[----:B------:R-:W-:Y:S06]  /*7a60*/  BRA `(.L_x_5029) ;  /* 0x0000000400507947 */ /* 0x000fec0003800000 */
.L_x_5028:
        /* <DEDUP_REMOVED lines=12> */
.L_x_5031:
[----:B------:R-:W-:-:S07]  /*7b30*/  IMAD.MOV.U32 R48, RZ, RZ, R78 ;  /* 0x000000ffff307224 */ /* 0x000fce00078e004e */
.L_x_5032:
[----:B------:R-:W-:Y:S05]  /*7b40*/  BSYNC B1 ;  /* 0x0000000000017941 */ /* 0x000fea0003800000 */
.L_x_5030:
        /* <DEDUP_REMOVED lines=16> */
.L_x_5036:
[----:B------:R-:W-:Y:S05]  /*7c50*/  BSYNC B2 ;  /* 0x0000000000027941 */ /* 0x000fea0003800000 */
.L_x_5035:
        /* <DEDUP_REMOVED lines=42> */
.L_x_5034:
[----:B------:R-:W-:Y:S05]  /*7f00*/  BSYNC B1 ;  /* 0x0000000000017941 */ /* 0x000fea0003800000 */
.L_x_5033:
[----:B------:R-:W-:Y:S02]  /*7f10*/  I2FP.F32.U32 R27, R48 ;  /* 0x00000030001b7245 */ /* 0x000fe40000201000 */
[----:B------:R-:W-:-:S03]  /*7f20*/  PRMT R60, R44, 0x7632, R60 ;  /* 0x000076322c3c7816 */ /* 0x000fc6000000003c */
[----:B------:R-:W-:Y:S02]  /*7f30*/  FFMA.FTZ R48, R27, R94, 1.1641532182693481445e-10 ;  /* 0x2f0000001b307423 */ /* 0x000fe4000001005e */
[----:B------:R-:W-:-:S03]  /*7f40*/  IMAD.U32 R60, R60, 0x10000, RZ ;  /* 0x000100003c3c7824 */ /* 0x000fc600078e00ff */
[----:B------:R-:W-:Y:S01]  /*7f50*/  FSETP.GTU.FTZ.AND P3, PT, R48, R93, PT ;  /* 0x0000005d3000720b */ /* 0x000fe20003f7c000 */
[----:B------:R-:W-:-:S05]  /*7f60*/  FMUL.FTZ R60, R60, R83 ;  /* 0x000000533c3c7220 */ /* 0x000fca0000410000 */
[----:B------:R-:W-:-:S05]  /*7f70*/  FSEL R60, R60, RZ, !P3 ;  /* 0x000000ff3c3c7208 */ /* 0x000fca0005800000 */
[----:B------:R-:W-:Y:S01]  /*7f80*/  FADD.FTZ R25, R25, R60 ;  /* 0x0000003c19197221 */ /* 0x000fe20000010000 */
[----:B------:R-:W-:-:S03]  /*7f90*/  SEL R60, RZ, 0x1, P3 ;  /* 0x00000001ff3c7807 */ /* 0x000fc60001800000 */
[----:B------:R-:W-:-:S07]  /*7fa0*/  @P1 FADD.FTZ R25, R41, R25 ;  /* 0x0000001929191221 */ /* 0x000fce0000010000 */
.L_x_5029:
        /* <DEDUP_REMOVED lines=12> */
.L_x_5038:
[----:B------:R-:W-:-:S07]  /*8070*/  MOV R48, R78 ;  /* 0x0000004e00307202 */ /* 0x000fce0000000f00 */
.L_x_5039:
[----:B------:R-:W-:Y:S05]  /*8080*/  BSYNC B1 ;  /* 0x0000000000017941 */ /* 0x000fea0003800000 */
.L_x_5037:
        /* <DEDUP_REMOVED lines=16> */
.L_x_5043:
[----:B------:R-:W-:Y:S05]  /*8190*/  BSYNC B2 ;  /* 0x0000000000027941 */ /* 0x000fea0003800000 */
.L_x_5042:
        /* <DEDUP_REMOVED lines=42> */
.L_x_5041:
[----:B------:R-:W-:Y:S05]  /*8440*/  BSYNC B1 ;  /* 0x0000000000017941 */ /* 0x000fea0003800000 */
.L_x_5040:
[----:B------:R-:W-:-:S05]  /*8450*/  I2FP.F32.U32 R27, R48 ;  /* 0x00000030001b7245 */ /* 0x000fca0000201000 */
[----:B------:R-:W-:Y:S01]  /*8460*/  FFMA.FTZ R26, R27, R94, 1.1641532182693481445e-10 ;  /* 0x2f0000001b1a7423 */ /* 0x000fe2000001005e */
[----:B------:R-:W-:-:S04]  /*8470*/  PRMT R27, R49, 0x7632, R27 ;  /* 0x00007632311b7816 */ /* 0x000fc8000000001b */
[----:B------:R-:W-:Y:S02]  /*8480*/  FSETP.GTU.FTZ.AND P3, PT, R26, R93, PT ;  /* 0x0000005d1a00720b */ /* 0x000fe40003f7c000 */
[----:B------:R-:W-:Y:S02]  /*8490*/  SHF.L.U32 R26, R49, 0x10, RZ ;  /* 0x00000010311a7819 */ /* 0x000fe400000006ff */
[----:B------:R-:W-:-:S03]  /*84a0*/  P2R R72, PR, RZ, 0x8 ;  /* 0x00000008ff487803 */ /* 0x000fc60000000000 */
        /* <DEDUP_REMOVED lines=8> */
.L_x_5044:
        /* <DEDUP_REMOVED lines=12> */
.L_x_5047:
[----:B------:R-:W-:-:S07]  /*85f0*/  IMAD.MOV.U32 R61, RZ, RZ, R78 ;  /* 0x000000ffff3d7224 */ /* 0x000fce00078e004e */
.L_x_5048:
[----:B------:R-:W-:Y:S05]  /*8600*/  BSYNC B1 ;  /* 0x0000000000017941 */ /* 0x000fea0003800000 */
.L_x_5046:
        /* <DEDUP_REMOVED lines=16> */
.L_x_5052:
[----:B------:R-:W-:Y:S05]  /*8710*/  BSYNC B2 ;  /* 0x0000000000027941 */ /* 0x000fea0003800000 */
.L_x_5051:
        /* <DEDUP_REMOVED lines=36> */
[----:B------:R-:W-:-:S03]  /*8960*/  HFMA2.MMA R49, -RZ, RZ, 0, 0 ;  /* 0x00000000ff317435 */ /* 0x000fc600000001ff */
[----:B------:R-:W-:Y:S01]  /*8970*/  IMAD.WIDE.U32 R78, R78, -0x326172a9, RZ ;  /* 0xcd9e8d574e4e7825 */ /* 0x000fe200078e00ff */
[----:B------:R-:W-:-:S04]  /*8980*/  LOP3.LUT R76, R75, UR31, R76, 0x96, !PT ;  /* 0x0000001f4b4c7c12 */ /* 0x000fc8000f8e964c */
[----:B------:R-:W-:Y:S01]  /*8990*/  LOP3.LUT R75, R79, UR33, R74, 0x96, !PT ;  /* 0x000000214f4b7c12 */ /* 0x000fe2000f8e964a */
[----:B------:R-:W-:-:S05]  /*89a0*/  IMAD.WIDE.U32 R76, R76, -0x2daee0ad, RZ ;  /* 0xd2511f534c4c7825 */ /* 0x000fca00078e00ff */
[----:B------:R-:W-:-:S07]  /*89b0*/  LOP3.LUT R77, R77, UR34, R48, 0x96, !PT ;  /* 0x000000224d4d7c12 */ /* 0x000fce000f8e9630 */
.L_x_5050:
[----:B------:R-:W-:Y:S05]  /*89c0*/  BSYNC B1 ;  /* 0x0000000000017941 */ /* 0x000fea0003800000 */
.L_x_5049:
[----:B------:R-:W-:-:S05]  /*89d0*/  I2FP.F32.U32 R61, R61 ;  /* 0x0000003d003d7245 */ /* 0x000fca0000201000 */
[----:B------:R-:W-:-:S05]  /*89e0*/  FFMA.FTZ R48, R61, R94, 1.1641532182693481445e-10 ;  /* 0x2f0000003d307423 */ /* 0x000fca000001005e */
[----:B------:R-:W-:Y:S01]  /*89f0*/  FSETP.GTU.FTZ.AND P3, PT, R48, R93, PT ;  /* 0x0000005d3000720b */ /* 0x000fe20003f7c000 */
[----:B------:R-:W-:-:S04]  /*8a00*/  IMAD.U32 R48, R45, 0x10000, RZ ;  /* 0x000100002d307824 */ /* 0x000fc800078e00ff */
[----:B------:R-:W-:-:S05]  /*8a10*/  FMUL.FTZ R48, R48, R83 ;  /* 0x0000005330307220 */ /* 0x000fca0000410000 */
[----:B------:R-:W-:-:S05]  /*8a20*/  FSEL R61, R48, RZ, !P3 ;  /* 0x000000ff303d7208 */ /* 0x000fca0005800000 */
[----:B------:R-:W-:Y:S01]  /*8a30*/  FADD.FTZ R26, R26, R61 ;  /* 0x0000003d1a1a7221 */ /* 0x000fe20000010000 */
[----:B------:R-:W-:-:S03]  /*8a40*/  SEL R61, RZ, 0x1, P3 ;  /* 0x00000001ff3d7807 */ /* 0x000fc60001800000 */
[----:B------:R-:W-:-:S07]  /*8a50*/  @P1 FADD.FTZ R26, R42, R26 ;  /* 0x0000001a2a1a1221 */ /* 0x000fce0000010000 */
.L_x_5045:
        /* <DEDUP_REMOVED lines=12> */
.L_x_5054:
[----:B------:R-:W-:-:S07]  /*8b20*/  MOV R71, R78 ;  /* 0x0000004e00477202 */ /* 0x000fce0000000f00 */
.L_x_5055:
[----:B------:R-:W-:Y:S05]  /*8b30*/  BSYNC B1 ;  /* 0x0000000000017941 */ /* 0x000fea0003800000 */
.L_x_5053:
        /* <DEDUP_REMOVED lines=16> */
.L_x_5059:
[----:B------:R-:W-:Y:S05]  /*8c40*/  BSYNC B2 ;  /* 0x0000000000027941 */ /* 0x000fea0003800000 */
.L_x_5058:
        /* <DEDUP_REMOVED lines=12> */
[----:B------:R-:W-:-:S05]  /*8d10*/  LOP3.LUT R76, R49, UR19, R76, 0x96, !PT ;  /* 0x00000013314c7c12 */ /* 0x000fca000f8e964c */
[----:B------:R-:W-:-:S05]  /*8d20*/  IMAD.WIDE.U32 R76, R76, -0x2daee0ad, RZ ;  /* 0xd2511f534c4c7825 */ /* 0x000fca00078e00ff */
        /* <DEDUP_REMOVED lines=21> */
[----:B------:R-:W-:-:S04]  /*8e80*/  IMAD.WIDE.U32 R48, R49, -0x326172a9, RZ ;  /* 0xcd9e8d5731307825 */ /* 0x000fc800078e00ff */
[----:B------:R-:W-:Y:S01]  /*8e90*/  IMAD.WIDE.U32 R78, R78, -0x326172a9, RZ ;  /* 0xcd9e8d574e4e7825 */ /* 0x000fe200078e00ff */
[----:B------:R-:W-:-:S04]  /*8ea0*/  LOP3.LUT R76, R49, UR31, R76, 0x96, !PT ;  /* 0x0000001f314c7c12 */ /* 0x000fc8000f8e964c */
[----:B------:R-:W-:Y:S01]  /*8eb0*/  LOP3.LUT R75, R79, UR33, R48, 0x96, !PT ;  /* 0x000000214f4b7c12 */ /* 0x000fe2000f8e9630 */
[----:B------:R-:W-:Y:S01]  /*8ec0*/  IMAD.WIDE.U32 R76, R76, -0x2daee0ad, RZ ;  /* 0xd2511f534c4c7825 */ /* 0x000fe200078e00ff */
[----:B------:R-:W-:-:S04]  /*8ed0*/  HFMA2.MMA R48, -RZ, RZ, 0, 0 ;  /* 0x00000000ff307435 */ /* 0x000fc800000001ff */
[----:B------:R-:W-:-:S07]  /*8ee0*/  LOP3.LUT R77, R77, UR34, R74, 0x96, !PT ;  /* 0x000000224d4d7c12 */ /* 0x000fce000f8e964a */
.L_x_5057:
[----:B------:R-:W-:Y:S05]  /*8ef0*/  BSYNC B1 ;  /* 0x0000000000017941 */ /* 0x000fea0003800000 */
.L_x_5056:
        /* <DEDUP_REMOVED lines=13> */
.L_x_5060:
        /* <DEDUP_REMOVED lines=12> */
.L_x_5063:
[----:B------:R-:W-:-:S07]  /*9090*/  MOV R62, R78 ;  /* 0x0000004e003e7202 */ /* 0x000fce0000000f00 */
.L_x_5064:
[----:B------:R-:W-:Y:S05]  /*90a0*/  BSYNC B1 ;  /* 0x0000000000017941 */ /* 0x000fea0003800000 */
.L_x_5062:
        /* <DEDUP_REMOVED lines=16> */
.L_x_5068:
[----:B------:R-:W-:Y:S05]  /*91b0*/  BSYNC B2 ;  /* 0x0000000000027941 */ /* 0x000fea0003800000 */
.L_x_5067:
        /* <DEDUP_REMOVED lines=42> */
.L_x_5066:
[----:B------:R-:W-:Y:S05]  /*9460*/  BSYNC B1 ;  /* 0x0000000000017941 */ /* 0x000fea0003800000 */
.L_x_5065:
        /* <DEDUP_REMOVED lines=10> */
.L_x_5061:
        /* <DEDUP_REMOVED lines=12> */
.L_x_5070:
[----:B------:R-:W-:-:S07]  /*95d0*/  MOV R73, R78 ;  /* 0x0000004e00497202 */ /* 0x000fce0000000f00 */
.L_x_5071:
[----:B------:R-:W-:Y:S05]  /*95e0*/  BSYNC B1 ;  /* 0x0000000000017941 */ /* 0x000fea0003800000 */
.L_x_5069:
        /* <DEDUP_REMOVED lines=16> */
.L_x_5075:
[----:B------:R-:W-:Y:S05]  /*96f0*/  BSYNC B2 ;  /* 0x0000000000027941 */ /* 0x000fea0003800000 */
.L_x_5074:
        /* <DEDUP_REMOVED lines=42> */
.L_x_5073:
[----:B------:R-:W-:Y:S05]  /*99a0*/  BSYNC B1 ;  /* 0x0000000000017941 */ /* 0x000fea0003800000 */
.L_x_5072:
        /* <DEDUP_REMOVED lines=14> */
.L_x_5076:
        /* <DEDUP_REMOVED lines=12> */
.L_x_5079:
[----:B------:R-:W-:-:S07]  /*9b50*/  MOV R49, R78 ;  /* 0x0000004e00317202 */ /* 0x000fce0000000f00 */
.L_x_5080:
[----:B------:R-:W-:Y:S05]  /*9b60*/  BSYNC B1 ;  /* 0x0000000000017941 */ /* 0x000fea0003800000 */
.L_x_5078:
        /* <DEDUP_REMOVED lines=16> */
.L_x_5084:
[----:B------:R-:W-:Y:S05]  /*9c70*/  BSYNC B2 ;  /* 0x0000000000027941 */ /* 0x000fea0003800000 */
.L_x_5083:
        /* <DEDUP_REMOVED lines=40> */
[----:B------:R-:W-:Y:S01]  /*9f00*/  LOP3.LUT R75, R79, UR33, R74, 0x96, !PT ;  /* 0x000000214f4b7c12 */ /* 0x000fe2000f8e964a */
[----:B------:R-:W-:-:S11]  /*9f10*/  HFMA2.MMA R79, -RZ, RZ, 0, 0 ;  /* 0x00000000ff4f7435 */ /* 0x000fd600000001ff */
.L_x_5082:
[----:B------:R-:W-:Y:S05]  /*9f20*/  BSYNC B1 ;  /* 0x0000000000017941 */ /* 0x000fea0003800000 */
.L_x_5081:
        /* <DEDUP_REMOVED lines=9> */
.L_x_5077:
        /* <DEDUP_REMOVED lines=12> */
.L_x_5086:
[----:B------:R-:W-:-:S07]  /*a080*/  MOV R49, R78 ;  /* 0x0000004e00317202 */ /* 0x000fce0000000f00 */
.L_x_5087:
[----:B------:R-:W-:Y:S05]  /*a090*/  BSYNC B1 ;  /* 0x0000000000017941 */ /* 0x000fea0003800000 */
.L_x_5085:
        /* <DEDUP_REMOVED lines=16> */
.L_x_5091:
[----:B------:R-:W-:Y:S05]  /*a1a0*/  BSYNC B2 ;  /* 0x0000000000027941 */ /* 0x000fea0003800000 */
.L_x_5090:
        /* <DEDUP_REMOVED lines=38> */
[----:B------:R-:W-:Y:S02]  /*a410*/  LOP3.LUT R77, R75, UR34, R76, 0x96, !PT ;  /* 0x000000224b4d7c12 */ /* 0x000fe4000f8e964c */
[----:B------:R-:W-:Y:S01]  /*a420*/  MOV R76, R74 ;  /* 0x0000004a004c7202 */ /* 0x000fe20000000f00 */
[----:B------:R-:W-:-:S05]  /*a430*/  IMAD.WIDE.U32 R74, R82, -0x326172a9, RZ ;  /* 0xcd9e8d57524a7825 */ /* 0x000fca00078e00ff */
[----:B------:R-:W-:Y:S01]  /*a440*/  LOP3.LUT R75, R75, UR33, R78, 0x96, !PT ;  /* 0x000000214b4b7c12 */ /* 0x000fe2000f8e964e */
[----:B------:R-:W-:Y:S01]  /*a450*/  IMAD.MOV.U32 R78, RZ, RZ, R74 ;  /* 0x000000ffff4e7224 */ /* 0x000fe200078e004a */
[----:B------:R-:W-:-:S11]  /*a460*/  HFMA2.MMA R74, -RZ, RZ, 0, 0 ;  /* 0x00000000ff4a7435 */ /* 0x000fd600000001ff */
.L_x_5089:
[----:B------:R-:W-:Y:S05]  /*a470*/  BSYNC B1 ;  /* 0x0000000000017941 */ /* 0x000fea0003800000 */
.L_x_5088:
        /* <DEDUP_REMOVED lines=12> */
.L_x_5092:
        /* <DEDUP_REMOVED lines=12> */
.L_x_5095:
[----:B------:R-:W-:-:S07]  /*a600*/  MOV R50, R78 ;  /* 0x0000004e00327202 */ /* 0x000fce0000000f00 */
.L_x_5096:
[----:B------:R-:W-:Y:S05]  /*a610*/  BSYNC B1 ;  /* 0x0000000000017941 */ /* 0x000fea0003800000 */
.L_x_5094:
        /* <DEDUP_REMOVED lines=16> */
.L_x_5100:
[----:B------:R-:W-:Y:S05]  /*a720*/  BSYNC B2 ;  /* 0x0000000000027941 */ /* 0x000fea0003800000 */
.L_x_5099:
        /* <DEDUP_REMOVED lines=42> */
.L_x_5098:
[----:B------:R-:W-:Y:S05]  /*a9d0*/  BSYNC B1 ;  /* 0x0000000000017941 */ /* 0x000fea0003800000 */
.L_x_5097:
        /* <DEDUP_REMOVED lines=10> */
.L_x_5093:
        /* <DEDUP_REMOVED lines=12> */
.L_x_5102:
[----:B------:R-:W-:-:S07]  /*ab40*/  MOV R50, R78 ;  /* 0x0000004e00327202 */ /* 0x000fce0000000f00 */
.L_x_5103:
[----:B------:R-:W-:Y:S05]  /*ab50*/  BSYNC B1 ;  /* 0x0000000000017941 */ /* 0x000fea0003800000 */
.L_x_5101:
        /* <DEDUP_REMOVED lines=16> */
.L_x_5107:
[----:B------:R-:W-:Y:S05]  /*ac60*/  BSYNC B2 ;  /* 0x0000000000027941 */ /* 0x000fea0003800000 */
.L_x_5106:
        /* <DEDUP_REMOVED lines=42> */
.L_x_5105:
[----:B------:R-:W-:Y:S05]  /*af10*/  BSYNC B1 ;  /* 0x0000000000017941 */ /* 0x000fea0003800000 */
.L_x_5104:
[----:B------:R-:W-:-:S05]  /*af20*/  I2FP.F32.U32 R79, R50 ;  /* 0x00000032004f7245 */ /* 0x000fca0000201000 */
[----:B------:R-:W-:Y:S01]  /*af30*/  FFMA.FTZ R50, R79, R94, 1.1641532182693481445e-10 ;  /* 0x2f0000004f327423 */ /* 0x000fe2000001005e */
[C---:B------:R-:W-:Y:S01]  /*af40*/  IMAD.U32 R79, R51.reuse, 0x10000, RZ ;  /* 0x00010000334f7824 */ /* 0x040fe200078e00ff */
[----:B------:R-:W-:-:S03]  /*af50*/  PRMT R51, R51, 0x7632, R51 ;  /* 0x0000763233337816 */ /* 0x000fc60000000033 */
[----:B------:R-:W-:Y:S01]  /*af60*/  FMUL.FTZ R79, R79, R83 ;  /* 0x000000534f4f7220 */ /* 0x000fe20000410000 */
        /* <DEDUP_REMOVED lines=8> */
.L_x_5108:
        /* <DEDUP_REMOVED lines=12> */
.L_x_5111:
[----:B------:R-:W-:-:S07]  /*b0b0*/  MOV R65, R78 ;  /* 0x0000004e00417202 */ /* 0x000fce0000000f00 */
.L_x_5112:
[----:B------:R-:W-:Y:S05]  /*b0c0*/  BSYNC B1 ;  /* 0x0000000000017941 */ /* 0x000fea0003800000 */
.L_x_5110:
        /* <DEDUP_REMOVED lines=16> */
.L_x_5116:
[----:B------:R-:W-:Y:S05]  /*b1d0*/  BSYNC B2 ;  /* 0x0000000000027941 */ /* 0x000fea0003800000 */
.L_x_5115:
[----:B------:R-:W-:Y:S01]  /*b1e0*/  LOP3.LUT R76, R74, UR7, R17, 0x96, !PT ;  /* 0x000000074a4c7c12 */ /* 0x000fe2000f8e9611 */
[----:B------:R-:W-:Y:S01]  /*b1f0*/  IMAD.HI.U32 R74, R2, -0x326172a9, RZ ;  /* 0xcd9e8d57024a7827 */ /* 0x000fe200078e00ff */
[----:B------:R-:W-:-:S03]  /*b200*/  HFMA2.MMA R123, -RZ, RZ, 0, 0 ;  /* 0x00000000ff7b7435 */ /* 0x000fc600000001ff */
        /* <DEDUP_REMOVED lines=38> */
[----:B------:R-:W-:-:S07]  /*b470*/  LOP3.LUT R75, R79, UR33, R74, 0x96, !PT ;  /* 0x000000214f4b7c12 */ /* 0x000fce000f8e964a */
.L_x_5114:
[----:B------:R-:W-:Y:S05]  /*b480*/  BSYNC B1 ;  /* 0x0000000000017941 */ /* 0x000fea0003800000 */
.L_x_5113:
[----:B------:R-:W-:-:S05]  /*b490*/  I2FP.F32.U32 R65, R65 ;  /* 0x0000004100417245 */ /* 0x000fca0000201000 */
[----:B------:R-:W-:Y:S01]  /*b4a0*/  FFMA.FTZ R74, R65, R94, 1.1641532182693481445e-10 ;  /* 0x2f000000414a7423 */ /* 0x000fe2000001005e */
[----:B------:R-:W-:-:S04]  /*b4b0*/  IMAD.U32 R65, R47, 0x10000, RZ ;  /* 0x000100002f417824 */ /* 0x000fc800078e00ff */
[----:B------:R-:W-:Y:S01]  /*b4c0*/  FMUL.FTZ R65, R65, R83 ;  /* 0x0000005341417220 */ /* 0x000fe20000410000 */
[----:B------:R-:W-:-:S04]  /*b4d0*/  FSETP.GTU.FTZ.AND P5, PT, R74, R93, PT ;  /* 0x0000005d4a00720b */ /* 0x000fc80003fbc000 */
[----:B------:R-:W-:Y:S02]  /*b4e0*/  FSEL R65, R65, RZ, !P5 ;  /* 0x000000ff41417208 */ /* 0x000fe40006800000 */
[----:B------:R-:W-:-:S03]  /*b4f0*/  SEL R74, RZ, 0x1, P5 ;  /* 0x00000001ff4a7807 */ /* 0x000fc60002800000 */
[--C-:B------:R-:W-:Y:S01]  /*b500*/  FADD.FTZ R50, R50, R65.reuse ;  /* 0x0000004132327221 */ /* 0x100fe20000010000 */
[----:B------:R-:W-:-:S03]  /*b510*/  PRMT R65, R74, 0x7610, R65 ;  /* 0x000076104a417816 */ /* 0x000fc60000000041 */
[----:B------:R-:W-:-:S07]  /*b520*/  @P1 FADD.FTZ R50, R38, R50 ;  /* 0x0000003226321221 */ /* 0x000fce0000010000 */
.L_x_5109:
        /* <DEDUP_REMOVED lines=12> */
.L_x_5118:
[----:B------:R-:W-:-:S07]  /*b5f0*/  MOV R82, R78 ;  /* 0x0000004e00527202 */ /* 0x000fce0000000f00 */
.L_x_5119:
[----:B------:R-:W-:Y:S05]  /*b600*/  BSYNC B1 ;  /* 0x0000000000017941 */ /* 0x000fea0003800000 */
.L_x_5117:
        /* <DEDUP_REMOVED lines=16> */
.L_x_5123:
[----:B------:R-:W-:Y:S05]  /*b710*/  BSYNC B2 ;  /* 0x0000000000027941 */ /* 0x000fea0003800000 */
.L_x_5122:
        /* <DEDUP_REMOVED lines=42> */
.L_x_5121:
[----:B------:R-:W-:Y:S05]  /*b9c0*/  BSYNC B1 ;  /* 0x0000000000017941 */ /* 0x000fea0003800000 */
.L_x_5120:
        /* <DEDUP_REMOVED lines=12> */
.L_x_5124:
        /* <DEDUP_REMOVED lines=12> */
.L_x_5127:
[----:B------:R-:W-:-:S07]  /*bb50*/  MOV R66, R78 ;  /* 0x0000004e00427202 */ /* 0x000fce0000000f00 */
.L_x_5128:
[----:B------:R-:W-:Y:S05]  /*bb60*/  BSYNC B1 ;  /* 0x0000000000017941 */ /* 0x000fea0003800000 */
.L_x_5126:
        /* <DEDUP_REMOVED lines=16> */
.L_x_5132:
[----:B------:R-:W-:Y:S05]  /*bc70*/  BSYNC B2 ;  /* 0x0000000000027941 */ /* 0x000fea0003800000 */
.L_x_5131:
        /* <DEDUP_REMOVED lines=42> */
.L_x_5130:
[----:B------:R-:W-:Y:S05]  /*bf20*/  BSYNC B1 ;  /* 0x0000000000017941 */ /* 0x000fea0003800000 */
.L_x_5129:
[----:B------:R-:W-:Y:S02]  /*bf30*/  I2FP.F32.U32 R79, R66 ;  /* 0x00000042004f7245 */ /* 0x000fe40000201000 */
[----:B------:R-:W-:-:S03]  /*bf40*/  PRMT R66, R47, 0x7632, R66 ;  /* 0x000076322f427816 */ /* 0x000fc60000000042 */
[----:B------:R-:W-:Y:S02]  /*bf50*/  FFMA.FTZ R94, R79, R94, 1.1641532182693481445e-10 ;  /* 0x2f0000004f5e7423 */ /* 0x000fe4000001005e */
[----:B------:R-:W-:-:S03]  /*bf60*/  IMAD.U32 R66, R66, 0x10000, RZ ;  /* 0x0001000042427824 */ /* 0x000fc600078e00ff */
[----:B------:R-:W-:Y:S01]  /*bf70*/  FSETP.GTU.FTZ.AND P2, PT, R94, R93, PT ;  /* 0x0000005d5e00720b */ /* 0x000fe20003f5c000 */
[----:B------:R-:W-:-:S05]  /*bf80*/  FMUL.FTZ R66, R66, R83 ;  /* 0x0000005342427220 */ /* 0x000fca0000410000 */
[----:B------:R-:W-:Y:S02]  /*bf90*/  FSEL R82, R66, RZ, !P2 ;  /* 0x000000ff42527208 */ /* 0x000fe40005000000 */
[----:B------:R-:W-:-:S03]  /*bfa0*/  SEL R66, RZ, 0x1, P2 ;  /* 0x00000001ff427807 */ /* 0x000fc60001000000 */
[----:B------:R-:W-:-:S04]  /*bfb0*/  FADD.FTZ R51, R51, R82 ;  /* 0x0000005233337221 */ /* 0x000fc80000010000 */
[----:B------:R-:W-:-:S07]  /*bfc0*/  @P1 FADD.FTZ R51, R39, R51 ;  /* 0x0000003327331221 */ /* 0x000fce0000010000 */
.L_x_5125:
[----:B------:R-:W0:Y:S01]  /*bfd0*/  LDC.64 R82, c[0x0][0x238] ;  /* 0x00008e00ff527b82 */ /* 0x000e220000000a00 */
[----:B------:R-:W-:Y:S02]  /*bfe0*/  ISETP.NE.AND P6, PT, R72, RZ, PT ;  /* 0x000000ff4800720c */ /* 0x000fe40003fc5270 */
[----:B------:R-:W-:Y:S02]  /*bff0*/  ISETP.NE.AND P2, PT, R69, RZ, PT ;  /* 0x000000ff4500720c */ /* 0x000fe40003f45270 */
[----:B------:R-:W-:Y:S02]  /*c000*/  SEL R79, RZ, 0x1000000, P5 ;  /* 0x01000000ff4f7807 */ /* 0x000fe40002800000 */
[----:B------:R-:W-:Y:S01]  /*c010*/  SEL R69, RZ, 0x10000, P4 ;  /* 0x00010000ff457807 */ /* 0x000fe20002000000 */
[----:B------:R-:W1:Y:S01]  /*c020*/  LDC.64 R124, c[0x0][0x240] ;  /* 0x00009000ff7c7b82 */ /* 0x000e620000000a00 */
[----:B------:R-:W-:Y:S02]  /*c030*/  SEL R72, RZ, 0x100, P3 ;  /* 0x00000100ff487807 */ /* 0x000fe40001800000 */
[----:B------:R-:W-:-:S02]  /*c040*/  ISETP.NE.AND P4, PT, R71, RZ, PT ;  /* 0x000000ff4700720c */ /* 0x000fc40003f85270 */
[----:B------:R-:W-:Y:S02]  /*c050*/  ISETP.NE.AND P1, PT, R70, RZ, PT ;  /* 0x000000ff4600720c */ /* 0x000fe40003f25270 */
[----:B------:R-:W-:Y:S02]  /*c060*/  LOP3.LUT R72, R72, R79, R69, 0xfe, !PT ;  /* 0x0000004f48487212 */ /* 0x000fe400078efe45 */
[----:B------:R-:W-:Y:S02]  /*c070*/  SEL R69, RZ, 0x1, P4 ;  /* 0x00000001ff457807 */ /* 0x000fe40002000000 */
[----:B------:R-:W-:Y:S01]  /*c080*/  ISETP.NE.AND P5, PT, R73, RZ, PT ;  /* 0x000000ff4900720c */ /* 0x000fe20003fa5270 */
[----:B0-----:R-:W-:Y:S01]  /*c090*/  IMAD.WIDE.U32 R70, R67, 0x20, R82 ;  /* 0x0000002043467825 */ /* 0x001fe200078e0052 */
[----:B------:R-:W-:-:S04]  /*c0a0*/  SEL R82, RZ, 0x1, P2 ;  /* 0x00000001ff527807 */ /* 0x000fc80001000000 */
[----:B------:R-:W-:Y:S01]  /*c0b0*/  STG.E.128 desc[UR4][R70.64], R24 ;  /* 0x0000001846007986 */ /* 0x000fe2000c101d04 */
[----:B------:R-:W-:-:S03]  /*c0c0*/  IMAD.WIDE.U32 R82, R82, 0x100, RZ ;  /* 0x0000010052527825 */ /* 0x000fc600078e00ff */
[----:B------:R0:W-:Y:S02]  /*c0d0*/  STG.E.128 desc[UR4][R70.64+0x10], R48 ;  /* 0x0000103046007986 */ /* 0x0001e4000c101d04 */
[----:B0-----:R-:W-:Y:S01]  /*c0e0*/  IMAD.WIDE.U32 R70, R69, 0x1000000, RZ ;  /* 0x0100000045467825 */ /* 0x001fe200078e00ff */
[----:B------:R-:W-:-:S04]  /*c0f0*/  SEL R69, RZ, 0x1, P5 ;  /* 0x00000001ff457807 */ /* 0x000fc80002800000 */
[----:B------:R-:W-:Y:S02]  /*c100*/  LOP3.LUT R69, R71, R72, R69, 0xfe, !PT ;  /* 0x0000004847457212 */ /* 0x000fe400078efe45 */
[----:B------:R-:W-:-:S05]  /*c110*/  SEL R72, RZ, 0x1, P6 ;  /* 0x00000001ff487807 */ /* 0x000fca0003000000 */
[----:B------:R-:W-:-:S05]  /*c120*/  IMAD.WIDE.U32 R72, R72, 0x10000, RZ ;  /* 0x0001000048487825 */ /* 0x000fca00078e00ff */
[----:B------:R-:W-:Y:S02]  /*c130*/  LOP3.LUT R73, R83, R69, R73, 0xfe, !PT ;  /* 0x0000004553497212 */ /* 0x000fe400078efe49 */
[----:B------:R-:W-:Y:S02]  /*c140*/  LOP3.LUT R70, R82, R70, R72, 0xfe, !PT ;  /* 0x0000004652467212 */ /* 0x000fe400078efe48 */
[----:B------:R-:W-:-:S04]  /*c150*/  SEL R69, RZ, 0x1, P1 ;  /* 0x00000001ff457807 */ /* 0x000fc80000800000 */
[----:B------:R-:W-:Y:S01]  /*c160*/  LOP3.LUT R72, R70, R69, RZ, 0xfc, !PT ;  /* 0x0000004546487212 */ /* 0x000fe200078efcff */
[----:B-1----:R-:W-:-:S05]  /*c170*/  IMAD.WIDE.U32 R70, R67, 0x8, R124 ;  /* 0x0000000843467825 */ /* 0x002fca00078e007c */
[----:B------:R0:W-:Y:S01]  /*c180*/  STG.E.64 desc[UR4][R70.64], R72 ;  /* 0x0000004846007986 */ /* 0x0001e2000c101b04 */
[----:B------:R-:W-:Y:S05]  /*c190*/  @!P0 BRA `(.L_x_5133) ;  /* 0x0000000000508947 */ /* 0x000fea0003800000 */
[----:B------:R-:W-:Y:S02]  /*c1a0*/  SHF.L.U32 R69, R65, 0x10, RZ ;  /* 0x0000001041457819 */ /* 0x000fe400000006ff */
[----:B0-----:R-:W-:Y:S02]  /*c1b0*/  LOP3.LUT R71, R62, 0xff, RZ, 0xc0, !PT ;  /* 0x000000ff3e477812 */ /* 0x001fe400078ec0ff */
[----:B------:R-:W-:Y:S02]  /*c1c0*/  LOP3.LUT R70, R69, 0xff0000, RZ, 0xc0, !PT ;  /* 0x00ff000045467812 */ /* 0x000fe400078ec0ff */
[----:B------:R-:W-:Y:S02]  /*c1d0*/  LOP3.LUT R69, R66, 0xffff, RZ, 0xc0, !PT ;  /* 0x0000ffff42457812 */ /* 0x000fe400078ec0ff */
[----:B------:R-:W-:Y:S02]  /*c1e0*/  LOP3.LUT R72, R61, 0xff, RZ, 0xc0, !PT ;  /* 0x000000ff3d487812 */ /* 0x000fe400078ec0ff */
[----:B------:R-:W-:-:S02]  /*c1f0*/  PRMT R69, R70, 0x4210, R69 ;  /* 0x0000421046457816 */ /* 0x000fc40000000045 */
[----:B------:R-:W-:Y:S01]  /*c200*/  PRMT R70, R64, 0x7104, RZ ;  /* 0x0000710440467816 */ /* 0x000fe200000000ff */
[----:B------:R-:W-:Y:S01]  /*c210*/  IMAD.WIDE.U32 R72, R72, 0x10000, RZ ;  /* 0x0001000048487825 */ /* 0x000fe200078e00ff */
[----:B------:R-:W-:Y:S02]  /*c220*/  LOP3.LUT R82, R60, 0xff, RZ, 0xc0, !PT ;  /* 0x000000ff3c527812 */ /* 0x000fe400078ec0ff */
[----:B------:R-:W-:-:S03]  /*c230*/  LOP3.LUT R70, R69, 0xff00, R70, 0xf8, !PT ;  /* 0x0000ff0045467812 */ /* 0x000fc600078ef846 */
[----:B------:R-:W-:Y:S01]  /*c240*/  IMAD.WIDE.U32 R82, R82, 0x100, RZ ;  /* 0x0000010052527825 */ /* 0x000fe200078e00ff */
        /* <DEDUP_REMOVED lines=9> */
.L_x_5133:
[----:B01----:R-:W-:Y:S01]  /*c2e0*/  FADD.FTZ R70, RZ, R32 ;  /* 0x00000020ff467221 */ /* 0x003fe20000010000 */
[----:B------:R-:W0:Y:S01]  /*c2f0*/  S2R R71, SR_TID.X ;  /* 0x0000000000477919 */ /* 0x000e220000002100 */
[----:B------:R-:W-:Y:S02]  /*c300*/  UMOV UR8, 0xffffffff ;  /* 0xffffffff00087882 */ /* 0x000fe40000000000 */
        /* <DEDUP_REMOVED lines=16> */
[----:B------:R-:W-:Y:S01]  /*c410*/  FADD.FTZ R79, R70, R51 ;  /* 0x00000033464f7221 */ /* 0x000fe20000010000 */
        /* <DEDUP_REMOVED lines=54> */
.L_x_5147:
[----:B-1----:R-:W-:Y:S01]  /*c780*/  FADD.FTZ R69, R123, R69 ;  /* 0x000000457b457221 */ /* 0x002fe20000010000 */
[----:B------:R-:W-:Y:S01]  /*c790*/  PLOP3.LUT P2, PT, PT, PT, UP0, 0x40, 0x0 ;  /* 0x000000000000781c */ /* 0x000fe20003f4e808 */
[----:B------:R-:W1:Y:S02]  /*c7a0*/  @!P1 LDC.64 R72, c[0x0][0x250] ;  /* 0x00009400ff489b82 */ /* 0x000e640000000a00 */
[----:B------:R-:W-:Y:S01]  /*c7b0*/  FFMA.FTZ R69, R69, R70, UR12 ;  /* 0x0000000c45457e23 */ /* 0x000fe20008010046 */
[----:B------:R-:W-:-:S05]  /*c7c0*/  FMUL.FTZ R70, R93, R93 ;  /* 0x0000005d5d467220 */ /* 0x000fca0000410000 */
[----:B------:R-:W-:Y:S02]  /*c7d0*/  FSEL R82, R70, RZ, !P2 ;  /* 0x000000ff46527208 */ /* 0x000fe40005000000 */
[----:B------:R-:W2:Y:S03]  /*c7e0*/  @!P1 LDC.64 R70, c[0x0][0x258] ;  /* 0x00009600ff469b82 */ /* 0x000ea60000000a00 */
[----:B------:R-:W-:-:S06]  /*c7f0*/  FADD.FTZ R69, R69, R82 ;  /* 0x0000005245457221 */ /* 0x000fcc0000010000 */
[----:B------:R-:W3:Y:S01]  /*c800*/  MUFU.RSQ R69, R69 ;  /* 0x0000004500457308 */ /* 0x000ee20000001400 */
[----:B-1----:R-:W-:-:S05]  /*c810*/  @!P1 IMAD.WIDE R72, R0, 0x4, R72 ;  /* 0x0000000400489825 */ /* 0x002fca00078e0248 */
[----:B------:R1:W-:Y:S01]  /*c820*/  @!P1 STG.E desc[UR4][R72.64], R93 ;  /* 0x0000005d48009986 */ /* 0x0003e2000c101904 */
[----:B--2---:R-:W-:-:S05]  /*c830*/  @!P1 IMAD.WIDE R70, R0, 0x4, R70 ;  /* 0x0000000400469825 */ /* 0x004fca00078e0246 */
[----:B---3--:R2:W-:Y:S01]  /*c840*/  @!P1 STG.E desc[UR4][R70.64], R69 ;  /* 0x0000004546009986 */ /* 0x0085e2000c101904 */
[----:B------:R-:W-:-:S04]  /*c850*/  PLOP3.LUT P1, PT, PT, PT, UP0, 0x40, 0x0 ;  /* 0x000000000000781c */ /* 0x000fc80003f2e808 */
[----:B------:R-:W-:-:S05]  /*c860*/  FSEL R79, R93, RZ, P1 ;  /* 0x000000ff5d4f7208 */ /* 0x000fca0000800000 */
[C---:B------:R-:W-:Y:S01]  /*c870*/  FADD.FTZ R32, -R79.reuse, R32 ;  /* 0x000000204f207221 */ /* 0x040fe20000010100 */
[C---:B------:R-:W-:Y:S01]  /*c880*/  FADD.FTZ R82, -R79.reuse, R33 ;  /* 0x000000214f527221 */ /* 0x040fe20000010100 */
[C---:B------:R-:W-:Y:S01]  /*c890*/  FADD.FTZ R34, -R79.reuse, R34 ;  /* 0x000000224f227221 */ /* 0x040fe20000010100 */
[----:B------:R-:W-:Y:S01]  /*c8a0*/  FADD.FTZ R94, -R79, R35 ;  /* 0x000000234f5e7221 */ /* 0x000fe20000010100 */
[C---:B------:R-:W-:Y:S01]  /*c8b0*/  FMUL.FTZ R83, R69.reuse, R32 ;  /* 0x0000002045537220 */ /* 0x040fe20000410000 */
[C---:B------:R-:W-:Y:S01]  /*c8c0*/  FMUL.FTZ R82, R69.reuse, R82 ;  /* 0x0000005245527220 */ /* 0x040fe20000410000 */
[C---:B-1----:R-:W-:Y:S01]  /*c8d0*/  FMUL.FTZ R72, R69.reuse, R34 ;  /* 0x0000002245487220 */ /* 0x042fe20000410000 */
[----:B------:R-:W-:Y:S01]  /*c8e0*/  FMUL.FTZ R73, R69, R94 ;  /* 0x0000005e45497220 */ /* 0x000fe20000410000 */
[----:B------:R-:W-:Y:S01]  /*c8f0*/  FFMA.FTZ R32, R83, R122, R88 ;  /* 0x0000007a53207223 */ /* 0x000fe20000010058 */
[----:B------:R-:W-:Y:S01]  /*c900*/  FFMA.FTZ R33, R82, R113, R86 ;  /* 0x0000007152217223 */ /* 0x000fe20000010056 */
[----:B------:R-:W-:Y:S01]  /*c910*/  FFMA.FTZ R34, R72, R121, R84 ;  /* 0x0000007948227223 */ /* 0x000fe20000010054 */
[----:B------:R-:W-:Y:S01]  /*c920*/  FFMA.FTZ R35, R73, R111, R80 ;  /* 0x0000006f49237223 */ /* 0x000fe20000010050 */
[C---:B------:R-:W-:Y:S01]  /*c930*/  FADD.FTZ R30, -R79.reuse, R30 ;  /* 0x0000001e4f1e7221 */ /* 0x040fe20000010100 */
[----:B--2---:R-:W-:Y:S01]  /*c940*/  FADD.FTZ R70, -R79, R28 ;  /* 0x0000001c4f467221 */ /* 0x004fe20000010100 */
[----:B------:R-:W-:Y:S01]  /*c950*/  F2FP.BF16.F32.PACK_AB R32, R33, R32 ;  /* 0x000000202120723e */ /* 0x000fe200000010ff */
[----:B------:R-:W-:Y:S01]  /*c960*/  FADD.FTZ R28, -R79, R29 ;  /* 0x0000001d4f1c7221 */ /* 0x000fe20000010100 */
[----:B------:R-:W-:Y:S01]  /*c970*/  F2FP.BF16.F32.PACK_AB R33, R35, R34 ;  /* 0x000000222321723e */ /* 0x000fe200000010ff */
[----:B------:R-:W-:Y:S01]  /*c980*/  FADD.FTZ R34, -R79, R31 ;  /* 0x0000001f4f227221 */ /* 0x000fe20000010100 */
[C---:B------:R-:W-:Y:S01]  /*c990*/  FMUL.FTZ R71, R69.reuse, R30 ;  /* 0x0000001e45477220 */ /* 0x040fe20000410000 */
[C---:B------:R-:W-:Y:S01]  /*c9a0*/  FMUL.FTZ R31, R69.reuse, R28 ;  /* 0x0000001c451f7220 */ /* 0x040fe20000410000 */
[C---:B------:R-:W-:Y:S01]  /*c9b0*/  FMUL.FTZ R70, R69.reuse, R70 ;  /* 0x0000004645467220 */ /* 0x040fe20000410000 */
[----:B------:R-:W-:Y:S01]  /*c9c0*/  FMUL.FTZ R93, R69, R34 ;  /* 0x00000022455d7220 */ /* 0x000fe20000410000 */
[----:B------:R-:W-:Y:S01]  /*c9d0*/  FFMA.FTZ R35, R71, R116, R6 ;  /* 0x0000007447237223 */ /* 0x000fe20000010006 */
[----:B------:R-:W-:-:S02]  /*c9e0*/  IMAD.SHL.U32 R30, R68, 0x10, RZ ;  /* 0x00000010441e7824 */ /* 0x000fc400078e00ff */
[----:B------:R-:W-:Y:S01]  /*c9f0*/  FFMA.FTZ R34, R70, R120, R5 ;  /* 0x0000007846227223 */ /* 0x000fe20000010005 */
[----:B------:R-:W-:Y:S01]  /*ca00*/  FFMA.FTZ R28, R93, R107, R21 ;  /* 0x0000006b5d1c7223 */ /* 0x000fe20000010015 */
[----:B------:R-:W-:Y:S01]  /*ca10*/  FFMA.FTZ R29, R31, R109, R19 ;  /* 0x0000006d1f1d7223 */ /* 0x000fe20000010013 */
[----:B------:R-:W-:Y:S01]  /*ca20*/  SHF.R.U32.HI R68, RZ, 0x1c, R68 ;  /* 0x0000001cff447819 */ /* 0x000fe20000011644 */
[C---:B------:R-:W-:Y:S01]  /*ca30*/  FADD.FTZ R94, -R79.reuse, R24 ;  /* 0x000000184f5e7221 */ /* 0x040fe20000010100 */
[----:B------:R-:W-:Y:S01]  /*ca40*/  FADD.FTZ R125, -R79, R27 ;  /* 0x0000001b4f7d7221 */ /* 0x000fe20000010100 */
[----:B------:R-:W-:Y:S01]  /*ca50*/  F2FP.BF16.F32.PACK_AB R35, R28, R35 ;  /* 0x000000231c23723e */ /* 0x000fe200000010ff */
[----:B------:R-:W-:Y:S01]  /*ca60*/  FFMA.FTZ R27, R71, R115, R12 ;  /* 0x00000073471b7223 */ /* 0x000fe2000001000c */
[----:B------:R-:W-:Y:S01]  /*ca70*/  IADD3 R28, P1, R30, UR14, RZ ;  /* 0x0000000e1e1c7c10 */ /* 0x000fe2000ff3e0ff */
[----:B------:R-:W-:Y:S01]  /*ca80*/  FFMA.FTZ R24, R93, R106, R22 ;  /* 0x0000006a5d187223 */ /* 0x000fe20000010016 */
[----:B------:R-:W-:Y:S01]  /*ca90*/  F2FP.BF16.F32.PACK_AB R34, R29, R34 ;  /* 0x000000221d22723e */ /* 0x000fe200000010ff */
[C---:B------:R-:W-:Y:S01]  /*caa0*/  FADD.FTZ R124, -R79.reuse, R25 ;  /* 0x000000194f7c7221 */ /* 0x040fe20000010100 */
[----:B------:R-:W-:Y:S01]  /*cab0*/  IADD3.X R29, R68, UR15, RZ, P1, !PT ;  /* 0x0000000f441d7c10 */ /* 0x000fe20008ffe4ff */
[----:B0-----:R-:W-:Y:S01]  /*cac0*/  FADD.FTZ R123, -R79, R26 ;  /* 0x0000001a4f7b7221 */ /* 0x001fe20000010100 */
[----:B------:R-:W-:Y:S01]  /*cad0*/  F2FP.BF16.F32.PACK_AB R27, R24, R27 ;  /* 0x0000001b181b723e */ /* 0x000fe200000010ff */
[----:B------:R-:W-:Y:S01]  /*cae0*/  FFMA.FTZ R24, R83, R119, R87 ;  /* 0x0000007753187223 */ /* 0x000fe20000010057 */
[----:B------:R-:W-:Y:S01]  /*caf0*/  FFMA.FTZ R26, R70, R117, R11 ;  /* 0x00000075461a7223 */ /* 0x000fe2000001000b */
[----:B------:R0:W-:Y:S01]  /*cb00*/  STG.E.128 desc[UR4][R28.64], R32 ;  /* 0x000000201c007986 */ /* 0x0001e2000c101d04 */
[----:B------:R-:W-:Y:S01]  /*cb10*/  FFMA.FTZ R31, R31, R108, R20 ;  /* 0x0000006c1f1f7223 */ /* 0x000fe20000010014 */
[----:B------:R-:W-:Y:S01]  /*cb20*/  FFMA.FTZ R25, R72, R118, R81 ;  /* 0x0000007648197223 */ /* 0x000fe20000010051 */
[C---:B------:R-:W-:Y:S01]  /*cb30*/  FMUL.FTZ R94, R69.reuse, R94 ;  /* 0x0000005e455e7220 */ /* 0x040fe20000410000 */
[----:B------:R-:W-:Y:S01]  /*cb40*/  FMUL.FTZ R124, R69, R124 ;  /* 0x0000007c457c7220 */ /* 0x000fe20000410000 */
[C---:B------:R-:W-:Y:S01]  /*cb50*/  FADD.FTZ R48, -R79.reuse, R48 ;  /* 0x000000304f307221 */ /* 0x040fe20000010100 */
[----:B------:R-:W-:Y:S01]  /*cb60*/  FADD.FTZ R70, -R79, R49 ;  /* 0x000000314f467221 */ /* 0x000fe20000010100 */
[----:B------:R-:W-:Y:S01]  /*cb70*/  F2FP.BF16.F32.PACK_AB R26, R31, R26 ;  /* 0x0000001a1f1a723e */ /* 0x000fe200000010ff */
[----:B------:R-:W-:Y:S01]  /*cb80*/  FADD.FTZ R50, -R79, R50 ;  /* 0x000000324f327221 */ /* 0x000fe20000010100 */
[----:B------:R-:W-:Y:S01]  /*cb90*/  FFMA.FTZ R31, R94, R114, R7 ;  /* 0x000000725e1f7223 */ /* 0x000fe20000010007 */
[C---:B------:R-:W-:Y:S01]  /*cba0*/  FMUL.FTZ R123, R69.reuse, R123 ;  /* 0x0000007b457b7220 */ /* 0x040fe20000410000 */
[C---:B------:R-:W-:Y:S01]  /*cbb0*/  FMUL.FTZ R125, R69.reuse, R125 ;  /* 0x0000007d457d7220 */ /* 0x040fe20000410000 */
[----:B------:R-:W-:Y:S01]  /*cbc0*/  FMUL.FTZ R70, R69, R70 ;  /* 0x0000004645467220 */ /* 0x000fe20000410000 */
[----:B0-----:R-:W-:Y:S01]  /*cbd0*/  FFMA.FTZ R29, R82, R112, R85 ;  /* 0x00000070521d7223 */ /* 0x001fe20000010055 */
[----:B------:R-:W-:Y:S01]  /*cbe0*/  FFMA.FTZ R34, R73, R110, R18 ;  /* 0x0000006e49227223 */ /* 0x000fe20000010012 */
[----:B------:R-:W-:Y:S01]  /*cbf0*/  IADD3 R28, P1, R30, UR16, RZ ;  /* 0x000000101e1c7c10 */ /* 0x000fe2000ff3e0ff */
[----:B------:R-:W-:Y:S01]  /*cc00*/  FADD.FTZ R32, -R79, R51 ;  /* 0x000000334f207221 */ /* 0x000fe20000010100 */
[----:B------:R-:W-:Y:S01]  /*cc10*/  FMUL.FTZ R30, R69, R48 ;  /* 0x00000030451e7220 */ /* 0x000fe20000410000 */
[----:B------:R-:W-:Y:S01]  /*cc20*/  F2FP.BF16.F32.PACK_AB R24, R29, R24 ;  /* 0x000000181d18723e */ /* 0x000fe200000010ff */
[C---:B------:R-:W-:Y:S01]  /*cc30*/  FMUL.FTZ R35, R69.reuse, R50 ;  /* 0x0000003245237220 */ /* 0x040fe20000410000 */
[----:B------:R-:W-:Y:S01]  /*cc40*/  F2FP.BF16.F32.PACK_AB R25, R34, R25 ;  /* 0x000000192219723e */ /* 0x000fe200000010ff */
[----:B------:R-:W-:Y:S01]  /*cc50*/  FFMA.FTZ R34, R124, R104, R23 ;  /* 0x000000687c227223 */ /* 0x000fe20000010017 */
[----:B------:R-:W-:Y:S01]  /*cc60*/  IADD3.X R29, R68, UR17, RZ, P1, !PT ;  /* 0x00000011441d7c10 */ /* 0x000fe20008ffe4ff */
[----:B------:R-:W-:Y:S01]  /*cc70*/  FMUL.FTZ R50, R69, R32 ;  /* 0x0000002045327220 */ /* 0x000fe20000410000 */
[----:B------:R-:W-:Y:S01]  /*cc80*/  FFMA.FTZ R32, R125, R100, R53 ;  /* 0x000000647d207223 */ /* 0x000fe20000010035 */
[----:B------:R-:W-:Y:S01]  /*cc90*/  FFMA.FTZ R33, R30, R98, R9 ;  /* 0x000000621e217223 */ /* 0x000fe20000010009 */
[C---:B------:R-:W-:Y:S01]  /*cca0*/  FFMA.FTZ R48, R35.reuse, R92, R10 ;  /* 0x0000005c23307223 */ /* 0x040fe2000001000a */
[----:B------:R0:W-:Y:S01]  /*ccb0*/  STG.E.128 desc[UR4][R28.64], R24 ;  /* 0x000000181c007986 */ /* 0x0001e2000c101d04 */
[C---:B------:R-:W-:Y:S01]  /*ccc0*/  FFMA.FTZ R49, R50.reuse, R90, R57 ;  /* 0x0000005a32317223 */ /* 0x040fe20000010039 */
[----:B------:R-:W-:Y:S01]  /*ccd0*/  FFMA.FTZ R35, R35, R91, R16 ;  /* 0x0000005b23237223 */ /* 0x000fe20000010010 */
[----:B------:R-:W-:Y:S01]  /*cce0*/  FFMA.FTZ R50, R50, R89, R58 ;  /* 0x0000005932327223 */ /* 0x000fe2000001003a */
[----:B------:R-:W-:Y:S01]  /*ccf0*/  FFMA.FTZ R30, R30, R97, R15 ;  /* 0x000000611e1e7223 */ /* 0x000fe2000001000f */
[----:B------:R-:W-:Y:S01]  /*cd00*/  FFMA.FTZ R51, R124, R103, R52 ;  /* 0x000000677c337223 */ /* 0x000fe20000010034 */
[----:B0-----:R-:W-:Y:S01]  /*cd10*/  F2FP.BF16.F32.PACK_AB R24, R34, R31 ;  /* 0x0000001f2218723e */ /* 0x001fe200000010ff */
[----:B------:R-:W-:Y:S01]  /*cd20*/  FFMA.FTZ R31, R123, R102, R8 ;  /* 0x000000667b1f7223 */ /* 0x000fe20000010008 */
[----:B------:R-:W-:Y:S01]  /*cd30*/  FFMA.FTZ R34, R70, R96, R55 ;  /* 0x0000006046227223 */ /* 0x000fe20000010037 */
[----:B------:R-:W-:Y:S01]  /*cd40*/  F2FP.BF16.F32.PACK_AB R27, R49, R48 ;  /* 0x00000030311b723e */ /* 0x000fe200000010ff */
[----:B------:R-:W-:Y:S01]  /*cd50*/  FFMA.FTZ R29, R123, R101, R14 ;  /* 0x000000657b1d7223 */ /* 0x000fe2000001000e */
[----:B------:R-:W-:Y:S01]  /*cd60*/  SHF.L.U32 R48, R67, 0x4, RZ ;  /* 0x0000000443307819 */ /* 0x000fe200000006ff */
[----:B------:R-:W-:Y:S01]  /*cd70*/  FFMA.FTZ R28, R94, R105, R13 ;  /* 0x000000695e1c7223 */ /* 0x000fe2000001000d */
[----:B------:R-:W-:-:S02]  /*cd80*/  F2FP.BF16.F32.PACK_AB R25, R32, R31 ;  /* 0x0000001f2019723e */ /* 0x000fc400000010ff */
[----:B------:R-:W-:Y:S02]  /*cd90*/  F2FP.BF16.F32.PACK_AB R26, R34, R33 ;  /* 0x00000021221a723e */ /* 0x000fe400000010ff */
[----:B------:R-:W0:Y:S01]  /*cda0*/  LDC.64 R32, c[0x0][0x210] ;  /* 0x00008400ff207b82 */ /* 0x000e220000000a00 */
[----:B------:R-:W-:Y:S01]  /*cdb0*/  F2FP.BF16.F32.PACK_AB R31, R50, R35 ;  /* 0x00000023321f723e */ /* 0x000fe200000010ff */
[----:B------:R-:W-:Y:S01]  /*cdc0*/  FFMA.FTZ R35, R70, R95, R56 ;  /* 0x0000005f46237223 */ /* 0x000fe20000010038 */
[----:B------:R-:W-:Y:S01]  /*cdd0*/  SHF.R.U32.HI R67, RZ, 0x1c, R67 ;  /* 0x0000001cff437819 */ /* 0x000fe20000011643 */
[----:B------:R-:W-:Y:S01]  /*cde0*/  FFMA.FTZ R50, R125, R99, R54 ;  /* 0x000000637d327223 */ /* 0x000fe20000010036 */
[C---:B------:R-:W-:Y:S02]  /*cdf0*/  IADD3 R34, P1, R48.reuse, UR14, RZ ;  /* 0x0000000e30227c10 */ /* 0x040fe4000ff3e0ff */
[----:B------:R-:W-:Y:S02]  /*ce00*/  IADD3 R48, P2, R48, UR16, RZ ;  /* 0x0000001030307c10 */ /* 0x000fe4000ff5e0ff */
[----:B------:R-:W-:-:S02]  /*ce10*/  F2FP.BF16.F32.PACK_AB R30, R35, R30 ;  /* 0x0000001e231e723e */ /* 0x000fc400000010ff */
[C---:B------:R-:W-:Y:S02]  /*ce20*/  IADD3.X R35, R67.reuse, UR15, RZ, P1, !PT ;  /* 0x0000000f43237c10 */ /* 0x040fe40008ffe4ff */
[----:B------:R-:W-:Y:S02]  /*ce30*/  F2FP.BF16.F32.PACK_AB R29, R50, R29 ;  /* 0x0000001d321d723e */ /* 0x000fe400000010ff */
[----:B------:R-:W-:Y:S01]  /*ce40*/  IADD3.X R49, R67, UR17, RZ, P2, !PT ;  /* 0x0000001143317c10 */ /* 0x000fe200097fe4ff */
[----:B------:R1:W-:Y:S01]  /*ce50*/  STG.E.128 desc[UR4][R34.64], R24 ;  /* 0x0000001822007986 */ /* 0x0003e2000c101d04 */
[----:B------:R-:W-:-:S05]  /*ce60*/  F2FP.BF16.F32.PACK_AB R28, R51, R28 ;  /* 0x0000001c331c723e */ /* 0x000fca00000010ff */
[----:B------:R1:W-:Y:S01]  /*ce70*/  STG.E.128 desc[UR4][R48.64], R28 ;  /* 0x0000001c30007986 */ /* 0x0003e2000c101d04 */
[----:B0-----:R-:W-:-:S05]  /*ce80*/  IMAD R0, R32, 0x4, R0 ;  /* 0x0000000420007824 */ /* 0x001fca00078e0200 */
[----:B------:R-:W-:-:S13]  /*ce90*/  ISETP.GE.AND P1, PT, R0, R33, PT ;  /* 0x000000210000720c */ /* 0x000fda0003f26270 */
[----:B-1----:R-:W-:Y:S05]  /*cea0*/  @!P1 BRA `(.L_x_5135) ;  /* 0xffffff40003c9947 */ /* 0x002fea000383ffff */
[----:B------:R-:W-:Y:S05]  /*ceb0*/  BSYNC B0 ;  /* 0x0000000000007941 */ /* 0x000fea0003800000 */
.L_x_4875:
[----:B------:R-:W-:Y:S05]  /*cec0*/  EXIT ;  /* 0x000000000000794d */ /* 0x000fea0003800000 */
.L_x_5134:
[----:B------:R-:W-:Y:S01]  /*ced0*/  HFMA2.MMA R73, -RZ, RZ, 0, 5.9604644775390625e-08 ;  /* 0x00000001ff497435 */ /* 0x000fe200000001ff */
[----:B------:R-:W-:Y:S01]  /*cee0*/  BSSY B1, `(.L_x_5136) ;  /* 0x0000006000017945 */ /* 0x000fe20003800000 */
[----:B------:R-:W-:Y:S01]  /*cef0*/  IMAD.MOV.U32 R72, RZ, RZ, 0x1f ;  /* 0x0000001fff487424 */ /* 0x000fe200078e00ff */
[----:B------:R-:W-:-:S08]  /*cf00*/  MOV R71, 0xffffffff ;  /* 0xffffffff00477802 */ /* 0x000fd00000000f00 */
[----:B------:R-:W-:Y:S05]  /*cf10*/  WARPSYNC.COLLECTIVE R71, `(.L_x_5137) ;  /* 0x0000000047087348 */ /* 0x000fea0003c00000 */
[----:B------:R0:W1:Y:S02]  /*cf20*/  SHFL.BFLY P2, R69, R79, R73, R72 ;  /* 0x0c0000494f457389 */ /* 0x0000640000040048 */
[----:B01----:R-:W-:Y:S01]  /*cf30*/  ENDCOLLECTIVE ;  /* 0x000000000000791b */ /* 0x003fe20003800000 */
.L_x_5137:
[----:B------:R-:W-:Y:S05]  /*cf40*/  BSYNC B1 ;  /* 0x0000000000017941 */ /* 0x000fea0003800000 */
.L_x_5136:
[----:B------:R-:W-:Y:S01]  /*cf50*/  FADD.FTZ R82, R79, R69 ;  /* 0x000000454f527221 */ /* 0x000fe20000010000 */
[----:B------:R-:W-:Y:S01]  /*cf60*/  HFMA2.MMA R73, -RZ, RZ, 0, 1.1920928955078125e-07 ;  /* 0x00000002ff497435 */ /* 0x000fe200000001ff */
[----:B------:R-:W-:Y:S01]  /*cf70*/  IMAD.MOV.U32 R72, RZ, RZ, 0x1f ;  /* 0x0000001fff487424 */ /* 0x000fe200078e00ff */
[----:B------:R-:W-:Y:S01]  /*cf80*/  MOV R71, 0xffffffff ;  /* 0xffffffff00477802 */ /* 0x000fe20000000f00 */
[----:B------:R-:W-:Y:S01]  /*cf90*/  IMAD.MOV.U32 R79, RZ, RZ, R82 ;  /* 0x000000ffff4f7224 */ /* 0x000fe200078e0052 */
[----:B------:R-:W0:Y:S07]  /*cfa0*/  LDC R70, c[0x0][0x290] ;  /* 0x0000a400ff467b82 */ /* 0x000e2e0000000800 */
[----:B0-----:R-:W-:Y:S05]  /*cfb0*/  WARPSYNC.COLLECTIVE R71, `(.L_x_5138) ;  /* 0x0000000047087348 */ /* 0x001fea0003c00000 */
[----:B------:R1:W2:Y:S02]  /*cfc0*/  SHFL.BFLY P2, R69, R79, R73, R72 ;  /* 0x0c0000494f457389 */ /* 0x0002a40000040048 */
[----:B012---:R-:W-:Y:S01]  /*cfd0*/  ENDCOLLECTIVE ;  /* 0x000000000000791b */ /* 0x007fe20003800000 */
.L_x_5138:
[----:B------:R-:W-:Y:S01]  /*cfe0*/  HFMA2.MMA R73, -RZ, RZ, 0, 2.384185791015625e-07 ;  /* 0x00000004ff497435 */ /* 0x000fe200000001ff */
[----:B------:R-:W-:-:S04]  /*cff0*/  FADD.FTZ R83, R82, R69 ;  /* 0x0000004552537221 */ /* 0x000fc80000010000 */
[----:B------:R-:W-:-:S07]  /*d000*/  IMAD.MOV.U32 R79, RZ, RZ, R83 ;  /* 0x000000ffff4f7224 */ /* 0x000fce00078e0053 */
[----:B------:R-:W-:Y:S05]  /*d010*/  WARPSYNC.COLLECTIVE R71, `(.L_x_5139) ;  /* 0x0000000047087348 */ /* 0x000fea0003c00000 */
[----:B------:R0:W1:Y:S02]  /*d020*/  SHFL.BFLY P2, R69, R79, R73, R72 ;  /* 0x0c0000494f457389 */ /* 0x0000640000040048 */
[----:B01----:R-:W-:Y:S01]  /*d030*/  ENDCOLLECTIVE ;  /* 0x000000000000791b */ /* 0x003fe20003800000 */
.L_x_5139:
[----:B------:R-:W-:Y:S01]  /*d040*/  MOV R73, 0x8 ;  /* 0x0000000800497802 */ /* 0x000fe20000000f00 */
[----:B------:R-:W-:-:S04]  /*d050*/  FADD.FTZ R94, R83, R69 ;  /* 0x00000045535e7221 */ /* 0x000fc80000010000 */
[----:B------:R-:W-:-:S07]  /*d060*/  IMAD.MOV.U32 R79, RZ, RZ, R94 ;  /* 0x000000ffff4f7224 */ /* 0x000fce00078e005e */
[----:B------:R-:W-:Y:S05]  /*d070*/  WARPSYNC.COLLECTIVE R71, `(.L_x_5140) ;  /* 0x0000000047087348 */ /* 0x000fea0003c00000 */
[----:B------:R0:W1:Y:S02]  /*d080*/  SHFL.BFLY P2, R69, R79, R73, R72 ;  /* 0x0c0000494f457389 */ /* 0x0000640000040048 */
[----:B01----:R-:W-:Y:S01]  /*d090*/  ENDCOLLECTIVE ;  /* 0x000000000000791b */ /* 0x003fe20003800000 */
.L_x_5140:
[----:B------:R-:W-:Y:S01]  /*d0a0*/  HFMA2.MMA R73, -RZ, RZ, 0, 9.5367431640625e-07 ;  /* 0x00000010ff497435 */ /* 0x000fe200000001ff */
[----:B------:R-:W-:-:S04]  /*d0b0*/  FADD.FTZ R123, R94, R69 ;  /* 0x000000455e7b7221 */ /* 0x000fc80000010000 */
[----:B------:R-:W-:-:S07]  /*d0c0*/  IMAD.MOV.U32 R79, RZ, RZ, R123 ;  /* 0x000000ffff4f7224 */ /* 0x000fce00078e007b */
[----:B------:R-:W-:Y:S05]  /*d0d0*/  WARPSYNC.COLLECTIVE R71, `(.L_x_5141) ;  /* 0x0000000047087348 */ /* 0x000fea0003c00000 */
[----:B------:R0:W1:Y:S02]  /*d0e0*/  SHFL.BFLY P2, R69, R79, R73, R72 ;  /* 0x0c0000494f457389 */ /* 0x0000640000040048 */
[----:B01----:R-:W-:Y:S01]  /*d0f0*/  ENDCOLLECTIVE ;  /* 0x000000000000791b */ /* 0x003fe20003800000 */
.L_x_5141:
[----:B------:R-:W-:Y:S02]  /*d100*/  IMAD.MOV.U32 R73, RZ, RZ, 0x1 ;  /* 0x00000001ff497424 */ /* 0x000fe400078e00ff */
        /* <DEDUP_REMOVED lines=34> */
[----:B------:R-:W-:-:S07]  /*d330*/  MOV R72, 0x1f ;  /* 0x0000001f00487802 */ /* 0x000fce0000000f00 */
[----:B------:R-:W-:Y:S05]  /*d340*/  WARPSYNC.COLLECTIVE R71, `(.L_x_5142) ;  /* 0x0000000047087348 */ /* 0x000fea0003c00000 */
[----:B------:R0:W1:Y:S02]  /*d350*/  SHFL.BFLY P2, R69, R79, R73, R72 ;  /* 0x0c0000494f457389 */ /* 0x0000640000040048 */
[----:B01----:R-:W-:Y:S01]  /*d360*/  ENDCOLLECTIVE ;  /* 0x000000000000791b */ /* 0x003fe20003800000 */
.L_x_5142:
[----:B------:R-:W-:Y:S01]  /*d370*/  HFMA2.MMA R73, -RZ, RZ, 0, 1.1920928955078125e-07 ;  /* 0x00000002ff497435 */ /* 0x000fe200000001ff */
[----:B------:R-:W-:-:S04]  /*d380*/  FADD.FTZ R82, R79, R69 ;  /* 0x000000454f527221 */ /* 0x000fc80000010000 */
[----:B------:R-:W-:-:S07]  /*d390*/  IMAD.MOV.U32 R79, RZ, RZ, R82 ;  /* 0x000000ffff4f7224 */ /* 0x000fce00078e0052 */
[----:B------:R-:W-:Y:S05]  /*d3a0*/  WARPSYNC.COLLECTIVE R71, `(.L_x_5143) ;  /* 0x0000000047087348 */ /* 0x000fea0003c00000 */
[----:B------:R0:W1:Y:S02]  /*d3b0*/  SHFL.BFLY P2, R69, R79, R73, R72 ;  /* 0x0c0000494f457389 */ /* 0x0000640000040048 */
[----:B01----:R-:W-:Y:S01]  /*d3c0*/  ENDCOLLECTIVE ;  /* 0x000000000000791b */ /* 0x003fe20003800000 */
.L_x_5143:
[----:B------:R-:W-:Y:S01]  /*d3d0*/  MOV R73, 0x4 ;  /* 0x0000000400497802 */ /* 0x000fe20000000f00 */
[----:B------:R-:W-:-:S04]  /*d3e0*/  FADD.FTZ R83, R82, R69 ;  /* 0x0000004552537221 */ /* 0x000fc80000010000 */
[----:B------:R-:W-:-:S07]  /*d3f0*/  IMAD.MOV.U32 R79, RZ, RZ, R83 ;  /* 0x000000ffff4f7224 */ /* 0x000fce00078e0053 */
[----:B------:R-:W-:Y:S05]  /*d400*/  WARPSYNC.COLLECTIVE R71, `(.L_x_5144) ;  /* 0x0000000047087348 */ /* 0x000fea0003c00000 */
[----:B------:R0:W1:Y:S02]  /*d410*/  SHFL.BFLY P2, R69, R79, R73, R72 ;  /* 0x0c0000494f457389 */ /* 0x0000640000040048 */
[----:B01----:R-:W-:Y:S01]  /*d420*/  ENDCOLLECTIVE ;  /* 0x000000000000791b */ /* 0x003fe20003800000 */
.L_x_5144:
[----:B------:R-:W-:Y:S01]  /*d430*/  HFMA2.MMA R73, -RZ, RZ, 0, 4.76837158203125e-07 ;  /* 0x00000008ff497435 */ /* 0x000fe200000001ff */
[----:B------:R-:W-:-:S04]  /*d440*/  FADD.FTZ R94, R83, R69 ;  /* 0x00000045535e7221 */ /* 0x000fc80000010000 */
[----:B------:R-:W-:-:S07]  /*d450*/  IMAD.MOV.U32 R79, RZ, RZ, R94 ;  /* 0x000000ffff4f7224 */ /* 0x000fce00078e005e */
[----:B------:R-:W-:Y:S05]  /*d460*/  WARPSYNC.COLLECTIVE R71, `(.L_x_5145) ;  /* 0x0000000047087348 */ /* 0x000fea0003c00000 */
[----:B------:R0:W1:Y:S02]  /*d470*/  SHFL.BFLY P2, R69, R79, R73, R72 ;  /* 0x0c0000494f457389 */ /* 0x0000640000040048 */
[----:B01----:R-:W-:Y:S01]  /*d480*/  ENDCOLLECTIVE ;  /* 0x000000000000791b */ /* 0x003fe20003800000 */
.L_x_5145:
[----:B------:R-:W-:Y:S01]  /*d490*/  MOV R73, 0x10 ;  /* 0x0000001000497802 */ /* 0x000fe20000000f00 */
[----:B------:R-:W-:-:S04]  /*d4a0*/  FADD.FTZ R123, R94, R69 ;  /* 0x000000455e7b7221 */ /* 0x000fc80000010000 */
[----:B------:R-:W-:-:S07]  /*d4b0*/  IMAD.MOV.U32 R79, RZ, RZ, R123 ;  /* 0x000000ffff4f7224 */ /* 0x000fce00078e007b */
[----:B------:R-:W-:Y:S05]  /*d4c0*/  WARPSYNC.COLLECTIVE R71, `(.L_x_5146) ;  /* 0x0000000047087348 */ /* 0x000fea0003c00000 */
[----:B------:R0:W1:Y:S02]  /*d4d0*/  SHFL.BFLY P2, R69, R79, R73, R72 ;  /* 0x0c0000494f457389 */ /* 0x0000640000040048 */
[----:B01----:R-:W-:Y:S01]  /*d4e0*/  ENDCOLLECTIVE ;  /* 0x000000000000791b */ /* 0x003fe20003800000 */
.L_x_5146:
[----:B------:R-:W-:Y:S05]  /*d4f0*/  BRA `(.L_x_5147) ;  /* 0xfffffff000a07947 */ /* 0x000fea000383ffff */
.L_x_5148:
        /* <DEDUP_REMOVED lines=16> */
.L_x_14219:


//--------------------- .text._ZN10layer_norm31ln_parallel_residual_fwd_kernelINS_13Kernel_traitsI13__nv_bfloat16S2_fS2_fjLj512ELj1ELj4ELj1ELj16ENS_18Kernel_traits_baseILj512ES2_S2_fS2_fjLj128EEEEELb1ELb1ELb0EEEvNS_9FwdParamsE --------------------------
	.section	.text._ZN10layer_norm31ln_parallel_residual_fwd_kernelINS_13Kernel_traitsI13__nv_bfloat16S2_fS2_fjLj512ELj1ELj4ELj1ELj16ENS_18Kernel_traits_baseILj512ES2_S2_fS2_fjLj128EEEEELb1ELb1ELb0EEEvNS_9FwdParamsE,"ax",@progbits
	.align	128
        .global         _ZN10layer_norm31ln_parallel_residual_fwd_kernelINS_13Kernel_traitsI13__nv_bfloat16S2_fS2_fjLj512ELj1ELj4ELj1ELj16ENS_18Kernel_traits_baseILj512ES2_S2_fS2_fjLj128EEEEELb1ELb1ELb0EEEvNS_9FwdParamsE
        .type           _ZN10layer_norm31ln_parallel_residual_fwd_kernelINS_13Kernel_traitsI13__nv_bfloat16S2_fS2_fjLj512ELj1ELj4ELj1ELj16ENS_18Kernel_traits_baseILj512ES2_S2_fS2_fjLj128EEEEELb1ELb1ELb0EEEvNS_9FwdParamsE,@function
        .size           _ZN10layer_norm31ln_parallel_residual_fwd_kernelINS_13Kernel_traitsI13__nv_bfloat16S2_fS2_fjLj512ELj1ELj4ELj1ELj16ENS_18Kernel_traits_baseILj512ES2_S2_fS2_fjLj128EEEEELb1ELb1ELb0EEEvNS_9FwdParamsE,(.L_x_14220 - _ZN10layer_norm31ln_parallel_residual_fwd_kernelINS_13Kernel_traitsI13__nv_bfloat16S2_fS2_fjLj512ELj1ELj4ELj1ELj16ENS_18Kernel_traits_baseILj512ES2_S2_fS2_fjLj128EEEEELb1ELb1ELb0EEEvNS_9FwdParamsE)
        .other          _ZN10layer_norm31ln_parallel_residual_fwd_kernelINS_13Kernel_traitsI13__nv_bfloat16S2_fS2_fjLj512ELj1ELj4ELj1ELj16ENS_18Kernel_traits_baseILj512ES2_S2_fS2_fjLj128EEEEELb1ELb1ELb0EEEvNS_9FwdParamsE,@"STO_CUDA_ENTRY STV_DEFAULT"
_ZN10layer_norm31ln_parallel_residual_fwd_kernelINS_13Kernel_traitsI13__nv_bfloat16S2_fS2_fjLj512ELj1ELj4ELj1ELj16ENS_18Kernel_traits_baseILj512ES2_S2_fS2_fjLj128EEEEELb1ELb1ELb0EEEvNS_9FwdParamsE:
.text._ZN10layer_norm31ln_parallel_residual_fwd_kernelINS_13Kernel_traitsI13__nv_bfloat16S2_fS2_fjLj512ELj1ELj4ELj1ELj16ENS_18Kernel_traits_baseILj512ES2_S2_fS2_fjLj128EEEEELb1ELb1ELb0EEEvNS_9FwdParamsE:
[----:B------:R-:W-:Y:S01]  /*0000*/  LDC R1, c[0x0][0x28] ;  /* 0x00000a00ff017b82 */ /* 0x000fe20000000800 */
[----:B------:R-:W-:-:S07]  /*0010*/  ULDC.U8 UR4, c[0x0][0x2f4] ;  /* 0x0000bd0000047ab9 */ /* 0x000fce0000000000 */
[----:B------:R-:W0:Y:S01]  /*0020*/  LDC R94, c[0x0][0x2e8] ;  /* 0x0000ba00ff5e7b82 */ /* 0x000e220000000800 */
[----:B------:R-:W-:Y:S01]  /*0030*/  ISETP.NE.AND P0, PT, RZ, UR4, PT ;  /* 0x00000004ff007c0c */ /* 0x000fe2000bf05270 */
[----:B------:R-:W-:Y:S01]  /*0040*/  ULDC.64 UR6, c[0x0][0x2e0] ;  /* 0x0000b80000067ab9 */ /* 0x000fe20000000a00 */
[----:B------:R-:W-:Y:S01]  /*0050*/  ULDC.64 UR4, c[0x0][0x208] ;  /* 0x0000820000047ab9 */ /* 0x000fe20000000a00 */
[----:B------:R-:W-:Y:S02]  /*0060*/  IMAD.U32 R2, RZ, RZ, UR6 ;  /* 0x00000006ff027e24 */ /* 0x000fe4000f8e00ff */
[----:B------:R-:W-:Y:S02]  /*0070*/  IMAD.U32 R3, RZ, RZ, UR7 ;  /* 0x00000007ff037e24 */ /* 0x000fe4000f8e00ff */
[----:B------:R-:W0:Y:S06]  /*0080*/  LDC R95, c[0x0][0x2ec] ;  /* 0x0000bb00ff5f7b82 */ /* 0x000e2c0000000800 */
[----:B------:R-:W2:Y:S02]  /*0090*/  @P0 LDG.E.64 R2, desc[UR4][R2.64] ;  /* 0x0000000402020981 */ /* 0x000ea4000c1e1b00 */
[----:B------:R-:W1:Y:S01]  /*00a0*/  LDC R11, c[0x0][0x218] ;  /* 0x00008600ff0b7b82 */ /* 0x000e620000000800 */
[----:B------:R-:W3:Y:S01]  /*00b0*/  S2R R69, SR_TID.X ;  /* 0x0000000000457919 */ /* 0x000ee20000002100 */
[----:B------:R-:W4:Y:S06]  /*00c0*/  S2R R6, SR_CTAID.X ;  /* 0x0000000000067919 */ /* 0x000f2c0000002500 */
[----:B------:R-:W5:Y:S01]  /*00d0*/  @P0 LDC R9, c[0x0][0x2f0] ;  /* 0x0000bc00ff090b82 */ /* 0x000f620000000800 */
[----:B0-----:R-:W5:Y:S01]  /*00e0*/  @P0 LDG.E.64 R4, desc[UR4][R94.64] ;  /* 0x000000045e040981 */ /* 0x001f62000c1e1b00 */
[----:B------:R-:W-:Y:S01]  /*00f0*/  ULDC UR8, c[0x0][0x0] ;  /* 0x0000000000087ab9 */ /* 0x000fe20000000800 */
[----:B------:R-:W-:Y:S01]  /*0100*/  BSSY B0, `(.L_x_5149) ;  /* 0x0000034000007945 */ /* 0x000fe20003800000 */
[----:B-1----:R-:W-:-:S04]  /*0110*/  SHF.R.S32.HI R0, RZ, 0x1f, R11 ;  /* 0x0000001fff007819 */ /* 0x002fc8000001140b */
[----:B------:R-:W-:Y:S02]  /*0120*/  LEA.HI R0, R0, R11, RZ, 0x3 ;  /* 0x0000000b00007211 */ /* 0x000fe400078f18ff */
[----:B---3--:R-:W-:Y:S02]  /*0130*/  LOP3.LUT R72, R69, 0x1f, RZ, 0xc0, !PT ;  /* 0x0000001f45487812 */ /* 0x008fe400078ec0ff */
[--C-:B------:R-:W-:Y:S02]  /*0140*/  SHF.R.U32.HI R70, RZ, 0x5, R69.reuse ;  /* 0x00000005ff467819 */ /* 0x100fe40000011645 */
[----:B------:R-:W-:Y:S01]  /*0150*/  MOV R7, R72 ;  /* 0x0000004800077202 */ /* 0x000fe20000000f00 */
[C---:B----4-:R-:W-:Y:S02]  /*0160*/  IMAD R69, R6.reuse, UR8, R69 ;  /* 0x0000000806457c24 */ /* 0x050fe4000f8e0245 */
[----:B------:R-:W-:Y:S01]  /*0170*/  IMAD R70, R6, 0x4, R70 ;  /* 0x0000000406467824 */ /* 0x000fe200078e0246 */
[----:B------:R-:W-:-:S04]  /*0180*/  LOP3.LUT R71, R7, 0x1f, RZ, 0x3c, !PT ;  /* 0x0000001f07477812 */ /* 0x000fc800078e3cff */
[----:B------:R-:W-:-:S04]  /*0190*/  LEA.HI.SX32 R71, R0, R71, 0x1d ;  /* 0x0000004700477211 */ /* 0x000fc800078feaff */
[C---:B------:R-:W-:Y:S02]  /*01a0*/  LOP3.LUT P3, RZ, R71.reuse, 0xffffffe0, RZ, 0xc0, !PT ;  /* 0xffffffe047ff7812 */ /* 0x040fe4000786c0ff */
[----:B------:R-:W-:Y:S02]  /*01b0*/  ISETP.GE.U32.AND P2, PT, R71, 0x40, PT ;  /* 0x000000404700780c */ /* 0x000fe40003f46070 */
[----:B------:R-:W-:Y:S02]  /*01c0*/  P2R R0, PR, RZ, 0x8 ;  /* 0x00000008ff007803 */ /* 0x000fe40000000000 */
[----:B------:R-:W-:Y:S02]  /*01d0*/  P2R R83, PR, RZ, 0x4 ;  /* 0x00000004ff537803 */ /* 0x000fe40000000000 */
[----:B--2---:R-:W-:Y:S02]  /*01e0*/  @P0 R2UR UR6, R2 ;  /* 0x00000000020602ca */ /* 0x004fe400000e0000 */
[----:B------:R-:W-:-:S11]  /*01f0*/  @P0 R2UR UR7, R3 ;  /* 0x00000000030702ca */ /* 0x000fd600000e0000 */
[----:B------:R-:W-:Y:S02]  /*0200*/  UIADD3 UR18, UR6, -0x61c88647, URZ ;  /* 0x9e3779b906127890 */ /* 0x000fe4000fffe03f */
[----:B------:R-:W-:Y:S02]  /*0210*/  UIADD3 UR19, UR7, -0x4498517b, URZ ;  /* 0xbb67ae8507137890 */ /* 0x000fe4000fffe03f */
[----:B------:R-:W-:Y:S01]  /*0220*/  UIADD3 UR20, UR6, 0x3c6ef372, URZ ;  /* 0x3c6ef37206147890 */ /* 0x000fe2000fffe03f */
[----:B-----5:R-:W-:Y:S01]  /*0230*/  @P0 IADD3 R94, P1, R4, R9, RZ ;  /* 0x00000009045e0210 */ /* 0x020fe20007f3e0ff */
[----:B------:R-:W-:Y:S02]  /*0240*/  UIADD3 UR21, UR7, 0x76cf5d0a, URZ ;  /* 0x76cf5d0a07157890 */ /* 0x000fe4000fffe03f */
[----:B------:R-:W-:Y:S02]  /*0250*/  UIADD3 UR22, UR6, -0x255992d5, URZ ;  /* 0xdaa66d2b06167890 */ /* 0x000fe4000fffe03f */
[----:B------:R-:W-:Y:S01]  /*0260*/  UIADD3 UR23, UR7, 0x32370b8f, URZ ;  /* 0x32370b8f07177890 */ /* 0x000fe2000fffe03f */
[----:B------:R-:W-:Y:S01]  /*0270*/  @P0 IMAD.X R95, RZ, RZ, R5, P1 ;  /* 0x000000ffff5f0224 */ /* 0x000fe200008e0605 */
[----:B------:R-:W-:-:S02]  /*0280*/  UIADD3 UR24, UR6, 0x78dde6e4, URZ ;  /* 0x78dde6e406187890 */ /* 0x000fc4000fffe03f */
[----:B------:R-:W-:Y:S02]  /*0290*/  UIADD3 UR25, UR7, -0x126145ec, URZ ;  /* 0xed9eba1407197890 */ /* 0x000fe4000fffe03f */
[----:B------:R-:W-:Y:S02]  /*02a0*/  UIADD3 UR26, UR6, 0x1715609d, URZ ;  /* 0x1715609d061a7890 */ /* 0x000fe4000fffe03f */
[----:B------:R-:W-:Y:S02]  /*02b0*/  UIADD3 UR27, UR7, -0x56f99767, URZ ;  /* 0xa9066899071b7890 */ /* 0x000fe4000fffe03f */
[----:B------:R-:W-:Y:S02]  /*02c0*/  UIADD3 UR28, UR6, -0x4ab325aa, URZ ;  /* 0xb54cda56061c7890 */ /* 0x000fe4000fffe03f */
[----:B------:R-:W-:Y:S02]  /*02d0*/  UIADD3 UR29, UR7, 0x646e171e, URZ ;  /* 0x646e171e071d7890 */ /* 0x000fe4000fffe03f */
[----:B------:R-:W-:-:S02]  /*02e0*/  UIADD3 UR30, UR6, 0x5384540f, URZ ;  /* 0x5384540f061e7890 */ /* 0x000fc4000fffe03f */
[----:B------:R-:W-:Y:S02]  /*02f0*/  UIADD3 UR31, UR7, 0x1fd5c5a3, URZ ;  /* 0x1fd5c5a3071f7890 */ /* 0x000fe4000fffe03f */
[----:B------:R-:W-:Y:S02]  /*0300*/  UIADD3 UR32, UR6, -0xe443238, URZ ;  /* 0xf1bbcdc806207890 */ /* 0x000fe4000fffe03f */
        /* <DEDUP_REMOVED lines=19> */
.L_x_5150:
[----:B------:R-:W-:Y:S05]  /*0440*/  BSYNC B0 ;  /* 0x0000000000007941 */ /* 0x000fea0003800000 */
.L_x_5149:
        /* <DEDUP_REMOVED lines=13> */
.L_x_5152:
[----:B------:R-:W-:Y:S05]  /*0520*/  BSYNC B0 ;  /* 0x0000000000007941 */ /* 0x000fea0003800000 */
.L_x_5151:
        /* <DEDUP_REMOVED lines=8> */
[----:B------:R-:W-:Y:S01]  /*05b0*/  SHF.L.U32 R65, R8, 0x10, RZ ;  /* 0x0000001008417819 */ /* 0x000fe200000006ff */
[----:B------:R-:W-:Y:S01]  /*05c0*/  IMAD.HI.U32 R13, R68, -0x2daee0ad, RZ ;  /* 0xd2511f53440d7827 */ /* 0x000fe200078e00ff */
[----:B------:R-:W-:Y:S01]  /*05d0*/  LOP3.LUT R14, R14, UR6, R67, 0x96, !PT ;  /* 0x000000060e0e7c12 */ /* 0x000fe2000f8e9643 */
[----:B------:R-:W-:Y:S01]  /*05e0*/  ULDC.U8 UR8, c[0x0][0x2a0] ;  /* 0x0000a80000087ab9 */ /* 0x000fe20000000000 */
[----:B------:R-:W-:Y:S01]  /*05f0*/  SHF.L.U32 R64, R11, 0x10, RZ ;  /* 0x000000100b407819 */ /* 0x000fe200000006ff */
[----:B------:R-:W-:Y:S01]  /*0600*/  IMAD R20, R69, -0x326172a9, RZ ;  /* 0xcd9e8d5745147824 */ /* 0x000fe200078e02ff */
[----:B------:R-:W-:Y:S01]  /*0610*/  LOP3.LUT R13, R13, UR7, RZ, 0x3c, !PT ;  /* 0x000000070d0d7c12 */ /* 0x000fe2000f8e3cff */
[----:B------:R-:W-:Y:S01]  /*0620*/  IMAD R22, R68, -0x2daee0ad, RZ ;  /* 0xd2511f5344167824 */ /* 0x000fe200078e02ff */
[----:B-----5:R-:W-:Y:S01]  /*0630*/  SHF.L.U32 R60, R58, 0x10, RZ ;  /* 0x000000103a3c7819 */ /* 0x020fe200000006ff */
[----:B------:R-:W-:Y:S01]  /*0640*/  IMAD.HI.U32 R23, R14, -0x2daee0ad, RZ ;  /* 0xd2511f530e177827 */ /* 0x000fe200078e00ff */
[----:B------:R-:W-:Y:S01]  /*0650*/  PRMT R27, R4, 0x7632, R27 ;  /* 0x00007632041b7816 */ /* 0x000fe2000000001b */
[----:B------:R-:W-:Y:S01]  /*0660*/  ULDC UR36, c[0x0][0x218] ;  /* 0x0000860000247ab9 */ /* 0x000fe20000000800 */
[----:B------:R-:W-:Y:S01]  /*0670*/  PRMT R28, R5, 0x7632, R28 ;  /* 0x00007632051c7816 */ /* 0x000fe2000000001c */
        /* <DEDUP_REMOVED lines=19> */
[----:B------:R-:W-:Y:S01]  /*07b0*/  SHF.L.U32 R19, R19, 0x10, RZ ;  /* 0x0000001013137819 */ /* 0x000fe200000006ff */
[----:B------:R-:W-:Y:S01]  /*07c0*/  IMAD.HI.U32 R25, R13, -0x2daee0ad, RZ ;  /* 0xd2511f530d197827 */ /* 0x000fe200078e00ff */
[----:B------:R-:W-:Y:S01]  /*07d0*/  LOP3.LUT R94, R94, 0x3, RZ, 0xc0, !PT ;  /* 0x000000035e5e7812 */ /* 0x000fe200078ec0ff */
[----:B------:R-:W-:-:S02]  /*07e0*/  UISETP.NE.AND UP0, UPT, UR8, URZ, UPT ;  /* 0x0000003f0800728c */ /* 0x000fc4000bf05270 */
        /* <DEDUP_REMOVED lines=9> */
[----:B------:R-:W-:-:S03]  /*0880*/  ULDC.64 UR16, c[0x0][0x248] ;  /* 0x0000920000107ab9 */ /* 0x000fc60000000a00 */
[----:B------:R-:W-:Y:S01]  /*0890*/  IMAD.HI.U32 R24, R22, -0x2daee0ad, RZ ;  /* 0xd2511f5316187827 */ /* 0x000fe200078e00ff */
[----:B------:R-:W-:-:S03]  /*08a0*/  LOP3.LUT R14, R14, UR24, R21, 0x96, !PT ;  /* 0x000000180e0e7c12 */ /* 0x000fc6000f8e9615 */
[----:B------:R-:W-:Y:S01]  /*08b0*/  IMAD R20, R20, -0x326172a9, RZ ;  /* 0xcd9e8d5714147824 */ /* 0x000fe200078e02ff */
[----:B------:R-:W-:Y:S01]  /*08c0*/  LOP3.LUT R13, R24, UR25, R13, 0x96, !PT ;  /* 0x00000019180d7c12 */ /* 0x000fe2000f8e960d */
[----:B------:R-:W-:Y:S01]  /*08d0*/  IMAD R22, R22, -0x2daee0ad, RZ ;  /* 0xd2511f5316167824 */ /* 0x000fe200078e02ff */
[----:B------:R-:W-:Y:S01]  /*08e0*/  PRMT R24, R57, 0x7632, R24 ;  /* 0x0000763239187816 */ /* 0x000fe20000000018 */
        /* <DEDUP_REMOVED lines=11> */
[----:B------:R-:W-:Y:S02]  /*09a0*/  IMAD R22, R22, -0x326172a9, RZ ;  /* 0xcd9e8d5716167824 */ /* 0x000fe400078e02ff */
[----:B------:R-:W-:Y:S02]  /*09b0*/  IMAD R20, R20, -0x2daee0ad, RZ ;  /* 0xd2511f5314147824 */ /* 0x000fe400078e02ff */
[----:B------:R-:W-:-:S04]  /*09c0*/  IMAD.HI.U32 R9, R14, -0x326172a9, RZ ;  /* 0xcd9e8d570e097827 */ /* 0x000fc800078e00ff */
[----:B------:R-:W-:Y:S01]  /*09d0*/  IMAD.HI.U32 R11, R8, -0x2daee0ad, RZ ;  /* 0xd2511f53080b7827 */ /* 0x000fe200078e00ff */
[----:B------:R-:W-:Y:S02]  /*09e0*/  LOP3.LUT R9, R9, UR30, R22, 0x96, !PT ;  /* 0x0000001e09097c12 */ /* 0x000fe4000f8e9616 */
[----:B------:R-:W-:Y:S01]  /*09f0*/  SHF.L.U32 R22, R16, 0x10, RZ ;  /* 0x0000001010167819 */ /* 0x000fe200000006ff */
[----:B------:R-:W-:Y:S01]  /*0a00*/  IMAD.U32 R63, R10, 0x10000, RZ ;  /* 0x000100000a3f7824 */ /* 0x000fe200078e00ff */
[----:B------:R-:W-:Y:S01]  /*0a10*/  LOP3.LUT R11, R11, UR31, R20, 0x96, !PT ;  /* 0x0000001f0b0b7c12 */ /* 0x000fe2000f8e9614 */
[C---:B------:R-:W-:Y:S01]  /*0a20*/  IMAD.U32 R62, R56.reuse, 0x10000, RZ ;  /* 0x00010000383e7824 */ /* 0x040fe200078e00ff */
[----:B------:R-:W-:Y:S01]  /*0a30*/  PRMT R10, R56, 0x7632, R10 ;  /* 0x00007632380a7816 */ /* 0x000fe2000000000a */
[----:B------:R-:W-:Y:S02]  /*0a40*/  IMAD.U32 R61, R57, 0x10000, RZ ;  /* 0x00010000393d7824 */ /* 0x000fe400078e00ff */
[----:B------:R-:W-:-:S02]  /*0a50*/  IMAD.U32 R57, R4, 0x10000, RZ ;  /* 0x0001000004397824 */ /* 0x000fc400078e00ff */
[----:B------:R-:W-:Y:S02]  /*0a60*/  IMAD.U32 R56, R7, 0x10000, RZ ;  /* 0x0001000007387824 */ /* 0x000fe400078e00ff */
[----:B------:R-:W-:Y:S02]  /*0a70*/  IMAD R14, R14, -0x326172a9, RZ ;  /* 0xcd9e8d570e0e7824 */ /* 0x000fe400078e02ff */
[----:B------:R-:W-:-:S04]  /*0a80*/  IMAD.HI.U32 R13, R11, -0x326172a9, RZ ;  /* 0xcd9e8d570b0d7827 */ /* 0x000fc800078e00ff */
[----:B------:R-:W-:Y:S01]  /*0a90*/  IMAD R7, R8, -0x2daee0ad, RZ ;  /* 0xd2511f5308077824 */ /* 0x000fe200078e02ff */
[----:B------:R-:W-:Y:S01]  /*0aa0*/  LOP3.LUT R98, R13, UR32, R14, 0x96, !PT ;  /* 0x000000200d627c12 */ /* 0x000fe2000f8e960e */
[----:B------:R-:W-:Y:S01]  /*0ab0*/  IMAD.WIDE.U32 R4, R9, -0x2daee0ad, RZ ;  /* 0xd2511f5309047825 */ /* 0x000fe200078e00ff */
[----:B------:R-:W-:Y:S02]  /*0ac0*/  PRMT R8, R16, 0x7632, R8 ;  /* 0x0000763210087816 */ /* 0x000fe40000000008 */
[----:B------:R-:W-:Y:S01]  /*0ad0*/  SHF.L.U32 R16, R2, 0x10, RZ ;  /* 0x0000001002107819 */ /* 0x000fe200000006ff */
[----:B------:R-:W-:Y:S01]  /*0ae0*/  IMAD.U32 R23, R6, 0x10000, RZ ;  /* 0x0001000006177824 */ /* 0x000fe200078e00ff */
[----:B------:R-:W-:Y:S01]  /*0af0*/  LOP3.LUT R7, R5, UR33, R7, 0x96, !PT ;  /* 0x0000002105077c12 */ /* 0x000fe2000f8e9607 */
[----:B------:R-:W-:Y:S01]  /*0b00*/  IMAD R11, R11, -0x326172a9, RZ ;  /* 0xcd9e8d570b0b7824 */ /* 0x000fe200078e02ff */
[----:B------:R-:W-:Y:S01]  /*0b10*/  PRMT R6, R17, 0x7632, R6 ;  /* 0x0000763211067816 */ /* 0x000fe20000000006 */
[----:B------:R-:W-:Y:S01]  /*0b20*/  IMAD.HI.U32 R79, R98, -0x2daee0ad, RZ ;  /* 0xd2511f53624f7827 */ /* 0x000fe200078e00ff */
[----:B------:R-:W-:-:S02]  /*0b30*/  SHF.L.U32 R13, R10, 0x10, RZ ;  /* 0x000000100a0d7819 */ /* 0x000fc400000006ff */
[----:B------:R-:W-:Y:S01]  /*0b40*/  SHF.L.U32 R10, R26, 0x10, RZ ;  /* 0x000000101a0a7819 */ /* 0x000fe200000006ff */
[----:B------:R-:W-:Y:S01]  /*0b50*/  IMAD.WIDE.U32 R96, R7, -0x326172a9, RZ ;  /* 0xcd9e8d5707607825 */ /* 0x000fe200078e00ff */
[----:B------:R-:W-:Y:S02]  /*0b60*/  LOP3.LUT R79, R79, UR35, R4, 0x96, !PT ;  /* 0x000000234f4f7c12 */ /* 0x000fe4000f8e9604 */
[----:B------:R-:W-:Y:S01]  /*0b70*/  SHF.L.U32 R7, R28, 0x10, RZ ;  /* 0x000000101c077819 */ /* 0x000fe200000006ff */
[----:B------:R-:W-:Y:S01]  /*0b80*/  IMAD.U32 R21, R17, 0x10000, RZ ;  /* 0x0001000011157824 */ /* 0x000fe200078e00ff */
[----:B------:R-:W-:Y:S01]  /*0b90*/  LOP3.LUT R78, R97, UR34, R11, 0x96, !PT ;  /* 0x00000022614e7c12 */ /* 0x000fe2000f8e960b */
[----:B------:R-:W-:Y:S01]  /*0ba0*/  IMAD.U32 R20, R18, 0x10000, RZ ;  /* 0x0001000012147824 */ /* 0x000fe200078e00ff */
[----:B------:R-:W-:Y:S01]  /*0bb0*/  SHF.L.U32 R4, R30, 0x10, RZ ;  /* 0x000000101e047819 */ /* 0x000fe200000006ff */
[----:B------:R-:W-:Y:S02]  /*0bc0*/  IMAD.U32 R18, R12, 0x10000, RZ ;  /* 0x000100000c127824 */ /* 0x000fe400078e00ff */
[----:B------:R-:W-:-:S02]  /*0bd0*/  IMAD.U32 R17, R3, 0x10000, RZ ;  /* 0x0001000003117824 */ /* 0x000fc400078e00ff */
[----:B------:R-:W-:Y:S02]  /*0be0*/  IMAD.U32 R59, R59, 0x10000, RZ ;  /* 0x000100003b3b7824 */ /* 0x000fe400078e00ff */
[----:B------:R-:W-:Y:S02]  /*0bf0*/  IMAD.U32 R15, R15, 0x10000, RZ ;  /* 0x000100000f0f7824 */ /* 0x000fe400078e00ff */
[----:B------:R-:W-:Y:S02]  /*0c00*/  IMAD.MOV.U32 R14, RZ, RZ, RZ ;  /* 0x000000ffff0e7224 */ /* 0x000fe400078e00ff */
        /* <DEDUP_REMOVED lines=8> */
[----:B------:R-:W-:-:S07]  /*0c90*/  IMAD R98, R98, -0x2daee0ad, RZ ;  /* 0xd2511f5362627824 */ /* 0x000fce00078e02ff */
.L_x_5420:
[----:B------:R-:W-:Y:S01]  /*0ca0*/  IMAD R52, R70, UR36, RZ ;  /* 0x0000002446347c24 */ /* 0x000fe2000f8e02ff */
[----:B------:R-:W-:Y:S01]  /*0cb0*/  ISETP.NE.AND P0, PT, R0, RZ, PT ;  /* 0x000000ff0000720c */ /* 0x000fe20003f05270 */
[----:B------:R-:W-:Y:S03]  /*0cc0*/  BSSY B1, `(.L_x_5154) ;  /* 0x00005a4000017945 */ /* 0x000fe60003800000 */
[----:B------:R-:W-:-:S04]  /*0cd0*/  SHF.R.S32.HI R53, RZ, 0x1f, R52 ;  /* 0x0000001fff357819 */ /* 0x000fc80000011434 */
[----:B------:R-:W-:-:S04]  /*0ce0*/  LEA.HI R53, R53, R52, RZ, 0x3 ;  /* 0x0000003435357211 */ /* 0x000fc800078f18ff */
[----:B------:R-:W-:-:S04]  /*0cf0*/  LEA.HI.SX32 R84, R53, R72, 0x1d ;  /* 0x0000004835547211 */ /* 0x000fc800078feaff */
[----:B------:R-:W-:Y:S01]  /*0d00*/  MOV R88, R84 ;  /* 0x0000005400587202 */ /* 0x000fe20000000f00 */
        /* <DEDUP_REMOVED lines=28> */
.L_x_5157:
[----:B------:R-:W-:-:S07]  /*0ed0*/  IMAD.MOV.U32 R85, RZ, RZ, R96 ;  /* 0x000000ffff557224 */ /* 0x000fce00078e0060 */
.L_x_5158:
[----:B------:R-:W-:Y:S05]  /*0ee0*/  BSYNC B2 ;  /* 0x0000000000027941 */ /* 0x000fea0003800000 */
.L_x_5156:
        /* <DEDUP_REMOVED lines=16> */
.L_x_5162:
[----:B------:R-:W-:Y:S05]  /*0ff0*/  BSYNC B3 ;  /* 0x0000000000037941 */ /* 0x000fea0003800000 */
.L_x_5161:
        /* <DEDUP_REMOVED lines=42> */
.L_x_5160:
[----:B------:R-:W-:Y:S05]  /*12a0*/  BSYNC B2 ;  /* 0x0000000000027941 */ /* 0x000fea0003800000 */
.L_x_5159:
[----:B------:R-:W0:Y:S01]  /*12b0*/  LDC R86, c[0x0][0x298] ;  /* 0x0000a600ff567b82 */ /* 0x000e220000000800 */
[----:B------:R-:W-:Y:S02]  /*12c0*/  ISETP.NE.U32.AND P2, PT, R36, RZ, PT ;  /* 0x000000ff2400720c */ /* 0x000fe40003f45070 */
[----:B------:R-:W-:Y:S01]  /*12d0*/  I2FP.F32.U32 R38, R85 ;  /* 0x0000005500267245 */ /* 0x000fe20000201000 */
[----:B------:R-:W-:Y:S01]  /*12e0*/  IMAD.MOV.U32 R85, RZ, RZ, 0x2f800000 ;  /* 0x2f800000ff557424 */ /* 0x000fe200078e00ff */
        /* <DEDUP_REMOVED lines=15> */
.L_x_5163:
        /* <DEDUP_REMOVED lines=12> */
.L_x_5166:
[----:B------:R-:W-:-:S07]  /*14a0*/  IMAD.MOV.U32 R37, RZ, RZ, R96 ;  /* 0x000000ffff257224 */ /* 0x000fce00078e0060 */
.L_x_5167:
[----:B------:R-:W-:Y:S05]  /*14b0*/  BSYNC B2 ;  /* 0x0000000000027941 */ /* 0x000fea0003800000 */
.L_x_5165:
        /* <DEDUP_REMOVED lines=16> */
.L_x_5171:
[----:B------:R-:W-:Y:S05]  /*15c0*/  BSYNC B3 ;  /* 0x0000000000037941 */ /* 0x000fea0003800000 */
.L_x_5170:
        /* <DEDUP_REMOVED lines=42> */
.L_x_5169:
[----:B------:R-:W-:Y:S05]  /*1870*/  BSYNC B2 ;  /* 0x0000000000027941 */ /* 0x000fea0003800000 */
.L_x_5168:
        /* <DEDUP_REMOVED lines=9> */
.L_x_5164:
        /* <DEDUP_REMOVED lines=12> */
.L_x_5173:
[----:B------:R-:W-:-:S07]  /*19d0*/  MOV R37, R96 ;  /* 0x0000006000257202 */ /* 0x000fce0000000f00 */
.L_x_5174:
[----:B------:R-:W-:Y:S05]  /*19e0*/  BSYNC B2 ;  /* 0x0000000000027941 */ /* 0x000fea0003800000 */
.L_x_5172:
        /* <DEDUP_REMOVED lines=16> */
.L_x_5178:
[----:B------:R-:W-:Y:S05]  /*1af0*/  BSYNC B3 ;  /* 0x0000000000037941 */ /* 0x000fea0003800000 */
.L_x_5177:
        /* <DEDUP_REMOVED lines=42> */
.L_x_5176:
[----:B------:R-:W-:Y:S05]  /*1da0*/  BSYNC B2 ;  /* 0x0000000000027941 */ /* 0x000fea0003800000 */
.L_x_5175:
        /* <DEDUP_REMOVED lines=13> */
.L_x_5179:
        /* <DEDUP_REMOVED lines=12> */
.L_x_5182:
[----:B------:R-:W-:-:S07]  /*1f40*/  IMAD.MOV.U32 R40, RZ, RZ, R96 ;  /* 0x000000ffff287224 */ /* 0x000fce00078e0060 */
.L_x_5183:
[----:B------:R-:W-:Y:S05]  /*1f50*/  BSYNC B2 ;  /* 0x0000000000027941 */ /* 0x000fea0003800000 */
.L_x_5181:
        /* <DEDUP_REMOVED lines=16> */
.L_x_5187:
[----:B------:R-:W-:Y:S05]  /*2060*/  BSYNC B3 ;  /* 0x0000000000037941 */ /* 0x000fea0003800000 */
.L_x_5186:
        /* <DEDUP_REMOVED lines=42> */
.L_x_5185:
[----:B------:R-:W-:Y:S05]  /*2310*/  BSYNC B2 ;  /* 0x0000000000027941 */ /* 0x000fea0003800000 */
.L_x_5184:
        /* <DEDUP_REMOVED lines=10> */
.L_x_5180:
        /* <DEDUP_REMOVED lines=12> */
.L_x_5189:
[----:B------:R-:W-:-:S07]  /*2480*/  MOV R40, R96 ;  /* 0x0000006000287202 */ /* 0x000fce0000000f00 */
.L_x_5190:
[----:B------:R-:W-:Y:S05]  /*2490*/  BSYNC B2 ;  /* 0x0000000000027941 */ /* 0x000fea0003800000 */
.L_x_5188:
        /* <DEDUP_REMOVED lines=16> */
.L_x_5194:
[----:B------:R-:W-:Y:S05]  /*25a0*/  BSYNC B3 ;  /* 0x0000000000037941 */ /* 0x000fea0003800000 */
.L_x_5193:
        /* <DEDUP_REMOVED lines=42> */
.L_x_5192:
[----:B------:R-:W-:Y:S05]  /*2850*/  BSYNC B2 ;  /* 0x0000000000027941 */ /* 0x000fea0003800000 */
.L_x_5191:
        /* <DEDUP_REMOVED lines=14> */
.L_x_5195:
        /* <DEDUP_REMOVED lines=12> */
.L_x_5198:
[----:B------:R-:W-:-:S07]  /*2a00*/  IMAD.MOV.U32 R75, RZ, RZ, R96 ;  /* 0x000000ffff4b7224 */ /* 0x000fce00078e0060 */
.L_x_5199:
[----:B------:R-:W-:Y:S05]  /*2a10*/  BSYNC B2 ;  /* 0x0000000000027941 */ /* 0x000fea0003800000 */
.L_x_5197:
        /* <DEDUP_REMOVED lines=16> */
.L_x_5203:
[----:B------:R-:W-:Y:S05]  /*2b20*/  BSYNC B3 ;  /* 0x0000000000037941 */ /* 0x000fea0003800000 */
.L_x_5202:
        /* <DEDUP_REMOVED lines=42> */
.L_x_5201:
[----:B------:R-:W-:Y:S05]  /*2dd0*/  BSYNC B2 ;  /* 0x0000000000027941 */ /* 0x000fea0003800000 */
.L_x_5200:
        /* <DEDUP_REMOVED lines=9> */
.L_x_5196:
        /* <DEDUP_REMOVED lines=12> */
.L_x_5205:
[----:B------:R-:W-:-:S07]  /*2f30*/  MOV R91, R96 ;  /* 0x00000060005b7202 */ /* 0x000fce0000000f00 */
.L_x_5206:
[----:B------:R-:W-:Y:S05]  /*2f40*/  BSYNC B2 ;  /* 0x0000000000027941 */ /* 0x000fea0003800000 */
.L_x_5204:
        /* <DEDUP_REMOVED lines=16> */
.L_x_5210:
[----:B------:R-:W-:Y:S05]  /*3050*/  BSYNC B3 ;  /* 0x0000000000037941 */ /* 0x000fea0003800000 */
.L_x_5209:
        /* <DEDUP_REMOVED lines=42> */
.L_x_5208:
[----:B------:R-:W-:Y:S05]  /*3300*/  BSYNC B2 ;  /* 0x0000000000027941 */ /* 0x000fea0003800000 */
.L_x_5207:
        /* <DEDUP_REMOVED lines=13> */
.L_x_5211:
        /* <DEDUP_REMOVED lines=12> */
.L_x_5214:
[----:B------:R-:W-:-:S07]  /*34a0*/  IMAD.MOV.U32 R76, RZ, RZ, R96 ;  /* 0x000000ffff4c7224 */ /* 0x000fce00078e0060 */
.L_x_5215:
[----:B------:R-:W-:Y:S05]  /*34b0*/  BSYNC B2 ;  /* 0x0000000000027941 */ /* 0x000fea0003800000 */
.L_x_5213:
        /* <DEDUP_REMOVED lines=16> */
.L_x_5219:
[----:B------:R-:W-:Y:S05]  /*35c0*/  BSYNC B3 ;  /* 0x0000000000037941 */ /* 0x000fea0003800000 */
.L_x_5218:
        /* <DEDUP_REMOVED lines=42> */
.L_x_5217:
[----:B------:R-:W-:Y:S05]  /*3870*/  BSYNC B2 ;  /* 0x0000000000027941 */ /* 0x000fea0003800000 */
.L_x_5216:
        /* <DEDUP_REMOVED lines=10> */
.L_x_5212:
        /* <DEDUP_REMOVED lines=12> */
.L_x_5221:
[----:B------:R-:W-:-:S07]  /*39e0*/  MOV R92, R96 ;  /* 0x00000060005c7202 */ /* 0x000fce0000000f00 */
.L_x_5222:
[----:B------:R-:W-:Y:S05]  /*39f0*/  BSYNC B2 ;  /* 0x0000000000027941 */ /* 0x000fea0003800000 */
.L_x_5220:
        /* <DEDUP_REMOVED lines=16> */
.L_x_5226:
[----:B------:R-:W-:Y:S05]  /*3b00*/  BSYNC B3 ;  /* 0x0000000000037941 */ /* 0x000fea0003800000 */
.L_x_5225:
        /* <DEDUP_REMOVED lines=42> */
.L_x_5224:
[----:B------:R-:W-:Y:S05]  /*3db0*/  BSYNC B2 ;  /* 0x0000000000027941 */ /* 0x000fea0003800000 */
.L_x_5223:
        /* <DEDUP_REMOVED lines=14> */
.L_x_5227:
        /* <DEDUP_REMOVED lines=12> */
.L_x_5230:
[----:B------:R-:W-:-:S07]  /*3f60*/  IMAD.MOV.U32 R41, RZ, RZ, R96 ;  /* 0x000000ffff297224 */ /* 0x000fce00078e0060 */
.L_x_5231:
[----:B------:R-:W-:Y:S05]  /*3f70*/  BSYNC B2 ;  /* 0x0000000000027941 */ /* 0x000fea0003800000 */
.L_x_5229:
        /* <DEDUP_REMOVED lines=16> */
.L_x_5235:
[----:B------:R-:W-:Y:S05]  /*4080*/  BSYNC B3 ;  /* 0x0000000000037941 */ /* 0x000fea0003800000 */
.L_x_5234:
        /* <DEDUP_REMOVED lines=42> */
.L_x_5233:
[----:B------:R-:W-:Y:S05]  /*4330*/  BSYNC B2 ;  /* 0x0000000000027941 */ /* 0x000fea0003800000 */
.L_x_5232:
        /* <DEDUP_REMOVED lines=9> */
.L_x_5228:
        /* <DEDUP_REMOVED lines=12> */
.L_x_5237:
[----:B------:R-:W-:-:S07]  /*4490*/  MOV R41, R96 ;  /* 0x0000006000297202 */ /* 0x000fce0000000f00 */
.L_x_5238:
[----:B------:R-:W-:Y:S05]  /*44a0*/  BSYNC B2 ;  /* 0x0000000000027941 */ /* 0x000fea0003800000 */
.L_x_5236:
        /* <DEDUP_REMOVED lines=16> */
.L_x_5242:
[----:B------:R-:W-:Y:S05]  /*45b0*/  BSYNC B3 ;  /* 0x0000000000037941 */ /* 0x000fea0003800000 */
.L_x_5241:
        /* <DEDUP_REMOVED lines=41> */
[----:B------:R-:W-:-:S07]  /*4850*/  IMAD.MOV.U32 R52, RZ, RZ, RZ ;  /* 0x000000ffff347224 */ /* 0x000fce00078e00ff */
.L_x_5240:
[----:B------:R-:W-:Y:S05]  /*4860*/  BSYNC B2 ;  /* 0x0000000000027941 */ /* 0x000fea0003800000 */
.L_x_5239:
        /* <DEDUP_REMOVED lines=12> */
.L_x_5243:
        /* <DEDUP_REMOVED lines=12> */
.L_x_5246:
[----:B------:R-:W-:-:S07]  /*49f0*/  IMAD.MOV.U32 R42, RZ, RZ, R96 ;  /* 0x000000ffff2a7224 */ /* 0x000fce00078e0060 */
.L_x_5247:
[----:B------:R-:W-:Y:S05]  /*4a00*/  BSYNC B2 ;  /* 0x0000000000027941 */ /* 0x000fea0003800000 */
.L_x_5245:
        /* <DEDUP_REMOVED lines=16> */
.L_x_5251:
[----:B------:R-:W-:Y:S05]  /*4b10*/  BSYNC B3 ;  /* 0x0000000000037941 */ /* 0x000fea0003800000 */
.L_x_5250:
        /* <DEDUP_REMOVED lines=42> */
.L_x_5249:
[----:B------:R-:W-:Y:S05]  /*4dc0*/  BSYNC B2 ;  /* 0x0000000000027941 */ /* 0x000fea0003800000 */
.L_x_5248:
        /* <DEDUP_REMOVED lines=10> */
.L_x_5244:
        /* <DEDUP_REMOVED lines=12> */
.L_x_5253:
[----:B------:R-:W-:-:S07]  /*4f30*/  MOV R42, R96 ;  /* 0x00000060002a7202 */ /* 0x000fce0000000f00 */
.L_x_5254:
[----:B------:R-:W-:Y:S05]  /*4f40*/  BSYNC B2 ;  /* 0x0000000000027941 */ /* 0x000fea0003800000 */
.L_x_5252:
        /* <DEDUP_REMOVED lines=16> */
.L_x_5258:
[----:B------:R-:W-:Y:S05]  /*5050*/  BSYNC B3 ;  /* 0x0000000000037941 */ /* 0x000fea0003800000 */
.L_x_5257:
        /* <DEDUP_REMOVED lines=42> */
.L_x_5256:
[----:B------:R-:W-:Y:S05]  /*5300*/  BSYNC B2 ;  /* 0x0000000000027941 */ /* 0x000fea0003800000 */
.L_x_5255:
        /* <DEDUP_REMOVED lines=13> */
.L_x_5259:
        /* <DEDUP_REMOVED lines=12> */
.L_x_5262:
[----:B------:R-:W-:-:S07]  /*54a0*/  IMAD.MOV.U32 R81, RZ, RZ, R96 ;  /* 0x000000ffff517224 */ /* 0x000fce00078e0060 */
.L_x_5263:
[----:B------:R-:W-:Y:S05]  /*54b0*/  BSYNC B2 ;  /* 0x0000000000027941 */ /* 0x000fea0003800000 */
.L_x_5261:
        /* <DEDUP_REMOVED lines=16> */
.L_x_5267:
[----:B------:R-:W-:Y:S05]  /*55c0*/  BSYNC B3 ;  /* 0x0000000000037941 */ /* 0x000fea0003800000 */
.L_x_5266:
        /* <DEDUP_REMOVED lines=42> */
.L_x_5265:
[----:B------:R-:W-:Y:S05]  /*5870*/  BSYNC B2 ;  /* 0x0000000000027941 */ /* 0x000fea0003800000 */
.L_x_5264:
        /* <DEDUP_REMOVED lines=9> */
.L_x_5260:
        /* <DEDUP_REMOVED lines=12> */
.L_x_5269:
[----:B------:R-:W-:-:S07]  /*59d0*/  MOV R93, R96 ;  /* 0x00000060005d7202 */ /* 0x000fce0000000f00 */
.L_x_5270:
[----:B------:R-:W-:Y:S05]  /*59e0*/  BSYNC B2 ;  /* 0x0000000000027941 */ /* 0x000fea0003800000 */
.L_x_5268:
        /* <DEDUP_REMOVED lines=16> */
.L_x_5274:
[----:B------:R-:W-:Y:S05]  /*5af0*/  BSYNC B3 ;  /* 0x0000000000037941 */ /* 0x000fea0003800000 */
.L_x_5273:
        /* <DEDUP_REMOVED lines=41> */
[----:B------:R-:W-:Y:S01]  /*5d90*/  HFMA2.MMA R52, -RZ, RZ, 0, 0 ;  /* 0x00000000ff347435 */ /* 0x000fe200000001ff */
[----:B------:R-:W-:-:S10]  /*5da0*/  LOP3.LUT R79, R53, UR35, R54, 0x96, !PT ;  /* 0x00000023354f7c12 */ /* 0x000fd4000f8e9636 */
.L_x_5272:
[----:B------:R-:W-:Y:S05]  /*5db0*/  BSYNC B2 ;  /* 0x0000000000027941 */ /* 0x000fea0003800000 */
.L_x_5271:
        /* <DEDUP_REMOVED lines=12> */
.L_x_5275:
        /* <DEDUP_REMOVED lines=12> */
.L_x_5278:
[----:B------:R-:W-:-:S07]  /*5f40*/  IMAD.MOV.U32 R82, RZ, RZ, R96 ;  /* 0x000000ffff527224 */ /* 0x000fce00078e0060 */
.L_x_5279:
[----:B------:R-:W-:Y:S05]  /*5f50*/  BSYNC B2 ;  /* 0x0000000000027941 */ /* 0x000fea0003800000 */
.L_x_5277:
        /* <DEDUP_REMOVED lines=16> */
.L_x_5283:
[----:B------:R-:W-:Y:S05]  /*6060*/  BSYNC B3 ;  /* 0x0000000000037941 */ /* 0x000fea0003800000 */
.L_x_5282:
        /* <DEDUP_REMOVED lines=42> */
.L_x_5281:
[----:B------:R-:W-:Y:S05]  /*6310*/  BSYNC B2 ;  /* 0x0000000000027941 */ /* 0x000fea0003800000 */
.L_x_5280:
        /* <DEDUP_REMOVED lines=10> */
.L_x_5276:
[----:B------:R-:W-:Y:S02]  /*63c0*/  SEL R53, RZ, 0x10000, P4 ;  /* 0x00010000ff357807 */ /* 0x000fe40002000000 */
[----:B------:R-:W-:Y:S02]  /*63d0*/  ISETP.NE.AND P4, PT, R91, RZ, PT ;  /* 0x000000ff5b00720c */ /* 0x000fe40003f85270 */
[----:B------:R-:W-:Y:S02]  /*63e0*/  SEL R54, RZ, 0x1000000, P5 ;  /* 0x01000000ff367807 */ /* 0x000fe40002800000 */
[----:B------:R-:W-:Y:S02]  /*63f0*/  SEL R86, RZ, 0x1, P4 ;  /* 0x00000001ff567807 */ /* 0x000fe40002000000 */
[----:B------:R-:W-:Y:S02]  /*6400*/  ISETP.NE.AND P5, PT, R92, RZ, PT ;  /* 0x000000ff5c00720c */ /* 0x000fe40003fa5270 */
[----:B------:R-:W-:Y:S01]  /*6410*/  SEL R52, RZ, 0x100, P3 ;  /* 0x00000100ff347807 */ /* 0x000fe20001800000 */
[----:B------:R-:W-:Y:S01]  /*6420*/  IMAD.WIDE.U32 R86, R86, 0x1000000, RZ ;  /* 0x0100000056567825 */ /* 0x000fe200078e00ff */
[----:B------:R-:W-:-:S02]  /*6430*/  SEL R85, RZ, 0x1, P5 ;  /* 0x00000001ff557807 */ /* 0x000fc40002800000 */
[----:B------:R-:W-:Y:S02]  /*6440*/  LOP3.LUT R52, R52, R54, R53, 0xfe, !PT ;  /* 0x0000003634347212 */ /* 0x000fe400078efe35 */
[----:B------:R-:W-:Y:S02]  /*6450*/  ISETP.NE.AND P6, PT, R90, RZ, PT ;  /* 0x000000ff5a00720c */ /* 0x000fe40003fc5270 */
[----:B------:R-:W-:Y:S02]  /*6460*/  ISETP.NE.AND P0, PT, R89, RZ, PT ;  /* 0x000000ff5900720c */ /* 0x000fe40003f05270 */
[----:B------:R-:W-:Y:S02]  /*6470*/  LOP3.LUT R85, R87, R52, R85, 0xfe, !PT ;  /* 0x0000003457557212 */ /* 0x000fe400078efe55 */
[----:B------:R-:W-:Y:S02]  /*6480*/  SEL R54, RZ, 0x1, P6 ;  /* 0x00000001ff367807 */ /* 0x000fe40003000000 */
[----:B------:R-:W-:-:S02]  /*6490*/  SEL R52, RZ, 0x1, P0 ;  /* 0x00000001ff347807 */ /* 0x000fc40000000000 */
[----:B------:R-:W-:Y:S01]  /*64a0*/  ISETP.NE.AND P2, PT, R88, RZ, PT ;  /* 0x000000ff5800720c */ /* 0x000fe20003f45270 */
[----:B------:R-:W-:Y:S01]  /*64b0*/  IMAD.WIDE.U32 R54, R54, 0x10000, RZ ;  /* 0x0001000036367825 */ /* 0x000fe200078e00ff */
[C---:B------:R-:W-:Y:S02]  /*64c0*/  SHF.L.U32 R89, R84.reuse, 0x3, RZ ;  /* 0x0000000354597819 */ /* 0x040fe400000006ff */
[----:B------:R-:W-:Y:S01]  /*64d0*/  SHF.L.U64.HI R88, R84, 0x3, RZ ;  /* 0x0000000354587819 */ /* 0x000fe200000102ff */
[----:B------:R-:W-:-:S03]  /*64e0*/  IMAD.WIDE.U32 R52, R52, 0x100, RZ ;  /* 0x0000010034347825 */ /* 0x000fc600078e00ff */
[----:B------:R-:W-:Y:S02]  /*64f0*/  LOP3.LUT R52, R52, R86, R54, 0xfe, !PT ;  /* 0x0000005634347212 */ /* 0x000fe400078efe36 */
[----:B------:R-:W-:Y:S02]  /*6500*/  LOP3.LUT R55, R53, R85, R55, 0xfe, !PT ;  /* 0x0000005535377212 */ /* 0x000fe400078efe37 */
[C---:B------:R-:W-:Y:S02]  /*6510*/  LEA R86, P0, R84.reuse, UR12, 0x5 ;  /* 0x0000000c54567c11 */ /* 0x040fe4000f8028ff */
[----:B------:R-:W-:Y:S02]  /*6520*/  SEL R53, RZ, 0x1, P2 ;  /* 0x00000001ff357807 */ /* 0x000fe40001000000 */
[----:B------:R-:W-:Y:S02]  /*6530*/  LEA.HI.X R87, R84, UR13, RZ, 0x5, P0 ;  /* 0x0000000d54577c11 */ /* 0x000fe400080f2cff */
[----:B------:R-:W-:-:S02]  /*6540*/  LOP3.LUT R54, R52, R53, RZ, 0xfc, !PT ;  /* 0x0000003534367212 */ /* 0x000fc400078efcff */
[----:B------:R-:W-:Y:S01]  /*6550*/  IADD3 R52, P0, R89, UR14, RZ ;  /* 0x0000000e59347c10 */ /* 0x000fe2000ff1e0ff */
[----:B------:R0:W-:Y:S03]  /*6560*/  STG.E.128 desc[UR4][R86.64], R36 ;  /* 0x0000002456007986 */ /* 0x0001e6000c101d04 */
[----:B------:R-:W-:Y:S01]  /*6570*/  IADD3.X R53, R88, UR15, RZ, P0, !PT ;  /* 0x0000000f58357c10 */ /* 0x000fe200087fe4ff */
[----:B------:R0:W-:Y:S04]  /*6580*/  STG.E.128 desc[UR4][R86.64+0x10], R40 ;  /* 0x0000102856007986 */ /* 0x0001e8000c101d04 */
[----:B------:R0:W-:Y:S01]  /*6590*/  STG.E.64 desc[UR4][R52.64], R54 ;  /* 0x0000003634007986 */ /* 0x0001e2000c101b04 */
[----:B------:R-:W-:Y:S05]  /*65a0*/  @!P1 BRA `(.L_x_5284) ;  /* 0x0000000000509947 */ /* 0x000fea0003800000 */
[----:B0-----:R-:W-:Y:S01]  /*65b0*/  IMAD.U32 R52, R81, 0x10000, RZ ;  /* 0x0001000051347824 */ /* 0x001fe200078e00ff */
[----:B------:R-:W-:Y:S02]  /*65c0*/  LOP3.LUT R86, R76, 0xff, RZ, 0xc0, !PT ;  /* 0x000000ff4c567812 */ /* 0x000fe400078ec0ff */
[----:B------:R-:W-:Y:S02]  /*65d0*/  LOP3.LUT R54, R75, 0xff, RZ, 0xc0, !PT ;  /* 0x000000ff4b367812 */ /* 0x000fe400078ec0ff */
[----:B------:R-:W-:Y:S01]  /*65e0*/  LOP3.LUT R53, R52, 0xff0000, RZ, 0xc0, !PT ;  /* 0x00ff000034357812 */ /* 0x000fe200078ec0ff */
[----:B------:R-:W-:Y:S01]  /*65f0*/  IMAD.WIDE.U32 R86, R86, 0x1000000, RZ ;  /* 0x0100000056567825 */ /* 0x000fe200078e00ff */
[----:B------:R-:W-:-:S03]  /*6600*/  LOP3.LUT R52, R82, 0xffff, RZ, 0xc0, !PT ;  /* 0x0000ffff52347812 */ /* 0x000fc600078ec0ff */
[----:B------:R-:W-:Y:S01]  /*6610*/  IMAD.WIDE.U32 R54, R54, 0x10000, RZ ;  /* 0x0001000036367825 */ /* 0x000fe200078e00ff */
[----:B------:R-:W-:Y:S02]  /*6620*/  PRMT R53, R53, 0x4210, R52 ;  /* 0x0000421035357816 */ /* 0x000fe40000000034 */
[----:B------:R-:W-:-:S04]  /*6630*/  PRMT R52, R80, 0x7104, RZ ;  /* 0x0000710450347816 */ /* 0x000fc800000000ff */
[----:B------:R-:W-:-:S04]  /*6640*/  LOP3.LUT R52, R53, 0xff00, R52, 0xf8, !PT ;  /* 0x0000ff0035347812 */ /* 0x000fc800078ef834 */
[----:B------:R-:W-:Y:S02]  /*6650*/  LOP3.LUT R85, R52, 0xff, R77, 0xf8, !PT ;  /* 0x000000ff34557812 */ /* 0x000fe400078ef84d */
[----:B------:R-:W-:Y:S02]  /*6660*/  LOP3.LUT R52, R74, 0xff, RZ, 0xc0, !PT ;  /* 0x000000ff4a347812 */ /* 0x000fe400078ec0ff */
[----:B------:R-:W-:-:S03]  /*6670*/  LOP3.LUT R55, R55, R85, R87, 0xfe, !PT ;  /* 0x0000005537377212 */ /* 0x000fc600078efe57 */
[----:B------:R-:W-:-:S03]  /*6680*/  IMAD.WIDE.U32 R52, R52, 0x100, RZ ;  /* 0x0000010034347825 */ /* 0x000fc600078e00ff */
[----:B------:R-:W-:Y:S02]  /*6690*/  LOP3.LUT R54, R52, R86, R54, 0xfe, !PT ;  /* 0x0000005634367212 */ /* 0x000fe400078efe36 */
[----:B------:R-:W-:Y:S02]  /*66a0*/  IADD3 R52, P0, R89, UR16, RZ ;  /* 0x0000001059347c10 */ /* 0x000fe4000ff1e0ff */
[----:B------:R-:W-:Y:S02]  /*66b0*/  LOP3.LUT R55, R55, R53, RZ, 0xfc, !PT ;  /* 0x0000003537377212 */ /* 0x000fe400078efcff */
[----:B------:R-:W-:Y:S02]  /*66c0*/  IADD3.X R53, R88, UR17, RZ, P0, !PT ;  /* 0x0000001158357c10 */ /* 0x000fe400087fe4ff */
[----:B------:R-:W-:-:S05]  /*66d0*/  LOP3.LUT R54, R54, 0xff, R73, 0xf8, !PT ;  /* 0x000000ff36367812 */ /* 0x000fca00078ef849 */
[----:B------:R1:W-:Y:S02]  /*66e0*/  STG.E.64 desc[UR4][R52.64], R54 ;  /* 0x0000003634007986 */ /* 0x0003e4000c101b04 */
.L_x_5284:
[----:B------:R-:W-:-:S07]  /*66f0*/  VIADD R88, R84, 0x20 ;  /* 0x0000002054587836 */ /* 0x000fce0000000000 */
.L_x_5155:
[----:B------:R-:W-:Y:S05]  /*6700*/  BSYNC B1 ;  /* 0x0000000000017941 */ /* 0x000fea0003800000 */
.L_x_5154:
        /* <DEDUP_REMOVED lines=30> */
.L_x_5288:
[----:B------:R-:W-:-:S07]  /*68f0*/  IMAD.MOV.U32 R85, RZ, RZ, R96 ;  /* 0x000000ffff557224 */ /* 0x000fce00078e0060 */
.L_x_5289:
[----:B------:R-:W-:Y:S05]  /*6900*/  BSYNC B2 ;  /* 0x0000000000027941 */ /* 0x000fea0003800000 */
.L_x_5287:
        /* <DEDUP_REMOVED lines=16> */
.L_x_5293:
[----:B------:R-:W-:Y:S05]  /*6a10*/  BSYNC B3 ;  /* 0x0000000000037941 */ /* 0x000fea0003800000 */
.L_x_5292:
        /* <DEDUP_REMOVED lines=42> */
.L_x_5291:
[----:B------:R-:W-:Y:S05]  /*6cc0*/  BSYNC B2 ;  /* 0x0000000000027941 */ /* 0x000fea0003800000 */
.L_x_5290:
[----:B------:R-:W0:Y:S01]  /*6cd0*/  LDC R86, c[0x0][0x298] ;  /* 0x0000a600ff567b82 */ /* 0x000e220000000800 */
[----:B------:R-:W-:Y:S01]  /*6ce0*/  ISETP.NE.U32.AND P2, PT, R44, RZ, PT ;  /* 0x000000ff2c00720c */ /* 0x000fe20003f45070 */
[C---:B-----5:R-:W-:Y:S01]  /*6cf0*/  IMAD.U32 R47, R48.reuse, 0x10000, RZ ;  /* 0x00010000302f7824 */ /* 0x060fe200078e00ff */
[----:B------:R-:W-:Y:S01]  /*6d00*/  I2FP.F32.U32 R46, R85 ;  /* 0x00000055002e7245 */ /* 0x000fe20000201000 */
[----:B------:R-:W-:Y:S01]  /*6d10*/  IMAD.MOV.U32 R85, RZ, RZ, 0x2f800000 ;  /* 0x2f800000ff557424 */ /* 0x000fe200078e00ff */
        /* <DEDUP_REMOVED lines=14> */
.L_x_5294:
        /* <DEDUP_REMOVED lines=12> */
.L_x_5297:
[----:B------:R-:W-:-:S07]  /*6ec0*/  MOV R45, R96 ;  /* 0x00000060002d7202 */ /* 0x000fce0000000f00 */
.L_x_5298:
[----:B------:R-:W-:Y:S05]  /*6ed0*/  BSYNC B2 ;  /* 0x0000000000027941 */ /* 0x000fea0003800000 */
.L_x_5296:
        /* <DEDUP_REMOVED lines=16> */
.L_x_5302:
[----:B------:R-:W-:Y:S05]  /*6fe0*/  BSYNC B3 ;  /* 0x0000000000037941 */ /* 0x000fea0003800000 */
.L_x_5301:
        /* <DEDUP_REMOVED lines=42> */
.L_x_5300:
[----:B------:R-:W-:Y:S05]  /*7290*/  BSYNC B2 ;  /* 0x0000000000027941 */ /* 0x000fea0003800000 */
.L_x_5299:
        /* <DEDUP_REMOVED lines=9> */
.L_x_5295:
        /* <DEDUP_REMOVED lines=12> */
.L_x_5304:
[----:B------:R-:W-:-:S07]  /*73f0*/  IMAD.MOV.U32 R45, RZ, RZ, R96 ;  /* 0x000000ffff2d7224 */ /* 0x000fce00078e0060 */
.L_x_5305:
[----:B------:R-:W-:Y:S05]  /*7400*/  BSYNC B2 ;  /* 0x0000000000027941 */ /* 0x000fea0003800000 */
.L_x_5303:
        /* <DEDUP_REMOVED lines=16> */
.L_x_5309:
[----:B------:R-:W-:Y:S05]  /*7510*/  BSYNC B3 ;  /* 0x0000000000037941 */ /* 0x000fea0003800000 */
.L_x_5308:
        /* <DEDUP_REMOVED lines=42> */
.L_x_5307:
[----:B------:R-:W-:Y:S05]  /*77c0*/  BSYNC B2 ;  /* 0x0000000000027941 */ /* 0x000fea0003800000 */
.L_x_5306:
        /* <DEDUP_REMOVED lines=13> */
.L_x_5310:
        /* <DEDUP_REMOVED lines=12> */
.L_x_5313:
[----:B------:R-:W-:-:S07]  /*7960*/  MOV R48, R96 ;  /* 0x0000006000307202 */ /* 0x000fce0000000f00 */
.L_x_5314:
[----:B------:R-:W-:Y:S05]  /*7970*/  BSYNC B2 ;  /* 0x0000000000027941 */ /* 0x000fea0003800000 */
.L_x_5312:
        /* <DEDUP_REMOVED lines=16> */
.L_x_5318:
[----:B------:R-:W-:Y:S05]  /*7a80*/  BSYNC B3 ;  /* 0x0000000000037941 */ /* 0x000fea0003800000 */
.L_x_5317:
        /* <DEDUP_REMOVED lines=42> */
.L_x_5316:
[----:B------:R-:W-:Y:S05]  /*7d30*/  BSYNC B2 ;  /* 0x0000000000027941 */ /* 0x000fea0003800000 */
.L_x_5315:
        /* <DEDUP_REMOVED lines=10> */
.L_x_5311:
        /* <DEDUP_REMOVED lines=12> */
.L_x_5320:
[----:B------:R-:W-:-:S07]  /*7ea0*/  IMAD.MOV.U32 R48, RZ, RZ, R96 ;  /* 0x000000ffff307224 */ /* 0x000fce00078e0060 */
.L_x_5321:
[----:B------:R-:W-:Y:S05]  /*7eb0*/  BSYNC B2 ;  /* 0x0000000000027941 */ /* 0x000fea0003800000 */
.L_x_5319:
        /* <DEDUP_REMOVED lines=16> */
.L_x_5325:
[----:B------:R-:W-:Y:S05]  /*7fc0*/  BSYNC B3 ;  /* 0x0000000000037941 */ /* 0x000fea0003800000 */
.L_x_5324:
        /* <DEDUP_REMOVED lines=42> */
.L_x_5323:
[----:B------:R-:W-:Y:S05]  /*8270*/  BSYNC B2 ;  /* 0x0000000000027941 */ /* 0x000fea0003800000 */
.L_x_5322:
        /* <DEDUP_REMOVED lines=14> */
.L_x_5326:
        /* <DEDUP_REMOVED lines=12> */
.L_x_5329:
[----:B------:R-:W-:-:S07]  /*8420*/  MOV R75, R96 ;  /* 0x00000060004b7202 */ /* 0x000fce0000000f00 */
.L_x_5330:
[----:B------:R-:W-:Y:S05]  /*8430*/  BSYNC B2 ;  /* 0x0000000000027941 */ /* 0x000fea0003800000 */
.L_x_5328:
        /* <DEDUP_REMOVED lines=16> */
.L_x_5334:
[----:B------:R-:W-:Y:S05]  /*8540*/  BSYNC B3 ;  /* 0x0000000000037941 */ /* 0x000fea0003800000 */
.L_x_5333:
        /* <DEDUP_REMOVED lines=42> */
.L_x_5332:
[----:B------:R-:W-:Y:S05]  /*87f0*/  BSYNC B2 ;  /* 0x0000000000027941 */ /* 0x000fea0003800000 */
.L_x_5331:
        /* <DEDUP_REMOVED lines=9> */
.L_x_5327:
        /* <DEDUP_REMOVED lines=12> */
.L_x_5336:
[----:B------:R-:W-:-:S07]  /*8950*/  IMAD.MOV.U32 R91, RZ, RZ, R96 ;  /* 0x000000ffff5b7224 */ /* 0x000fce00078e0060 */
.L_x_5337:
[----:B------:R-:W-:Y:S05]  /*8960*/  BSYNC B2 ;  /* 0x0000000000027941 */ /* 0x000fea0003800000 */
.L_x_5335:
        /* <DEDUP_REMOVED lines=16> */
.L_x_5341:
[----:B------:R-:W-:Y:S05]  /*8a70*/  BSYNC B3 ;  /* 0x0000000000037941 */ /* 0x000fea0003800000 */
.L_x_5340:
        /* <DEDUP_REMOVED lines=42> */
.L_x_5339:
[----:B------:R-:W-:Y:S05]  /*8d20*/  BSYNC B2 ;  /* 0x0000000000027941 */ /* 0x000fea0003800000 */
.L_x_5338:
        /* <DEDUP_REMOVED lines=13> */
.L_x_5342:
        /* <DEDUP_REMOVED lines=12> */
.L_x_5345:
[----:B------:R-:W-:-:S07]  /*8ec0*/  MOV R76, R96 ;  /* 0x00000060004c7202 */ /* 0x000fce0000000f00 */
.L_x_5346:
[----:B------:R-:W-:Y:S05]  /*8ed0*/  BSYNC B2 ;  /* 0x0000000000027941 */ /* 0x000fea0003800000 */
.L_x_5344:
        /* <DEDUP_REMOVED lines=16> */
.L_x_5350:
[----:B------:R-:W-:Y:S05]  /*8fe0*/  BSYNC B3 ;  /* 0x0000000000037941 */ /* 0x000fea0003800000 */
.L_x_5349:
        /* <DEDUP_REMOVED lines=42> */
.L_x_5348:
[----:B------:R-:W-:Y:S05]  /*9290*/  BSYNC B2 ;  /* 0x0000000000027941 */ /* 0x000fea0003800000 */
.L_x_5347:
        /* <DEDUP_REMOVED lines=10> */
.L_x_5343:
        /* <DEDUP_REMOVED lines=12> */
.L_x_5352:
[----:B------:R-:W-:-:S07]  /*9400*/  IMAD.MOV.U32 R93, RZ, RZ, R96 ;  /* 0x000000ffff5d7224 */ /* 0x000fce00078e0060 */
.L_x_5353:
[----:B------:R-:W-:Y:S05]  /*9410*/  BSYNC B2 ;  /* 0x0000000000027941 */ /* 0x000fea0003800000 */
.L_x_5351:
        /* <DEDUP_REMOVED lines=16> */
.L_x_5357:
[----:B------:R-:W-:Y:S05]  /*9520*/  BSYNC B3 ;  /* 0x0000000000037941 */ /* 0x000fea0003800000 */
.L_x_5356:
        /* <DEDUP_REMOVED lines=42> */
.L_x_5355:
[----:B------:R-:W-:Y:S05]  /*97d0*/  BSYNC B2 ;  /* 0x0000000000027941 */ /* 0x000fea0003800000 */
.L_x_5354:
        /* <DEDUP_REMOVED lines=14> */
.L_x_5358:
        /* <DEDUP_REMOVED lines=12> */
.L_x_5361:
[----:B------:R-:W-:-:S07]  /*9980*/  MOV R49, R96 ;  /* 0x0000006000317202 */ /* 0x000fce0000000f00 */
.L_x_5362:
[----:B------:R-:W-:Y:S05]  /*9990*/  BSYNC B2 ;  /* 0x0000000000027941 */ /* 0x000fea0003800000 */
.L_x_5360:
        /* <DEDUP_REMOVED lines=16> */
.L_x_5366:
[----:B------:R-:W-:Y:S05]  /*9aa0*/  BSYNC B3 ;  /* 0x0000000000037941 */ /* 0x000fea0003800000 */
.L_x_5365:
        /* <DEDUP_REMOVED lines=43> */
.L_x_5364:
[----:B------:R-:W-:Y:S05]  /*9d60*/  BSYNC B2 ;  /* 0x0000000000027941 */ /* 0x000fea0003800000 */
.L_x_5363:
        /* <DEDUP_REMOVED lines=9> */
.L_x_5359:
        /* <DEDUP_REMOVED lines=12> */
.L_x_5368:
[----:B------:R-:W-:-:S07]  /*9ec0*/  MOV R49, R96 ;  /* 0x0000006000317202 */ /* 0x000fce0000000f00 */
.L_x_5369:
[----:B------:R-:W-:Y:S05]  /*9ed0*/  BSYNC B2 ;  /* 0x0000000000027941 */ /* 0x000fea0003800000 */
.L_x_5367:
        /* <DEDUP_REMOVED lines=16> */
.L_x_5373:
[----:B------:R-:W-:Y:S05]  /*9fe0*/  BSYNC B3 ;  /* 0x0000000000037941 */ /* 0x000fea0003800000 */
.L_x_5372:
        /* <DEDUP_REMOVED lines=43> */
.L_x_5371:
[----:B------:R-:W-:Y:S05]  /*a2a0*/  BSYNC B2 ;  /* 0x0000000000027941 */ /* 0x000fea0003800000 */
.L_x_5370:
        /* <DEDUP_REMOVED lines=12> */
.L_x_5374:
        /* <DEDUP_REMOVED lines=12> */
.L_x_5377:
[----:B------:R-:W-:-:S07]  /*a430*/  IMAD.MOV.U32 R50, RZ, RZ, R96 ;  /* 0x000000ffff327224 */ /* 0x000fce00078e0060 */
.L_x_5378:
[----:B------:R-:W-:Y:S05]  /*a440*/  BSYNC B2 ;  /* 0x0000000000027941 */ /* 0x000fea0003800000 */
.L_x_5376:
        /* <DEDUP_REMOVED lines=16> */
.L_x_5382:
[----:B------:R-:W-:Y:S05]  /*a550*/  BSYNC B3 ;  /* 0x0000000000037941 */ /* 0x000fea0003800000 */
.L_x_5381:
        /* <DEDUP_REMOVED lines=42> */
.L_x_5380:
[----:B------:R-:W-:Y:S05]  /*a800*/  BSYNC B2 ;  /* 0x0000000000027941 */ /* 0x000fea0003800000 */
.L_x_5379:
        /* <DEDUP_REMOVED lines=10> */
.L_x_5375:
        /* <DEDUP_REMOVED lines=12> */
.L_x_5384:
[----:B------:R-:W-:-:S07]  /*a970*/  IMAD.MOV.U32 R50, RZ, RZ, R96 ;  /* 0x000000ffff327224 */ /* 0x000fce00078e0060 */
.L_x_5385:
[----:B------:R-:W-:Y:S05]  /*a980*/  BSYNC B2 ;  /* 0x0000000000027941 */ /* 0x000fea0003800000 */
.L_x_5383:
        /* <DEDUP_REMOVED lines=16> */
.L_x_5389:
[----:B------:R-:W-:Y:S05]  /*aa90*/  BSYNC B3 ;  /* 0x0000000000037941 */ /* 0x000fea0003800000 */
.L_x_5388:
        /* <DEDUP_REMOVED lines=39> */
[----:B------:R-:W-:-:S03]  /*ad10*/  IMAD.WIDE.U32 R52, R52, -0x2daee0ad, RZ ;  /* 0xd2511f5334347825 */ /* 0x000fc600078e00ff */
[----:B------:R-:W-:Y:S01]  /*ad20*/  MOV R98, R52 ;  /* 0x0000003400627202 */ /* 0x000fe20000000f00 */
[----:B------:R-:W-:Y:S01]  /*ad30*/  IMAD.MOV.U32 R52, RZ, RZ, RZ ;  /* 0x000000ffff347224 */ /* 0x000fe200078e00ff */
[----:B------:R-:W-:-:S07]  /*ad40*/  LOP3.LUT R79, R53, UR35, R54, 0x96, !PT ;  /* 0x00000023354f7c12 */ /* 0x000fce000f8e9636 */
.L_x_5387:
[----:B------:R-:W-:Y:S05]  /*ad50*/  BSYNC B2 ;  /* 0x0000000000027941 */ /* 0x000fea0003800000 */
.L_x_5386:
        /* <DEDUP_REMOVED lines=13> */
.L_x_5390:
        /* <DEDUP_REMOVED lines=12> */
.L_x_5393:
[----:B------:R-:W-:-:S07]  /*aef0*/  IMAD.MOV.U32 R81, RZ, RZ, R96 ;  /* 0x000000ffff517224 */ /* 0x000fce00078e0060 */
.L_x_5394:
[----:B------:R-:W-:Y:S05]  /*af00*/  BSYNC B2 ;  /* 0x0000000000027941 */ /* 0x000fea0003800000 */
.L_x_5392:
        /* <DEDUP_REMOVED lines=16> */
.L_x_5398:
[----:B------:R-:W-:Y:S05]  /*b010*/  BSYNC B3 ;  /* 0x0000000000037941 */ /* 0x000fea0003800000 */
.L_x_5397:
        /* <DEDUP_REMOVED lines=43> */
.L_x_5396:
[----:B------:R-:W-:Y:S05]  /*b2d0*/  BSYNC B2 ;  /* 0x0000000000027941 */ /* 0x000fea0003800000 */
.L_x_5395:
        /* <DEDUP_REMOVED lines=9> */
.L_x_5391:
        /* <DEDUP_REMOVED lines=12> */
.L_x_5400:
[----:B------:R-:W-:-:S07]  /*b430*/  MOV R94, R96 ;  /* 0x00000060005e7202 */ /* 0x000fce0000000f00 */
.L_x_5401:
[----:B------:R-:W-:Y:S05]  /*b440*/  BSYNC B2 ;  /* 0x0000000000027941 */ /* 0x000fea0003800000 */
.L_x_5399:
        /* <DEDUP_REMOVED lines=16> */
.L_x_5405:
[----:B------:R-:W-:Y:S05]  /*b550*/  BSYNC B3 ;  /* 0x0000000000037941 */ /* 0x000fea0003800000 */
.L_x_5404:
        /* <DEDUP_REMOVED lines=44> */
.L_x_5403:
[----:B------:R-:W-:Y:S05]  /*b820*/  BSYNC B2 ;  /* 0x0000000000027941 */ /* 0x000fea0003800000 */
.L_x_5402:
        /* <DEDUP_REMOVED lines=12> */
.L_x_5406:
        /* <DEDUP_REMOVED lines=12> */
.L_x_5409:
[----:B------:R-:W-:-:S07]  /*b9b0*/  MOV R82, R96 ;  /* 0x0000006000527202 */ /* 0x000fce0000000f00 */
.L_x_5410:
[----:B------:R-:W-:Y:S05]  /*b9c0*/  BSYNC B2 ;  /* 0x0000000000027941 */ /* 0x000fea0003800000 */
.L_x_5408:
        /* <DEDUP_REMOVED lines=16> */
.L_x_5414:
[----:B------:R-:W-:Y:S05]  /*bad0*/  BSYNC B3 ;  /* 0x0000000000037941 */ /* 0x000fea0003800000 */
.L_x_5413:
        /* <DEDUP_REMOVED lines=42> */
.L_x_5412:
[----:B------:R-:W-:Y:S05]  /*bd80*/  BSYNC B2 ;  /* 0x0000000000027941 */ /* 0x000fea0003800000 */
.L_x_5411:
        /* <DEDUP_REMOVED lines=10> */
.L_x_5407:
        /* <DEDUP_REMOVED lines=15> */
[----:B------:R-:W-:-:S04]  /*bf20*/  IMAD.WIDE.U32 R54, R54, 0x10000, RZ ;  /* 0x0001000036367825 */ /* 0x000fc800078e00ff */
[----:B------:R-:W-:-:S05]  /*bf30*/  IMAD.WIDE.U32 R52, R52, 0x100, RZ ;  /* 0x0000010034347825 */ /* 0x000fca00078e00ff */
[----:B------:R-:W-:Y:S02]  /*bf40*/  LOP3.LUT R53, R53, R85, R55, 0xfe, !PT ;  /* 0x0000005535357212 */ /* 0x000fe400078efe37 */
[----:B------:R-:W-:Y:S02]  /*bf50*/  LOP3.LUT R86, R52, R86, R54, 0xfe, !PT ;  /* 0x0000005634567212 */ /* 0x000fe400078efe36 */
[----:B------:R-:W-:Y:S02]  /*bf60*/  SEL R85, RZ, 0x1, P2 ;  /* 0x00000001ff557807 */ /* 0x000fe40001000000 */
[----:B------:R-:W-:Y:S02]  /*bf70*/  LEA R54, P0, R88, UR12, 0x5 ;  /* 0x0000000c58367c11 */ /* 0x000fe4000f8028ff */
[----:B------:R-:W-:Y:S02]  /*bf80*/  LOP3.LUT R52, R86, R85, RZ, 0xfc, !PT ;  /* 0x0000005556347212 */ /* 0x000fe400078efcff */
[----:B------:R-:W-:-:S02]  /*bf90*/  SHF.L.U32 R85, R88, 0x3, RZ ;  /* 0x0000000358557819 */ /* 0x000fc400000006ff */
[----:B------:R-:W-:Y:S02]  /*bfa0*/  LEA.HI.X R55, R88, UR13, RZ, 0x5, P0 ;  /* 0x0000000d58377c11 */ /* 0x000fe400080f2cff */
[----:B------:R-:W-:Y:S02]  /*bfb0*/  SHF.R.U32.HI R88, RZ, 0x1d, R88 ;  /* 0x0000001dff587819 */ /* 0x000fe40000011658 */
[----:B------:R-:W-:Y:S01]  /*bfc0*/  IADD3 R86, P0, R85, UR14, RZ ;  /* 0x0000000e55567c10 */ /* 0x000fe2000ff1e0ff */
[----:B------:R2:W-:Y:S03]  /*bfd0*/  STG.E.128 desc[UR4][R54.64], R44 ;  /* 0x0000002c36007986 */ /* 0x0005e6000c101d04 */
[----:B------:R-:W-:Y:S01]  /*bfe0*/  IADD3.X R87, R88, UR15, RZ, P0, !PT ;  /* 0x0000000f58577c10 */ /* 0x000fe200087fe4ff */
[----:B------:R2:W-:Y:S04]  /*bff0*/  STG.E.128 desc[UR4][R54.64+0x10], R48 ;  /* 0x0000103036007986 */ /* 0x0005e8000c101d04 */
[----:B------:R2:W-:Y:S01]  /*c000*/  STG.E.64 desc[UR4][R86.64], R52 ;  /* 0x0000003456007986 */ /* 0x0005e2000c101b04 */
[----:B------:R-:W-:Y:S05]  /*c010*/  @!P1 BRA `(.L_x_5286) ;  /* 0x0000000000509947 */ /* 0x000fea0003800000 */
[----:B--2---:R-:W-:Y:S01]  /*c020*/  IMAD.U32 R52, R81, 0x10000, RZ ;  /* 0x0001000051347824 */ /* 0x004fe200078e00ff */
        /* <DEDUP_REMOVED lines=19> */
.L_x_5286:
[----:B------:R-:W-:Y:S05]  /*c160*/  BSYNC B1 ;  /* 0x0000000000017941 */ /* 0x000fea0003800000 */
.L_x_5285:
        /* <DEDUP_REMOVED lines=76> */
.L_x_5432:
        /* <DEDUP_REMOVED lines=30> */
[--C-:B------:R-:W-:Y:S01]  /*c810*/  FADD.FTZ R88, R42, -R104.reuse ;  /* 0x800000682a587221 */ /* 0x100fe20000010000 */
[----:B------:R-:W-:Y:S01]  /*c820*/  F2FP.BF16.F32.PACK_AB R52, R53, R52 ;  /* 0x000000343534723e */ /* 0x000fe200000010ff */
[--C-:B------:R-:W-:Y:S01]  /*c830*/  FADD.FTZ R90, R43, -R104.reuse ;  /* 0x800000682b5a7221 */ /* 0x100fe20000010000 */
[----:B------:R-:W-:Y:S01]  /*c840*/  F2FP.BF16.F32.PACK_AB R53, R55, R86 ;  /* 0x000000563735723e */ /* 0x000fe200000010ff */
        /* <DEDUP_REMOVED lines=8> */
[----:B------:R-:W-:-:S02]  /*c8d0*/  FFMA.FTZ R55, R16, R86, R11 ;  /* 0x0000005610377223 */ /* 0x000fc4000001000b */
[----:B------:R-:W0:Y:S03]  /*c8e0*/  LDC.64 R86, c[0x0][0x2b8] ;  /* 0x0000ae00ff567b82 */ /* 0x000e260000000a00 */
[----:B------:R-:W-:Y:S02]  /*c8f0*/  F2FP.BF16.F32.PACK_AB R54, R55, R54 ;  /* 0x000000363736723e */ /* 0x000fe400000010ff */
[----:B------:R-:W-:Y:S01]  /*c900*/  F2FP.BF16.F32.PACK_AB R55, R85, R88 ;  /* 0x000000585537723e */ /* 0x000fe200000010ff */
[C---:B0-----:R-:W-:Y:S01]  /*c910*/  IMAD.WIDE.U32 R86, R84.reuse, 0x10, R86 ;  /* 0x0000001054567825 */ /* 0x041fe200078e0056 */
[----:B------:R-:W-:-:S04]  /*c920*/  IADD3 R84, R84, 0x20, RZ ;  /* 0x0000002054547810 */ /* 0x000fc80007ffe0ff */
[----:B------:R1:W-:Y:S03]  /*c930*/  STG.E.128 desc[UR4][R86.64], R52 ;  /* 0x0000003456007986 */ /* 0x0003e6000c101d04 */
.L_x_5417:
[----:B------:R-:W-:Y:S05]  /*c940*/  BSYNC B1 ;  /* 0x0000000000017941 */ /* 0x000fea0003800000 */
.L_x_5416:
[----:B------:R-:W-:Y:S01]  /*c950*/  ISETP.NE.AND P0, PT, R83, RZ, PT ;  /* 0x000000ff5300720c */ /* 0x000fe20003f05270 */
[----:B------:R-:W-:-:S12]  /*c960*/  BSSY B1, `(.L_x_5418) ;  /* 0x0000021000017945 */ /* 0x000fd80003800000 */
[----:B------:R-:W-:Y:S05]  /*c970*/  @!P0 BRA `(.L_x_5419) ;  /* 0x00000000007c8947 */ /* 0x000fea0003800000 */
[--C-:B------:R-:W-:Y:S01]  /*c980*/  FADD.FTZ R92, R48, -R104.reuse ;  /* 0x80000068305c7221 */ /* 0x100fe20000010000 */
[--C-:B------:R-:W-:Y:S01]  /*c990*/  FADD.FTZ R100, R49, -R104.reuse ;  /* 0x8000006831647221 */ /* 0x100fe20000010000 */
[--C-:B01----:R-:W-:Y:S01]  /*c9a0*/  FADD.FTZ R54, R45, -R104.reuse ;  /* 0x800000682d367221 */ /* 0x103fe20000010000 */
        /* <DEDUP_REMOVED lines=8> */
[--C-:B------:R-:W-:Y:S01]  /*ca30*/  FADD.FTZ R88, R47, -R104.reuse ;  /* 0x800000682f587221 */ /* 0x100fe20000010000 */
[--C-:B------:R-:W-:Y:S01]  /*ca40*/  FADD.FTZ R102, R50, -R104.reuse ;  /* 0x8000006832667221 */ /* 0x100fe20000010000 */
[----:B------:R-:W-:Y:S01]  /*ca50*/  FADD.FTZ R104, R51, -R104 ;  /* 0x8000006833687221 */ /* 0x000fe20000010000 */
[----:B------:R-:W-:Y:S01]  /*ca60*/  F2FP.BF16.F32.PACK_AB R54, R87, R54 ;  /* 0x000000365736723e */ /* 0x000fe200000010ff */
[C---:B------:R-:W-:Y:S01]  /*ca70*/  FMUL.FTZ R52, R89.reuse, R52 ;  /* 0x0000003459347220 */ /* 0x040fe20000410000 */
[----:B------:R-:W0:Y:S01]  /*ca80*/  LDC.64 R86, c[0x0][0x2b8] ;  /* 0x0000ae00ff567b82 */ /* 0x000e220000000a00 */
        /* <DEDUP_REMOVED lines=14> */
.L_x_5419:
[----:B------:R-:W-:Y:S05]  /*cb70*/  BSYNC B1 ;  /* 0x0000000000017941 */ /* 0x000fea0003800000 */
.L_x_5418:
[----:B012---:R-:W0:Y:S02]  /*cb80*/  LDC.64 R52, c[0x0][0x210] ;  /* 0x00008400ff347b82 */ /* 0x007e240000000a00 */
[----:B0-----:R-:W-:-:S05]  /*cb90*/  IMAD R70, R52, 0x4, R70 ;  /* 0x0000000434467824 */ /* 0x001fca00078e0246 */
[----:B------:R-:W-:-:S13]  /*cba0*/  ISETP.GE.AND P0, PT, R70, R53, PT ;  /* 0x000000354600720c */ /* 0x000fda0003f06270 */
[----:B------:R-:W-:Y:S05]  /*cbb0*/  @!P0 BRA `(.L_x_5420) ;  /* 0xffffff4000388947 */ /* 0x000fea000383ffff */
[----:B------:R-:W-:Y:S05]  /*cbc0*/  BSYNC B0 ;  /* 0x0000000000007941 */ /* 0x000fea0003800000 */
.L_x_5153:
[----:B------:R-:W-:Y:S05]  /*cbd0*/  EXIT ;  /* 0x000000000000794d */ /* 0x000fea0003800000 */
.L_x_5415:
        /* <DEDUP_REMOVED lines=8> */
.L_x_5422:
[----:B------:R-:W-:Y:S05]  /*cc60*/  BSYNC B1 ;  /* 0x0000000000017941 */ /* 0x000fea0003800000 */
.L_x_5421:
        /* <DEDUP_REMOVED lines=9> */
.L_x_5423:
[----:B------:R-:W-:Y:S02]  /*cd00*/  IMAD.MOV.U32 R92, RZ, RZ, 0x4 ;  /* 0x00000004ff5c7424 */ /* 0x000fe400078e00ff */
[----:B------:R-:W-:-:S04]  /*cd10*/  IMAD.MOV.U32 R53, RZ, RZ, R89 ;  /* 0x000000ffff357224 */ /* 0x000fc800078e0059 */
[----:B------:R-:W-:-:S05]  /*cd20*/  FADD.FTZ R86, R54, R53 ;  /* 0x0000003536567221 */ /* 0x000fca0000010000 */
[----:B------:R-:W-:-:S07]  /*cd30*/  MOV R91, R86 ;  /* 0x00000056005b7202 */ /* 0x000fce0000000f00 */
[----:B------:R-:W-:Y:S05]  /*cd40*/  WARPSYNC.COLLECTIVE R90, `(.L_x_5424) ;  /* 0x000000005a087348 */ /* 0x000fea0003c00000 */
[----:B------:R0:W1:Y:S02]  /*cd50*/  SHFL.BFLY P2, R89, R91, R92, R93 ;  /* 0x0c00005c5b597389 */ /* 0x000064000004005d */
[----:B01----:R-:W-:Y:S01]  /*cd60*/  ENDCOLLECTIVE ;  /* 0x000000000000791b */ /* 0x003fe20003800000 */
.L_x_5424:
        /* <DEDUP_REMOVED lines=8> */
.L_x_5425:
[----:B------:R-:W-:Y:S02]  /*cdf0*/  IMAD.MOV.U32 R92, RZ, RZ, 0x10 ;  /* 0x00000010ff5c7424 */ /* 0x000fe400078e00ff */
[----:B------:R-:W-:-:S04]  /*ce00*/  IMAD.MOV.U32 R52, RZ, RZ, R89 ;  /* 0x000000ffff347224 */ /* 0x000fc800078e0059 */
[----:B------:R-:W-:-:S05]  /*ce10*/  FADD.FTZ R88, R87, R52 ;  /* 0x0000003457587221 */ /* 0x000fca0000010000 */
[----:B------:R-:W-:-:S07]  /*ce20*/  MOV R91, R88 ;  /* 0x00000058005b7202 */ /* 0x000fce0000000f00 */
[----:B------:R-:W-:Y:S05]  /*ce30*/  WARPSYNC.COLLECTIVE R90, `(.L_x_5426) ;  /* 0x000000005a087348 */ /* 0x000fea0003c00000 */
[----:B------:R0:W1:Y:S02]  /*ce40*/  SHFL.BFLY P2, R89, R91, R92, R93 ;  /* 0x0c00005c5b597389 */ /* 0x000064000004005d */
[----:B01----:R-:W-:Y:S01]  /*ce50*/  ENDCOLLECTIVE ;  /* 0x000000000000791b */ /* 0x003fe20003800000 */
.L_x_5426:
        /* <DEDUP_REMOVED lines=41> */
.L_x_5427:
[----:B------:R-:W-:Y:S02]  /*d0f0*/  IMAD.MOV.U32 R92, RZ, RZ, 0x2 ;  /* 0x00000002ff5c7424 */ /* 0x000fe400078e00ff */
[----:B------:R-:W-:-:S04]  /*d100*/  IMAD.MOV.U32 R55, RZ, RZ, R89 ;  /* 0x000000ffff377224 */ /* 0x000fc800078e0059 */
[----:B------:R-:W-:-:S05]  /*d110*/  FADD.FTZ R55, R52, R55 ;  /* 0x0000003734377221 */ /* 0x000fca0000010000 */
[----:B------:R-:W-:-:S07]  /*d120*/  MOV R91, R55 ;  /* 0x00000037005b7202 */ /* 0x000fce0000000f00 */
[----:B------:R-:W-:Y:S05]  /*d130*/  WARPSYNC.COLLECTIVE R90, `(.L_x_5428) ;  /* 0x000000005a087348 */ /* 0x000fea0003c00000 */
[----:B------:R0:W1:Y:S02]  /*d140*/  SHFL.BFLY P2, R89, R91, R92, R93 ;  /* 0x0c00005c5b597389 */ /* 0x000064000004005d */
[----:B01----:R-:W-:Y:S01]  /*d150*/  ENDCOLLECTIVE ;  /* 0x000000000000791b */ /* 0x003fe20003800000 */
.L_x_5428:
[----:B------:R-:W-:Y:S01]  /*d160*/  HFMA2.MMA R92, -RZ, RZ, 0, 2.384185791015625e-07 ;  /* 0x00000004ff5c7435 */ /* 0x000fe200000001ff */
[----:B------:R-:W-:-:S05]  /*d170*/  MOV R54, R89 ;  /* 0x0000005900367202 */ /* 0x000fca0000000f00 */
[----:B------:R-:W-:-:S04]  /*d180*/  FADD.FTZ R54, R55, R54 ;  /* 0x0000003637367221 */ /* 0x000fc80000010000 */
[----:B------:R-:W-:-:S07]  /*d190*/  IMAD.MOV.U32 R91, RZ, RZ, R54 ;  /* 0x000000ffff5b7224 */ /* 0x000fce00078e0036 */
[----:B------:R-:W-:Y:S05]  /*d1a0*/  WARPSYNC.COLLECTIVE R90, `(.L_x_5429) ;  /* 0x000000005a087348 */ /* 0x000fea0003c00000 */
[----:B------:R0:W1:Y:S02]  /*d1b0*/  SHFL.BFLY P2, R89, R91, R92, R93 ;  /* 0x0c00005c5b597389 */ /* 0x000064000004005d */
[----:B01----:R-:W-:Y:S01]  /*d1c0*/  ENDCOLLECTIVE ;  /* 0x000000000000791b */ /* 0x003fe20003800000 */
.L_x_5429:
[----:B------:R-:W-:Y:S02]  /*d1d0*/  IMAD.MOV.U32 R92, RZ, RZ, 0x8 ;  /* 0x00000008ff5c7424 */ /* 0x000fe400078e00ff */
[----:B------:R-:W-:-:S04]  /*d1e0*/  IMAD.MOV.U32 R87, RZ, RZ, R89 ;  /* 0x000000ffff577224 */ /* 0x000fc800078e0059 */
[----:B------:R-:W-:-:S05]  /*d1f0*/  FADD.FTZ R87, R54, R87 ;  /* 0x0000005736577221 */ /* 0x000fca0000010000 */
[----:B------:R-:W-:-:S07]  /*d200*/  MOV R91, R87 ;  /* 0x00000057005b7202 */ /* 0x000fce0000000f00 */
[----:B------:R-:W-:Y:S05]  /*d210*/  WARPSYNC.COLLECTIVE R90, `(.L_x_5430) ;  /* 0x000000005a087348 */ /* 0x000fea0003c00000 */
[----:B------:R0:W1:Y:S02]  /*d220*/  SHFL.BFLY P2, R89, R91, R92, R93 ;  /* 0x0c00005c5b597389 */ /* 0x000064000004005d */
[----:B01----:R-:W-:Y:S01]  /*d230*/  ENDCOLLECTIVE ;  /* 0x000000000000791b */ /* 0x003fe20003800000 */
.L_x_5430:
[----:B------:R-:W-:Y:S01]  /*d240*/  HFMA2.MMA R92, -RZ, RZ, 0, 9.5367431640625e-07 ;  /* 0x00000010ff5c7435 */ /* 0x000fe200000001ff */
[----:B------:R-:W-:-:S05]  /*d250*/  MOV R86, R89 ;  /* 0x0000005900567202 */ /* 0x000fca0000000f00 */
[----:B------:R-:W-:-:S04]  /*d260*/  FADD.FTZ R86, R87, R86 ;  /* 0x0000005657567221 */ /* 0x000fc80000010000 */
[----:B------:R-:W-:-:S07]  /*d270*/  IMAD.MOV.U32 R91, RZ, RZ, R86 ;  /* 0x000000ffff5b7224 */ /* 0x000fce00078e0056 */
[----:B------:R-:W-:Y:S05]  /*d280*/  WARPSYNC.COLLECTIVE R90, `(.L_x_5431) ;  /* 0x000000005a087348 */ /* 0x000fea0003c00000 */
[----:B------:R0:W1:Y:S02]  /*d290*/  SHFL.BFLY P2, R89, R91, R92, R93 ;  /* 0x0c00005c5b597389 */ /* 0x000064000004005d */
[----:B01----:R-:W-:Y:S01]  /*d2a0*/  ENDCOLLECTIVE ;  /* 0x000000000000791b */ /* 0x003fe20003800000 */
.L_x_5431:
[----:B------:R-:W-:Y:S05]  /*d2b0*/  BRA `(.L_x_5432) ;  /* 0xfffffff000dc7947 */ /* 0x000fea000383ffff */
.L_x_5433:
        /* <DEDUP_REMOVED lines=12> */
.L_x_14220:


//--------------------- .text._ZN10layer_norm31ln_parallel_residual_fwd_kernelINS_13Kernel_traitsI13__nv_bfloat16S2_fS2_fjLj512ELj1ELj4ELj1ELj16ENS_18Kernel_traits_baseILj512ES2_S2_fS2_fjLj128EEEEELb1ELb1ELb1EEEvNS_9FwdParamsE --------------------------
	.section	.text._ZN10layer_norm31ln_parallel_residual_fwd_kernelINS_13Kernel_traitsI13__nv_bfloat16S2_fS2_fjLj512ELj1ELj4ELj1ELj16ENS_18Kernel_traits_baseILj512ES2_S2_fS2_fjLj128EEEEELb1ELb1ELb1EEEvNS_9FwdParamsE,"ax",@progbits
	.align	128
        .global         _ZN10layer_norm31ln_parallel_residual_fwd_kernelINS_13Kernel_traitsI13__nv_bfloat16S2_fS2_fjLj512ELj1ELj4ELj1ELj16ENS_18Kernel_traits_baseILj512ES2_S2_fS2_fjLj128EEEEELb1ELb1ELb1EEEvNS_9FwdParamsE
        .type           _ZN10layer_norm31ln_parallel_residual_fwd_kernelINS_13Kernel_traitsI13__nv_bfloat16S2_fS2_fjLj512ELj1ELj4ELj1ELj16ENS_18Kernel_traits_baseILj512ES2_S2_fS2_fjLj128EEEEELb1ELb1ELb1EEEvNS_9FwdParamsE,@function
        .size           _ZN10layer_norm31ln_parallel_residual_fwd_kernelINS_13Kernel_traitsI13__nv_bfloat16S2_fS2_fjLj512ELj1ELj4ELj1ELj16ENS_18Kernel_traits_baseILj512ES2_S2_fS2_fjLj128EEEEELb1ELb1ELb1EEEvNS_9FwdParamsE,(.L_x_14221 - _ZN10layer_norm31ln_parallel_residual_fwd_kernelINS_13Kernel_traitsI13__nv_bfloat16S2_fS2_fjLj512ELj1ELj4ELj1ELj16ENS_18Kernel_traits_baseILj512ES2_S2_fS2_fjLj128EEEEELb1ELb1ELb1EEEvNS_9FwdParamsE)
        .other          _ZN10layer_norm31ln_parallel_residual_fwd_kernelINS_13Kernel_traitsI13__nv_bfloat16S2_fS2_fjLj512ELj1ELj4ELj1ELj16ENS_18Kernel_traits_baseILj512ES2_S2_fS2_fjLj128EEEEELb1ELb1ELb1EEEvNS_9FwdParamsE,@"STO_CUDA_ENTRY STV_DEFAULT"
_ZN10layer_norm31ln_parallel_residual_fwd_kernelINS_13Kernel_traitsI13__nv_bfloat16S2_fS2_fjLj512ELj1ELj4ELj1ELj16ENS_18Kernel_traits_baseILj512ES2_S2_fS2_fjLj128EEEEELb1ELb1ELb1EEEvNS_9FwdParamsE:
.text._ZN10layer_norm31ln_parallel_residual_fwd_kernelINS_13Kernel_traitsI13__nv_bfloat16S2_fS2_fjLj512ELj1ELj4ELj1ELj16ENS_18Kernel_traits_baseILj512ES2_S2_fS2_fjLj128EEEEELb1ELb1ELb1EEEvNS_9FwdParamsE:
        /* <DEDUP_REMOVED lines=45> */
[----:B------:R-:W-:Y:S01]  /*02d0*/  @!P0 CS2R R10, SRZ ;  /* 0x00000000000a8805 */ /* 0x000fe2000001ff00 */
[----:B------:R-:W-:Y:S01]  /*02e0*/  UIADD3 UR20, UR7, 0x32370b8f, URZ ;  /* 0x32370b8f07147890 */ /* 0x000fe2000fffe03f */
[C---:B------:R-:W-:Y:S01]  /*02f0*/  PRMT R68, R66.reuse, 0x7632, R68 ;  /* 0x0000763242447816 */ /* 0x040fe20000000044 */
[----:B------:R-:W-:Y:S01]  /*0300*/  UIADD3 UR19, UR6, -0x255992d5, URZ ;  /* 0xdaa66d2b06137890 */ /* 0x000fe2000fffe03f */
[----:B------:R-:W-:Y:S01]  /*0310*/  IMAD.U32 R69, R66, 0x10000, RZ ;  /* 0x0001000042457824 */ /* 0x000fe200078e00ff */
[----:B------:R-:W-:Y:S01]  /*0320*/  UIADD3 UR21, UR6, 0x78dde6e4, URZ ;  /* 0x78dde6e406157890 */ /* 0x000fe2000fffe03f */
[----:B------:R-:W-:Y:S01]  /*0330*/  PRMT R72, R64, 0x7632, R72 ;  /* 0x0000763240487816 */ /* 0x000fe20000000048 */
[----:B------:R-:W-:Y:S01]  /*0340*/  UIADD3 UR22, UR7, -0x126145ec, URZ ;  /* 0xed9eba1407167890 */ /* 0x000fe2000fffe03f */
[----:B------:R-:W-:Y:S01]  /*0350*/  PRMT R70, R65, 0x7632, R70 ;  /* 0x0000763241467816 */ /* 0x000fe20000000046 */
[----:B------:R-:W-:Y:S01]  /*0360*/  UIADD3 UR24, UR7, -0x56f99767, URZ ;  /* 0xa906689907187890 */ /* 0x000fe2000fffe03f */
[----:B------:R-:W-:Y:S01]  /*0370*/  PRMT R66, R67, 0x7632, R66 ;  /* 0x0000763243427816 */ /* 0x000fe20000000042 */
[----:B------:R-:W-:Y:S01]  /*0380*/  UIADD3 UR23, UR6, 0x1715609d, URZ ;  /* 0x1715609d06177890 */ /* 0x000fe2000fffe03f */
[----:B0-----:R-:W-:Y:S01]  /*0390*/  @P1 IADD3 R20, P2, R4, R3, RZ ;  /* 0x0000000304141210 */ /* 0x001fe20007f5e0ff */
[----:B------:R-:W-:Y:S01]  /*03a0*/  UIADD3 UR25, UR6, -0x4ab325aa, URZ ;  /* 0xb54cda5606197890 */ /* 0x000fe2000fffe03f */
[----:B------:R-:W-:Y:S01]  /*03b0*/  PRMT R25, R10, 0x7632, R25 ;  /* 0x000076320a197816 */ /* 0x000fe20000000019 */
[----:B------:R-:W-:Y:S01]  /*03c0*/  UIADD3 UR26, UR7, 0x646e171e, URZ ;  /* 0x646e171e071a7890 */ /* 0x000fe2000fffe03f */
[----:B------:R-:W-:Y:S01]  /*03d0*/  BSSY B0, `(.L_x_5434) ;  /* 0x0000c46000007945 */ /* 0x000fe20003800000 */
[----:B------:R-:W-:Y:S01]  /*03e0*/  @P1 IMAD.X R21, RZ, RZ, R5, P2 ;  /* 0x000000ffff151224 */ /* 0x000fe200010e0605 */
[----:B------:R-:W-:Y:S01]  /*03f0*/  UIADD3 UR28, UR7, 0x1fd5c5a3, URZ ;  /* 0x1fd5c5a3071c7890 */ /* 0x000fe2000fffe03f */
[----:B------:R-:W-:Y:S01]  /*0400*/  IMAD.U32 R73, R64, 0x10000, RZ ;  /* 0x0001000040497824 */ /* 0x000fe200078e00ff */
[----:B------:R-:W-:Y:S01]  /*0410*/  UIADD3 UR27, UR6, 0x5384540f, URZ ;  /* 0x5384540f061b7890 */ /* 0x000fe2000fffe03f */
[----:B------:R-:W-:Y:S01]  /*0420*/  SHF.L.U32 R71, R65, 0x10, RZ ;  /* 0x0000001041477819 */ /* 0x000fe200000006ff */
[----:B------:R-:W-:Y:S01]  /*0430*/  UIADD3 UR29, UR6, -0xe443238, URZ ;  /* 0xf1bbcdc8061d7890 */ /* 0x000fe2000fffe03f */
[--C-:B------:R-:W-:Y:S01]  /*0440*/  SHF.R.U32.HI R3, RZ, 0x2, R21.reuse ;  /* 0x00000002ff037819 */ /* 0x100fe20000011615 */
[----:B------:R-:W-:Y:S01]  /*0450*/  UIADD3 UR30, UR7, -0x24c28bd8, URZ ;  /* 0xdb3d7428071e7890 */ /* 0x000fe2000fffe03f */
[----:B------:R-:W-:Y:S01]  /*0460*/  SHF.R.U64 R4, R20, 0x2, R21 ;  /* 0x0000000214047819 */ /* 0x000fe20000001215 */
[----:B------:R-:W-:Y:S01]  /*0470*/  UIADD3 UR32, UR7, -0x695add53, URZ ;  /* 0x96a522ad07207890 */ /* 0x000fe2000fffe03f */
[----:B------:R-:W-:Y:S01]  /*0480*/  LOP3.LUT R22, R22, UR6, R3, 0x96, !PT ;  /* 0x0000000616167c12 */ /* 0x000fe2000f8e9603 */
[----:B------:R-:W-:Y:S01]  /*0490*/  UIADD3 UR31, UR6, -0x700cb87f, URZ ;  /* 0x8ff34781061f7890 */ /* 0x000fe2000fffe03f */
[----:B------:R-:W-:Y:S01]  /*04a0*/  IMAD.U32 R67, R67, 0x10000, RZ ;  /* 0x0001000043437824 */ /* 0x000fe200078e00ff */
[----:B------:R-:W-:Y:S01]  /*04b0*/  ULDC.64 UR8, c[0x0][0x228] ;  /* 0x00008a0000087ab9 */ /* 0x000fe20000000a00 */
[C---:B------:R-:W-:Y:S01]  /*04c0*/  IMAD.HI.U32 R5, R4.reuse, -0x2daee0ad, RZ ;  /* 0xd2511f5304057827 */ /* 0x040fe200078e00ff */
[----:B------:R-:W-:Y:S01]  /*04d0*/  ISETP.NE.U32.AND P0, PT, RZ, UR8, PT ;  /* 0x00000008ff007c0c */ /* 0x000fe2000bf05070 */
[----:B------:R-:W-:Y:S01]  /*04e0*/  ULDC.U8 UR8, c[0x0][0x2a0] ;  /* 0x0000a80000087ab9 */ /* 0x000fe20000000000 */
[----:B------:R-:W-:Y:S01]  /*04f0*/  LOP3.LUT R93, R93, 0x1f, RZ, 0xc0, !PT ;  /* 0x0000001f5d5d7812 */ /* 0x000fe200078ec0ff */
[----:B-1----:R-:W-:Y:S01]  /*0500*/  IMAD R6, R4, -0x2daee0ad, RZ ;  /* 0xd2511f5304067824 */ /* 0x002fe200078e02ff */
[----:B------:R-:W-:Y:S01]  /*0510*/  LOP3.LUT R5, R5, UR7, RZ, 0x3c, !PT ;  /* 0x0000000705057c12 */ /* 0x000fe2000f8e3cff */
[----:B------:R-:W-:Y:S01]  /*0520*/  IMAD.HI.U32 R7, R22, -0x2daee0ad, RZ ;  /* 0xd2511f5316077827 */ /* 0x000fe200078e00ff */
[----:B------:R-:W-:Y:S01]  /*0530*/  SHF.L.U32 R68, R68, 0x10, RZ ;  /* 0x0000001044447819 */ /* 0x000fe200000006ff */
[----:B------:R-:W-:Y:S01]  /*0540*/  ULDC UR12, c[0x0][0x2d8] ;  /* 0x0000b600000c7ab9 */ /* 0x000fe20000000800 */
[----:B------:R-:W-:Y:S01]  /*0550*/  ISETP.NE.AND.EX P0, PT, RZ, UR9, PT, P0 ;  /* 0x00000009ff007c0c */ /* 0x000fe2000bf05300 */
[----:B------:R-:W-:Y:S01]  /*0560*/  IMAD R22, R22, -0x2daee0ad, RZ ;  /* 0xd2511f5316167824 */ /* 0x000fe200078e02ff */
[----:B------:R-:W-:Y:S01]  /*0570*/  LOP3.LUT R21, R7, UR16, R6, 0x96, !PT ;  /* 0x0000001007157c12 */ /* 0x000fe2000f8e9606 */
[----:B------:R-:W-:Y:S01]  /*0580*/  IMAD R6, R2, -0x326172a9, RZ ;  /* 0xcd9e8d5702067824 */ /* 0x000fe200078e02ff */
[----:B------:R-:W-:Y:S01]  /*0590*/  ULDC UR9, c[0x0][0x218] ;  /* 0x0000860000097ab9 */ /* 0x000fe20000000800 */
[----:B------:R-:W-:Y:S01]  /*05a0*/  IMAD.HI.U32 R7, R5, -0x326172a9, RZ ;  /* 0xcd9e8d5705077827 */ /* 0x000fe200078e00ff */
[----:B------:R-:W-:Y:S01]  /*05b0*/  ULDC.64 UR34, c[0x0][0x228] ;  /* 0x00008a0000227ab9 */ /* 0x000fe20000000a00 */
[----:B------:R-:W-:-:S02]  /*05c0*/  UISETP.NE.AND UP0, UPT, UR8, URZ, UPT ;  /* 0x0000003f0800728c */ /* 0x000fc4000bf05270 */
[----:B------:R-:W-:Y:S01]  /*05d0*/  IMAD R5, R5, -0x326172a9, RZ ;  /* 0xcd9e8d5705057824 */ /* 0x000fe200078e02ff */
[----:B------:R-:W-:Y:S01]  /*05e0*/  LOP3.LUT R6, R7, UR13, R6, 0x96, !PT ;  /* 0x0000000d07067c12 */ /* 0x000fe2000f8e9606 */
[----:B------:R-:W-:Y:S01]  /*05f0*/  IMAD.HI.U32 R24, R21, -0x326172a9, RZ ;  /* 0xcd9e8d5715187827 */ /* 0x000fe200078e00ff */
[----:B------:R-:W-:Y:S01]  /*0600*/  ULDC.64 UR10, c[0x0][0x230] ;  /* 0x00008c00000a7ab9 */ /* 0x000fe20000000a00 */
[----:B------:R-:W-:Y:S02]  /*0610*/  ULDC.64 UR14, c[0x0][0x2b8] ;  /* 0x0000ae00000e7ab9 */ /* 0x000fe40000000a00 */
[----:B------:R-:W-:Y:S01]  /*0620*/  IMAD.HI.U32 R7, R6, -0x2daee0ad, RZ ;  /* 0xd2511f5306077827 */ /* 0x000fe200078e00ff */
[----:B------:R-:W-:Y:S02]  /*0630*/  LOP3.LUT R5, R24, UR17, R5, 0x96, !PT ;  /* 0x0000001118057c12 */ /* 0x000fe4000f8e9605 */
[----:B------:R-:W-:Y:S01]  /*0640*/  PRMT R24, R9, 0x7632, R24 ;  /* 0x0000763209187816 */ /* 0x000fe20000000018 */
        /* <DEDUP_REMOVED lines=31> */
[--C-:B------:R-:W-:Y:S01]  /*0840*/  LOP3.LUT R6, R6, UR27, R21.reuse, 0x96, !PT ;  /* 0x0000001b06067c12 */ /* 0x100fe2000f8e9615 */
[----:B------:R-:W-:Y:S01]  /*0850*/  IMAD.HI.U32 R22, R23, -0x326172a9, RZ ;  /* 0xcd9e8d5717167827 */ /* 0x000fe200078e00ff */
[----:B------:R-:W-:-:S03]  /*0860*/  PRMT R21, R8, 0x7632, R21 ;  /* 0x0000763208157816 */ /* 0x000fc60000000015 */
[----:B------:R-:W-:Y:S01]  /*0870*/  IMAD.WIDE.U32 R60, R6, -0x2daee0ad, RZ ;  /* 0xd2511f53063c7825 */ /* 0x000fe200078e00ff */
[----:B------:R-:W-:-:S03]  /*0880*/  LOP3.LUT R22, R22, UR29, R7, 0x96, !PT ;  /* 0x0000001d16167c12 */ /* 0x000fc6000f8e9607 */
[----:B------:R-:W-:Y:S01]  /*0890*/  IMAD R7, R5, -0x2daee0ad, RZ ;  /* 0xd2511f5305077824 */ /* 0x000fe200078e02ff */
[----:B------:R-:W-:Y:S01]  /*08a0*/  SHF.L.U32 R5, R8, 0x10, RZ ;  /* 0x0000001008057819 */ /* 0x000fe200000006ff */
[----:B------:R-:W-:Y:S01]  /*08b0*/  IMAD.U32 R6, R9, 0x10000, RZ ;  /* 0x0001000009067824 */ /* 0x000fe200078e00ff */
[----:B------:R-:W-:Y:S01]  /*08c0*/  SHF.L.U32 R8, R11, 0x10, RZ ;  /* 0x000000100b087819 */ /* 0x000fe200000006ff */
[----:B------:R-:W-:Y:S01]  /*08d0*/  IMAD.HI.U32 R9, R22, -0x2daee0ad, RZ ;  /* 0xd2511f5316097827 */ /* 0x000fe200078e00ff */
[----:B------:R-:W-:-:S03]  /*08e0*/  LOP3.LUT R7, R61, UR30, R7, 0x96, !PT ;  /* 0x0000001e3d077c12 */ /* 0x000fc6000f8e9607 */
[----:B------:R-:W-:Y:S01]  /*08f0*/  IMAD R27, R23, -0x326172a9, RZ ;  /* 0xcd9e8d57171b7824 */ /* 0x000fe200078e02ff */
[----:B------:R-:W-:Y:S01]  /*0900*/  PRMT R23, R11, 0x7632, R23 ;  /* 0x000076320b177816 */ /* 0x000fe20000000017 */
[----:B------:R-:W-:Y:S01]  /*0910*/  IMAD.WIDE.U32 R58, R7, -0x326172a9, RZ ;  /* 0xcd9e8d57073a7825 */ /* 0x000fe200078e00ff */
[----:B------:R-:W-:Y:S01]  /*0920*/  LOP3.LUT R60, R9, UR32, R60, 0x96, !PT ;  /* 0x00000020093c7c12 */ /* 0x000fe2000f8e963c */
[----:B------:R-:W-:Y:S01]  /*0930*/  HFMA2.MMA R9, -RZ, RZ, 0, 0 ;  /* 0x00000000ff097435 */ /* 0x000fe200000001ff */
[----:B------:R-:W-:Y:S01]  /*0940*/  SHF.L.U32 R11, R24, 0x10, RZ ;  /* 0x00000010180b7819 */ /* 0x000fe200000006ff */
[----:B------:R-:W-:Y:S01]  /*0950*/  IMAD.U32 R7, R10, 0x10000, RZ ;  /* 0x000100000a077824 */ /* 0x000fe200078e00ff */
[----:B------:R-:W-:Y:S01]  /*0960*/  LOP3.LUT R62, R59, UR31, R27, 0x96, !PT ;  /* 0x0000001f3b3e7c12 */ /* 0x000fe2000f8e961b */
[----:B------:R-:W-:Y:S01]  /*0970*/  IMAD.U32 R72, R72, 0x10000, RZ ;  /* 0x0001000048487824 */ /* 0x000fe200078e00ff */
[----:B------:R-:W-:Y:S01]  /*0980*/  LOP3.LUT R59, R20, 0x3, RZ, 0xc0, !PT ;  /* 0x00000003143b7812 */ /* 0x000fe200078ec0ff */
[----:B------:R-:W-:-:S02]  /*0990*/  IMAD.U32 R70, R70, 0x10000, RZ ;  /* 0x0001000046467824 */ /* 0x000fc400078e00ff */
[----:B------:R-:W-:Y:S02]  /*09a0*/  IMAD.U32 R66, R66, 0x10000, RZ ;  /* 0x0001000042427824 */ /* 0x000fe400078e00ff */
[----:B------:R-:W-:Y:S02]  /*09b0*/  IMAD.U32 R10, R21, 0x10000, RZ ;  /* 0x00010000150a7824 */ /* 0x000fe400078e00ff */
[----:B------:R-:W-:Y:S01]  /*09c0*/  IMAD R64, R22, -0x2daee0ad, RZ ;  /* 0xd2511f5316407824 */ /* 0x000fe200078e02ff */
[C---:B--2---:R-:W-:Y:S01]  /*09d0*/  PRMT R89, R17.reuse, 0x7632, R89 ;  /* 0x0000763211597816 */ /* 0x044fe20000000059 */
[----:B------:R-:W-:Y:S01]  /*09e0*/  IMAD.U32 R92, R16, 0x10000, RZ ;  /* 0x00010000105c7824 */ /* 0x000fe200078e00ff */
[----:B------:R-:W-:Y:S01]  /*09f0*/  PRMT R87, R18, 0x7632, R87 ;  /* 0x0000763212577816 */ /* 0x000fe20000000057 */
[----:B------:R-:W-:Y:S01]  /*0a00*/  IMAD.U32 R90, R17, 0x10000, RZ ;  /* 0x00010000115a7824 */ /* 0x000fe200078e00ff */
[C---:B---3--:R-:W-:Y:S01]  /*0a10*/  PRMT R83, R12.reuse, 0x7632, R83 ;  /* 0x000076320c537816 */ /* 0x048fe20000000053 */
[----:B------:R-:W-:Y:S01]  /*0a20*/  IMAD.U32 R84, R12, 0x10000, RZ ;  /* 0x000100000c547824 */ /* 0x000fe200078e00ff */
[----:B------:R-:W-:Y:S01]  /*0a30*/  PRMT R81, R13, 0x7632, R81 ;  /* 0x000076320d517816 */ /* 0x000fe20000000051 */
        /* <DEDUP_REMOVED lines=18> */
[----:B------:R-:W-:-:S07]  /*0b60*/  IMAD.U32 R74, R74, 0x10000, RZ ;  /* 0x000100004a4a7824 */ /* 0x000fce00078e00ff */
.L_x_5694:
[----:B------:R-:W-:Y:S01]  /*0b70*/  ISETP.NE.U32.AND P1, PT, RZ, UR10, PT ;  /* 0x0000000aff007c0c */ /* 0x000fe2000bf25070 */
[----:B01----:R-:W0:Y:S01]  /*0b80*/  @P0 LDC.64 R16, c[0x0][0x228] ;  /* 0x00008a00ff100b82 */ /* 0x003e220000000a00 */
        /* <DEDUP_REMOVED lines=26> */
.L_x_5436:
[----:B------:R-:W-:-:S07]  /*0d30*/  MOV R20, R58 ;  /* 0x0000003a00147202 */ /* 0x000fce0000000f00 */
.L_x_5437:
[----:B------:R-:W-:Y:S05]  /*0d40*/  BSYNC B1 ;  /* 0x0000000000017941 */ /* 0x000fea0003800000 */
.L_x_5435:
        /* <DEDUP_REMOVED lines=16> */
.L_x_5441:
[----:B------:R-:W-:Y:S05]  /*0e50*/  BSYNC B2 ;  /* 0x0000000000027941 */ /* 0x000fea0003800000 */
.L_x_5440:
        /* <DEDUP_REMOVED lines=42> */
.L_x_5439:
[----:B------:R-:W-:Y:S05]  /*1100*/  BSYNC B1 ;  /* 0x0000000000017941 */ /* 0x000fea0003800000 */
.L_x_5438:
        /* <DEDUP_REMOVED lines=19> */
.L_x_5442:
        /* <DEDUP_REMOVED lines=12> */
.L_x_5445:
[----:B------:R-:W-:-:S07]  /*1300*/  IMAD.MOV.U32 R14, RZ, RZ, R58 ;  /* 0x000000ffff0e7224 */ /* 0x000fce00078e003a */
.L_x_5446:
[----:B------:R-:W-:Y:S05]  /*1310*/  BSYNC B1 ;  /* 0x0000000000017941 */ /* 0x000fea0003800000 */
.L_x_5444:
        /* <DEDUP_REMOVED lines=16> */
.L_x_5450:
[----:B------:R-:W-:Y:S05]  /*1420*/  BSYNC B2 ;  /* 0x0000000000027941 */ /* 0x000fea0003800000 */
.L_x_5449:
        /* <DEDUP_REMOVED lines=42> */
.L_x_5448:
[----:B------:R-:W-:Y:S05]  /*16d0*/  BSYNC B1 ;  /* 0x0000000000017941 */ /* 0x000fea0003800000 */
.L_x_5447:
        /* <DEDUP_REMOVED lines=9> */
.L_x_5443:
        /* <DEDUP_REMOVED lines=12> */
.L_x_5452:
[----:B------:R-:W-:-:S07]  /*1830*/  IMAD.MOV.U32 R42, RZ, RZ, R58 ;  /* 0x000000ffff2a7224 */ /* 0x000fce00078e003a */
.L_x_5453:
[----:B------:R-:W-:Y:S05]  /*1840*/  BSYNC B1 ;  /* 0x0000000000017941 */ /* 0x000fea0003800000 */
.L_x_5451:
        /* <DEDUP_REMOVED lines=16> */
.L_x_5457:
[----:B------:R-:W-:Y:S05]  /*1950*/  BSYNC B2 ;  /* 0x0000000000027941 */ /* 0x000fea0003800000 */
.L_x_5456:
        /* <DEDUP_REMOVED lines=42> */
.L_x_5455:
[----:B------:R-:W-:Y:S05]  /*1c00*/  BSYNC B1 ;  /* 0x0000000000017941 */ /* 0x000fea0003800000 */
.L_x_5454:
        /* <DEDUP_REMOVED lines=13> */
.L_x_5458:
        /* <DEDUP_REMOVED lines=12> */
.L_x_5461:
[----:B------:R-:W-:-:S07]  /*1da0*/  IMAD.MOV.U32 R15, RZ, RZ, R58 ;  /* 0x000000ffff0f7224 */ /* 0x000fce00078e003a */
.L_x_5462:
[----:B------:R-:W-:Y:S05]  /*1db0*/  BSYNC B1 ;  /* 0x0000000000017941 */ /* 0x000fea0003800000 */
.L_x_5460:
        /* <DEDUP_REMOVED lines=16> */
.L_x_5466:
[----:B------:R-:W-:Y:S05]  /*1ec0*/  BSYNC B2 ;  /* 0x0000000000027941 */ /* 0x000fea0003800000 */
.L_x_5465:
        /* <DEDUP_REMOVED lines=42> */
.L_x_5464:
[----:B------:R-:W-:Y:S05]  /*2170*/  BSYNC B1 ;  /* 0x0000000000017941 */ /* 0x000fea0003800000 */
.L_x_5463:
[----:B------:R-:W-:Y:S02]  /*2180*/  I2FP.F32.U32 R22, R15 ;  /* 0x0000000f00167245 */ /* 0x000fe40000201000 */
[----:B------:R-:W-:-:S05]  /*2190*/  PRMT R15, R36, 0x7632, R15 ;  /* 0x00007632240f7816 */ /* 0x000fca000000000f */
        /* <DEDUP_REMOVED lines=8> */
.L_x_5459:
        /* <DEDUP_REMOVED lines=12> */
.L_x_5468:
[----:B------:R-:W-:-:S07]  /*22e0*/  IMAD.MOV.U32 R41, RZ, RZ, R58 ;  /* 0x000000ffff297224 */ /* 0x000fce00078e003a */
.L_x_5469:
[----:B------:R-:W-:Y:S05]  /*22f0*/  BSYNC B1 ;  /* 0x0000000000017941 */ /* 0x000fea0003800000 */
.L_x_5467:
        /* <DEDUP_REMOVED lines=16> */
.L_x_5473:
[----:B------:R-:W-:Y:S05]  /*2400*/  BSYNC B2 ;  /* 0x0000000000027941 */ /* 0x000fea0003800000 */
.L_x_5472:
        /* <DEDUP_REMOVED lines=42> */
.L_x_5471:
[----:B------:R-:W-:Y:S05]  /*26b0*/  BSYNC B1 ;  /* 0x0000000000017941 */ /* 0x000fea0003800000 */
.L_x_5470:
        /* <DEDUP_REMOVED lines=14> */
.L_x_5474:
        /* <DEDUP_REMOVED lines=12> */
.L_x_5477:
[----:B------:R-:W-:-:S07]  /*2860*/  IMAD.MOV.U32 R41, RZ, RZ, R58 ;  /* 0x000000ffff297224 */ /* 0x000fce00078e003a */
.L_x_5478:
[----:B------:R-:W-:Y:S05]  /*2870*/  BSYNC B1 ;  /* 0x0000000000017941 */ /* 0x000fea0003800000 */
.L_x_5476:
        /* <DEDUP_REMOVED lines=16> */
.L_x_5482:
[----:B------:R-:W-:Y:S05]  /*2980*/  BSYNC B2 ;  /* 0x0000000000027941 */ /* 0x000fea0003800000 */
.L_x_5481:
        /* <DEDUP_REMOVED lines=42> */
.L_x_5480:
[----:B------:R-:W-:Y:S05]  /*2c30*/  BSYNC B1 ;  /* 0x0000000000017941 */ /* 0x000fea0003800000 */
.L_x_5479:
        /* <DEDUP_REMOVED lines=9> */
.L_x_5475:
        /* <DEDUP_REMOVED lines=12> */
.L_x_5484:
[----:B------:R-:W-:-:S07]  /*2d90*/  IMAD.MOV.U32 R41, RZ, RZ, R58 ;  /* 0x000000ffff297224 */ /* 0x000fce00078e003a */
.L_x_5485:
[----:B------:R-:W-:Y:S05]  /*2da0*/  BSYNC B1 ;  /* 0x0000000000017941 */ /* 0x000fea0003800000 */
.L_x_5483:
        /* <DEDUP_REMOVED lines=16> */
.L_x_5489:
[----:B------:R-:W-:Y:S05]  /*2eb0*/  BSYNC B2 ;  /* 0x0000000000027941 */ /* 0x000fea0003800000 */
.L_x_5488:
        /* <DEDUP_REMOVED lines=42> */
.L_x_5487:
[----:B------:R-:W-:Y:S05]  /*3160*/  BSYNC B1 ;  /* 0x0000000000017941 */ /* 0x000fea0003800000 */
.L_x_5486:
        /* <DEDUP_REMOVED lines=13> */
.L_x_5490:
        /* <DEDUP_REMOVED lines=12> */
.L_x_5493:
[----:B------:R-:W-:-:S07]  /*3300*/  IMAD.MOV.U32 R45, RZ, RZ, R58 ;  /* 0x000000ffff2d7224 */ /* 0x000fce00078e003a */
.L_x_5494:
[----:B------:R-:W-:Y:S05]  /*3310*/  BSYNC B1 ;  /* 0x0000000000017941 */ /* 0x000fea0003800000 */
.L_x_5492:
        /* <DEDUP_REMOVED lines=16> */
.L_x_5498:
[----:B------:R-:W-:Y:S05]  /*3420*/  BSYNC B2 ;  /* 0x0000000000027941 */ /* 0x000fea0003800000 */
.L_x_5497:
        /* <DEDUP_REMOVED lines=42> */
.L_x_5496:
[----:B------:R-:W-:Y:S05]  /*36d0*/  BSYNC B1 ;  /* 0x0000000000017941 */ /* 0x000fea0003800000 */
.L_x_5495:
        /* <DEDUP_REMOVED lines=10> */
.L_x_5491:
        /* <DEDUP_REMOVED lines=12> */
.L_x_5500:
[----:B------:R-:W-:-:S07]  /*3840*/  IMAD.MOV.U32 R51, RZ, RZ, R58 ;  /* 0x000000ffff337224 */ /* 0x000fce00078e003a */
.L_x_5501:
[----:B------:R-:W-:Y:S05]  /*3850*/  BSYNC B1 ;  /* 0x0000000000017941 */ /* 0x000fea0003800000 */
.L_x_5499:
        /* <DEDUP_REMOVED lines=16> */
.L_x_5505:
[----:B------:R-:W-:Y:S05]  /*3960*/  BSYNC B2 ;  /* 0x0000000000027941 */ /* 0x000fea0003800000 */
.L_x_5504:
        /* <DEDUP_REMOVED lines=42> */
.L_x_5503:
[----:B------:R-:W-:Y:S05]  /*3c10*/  BSYNC B1 ;  /* 0x0000000000017941 */ /* 0x000fea0003800000 */
.L_x_5502:
        /* <DEDUP_REMOVED lines=14> */
.L_x_5506:
        /* <DEDUP_REMOVED lines=12> */
.L_x_5509:
[----:B------:R-:W-:-:S07]  /*3dc0*/  IMAD.MOV.U32 R46, RZ, RZ, R58 ;  /* 0x000000ffff2e7224 */ /* 0x000fce00078e003a */
.L_x_5510:
[----:B------:R-:W-:Y:S05]  /*3dd0*/  BSYNC B1 ;  /* 0x0000000000017941 */ /* 0x000fea0003800000 */
.L_x_5508:
        /* <DEDUP_REMOVED lines=16> */
.L_x_5514:
[----:B------:R-:W-:Y:S05]  /*3ee0*/  BSYNC B2 ;  /* 0x0000000000027941 */ /* 0x000fea0003800000 */
.L_x_5513:
        /* <DEDUP_REMOVED lines=42> */
.L_x_5512:
[----:B------:R-:W-:Y:S05]  /*4190*/  BSYNC B1 ;  /* 0x0000000000017941 */ /* 0x000fea0003800000 */
.L_x_5511:
        /* <DEDUP_REMOVED lines=9> */
.L_x_5507:
        /* <DEDUP_REMOVED lines=12> */
.L_x_5516:
[----:B------:R-:W-:-:S07]  /*42f0*/  IMAD.MOV.U32 R51, RZ, RZ, R58 ;  /* 0x000000ffff337224 */ /* 0x000fce00078e003a */
.L_x_5517:
[----:B------:R-:W-:Y:S05]  /*4300*/  BSYNC B1 ;  /* 0x0000000000017941 */ /* 0x000fea0003800000 */
.L_x_5515:
        /* <DEDUP_REMOVED lines=16> */
.L_x_5521:
[----:B------:R-:W-:Y:S05]  /*4410*/  BSYNC B2 ;  /* 0x0000000000027941 */ /* 0x000fea0003800000 */
.L_x_5520:
        /* <DEDUP_REMOVED lines=42> */
.L_x_5519:
[----:B------:R-:W-:Y:S05]  /*46c0*/  BSYNC B1 ;  /* 0x0000000000017941 */ /* 0x000fea0003800000 */
.L_x_5518:
        /* <DEDUP_REMOVED lines=12> */
.L_x_5522:
        /* <DEDUP_REMOVED lines=12> */
.L_x_5525:
[----:B------:R-:W-:-:S07]  /*4850*/  IMAD.MOV.U32 R47, RZ, RZ, R58 ;  /* 0x000000ffff2f7224 */ /* 0x000fce00078e003a */
.L_x_5526:
[----:B------:R-:W-:Y:S05]  /*4860*/  BSYNC B1 ;  /* 0x0000000000017941 */ /* 0x000fea0003800000 */
.L_x_5524:
        /* <DEDUP_REMOVED lines=16> */
.L_x_5530:
[----:B------:R-:W-:Y:S05]  /*4970*/  BSYNC B2 ;  /* 0x0000000000027941 */ /* 0x000fea0003800000 */
.L_x_5529:
        /* <DEDUP_REMOVED lines=42> */
.L_x_5528:
[----:B------:R-:W-:Y:S05]  /*4c20*/  BSYNC B1 ;  /* 0x0000000000017941 */ /* 0x000fea0003800000 */
.L_x_5527:
        /* <DEDUP_REMOVED lines=10> */
.L_x_5523:
        /* <DEDUP_REMOVED lines=12> */
.L_x_5532:
[----:B------:R-:W-:-:S07]  /*4d90*/  IMAD.MOV.U32 R51, RZ, RZ, R58 ;  /* 0x000000ffff337224 */ /* 0x000fce00078e003a */
.L_x_5533:
[----:B------:R-:W-:Y:S05]  /*4da0*/  BSYNC B1 ;  /* 0x0000000000017941 */ /* 0x000fea0003800000 */
.L_x_5531:
        /* <DEDUP_REMOVED lines=16> */
.L_x_5537:
[----:B------:R-:W-:Y:S05]  /*4eb0*/  BSYNC B2 ;  /* 0x0000000000027941 */ /* 0x000fea0003800000 */
.L_x_5536:
        /* <DEDUP_REMOVED lines=42> */
.L_x_5535:
[----:B------:R-:W-:Y:S05]  /*5160*/  BSYNC B1 ;  /* 0x0000000000017941 */ /* 0x000fea0003800000 */
.L_x_5534:
        /* <DEDUP_REMOVED lines=13> */
.L_x_5538:
        /* <DEDUP_REMOVED lines=12> */
.L_x_5541:
[----:B------:R-:W-:-:S07]  /*5300*/  IMAD.MOV.U32 R23, RZ, RZ, R58 ;  /* 0x000000ffff177224 */ /* 0x000fce00078e003a */
.L_x_5542:
[----:B------:R-:W-:Y:S05]  /*5310*/  BSYNC B1 ;  /* 0x0000000000017941 */ /* 0x000fea0003800000 */
.L_x_5540:
        /* <DEDUP_REMOVED lines=16> */
.L_x_5546:
[----:B------:R-:W-:Y:S05]  /*5420*/  BSYNC B2 ;  /* 0x0000000000027941 */ /* 0x000fea0003800000 */
.L_x_5545:
        /* <DEDUP_REMOVED lines=42> */
.L_x_5544:
[----:B------:R-:W-:Y:S05]  /*56d0*/  BSYNC B1 ;  /* 0x0000000000017941 */ /* 0x000fea0003800000 */
.L_x_5543:
        /* <DEDUP_REMOVED lines=9> */
.L_x_5539:
        /* <DEDUP_REMOVED lines=12> */
.L_x_5548:
[----:B------:R-:W-:-:S07]  /*5830*/  IMAD.MOV.U32 R23, RZ, RZ, R58 ;  /* 0x000000ffff177224 */ /* 0x000fce00078e003a */
.L_x_5549:
[----:B------:R-:W-:Y:S05]  /*5840*/  BSYNC B1 ;  /* 0x0000000000017941 */ /* 0x000fea0003800000 */
.L_x_5547:
        /* <DEDUP_REMOVED lines=16> */
.L_x_5553:
[----:B------:R-:W-:Y:S05]  /*5950*/  BSYNC B2 ;  /* 0x0000000000027941 */ /* 0x000fea0003800000 */
.L_x_5552:
        /* <DEDUP_REMOVED lines=42> */
.L_x_5551:
[----:B------:R-:W-:Y:S05]  /*5c00*/  BSYNC B1 ;  /* 0x0000000000017941 */ /* 0x000fea0003800000 */
.L_x_5550:
        /* <DEDUP_REMOVED lines=12> */
.L_x_5554:
        /* <DEDUP_REMOVED lines=12> */
.L_x_5557:
[----:B------:R-:W-:-:S07]  /*5d90*/  IMAD.MOV.U32 R19, RZ, RZ, R58 ;  /* 0x000000ffff137224 */ /* 0x000fce00078e003a */
.L_x_5558:
[----:B------:R-:W-:Y:S05]  /*5da0*/  BSYNC B1 ;  /* 0x0000000000017941 */ /* 0x000fea0003800000 */
.L_x_5556:
        /* <DEDUP_REMOVED lines=18> */
.L_x_5562:
[----:B------:R-:W-:Y:S05]  /*5ed0*/  BSYNC B2 ;  /* 0x0000000000027941 */ /* 0x000fea0003800000 */
.L_x_5561:
        /* <DEDUP_REMOVED lines=42> */
.L_x_5560:
[----:B------:R-:W-:Y:S05]  /*6180*/  BSYNC B1 ;  /* 0x0000000000017941 */ /* 0x000fea0003800000 */
.L_x_5559:
        /* <DEDUP_REMOVED lines=10> */
.L_x_5555:
        /* <DEDUP_REMOVED lines=51> */
.L_x_5563:
[----:B-1----:R-:W1:Y:S01]  /*6560*/  LDC.64 R40, c[0x0][0x220] ;  /* 0x00008800ff287b82 */ /* 0x002e620000000a00 */
[----:B------:R-:W-:-:S07]  /*6570*/  VIADD R51, R50, 0x20 ;  /* 0x0000002032337836 */ /* 0x000fce0000000000 */
[----:B0-----:R-:W0:Y:S08]  /*6580*/  @P0 LDC.64 R18, c[0x0][0x228] ;  /* 0x00008a00ff120b82 */ /* 0x001e300000000a00 */
[----:B------:R-:W2:Y:S01]  /*6590*/  @P1 LDC.64 R16, c[0x0][0x230] ;  /* 0x00008c00ff101b82 */ /* 0x000ea20000000a00 */
[----:B-1----:R-:W-:-:S06]  /*65a0*/  IMAD.WIDE.U32 R40, R51, 0x10, R40 ;  /* 0x0000001033287825 */ /* 0x002fcc00078e0028 */
[----:B------:R-:W5:Y:S01]  /*65b0*/  LDG.E.128 R40, desc[UR4][R40.64] ;  /* 0x0000000428287981 */ /* 0x000f62000c1e1d00 */
[----:B0-----:R-:W-:-:S05]  /*65c0*/  @P0 IMAD.WIDE.U32 R18, R51, 0x10, R18 ;  /* 0x0000001033120825 */ /* 0x001fca00078e0012 */
[----:B------:R0:W5:Y:S01]  /*65d0*/  @P0 LDG.E.128 R36, desc[UR4][R18.64] ;  /* 0x0000000412240981 */ /* 0x000162000c1e1d00 */
[----:B--2---:R-:W-:-:S05]  /*65e0*/  @P1 IMAD.WIDE.U32 R16, R51, 0x20, R16 ;  /* 0x0000002033101825 */ /* 0x004fca00078e0010 */
        /* <DEDUP_REMOVED lines=14> */
.L_x_5565:
[----:B------:R-:W-:-:S07]  /*66d0*/  MOV R16, R58 ;  /* 0x0000003a00107202 */ /* 0x000fce0000000f00 */
.L_x_5566:
[----:B------:R-:W-:Y:S05]  /*66e0*/  BSYNC B1 ;  /* 0x0000000000017941 */ /* 0x000fea0003800000 */
.L_x_5564:
        /* <DEDUP_REMOVED lines=16> */
.L_x_5570:
[----:B------:R-:W-:Y:S05]  /*67f0*/  BSYNC B2 ;  /* 0x0000000000027941 */ /* 0x000fea0003800000 */
.L_x_5569:
        /* <DEDUP_REMOVED lines=40> */
[----:B------:R-:W-:-:S05]  /*6a80*/  IMAD.WIDE.U32 R64, R64, -0x2daee0ad, RZ ;  /* 0xd2511f5340407825 */ /* 0x000fca00078e00ff */
[----:B------:R-:W-:-:S07]  /*6a90*/  LOP3.LUT R60, R65, UR32, R60, 0x96, !PT ;  /* 0x00000020413c7c12 */ /* 0x000fce000f8e963c */
.L_x_5568:
[----:B------:R-:W-:Y:S05]  /*6aa0*/  BSYNC B1 ;  /* 0x0000000000017941 */ /* 0x000fea0003800000 */
.L_x_5567:
[----:B------:R-:W-:-:S05]  /*6ab0*/  I2FP.F32.U32 R16, R16 ;  /* 0x0000001000107245 */ /* 0x000fca0000201000 */
[----:B------:R-:W-:Y:S01]  /*6ac0*/  FFMA.FTZ R17, R16, R79, 1.1641532182693481445e-10 ;  /* 0x2f00000010117423 */ /* 0x000fe2000001004f */
[C---:B-----5:R-:W-:Y:S02]  /*6ad0*/  SHF.L.U32 R16, R40.reuse, 0x10, RZ ;  /* 0x0000001028107819 */ /* 0x060fe400000006ff */
        /* <DEDUP_REMOVED lines=11> */
.L_x_5571:
        /* <DEDUP_REMOVED lines=12> */
.L_x_5574:
[----:B------:R-:W-:-:S07]  /*6c50*/  IMAD.MOV.U32 R14, RZ, RZ, R58 ;  /* 0x000000ffff0e7224 */ /* 0x000fce00078e003a */
.L_x_5575:
[----:B------:R-:W-:Y:S05]  /*6c60*/  BSYNC B1 ;  /* 0x0000000000017941 */ /* 0x000fea0003800000 */
.L_x_5573:
        /* <DEDUP_REMOVED lines=16> */
.L_x_5579:
[----:B------:R-:W-:Y:S05]  /*6d70*/  BSYNC B2 ;  /* 0x0000000000027941 */ /* 0x000fea0003800000 */
.L_x_5578:
        /* <DEDUP_REMOVED lines=40> */
[----:B------:R-:W-:-:S05]  /*7000*/  IMAD.WIDE.U32 R64, R64, -0x2daee0ad, RZ ;  /* 0xd2511f5340407825 */ /* 0x000fca00078e00ff */
[----:B------:R-:W-:-:S07]  /*7010*/  LOP3.LUT R60, R65, UR32, R60, 0x96, !PT ;  /* 0x00000020413c7c12 */ /* 0x000fce000f8e963c */
.L_x_5577:
[----:B------:R-:W-:Y:S05]  /*7020*/  BSYNC B1 ;  /* 0x0000000000017941 */ /* 0x000fea0003800000 */
.L_x_5576:
[----:B------:R-:W-:-:S05]  /*7030*/  I2FP.F32.U32 R14, R14 ;  /* 0x0000000e000e7245 */ /* 0x000fca0000201000 */
[----:B------:R-:W-:Y:S01]  /*7040*/  FFMA.FTZ R17, R14, R79, 1.1641532182693481445e-10 ;  /* 0x2f0000000e117423 */ /* 0x000fe2000001004f */
[----:B------:R-:W-:-:S04]  /*7050*/  IMAD.U32 R14, R36, 0x10000, RZ ;  /* 0x00010000240e7824 */ /* 0x000fc800078e00ff */
[----:B------:R-:W-:Y:S01]  /*7060*/  FMUL.FTZ R14, R14, R77 ;  /* 0x0000004d0e0e7220 */ /* 0x000fe20000410000 */
[----:B------:R-:W-:-:S04]  /*7070*/  FSETP.GTU.FTZ.AND P3, PT, R17, R78, PT ;  /* 0x0000004e1100720b */ /* 0x000fc80003f7c000 */
[----:B------:R-:W-:Y:S02]  /*7080*/  FSEL R17, R14, RZ, !P3 ;  /* 0x000000ff0e117208 */ /* 0x000fe40005800000 */
[----:B------:R-:W-:-:S03]  /*7090*/  SEL R14, RZ, 0x1, P3 ;  /* 0x00000001ff0e7807 */ /* 0x000fc60001800000 */
[----:B------:R-:W-:-:S04]  /*70a0*/  FADD.FTZ R16, R16, R17 ;  /* 0x0000001110107221 */ /* 0x000fc80000010000 */
[----:B------:R-:W-:-:S07]  /*70b0*/  @P1 FADD.FTZ R16, R32, R16 ;  /* 0x0000001020101221 */ /* 0x000fce0000010000 */
.L_x_5572:
        /* <DEDUP_REMOVED lines=12> */
.L_x_5581:
[----:B------:R-:W-:-:S07]  /*7180*/  MOV R17, R58 ;  /* 0x0000003a00117202 */ /* 0x000fce0000000f00 */
.L_x_5582:
[----:B------:R-:W-:Y:S05]  /*7190*/  BSYNC B1 ;  /* 0x0000000000017941 */ /* 0x000fea0003800000 */
.L_x_5580:
        /* <DEDUP_REMOVED lines=16> */
.L_x_5586:
[----:B------:R-:W-:Y:S05]  /*72a0*/  BSYNC B2 ;  /* 0x0000000000027941 */ /* 0x000fea0003800000 */
.L_x_5585:
        /* <DEDUP_REMOVED lines=42> */
.L_x_5584:
[----:B------:R-:W-:Y:S05]  /*7550*/  BSYNC B1 ;  /* 0x0000000000017941 */ /* 0x000fea0003800000 */
.L_x_5583:
        /* <DEDUP_REMOVED lines=13> */
.L_x_5587:
        /* <DEDUP_REMOVED lines=12> */
.L_x_5590:
[----:B------:R-:W-:-:S07]  /*76f0*/  IMAD.MOV.U32 R15, RZ, RZ, R58 ;  /* 0x000000ffff0f7224 */ /* 0x000fce00078e003a */
.L_x_5591:
[----:B------:R-:W-:Y:S05]  /*7700*/  BSYNC B1 ;  /* 0x0000000000017941 */ /* 0x000fea0003800000 */
.L_x_5589:
        /* <DEDUP_REMOVED lines=16> */
.L_x_5595:
[----:B------:R-:W-:Y:S05]  /*7810*/  BSYNC B2 ;  /* 0x0000000000027941 */ /* 0x000fea0003800000 */
.L_x_5594:
        /* <DEDUP_REMOVED lines=42> */
.L_x_5593:
[----:B------:R-:W-:Y:S05]  /*7ac0*/  BSYNC B1 ;  /* 0x0000000000017941 */ /* 0x000fea0003800000 */
.L_x_5592:
        /* <DEDUP_REMOVED lines=10> */
.L_x_5588:
        /* <DEDUP_REMOVED lines=12> */
.L_x_5597:
[----:B------:R-:W-:-:S07]  /*7c30*/  MOV R18, R58 ;  /* 0x0000003a00127202 */ /* 0x000fce0000000f00 */
.L_x_5598:
[----:B------:R-:W-:Y:S05]  /*7c40*/  BSYNC B1 ;  /* 0x0000000000017941 */ /* 0x000fea0003800000 */
.L_x_5596:
        /* <DEDUP_REMOVED lines=16> */
.L_x_5602:
[----:B------:R-:W-:Y:S05]  /*7d50*/  BSYNC B2 ;  /* 0x0000000000027941 */ /* 0x000fea0003800000 */
.L_x_5601:
[----:B------:R-:W-:Y:S01]  /*7d60*/  LOP3.LUT R54, R40, UR7, R9, 0x96, !PT ;  /* 0x0000000728367c12 */ /* 0x000fe2000f8e9609 */
[----:B------:R-:W-:-:S04]  /*7d70*/  IMAD.HI.U32 R40, R2, -0x326172a9, RZ ;  /* 0xcd9e8d5702287827 */ /* 0x000fc800078e00ff */
[----:B------:R-:W-:Y:S01]  /*7d80*/  IMAD R19, R2, -0x326172a9, RZ ;  /* 0xcd9e8d5702137824 */ /* 0x000fe200078e02ff */
[----:B------:R-:W-:Y:S01]  /*7d90*/  LOP3.LUT R40, R40, UR6, R3, 0x96, !PT ;  /* 0x0000000628287c12 */ /* 0x000fe2000f8e9603 */
[----:B------:R-:W-:-:S04]  /*7da0*/  IMAD.WIDE.U32 R54, R54, -0x326172a9, RZ ;  /* 0xcd9e8d5736367825 */ /* 0x000fc800078e00ff */
[----:B------:R-:W-:Y:S01]  /*7db0*/  IMAD.WIDE.U32 R56, R40, -0x2daee0ad, RZ ;  /* 0xd2511f5328387825 */ /* 0x000fe200078e00ff */
[----:B------:R-:W-:Y:S01]  /*7dc0*/  LOP3.LUT R19, R55, UR13, R19, 0x96, !PT ;  /* 0x0000000d37137c12 */ /* 0x000fe2000f8e9613 */
[----:B------:R-:W-:Y:S02]  /*7dd0*/  HFMA2.MMA R40, -RZ, RZ, 0, 0 ;  /* 0x00000000ff287435 */ /* 0x000fe400000001ff */
        /* <DEDUP_REMOVED lines=32> */
[----:B------:R-:W-:-:S05]  /*7fe0*/  IMAD.WIDE.U32 R64, R64, -0x2daee0ad, RZ ;  /* 0xd2511f5340407825 */ /* 0x000fca00078e00ff */
[----:B------:R-:W-:-:S07]  /*7ff0*/  LOP3.LUT R60, R65, UR32, R60, 0x96, !PT ;  /* 0x00000020413c7c12 */ /* 0x000fce000f8e963c */
.L_x_5600:
[----:B------:R-:W-:Y:S05]  /*8000*/  BSYNC B1 ;  /* 0x0000000000017941 */ /* 0x000fea0003800000 */
.L_x_5599:
        /* <DEDUP_REMOVED lines=14> */
.L_x_5603:
        /* <DEDUP_REMOVED lines=12> */
.L_x_5606:
[----:B------:R-:W-:-:S07]  /*81b0*/  MOV R19, R58 ;  /* 0x0000003a00137202 */ /* 0x000fce0000000f00 */
.L_x_5607:
[----:B------:R-:W-:Y:S05]  /*81c0*/  BSYNC B1 ;  /* 0x0000000000017941 */ /* 0x000fea0003800000 */
.L_x_5605:
        /* <DEDUP_REMOVED lines=16> */
.L_x_5611:
[----:B------:R-:W-:Y:S05]  /*82d0*/  BSYNC B2 ;  /* 0x0000000000027941 */ /* 0x000fea0003800000 */
.L_x_5610:
        /* <DEDUP_REMOVED lines=8> */
[----:B------:R-:W-:Y:S01]  /*8360*/  IMAD.WIDE.U32 R60, R55, -0x2daee0ad, RZ ;  /* 0xd2511f53373c7825 */ /* 0x000fe200078e00ff */
[----:B------:R-:W-:Y:S02]  /*8370*/  HFMA2.MMA R55, -RZ, RZ, 0, 0 ;  /* 0x00000000ff377435 */ /* 0x000fe400000001ff */
        /* <DEDUP_REMOVED lines=32> */
.L_x_5609:
[----:B------:R-:W-:Y:S05]  /*8580*/  BSYNC B1 ;  /* 0x0000000000017941 */ /* 0x000fea0003800000 */
.L_x_5608:
[----:B------:R-:W-:-:S05]  /*8590*/  I2FP.F32.U32 R40, R19 ;  /* 0x0000001300287245 */ /* 0x000fca0000201000 */
[----:B------:R-:W-:Y:S01]  /*85a0*/  FFMA.FTZ R19, R40, R79, 1.1641532182693481445e-10 ;  /* 0x2f00000028137423 */ /* 0x000fe2000001004f */
[----:B------:R-:W-:-:S04]  /*85b0*/  IMAD.U32 R40, R37, 0x10000, RZ ;  /* 0x0001000025287824 */ /* 0x000fc800078e00ff */
[----:B------:R-:W-:Y:S01]  /*85c0*/  FSETP.GTU.FTZ.AND P3, PT, R19, R78, PT ;  /* 0x0000004e1300720b */ /* 0x000fe20003f7c000 */
[----:B------:R-:W-:-:S03]  /*85d0*/  FMUL.FTZ R19, R40, R77 ;  /* 0x0000004d28137220 */ /* 0x000fc60000410000 */
[----:B------:R-:W-:Y:S02]  /*85e0*/  SEL R44, RZ, 0x1, P3 ;  /* 0x00000001ff2c7807 */ /* 0x000fe40001800000 */
[----:B------:R-:W-:-:S05]  /*85f0*/  FSEL R19, R19, RZ, !P3 ;  /* 0x000000ff13137208 */ /* 0x000fca0005800000 */
[----:B------:R-:W-:-:S04]  /*8600*/  FADD.FTZ R18, R18, R19 ;  /* 0x0000001312127221 */ /* 0x000fc80000010000 */
[----:B------:R-:W-:-:S07]  /*8610*/  @P1 FADD.FTZ R18, R34, R18 ;  /* 0x0000001222121221 */ /* 0x000fce0000010000 */
.L_x_5604:
        /* <DEDUP_REMOVED lines=12> */
.L_x_5613:
[----:B------:R-:W-:-:S07]  /*86e0*/  MOV R19, R58 ;  /* 0x0000003a00137202 */ /* 0x000fce0000000f00 */
.L_x_5614:
[----:B------:R-:W-:Y:S05]  /*86f0*/  BSYNC B1 ;  /* 0x0000000000017941 */ /* 0x000fea0003800000 */
.L_x_5612:
        /* <DEDUP_REMOVED lines=16> */
.L_x_5618:
[----:B------:R-:W-:Y:S05]  /*8800*/  BSYNC B2 ;  /* 0x0000000000027941 */ /* 0x000fea0003800000 */
.L_x_5617:
        /* <DEDUP_REMOVED lines=42> */
.L_x_5616:
[----:B------:R-:W-:Y:S05]  /*8ab0*/  BSYNC B1 ;  /* 0x0000000000017941 */ /* 0x000fea0003800000 */
.L_x_5615:
        /* <DEDUP_REMOVED lines=13> */
.L_x_5619:
        /* <DEDUP_REMOVED lines=12> */
.L_x_5622:
[----:B------:R-:W-:-:S07]  /*8c50*/  MOV R40, R58 ;  /* 0x0000003a00287202 */ /* 0x000fce0000000f00 */
.L_x_5623:
[----:B------:R-:W-:Y:S05]  /*8c60*/  BSYNC B1 ;  /* 0x0000000000017941 */ /* 0x000fea0003800000 */
.L_x_5621:
        /* <DEDUP_REMOVED lines=16> */
.L_x_5627:
[----:B------:R-:W-:Y:S05]  /*8d70*/  BSYNC B2 ;  /* 0x0000000000027941 */ /* 0x000fea0003800000 */
.L_x_5626:
        /* <DEDUP_REMOVED lines=42> */
.L_x_5625:
[----:B------:R-:W-:Y:S05]  /*9020*/  BSYNC B1 ;  /* 0x0000000000017941 */ /* 0x000fea0003800000 */
.L_x_5624:
        /* <DEDUP_REMOVED lines=10> */
.L_x_5620:
        /* <DEDUP_REMOVED lines=12> */
.L_x_5629:
[----:B------:R-:W-:-:S07]  /*9190*/  MOV R40, R58 ;  /* 0x0000003a00287202 */ /* 0x000fce0000000f00 */
.L_x_5630:
[----:B------:R-:W-:Y:S05]  /*91a0*/  BSYNC B1 ;  /* 0x0000000000017941 */ /* 0x000fea0003800000 */
.L_x_5628:
        /* <DEDUP_REMOVED lines=16> */
.L_x_5634:
[----:B------:R-:W-:Y:S05]  /*92b0*/  BSYNC B2 ;  /* 0x0000000000027941 */ /* 0x000fea0003800000 */
.L_x_5633:
        /* <DEDUP_REMOVED lines=40> */
[----:B------:R-:W-:-:S05]  /*9540*/  IMAD.WIDE.U32 R58, R58, -0x326172a9, RZ ;  /* 0xcd9e8d573a3a7825 */ /* 0x000fca00078e00ff */
[----:B------:R-:W-:-:S07]  /*9550*/  LOP3.LUT R62, R59, UR31, R62, 0x96, !PT ;  /* 0x0000001f3b3e7c12 */ /* 0x000fce000f8e963e */
.L_x_5632:
[----:B------:R-:W-:Y:S05]  /*9560*/  BSYNC B1 ;  /* 0x0000000000017941 */ /* 0x000fea0003800000 */
.L_x_5631:
        /* <DEDUP_REMOVED lines=14> */
.L_x_5635:
        /* <DEDUP_REMOVED lines=12> */
.L_x_5638:
[----:B------:R-:W-:-:S07]  /*9710*/  MOV R41, R58 ;  /* 0x0000003a00297202 */ /* 0x000fce0000000f00 */
.L_x_5639:
[----:B------:R-:W-:Y:S05]  /*9720*/  BSYNC B1 ;  /* 0x0000000000017941 */ /* 0x000fea0003800000 */
.L_x_5637:
        /* <DEDUP_REMOVED lines=16> */
.L_x_5643:
[----:B------:R-:W-:Y:S05]  /*9830*/  BSYNC B2 ;  /* 0x0000000000027941 */ /* 0x000fea0003800000 */
.L_x_5642:
        /* <DEDUP_REMOVED lines=41> */
[----:B------:R-:W-:-:S08]  /*9ad0*/  LOP3.LUT R60, R65, UR32, R60, 0x96, !PT ;  /* 0x00000020413c7c12 */ /* 0x000fd0000f8e963c */
.L_x_5641:
[----:B------:R-:W-:Y:S05]  /*9ae0*/  BSYNC B1 ;  /* 0x0000000000017941 */ /* 0x000fea0003800000 */
.L_x_5640:
        /* <DEDUP_REMOVED lines=9> */
.L_x_5636:
        /* <DEDUP_REMOVED lines=12> */
.L_x_5645:
[----:B------:R-:W-:-:S07]  /*9c40*/  MOV R41, R58 ;  /* 0x0000003a00297202 */ /* 0x000fce0000000f00 */
.L_x_5646:
[----:B------:R-:W-:Y:S05]  /*9c50*/  BSYNC B1 ;  /* 0x0000000000017941 */ /* 0x000fea0003800000 */
.L_x_5644:
        /* <DEDUP_REMOVED lines=16> */
.L_x_5650:
[----:B------:R-:W-:Y:S05]  /*9d60*/  BSYNC B2 ;  /* 0x0000000000027941 */ /* 0x000fea0003800000 */
.L_x_5649:
        /* <DEDUP_REMOVED lines=40> */
[----:B------:R-:W-:-:S04]  /*9ff0*/  IMAD.WIDE.U32 R58, R57, -0x326172a9, RZ ;  /* 0xcd9e8d57393a7825 */ /* 0x000fc800078e00ff */
[----:B------:R-:W-:Y:S01]  /*a000*/  IMAD.MOV.U32 R57, RZ, RZ, RZ ;  /* 0x000000ffff397224 */ /* 0x000fe200078e00ff */
[----:B------:R-:W-:-:S07]  /*a010*/  LOP3.LUT R62, R59, UR31, R62, 0x96, !PT ;  /* 0x0000001f3b3e7c12 */ /* 0x000fce000f8e963e */
.L_x_5648:
[----:B------:R-:W-:Y:S05]  /*a020*/  BSYNC B1 ;  /* 0x0000000000017941 */ /* 0x000fea0003800000 */
.L_x_5647:
        /* <DEDUP_REMOVED lines=12> */
.L_x_5651:
        /* <DEDUP_REMOVED lines=12> */
.L_x_5654:
[----:B------:R-:W-:-:S07]  /*a1b0*/  IMAD.MOV.U32 R42, RZ, RZ, R58 ;  /* 0x000000ffff2a7224 */ /* 0x000fce00078e003a */
.L_x_5655:
[----:B------:R-:W-:Y:S05]  /*a1c0*/  BSYNC B1 ;  /* 0x0000000000017941 */ /* 0x000fea0003800000 */
.L_x_5653:
        /* <DEDUP_REMOVED lines=16> */
.L_x_5659:
[----:B------:R-:W-:Y:S05]  /*a2d0*/  BSYNC B2 ;  /* 0x0000000000027941 */ /* 0x000fea0003800000 */
.L_x_5658:
        /* <DEDUP_REMOVED lines=41> */
[----:B------:R-:W-:-:S07]  /*a570*/  LOP3.LUT R60, R65, UR32, R60, 0x96, !PT ;  /* 0x00000020413c7c12 */ /* 0x000fce000f8e963c */
.L_x_5657:
[----:B------:R-:W-:Y:S05]  /*a580*/  BSYNC B1 ;  /* 0x0000000000017941 */ /* 0x000fea0003800000 */
.L_x_5656:
        /* <DEDUP_REMOVED lines=10> */
.L_x_5652:
        /* <DEDUP_REMOVED lines=12> */
.L_x_5661:
[----:B------:R-:W-:-:S07]  /*a6f0*/  IMAD.MOV.U32 R42, RZ, RZ, R58 ;  /* 0x000000ffff2a7224 */ /* 0x000fce00078e003a */
.L_x_5662:
[----:B------:R-:W-:Y:S05]  /*a700*/  BSYNC B1 ;  /* 0x0000000000017941 */ /* 0x000fea0003800000 */
.L_x_5660:
        /* <DEDUP_REMOVED lines=16> */
.L_x_5666:
[----:B------:R-:W-:Y:S05]  /*a810*/  BSYNC B2 ;  /* 0x0000000000027941 */ /* 0x000fea0003800000 */
.L_x_5665:
        /* <DEDUP_REMOVED lines=9> */
[----:B------:R-:W-:Y:S01]  /*a8b0*/  LOP3.LUT R63, R63, UR16, R57, 0x96, !PT ;  /* 0x000000103f3f7c12 */ /* 0x000fe2000f8e9639 */
[----:B------:R-:W-:Y:S01]  /*a8c0*/  IMAD.MOV.U32 R57, RZ, RZ, RZ ;  /* 0x000000ffff397224 */ /* 0x000fe200078e00ff */
        /* <DEDUP_REMOVED lines=29> */
[----:B------:R-:W-:-:S04]  /*aaa0*/  LOP3.LUT R62, R59, UR31, R62, 0x96, !PT ;  /* 0x0000001f3b3e7c12 */ /* 0x000fc8000f8e963e */
[----:B------:R-:W-:-:S07]  /*aab0*/  LOP3.LUT R60, R65, UR32, R60, 0x96, !PT ;  /* 0x00000020413c7c12 */ /* 0x000fce000f8e963c */
.L_x_5664:
[----:B------:R-:W-:Y:S05]  /*aac0*/  BSYNC B1 ;  /* 0x0000000000017941 */ /* 0x000fea0003800000 */
.L_x_5663:
        /* <DEDUP_REMOVED lines=13> */
.L_x_5667:
        /* <DEDUP_REMOVED lines=12> */
.L_x_5670:
[----:B------:R-:W-:-:S07]  /*ac60*/  IMAD.MOV.U32 R48, RZ, RZ, R58 ;  /* 0x000000ffff307224 */ /* 0x000fce00078e003a */
.L_x_5671:
[----:B------:R-:W-:Y:S05]  /*ac70*/  BSYNC B1 ;  /* 0x0000000000017941 */ /* 0x000fea0003800000 */
.L_x_5669:
        /* <DEDUP_REMOVED lines=16> */
.L_x_5675:
[----:B------:R-:W-:Y:S05]  /*ad80*/  BSYNC B2 ;  /* 0x0000000000027941 */ /* 0x000fea0003800000 */
.L_x_5674:
        /* <DEDUP_REMOVED lines=42> */
.L_x_5673:
[----:B------:R-:W-:Y:S05]  /*b030*/  BSYNC B1 ;  /* 0x0000000000017941 */ /* 0x000fea0003800000 */
.L_x_5672:
[----:B------:R-:W-:-:S05]  /*b040*/  I2FP.F32.U32 R48, R48 ;  /* 0x0000003000307245 */ /* 0x000fca0000201000 */
[----:B------:R-:W-:Y:S01]  /*b050*/  FFMA.FTZ R57, R48, R79, 1.1641532182693481445e-10 ;  /* 0x2f00000030397423 */ /* 0x000fe2000001004f */
[----:B------:R-:W-:-:S04]  /*b060*/  SHF.L.U32 R48, R39, 0x10, RZ ;  /* 0x0000001027307819 */ /* 0x000fc800000006ff */
[----:B------:R-:W-:Y:S01]  /*b070*/  FSETP.GTU.FTZ.AND P5, PT, R57, R78, PT ;  /* 0x0000004e3900720b */ /* 0x000fe20003fbc000 */
[----:B------:R-:W-:-:S03]  /*b080*/  FMUL.FTZ R48, R48, R77 ;  /* 0x0000004d30307220 */ /* 0x000fc60000410000 */
[----:B------:R-:W-:Y:S02]  /*b090*/  SEL R57, RZ, 0x1, P5 ;  /* 0x00000001ff397807 */ /* 0x000fe40002800000 */
[----:B------:R-:W-:-:S05]  /*b0a0*/  FSEL R48, R48, RZ, !P5 ;  /* 0x000000ff30307208 */ /* 0x000fca0006800000 */
[--C-:B------:R-:W-:Y:S01]  /*b0b0*/  FADD.FTZ R42, R42, R48.reuse ;  /* 0x000000302a2a7221 */ /* 0x100fe20000010000 */
[----:B------:R-:W-:-:S03]  /*b0c0*/  PRMT R48, R57, 0x7610, R48 ;  /* 0x0000761039307816 */ /* 0x000fc60000000030 */
[----:B------:R-:W-:-:S07]  /*b0d0*/  @P1 FADD.FTZ R42, R30, R42 ;  /* 0x0000002a1e2a1221 */ /* 0x000fce0000010000 */
.L_x_5668:
        /* <DEDUP_REMOVED lines=12> */
.L_x_5677:
[----:B------:R-:W-:-:S07]  /*b1a0*/  IMAD.MOV.U32 R57, RZ, RZ, R58 ;  /* 0x000000ffff397224 */ /* 0x000fce00078e003a */
.L_x_5678:
[----:B------:R-:W-:Y:S05]  /*b1b0*/  BSYNC B1 ;  /* 0x0000000000017941 */ /* 0x000fea0003800000 */
.L_x_5676:
        /* <DEDUP_REMOVED lines=16> */
.L_x_5682:
[----:B------:R-:W-:Y:S05]  /*b2c0*/  BSYNC B2 ;  /* 0x0000000000027941 */ /* 0x000fea0003800000 */
.L_x_5681:
        /* <DEDUP_REMOVED lines=37> */
[----:B------:R-:W-:-:S04]  /*b520*/  IMAD.WIDE.U32 R58, R58, -0x2daee0ad, RZ ;  /* 0xd2511f533a3a7825 */ /* 0x000fc800078e00ff */
[----:B------:R-:W-:Y:S01]  /*b530*/  IMAD.MOV.U32 R64, RZ, RZ, R58 ;  /* 0x000000ffff407224 */ /* 0x000fe200078e003a */
[----:B------:R-:W-:Y:S01]  /*b540*/  LOP3.LUT R60, R59, UR32, R60, 0x96, !PT ;  /* 0x000000203b3c7c12 */ /* 0x000fe2000f8e963c */
[----:B------:R-:W-:Y:S01]  /*b550*/  IMAD.WIDE.U32 R58, R61, -0x326172a9, RZ ;  /* 0xcd9e8d573d3a7825 */ /* 0x000fe200078e00ff */
[----:B------:R-:W-:-:S04]  /*b560*/  HFMA2.MMA R61, -RZ, RZ, 0, 0 ;  /* 0x00000000ff3d7435 */ /* 0x000fc800000001ff */
[----:B------:R-:W-:-:S07]  /*b570*/  LOP3.LUT R62, R59, UR31, R62, 0x96, !PT ;  /* 0x0000001f3b3e7c12 */ /* 0x000fce000f8e963e */
.L_x_5680:
[----:B------:R-:W-:Y:S05]  /*b580*/  BSYNC B1 ;  /* 0x0000000000017941 */ /* 0x000fea0003800000 */
.L_x_5679:
        /* <DEDUP_REMOVED lines=12> */
.L_x_5683:
        /* <DEDUP_REMOVED lines=12> */
.L_x_5686:
[----:B------:R-:W-:-:S07]  /*b710*/  MOV R49, R58 ;  /* 0x0000003a00317202 */ /* 0x000fce0000000f00 */
.L_x_5687:
[----:B------:R-:W-:Y:S05]  /*b720*/  BSYNC B1 ;  /* 0x0000000000017941 */ /* 0x000fea0003800000 */
.L_x_5685:
        /* <DEDUP_REMOVED lines=16> */
.L_x_5691:
[----:B------:R-:W-:Y:S05]  /*b830*/  BSYNC B2 ;  /* 0x0000000000027941 */ /* 0x000fea0003800000 */
.L_x_5690:
        /* <DEDUP_REMOVED lines=42> */
.L_x_5689:
[----:B------:R-:W-:Y:S05]  /*bae0*/  BSYNC B1 ;  /* 0x0000000000017941 */ /* 0x000fea0003800000 */
.L_x_5688:
[----:B------:R-:W-:-:S05]  /*baf0*/  I2FP.F32.U32 R49, R49 ;  /* 0x0000003100317245 */ /* 0x000fca0000201000 */
[----:B------:R-:W-:Y:S01]  /*bb00*/  FFMA.FTZ R79, R49, R79, 1.1641532182693481445e-10 ;  /* 0x2f000000314f7423 */ /* 0x000fe2000001004f */
[----:B------:R-:W-:-:S04]  /*bb10*/  PRMT R49, R39, 0x7632, R49 ;  /* 0x0000763227317816 */ /* 0x000fc80000000031 */
[----:B------:R-:W-:Y:S01]  /*bb20*/  FSETP.GTU.FTZ.AND P2, PT, R79, R78, PT ;  /* 0x0000004e4f00720b */ /* 0x000fe20003f5c000 */
[----:B------:R-:W-:-:S04]  /*bb30*/  IMAD.U32 R49, R49, 0x10000, RZ ;  /* 0x0001000031317824 */ /* 0x000fc800078e00ff */
[----:B------:R-:W-:-:S05]  /*bb40*/  FMUL.FTZ R49, R49, R77 ;  /* 0x0000004d31317220 */ /* 0x000fca0000410000 */
[----:B------:R-:W-:Y:S02]  /*bb50*/  FSEL R78, R49, RZ, !P2 ;  /* 0x000000ff314e7208 */ /* 0x000fe40005000000 */
[----:B------:R-:W-:-:S03]  /*bb60*/  SEL R49, RZ, 0x1, P2 ;  /* 0x00000001ff317807 */ /* 0x000fc60001000000 */
[----:B------:R-:W-:-:S04]  /*bb70*/  FADD.FTZ R43, R43, R78 ;  /* 0x0000004e2b2b7221 */ /* 0x000fc80000010000 */
[----:B------:R-:W-:-:S07]  /*bb80*/  @P1 FADD.FTZ R43, R31, R43 ;  /* 0x0000002b1f2b1221 */ /* 0x000fce0000010000 */
.L_x_5684:
[----:B------:R-:W0:Y:S01]  /*bb90*/  LDC.64 R78, c[0x0][0x238] ;  /* 0x00008e00ff4e7b82 */ /* 0x000e220000000a00 */
[----:B------:R-:W-:Y:S02]  /*bba0*/  ISETP.NE.AND P6, PT, R54, RZ, PT ;  /* 0x000000ff3600720c */ /* 0x000fe40003fc5270 */
[----:B------:R-:W-:Y:S02]  /*bbb0*/  SEL R54, RZ, 0x10000, P4 ;  /* 0x00010000ff367807 */ /* 0x000fe40002000000 */
[----:B------:R-:W-:Y:S02]  /*bbc0*/  ISETP.NE.AND P4, PT, R55, RZ, PT ;  /* 0x000000ff3700720c */ /* 0x000fe40003f85270 */
[----:B------:R-:W-:Y:S02]  /*bbd0*/  ISETP.NE.AND P2, PT, R52, RZ, PT ;  /* 0x000000ff3400720c */ /* 0x000fe40003f45270 */
[----:B------:R-:W-:Y:S02]  /*bbe0*/  ISETP.NE.AND P1, PT, R53, RZ, PT ;  /* 0x000000ff3500720c */ /* 0x000fe40003f25270 */
[----:B------:R-:W-:-:S02]  /*bbf0*/  SEL R57, RZ, 0x1000000, P5 ;  /* 0x01000000ff397807 */ /* 0x000fc40002800000 */
[----:B------:R-:W-:Y:S02]  /*bc00*/  SEL R55, RZ, 0x100, P3 ;  /* 0x00000100ff377807 */ /* 0x000fe40001800000 */
[----:B------:R-:W-:Y:S02]  /*bc10*/  ISETP.NE.AND P5, PT, R56, RZ, PT ;  /* 0x000000ff3800720c */ /* 0x000fe40003fa5270 */
[----:B------:R-:W-:Y:S02]  /*bc20*/  LOP3.LUT R55, R55, R57, R54, 0xfe, !PT ;  /* 0x0000003937377212 */ /* 0x000fe400078efe36 */
[----:B------:R-:W-:Y:S02]  /*bc30*/  SEL R54, RZ, 0x1, P4 ;  /* 0x00000001ff367807 */ /* 0x000fe40002000000 */
[----:B------:R-:W-:Y:S02]  /*bc40*/  SEL R61, RZ, 0x1, P5 ;  /* 0x00000001ff3d7807 */ /* 0x000fe40002800000 */
[----:B------:R-:W-:Y:S01]  /*bc50*/  SEL R56, RZ, 0x1, P2 ;  /* 0x00000001ff387807 */ /* 0x000fe20001000000 */
[----:B0-----:R-:W-:-:S02]  /*bc60*/  IMAD.WIDE.U32 R52, R51, 0x20, R78 ;  /* 0x0000002033347825 */ /* 0x001fc400078e004e */
[----:B------:R-:W0:Y:S02]  /*bc70*/  LDC.64 R78, c[0x0][0x240] ;  /* 0x00009000ff4e7b82 */ /* 0x000e240000000a00 */
[----:B------:R-:W-:Y:S01]  /*bc80*/  IMAD.WIDE.U32 R56, R56, 0x100, RZ ;  /* 0x0000010038387825 */ /* 0x000fe200078e00ff */
[----:B------:R-:W-:Y:S04]  /*bc90*/  STG.E.128 desc[UR4][R52.64], R16 ;  /* 0x0000001034007986 */ /* 0x000fe8000c101d04 */
[----:B------:R1:W-:Y:S02]  /*bca0*/  STG.E.128 desc[UR4][R52.64+0x10], R40 ;  /* 0x0000102834007986 */ /* 0x0003e4000c101d04 */
[----:B-1----:R-:W-:Y:S01]  /*bcb0*/  IMAD.WIDE.U32 R52, R54, 0x1000000, RZ ;  /* 0x0100000036347825 */ /* 0x002fe200078e00ff */
[----:B------:R-:W-:-:S04]  /*bcc0*/  SEL R54, RZ, 0x1, P6 ;  /* 0x00000001ff367807 */ /* 0x000fc80003000000 */
[----:B------:R-:W-:Y:S01]  /*bcd0*/  LOP3.LUT R61, R53, R55, R61, 0xfe, !PT ;  /* 0x00000037353d7212 */ /* 0x000fe200078efe3d */
[----:B------:R-:W-:Y:S01]  /*bce0*/  IMAD.WIDE.U32 R54, R54, 0x10000, RZ ;  /* 0x0001000036367825 */ /* 0x000fe200078e00ff */
[----:B------:R-:W-:Y:S02]  /*bcf0*/  SEL R53, RZ, 0x1, P1 ;  /* 0x00000001ff357807 */ /* 0x000fe40000800000 */
[----:B------:R-:W-:Y:S02]  /*bd00*/  LOP3.LUT R52, R56, R52, R54, 0xfe, !PT ;  /* 0x0000003438347212 */ /* 0x000fe400078efe36 */
[----:B------:R-:W-:Y:S02]  /*bd10*/  LOP3.LUT R55, R57, R61, R55, 0xfe, !PT ;  /* 0x0000003d39377212 */ /* 0x000fe400078efe37 */
[----:B------:R-:W-:Y:S01]  /*bd20*/  LOP3.LUT R54, R52, R53, RZ, 0xfc, !PT ;  /* 0x0000003534367212 */ /* 0x000fe200078efcff */
[----:B0-----:R-:W-:-:S05]  /*bd30*/  IMAD.WIDE.U32 R52, R51, 0x8, R78 ;  /* 0x0000000833347825 */ /* 0x001fca00078e004e */
        /* <DEDUP_REMOVED lines=22> */
.L_x_5692:
[----:B01----:R-:W-:Y:S01]  /*bea0*/  FADD.FTZ R52, RZ, R24 ;  /* 0x00000018ff347221 */ /* 0x003fe20000010000 */
[----:B------:R-:W-:Y:S01]  /*beb0*/  UMOV UR8, 0xffffffff ;  /* 0xffffffff00087882 */ /* 0x000fe20000000000 */
[----:B------:R-:W-:Y:S02]  /*bec0*/  ISETP.NE.AND P1, PT, R93, RZ, PT ;  /* 0x000000ff5d00720c */ /* 0x000fe40003f25270 */
        /* <DEDUP_REMOVED lines=69> */
.L_x_5706:
[----:B------:R-:W2:Y:S01]  /*c320*/  @!P1 LDC.64 R52, c[0x0][0x250] ;  /* 0x00009400ff349b82 */ /* 0x000ea20000000a00 */
[----:B------:R-:W-:Y:S01]  /*c330*/  FMUL.FTZ R55, R57, R57 ;  /* 0x0000003939377220 */ /* 0x000fe20000410000 */
[----:B------:R-:W-:Y:S01]  /*c340*/  PLOP3.LUT P2, PT, PT, PT, UP0, 0x40, 0x0 ;  /* 0x000000000000781c */ /* 0x000fe20003f4e808 */
[----:B-1----:R-:W-:-:S03]  /*c350*/  FADD.FTZ R79, R78, R79 ;  /* 0x0000004f4e4f7221 */ /* 0x002fc60000010000 */
[----:B------:R-:W-:Y:S01]  /*c360*/  FSEL R55, R55, RZ, !P2 ;  /* 0x000000ff37377208 */ /* 0x000fe20005000000 */
[----:B------:R-:W-:Y:S01]  /*c370*/  FFMA.FTZ R54, R79, R54, UR12 ;  /* 0x0000000c4f367e23 */ /* 0x000fe20008010036 */
[----:B------:R-:W-:-:S03]  /*c380*/  PLOP3.LUT P2, PT, PT, PT, UP0, 0x40, 0x0 ;  /* 0x000000000000781c */ /* 0x000fc60003f4e808 */
[----:B------:R-:W-:Y:S01]  /*c390*/  FADD.FTZ R56, R54, R55 ;  /* 0x0000003736387221 */ /* 0x000fe20000010000 */
[----:B------:R-:W-:-:S05]  /*c3a0*/  FSEL R54, R57, RZ, P2 ;  /* 0x000000ff39367208 */ /* 0x000fca0001000000 */
[C---:B------:R-:W-:Y:S01]  /*c3b0*/  FADD.FTZ R63, -R54.reuse, R27 ;  /* 0x0000001b363f7221 */ /* 0x040fe20000010100 */
[C---:B------:R-:W-:Y:S01]  /*c3c0*/  FADD.FTZ R27, -R54.reuse, R22 ;  /* 0x00000016361b7221 */ /* 0x040fe20000010100 */
[C---:B------:R-:W-:Y:S01]  /*c3d0*/  FADD.FTZ R23, -R54.reuse, R23 ;  /* 0x0000001736177221 */ /* 0x040fe20000010100 */
[C---:B------:R-:W-:Y:S01]  /*c3e0*/  FADD.FTZ R61, -R54.reuse, R26 ;  /* 0x0000001a363d7221 */ /* 0x040fe20000010100 */
[C---:B------:R-:W-:Y:S01]  /*c3f0*/  FADD.FTZ R77, -R54.reuse, R21 ;  /* 0x00000015364d7221 */ /* 0x040fe20000010100 */
[C---:B------:R-:W-:Y:S01]  /*c400*/  FADD.FTZ R65, -R54.reuse, R20 ;  /* 0x0000001436417221 */ /* 0x040fe20000010100 */
[----:B------:R-:W-:Y:S01]  /*c410*/  FADD.FTZ R21, -R54, R16 ;  /* 0x0000001036157221 */ /* 0x000fe20000010100 */
[----:B--2---:R-:W-:-:S04]  /*c420*/  @!P1 IMAD.WIDE R52, R0, 0x4, R52 ;  /* 0x0000000400349825 */ /* 0x004fc800078e0234 */
[C---:B------:R-:W-:Y:S01]  /*c430*/  FADD.FTZ R41, -R54.reuse, R41 ;  /* 0x0000002936297221 */ /* 0x040fe20000010100 */
[C---:B------:R-:W-:Y:S01]  /*c440*/  FADD.FTZ R55, -R54.reuse, R24 ;  /* 0x0000001836377221 */ /* 0x040fe20000010100 */
[C---:B------:R-:W-:Y:S01]  /*c450*/  FADD.FTZ R79, -R54.reuse, R43 ;  /* 0x0000002b364f7221 */ /* 0x040fe20000010100 */
[----:B------:R1:W-:Y:S02]  /*c460*/  @!P1 STG.E desc[UR4][R52.64], R57 ;  /* 0x0000003934009986 */ /* 0x0003e4000c101904 */
[----:B-1----:R-:W1:Y:S01]  /*c470*/  MUFU.RSQ R52, R56 ;  /* 0x0000003800347308 */ /* 0x002e620000001400 */
[C---:B------:R-:W-:Y:S01]  /*c480*/  FADD.FTZ R57, -R54.reuse, R25 ;  /* 0x0000001936397221 */ /* 0x040fe20000010100 */
[C---:B------:R-:W-:Y:S01]  /*c490*/  FADD.FTZ R25, -R54.reuse, R17 ;  /* 0x0000001136197221 */ /* 0x040fe20000010100 */
[C---:B------:R-:W-:Y:S01]  /*c4a0*/  FADD.FTZ R17, -R54.reuse, R40 ;  /* 0x0000002836117221 */ /* 0x040fe20000010100 */
[----:B------:R-:W-:Y:S01]  /*c4b0*/  FADD.FTZ R53, -R54, R19 ;  /* 0x0000001336357221 */ /* 0x000fe20000010100 */
[C---:B-1----:R-:W-:Y:S01]  /*c4c0*/  FMUL.FTZ R16, R52.reuse, R27 ;  /* 0x0000001b34107220 */ /* 0x042fe20000410000 */
[----:B------:R-:W-:Y:S01]  /*c4d0*/  FMUL.FTZ R23, R52, R23 ;  /* 0x0000001734177220 */ /* 0x000fe20000410000 */
[----:B------:R-:W-:Y:S01]  /*c4e0*/  FADD.FTZ R27, -R54, R18 ;  /* 0x00000012361b7221 */ /* 0x000fe20000010100 */
[C---:B------:R-:W-:Y:S01]  /*c4f0*/  FMUL.FTZ R18, R52.reuse, R61 ;  /* 0x0000003d34127220 */ /* 0x040fe20000410000 */
[C---:B------:R-:W-:Y:S01]  /*c500*/  FMUL.FTZ R22, R52.reuse, R65 ;  /* 0x0000004134167220 */ /* 0x040fe20000410000 */
[C---:B------:R-:W-:Y:S01]  /*c510*/  FMUL.FTZ R24, R52.reuse, R17 ;  /* 0x0000001134187220 */ /* 0x040fe20000410000 */
[----:B------:R-:W-:Y:S01]  /*c520*/  FMUL.FTZ R41, R52, R41 ;  /* 0x0000002934297220 */ /* 0x000fe20000410000 */
[----:B------:R-:W-:Y:S01]  /*c530*/  FFMA.FTZ R19, R23, R85, R66 ;  /* 0x0000005517137223 */ /* 0x000fe20000010042 */
[----:B------:R-:W-:Y:S01]  /*c540*/  FADD.FTZ R23, -R54, R42 ;  /* 0x0000002a36177221 */ /* 0x000fe20000010100 */
[----:B------:R-:W-:Y:S01]  /*c550*/  FFMA.FTZ R17, R18, R90, R71 ;  /* 0x0000005a12117223 */ /* 0x000fe20000010047 */
[----:B------:R-:W1:Y:S01]  /*c560*/  @!P1 LDC.64 R42, c[0x0][0x258] ;  /* 0x00009600ff2a9b82 */ /* 0x000e620000000a00 */
[----:B------:R-:W-:Y:S01]  /*c570*/  FFMA.FTZ R18, R22, R88, R69 ;  /* 0x0000005816127223 */ /* 0x000fe20000010045 */
[----:B------:R-:W-:Y:S01]  /*c580*/  FFMA.FTZ R22, R24, R80, R7 ;  /* 0x0000005018167223 */ /* 0x000fe20000010007 */
[----:B------:R-:W-:Y:S01]  /*c590*/  FFMA.FTZ R41, R41, R76, R12 ;  /* 0x0000004c29297223 */ /* 0x000fe2000001000c */
[----:B------:R-:W-:Y:S01]  /*c5a0*/  FMUL.FTZ R63, R52, R63 ;  /* 0x0000003f343f7220 */ /* 0x000fe20000410000 */
[----:B------:R-:W-:Y:S01]  /*c5b0*/  FFMA.FTZ R16, R16, R86, R67 ;  /* 0x0000005610107223 */ /* 0x000fe20000010043 */
[C---:B------:R-:W-:Y:S01]  /*c5c0*/  FMUL.FTZ R23, R52.reuse, R23 ;  /* 0x0000001734177220 */ /* 0x040fe20000410000 */
[C---:B------:R-:W-:Y:S01]  /*c5d0*/  FMUL.FTZ R26, R52.reuse, R79 ;  /* 0x0000004f341a7220 */ /* 0x040fe20000410000 */
[----:B------:R-:W-:Y:S01]  /*c5e0*/  F2FP.BF16.F32.PACK_AB R22, R41, R22 ;  /* 0x000000162916723e */ /* 0x000fe200000010ff */
[----:B------:R-:W-:Y:S01]  /*c5f0*/  FFMA.FTZ R20, R63, R89, R70 ;  /* 0x000000593f147223 */ /* 0x000fe20000010046 */
[----:B------:R-:W2:Y:S01]  /*c600*/  LDC.64 R40, c[0x0][0x210] ;  /* 0x00008400ff287b82 */ /* 0x000ea20000000a00 */
[----:B------:R-:W-:Y:S01]  /*c610*/  F2FP.BF16.F32.PACK_AB R19, R19, R16 ;  /* 0x000000101313723e */ /* 0x000fe200000010ff */
[C---:B------:R-:W-:Y:S01]  /*c620*/  FMUL.FTZ R16, R52.reuse, R55 ;  /* 0x0000003734107220 */ /* 0x040fe20000410000 */
[C---:B------:R-:W-:Y:S01]  /*c630*/  FMUL.FTZ R57, R52.reuse, R57 ;  /* 0x0000003934397220 */ /* 0x040fe20000410000 */
[----:B------:R-:W-:Y:S01]  /*c640*/  FMUL.FTZ R77, R52, R77 ;  /* 0x0000004d344d7220 */ /* 0x000fe20000410000 */
[----:B------:R-:W-:Y:S01]  /*c650*/  FFMA.FTZ R23, R23, R75, R8 ;  /* 0x0000004b17177223 */ /* 0x000fe20000010008 */
[----:B------:R-:W-:Y:S01]  /*c660*/  FFMA.FTZ R26, R26, R74, R13 ;  /* 0x0000004a1a1a7223 */ /* 0x000fe2000001000d */
[----:B------:R-:W-:Y:S01]  /*c670*/  F2FP.BF16.F32.PACK_AB R17, R20, R17 ;  /* 0x000000111411723e */ /* 0x000fe200000010ff */
[C---:B------:R-:W-:Y:S01]  /*c680*/  FMUL.FTZ R27, R52.reuse, R27 ;  /* 0x0000001b341b7220 */ /* 0x040fe20000410000 */
[C---:B------:R-:W-:Y:S01]  /*c690*/  FMUL.FTZ R54, R52.reuse, R53 ;  /* 0x0000003534367220 */ /* 0x040fe20000410000 */
[C---:B------:R-:W-:Y:S01]  /*c6a0*/  FMUL.FTZ R20, R52.reuse, R21 ;  /* 0x0000001534147220 */ /* 0x040fe20000410000 */
[----:B------:R-:W-:Y:S01]  /*c6b0*/  FMUL.FTZ R25, R52, R25 ;  /* 0x0000001934197220 */ /* 0x000fe20000410000 */
[----:B------:R-:W-:Y:S01]  /*c6c0*/  FFMA.FTZ R16, R16, R92, R73 ;  /* 0x0000005c10107223 */ /* 0x000fe20000010049 */
[----:B------:R-:W-:Y:S01]  /*c6d0*/  FFMA.FTZ R57, R57, R91, R72 ;  /* 0x0000005b39397223 */ /* 0x000fe20000010048 */
[----:B------:R-:W-:Y:S01]  /*c6e0*/  FFMA.FTZ R77, R77, R87, R68 ;  /* 0x000000574d4d7223 */ /* 0x000fe20000010044 */
[----:B------:R-:W-:Y:S01]  /*c6f0*/  F2FP.BF16.F32.PACK_AB R23, R26, R23 ;  /* 0x000000171a17723e */ /* 0x000fe200000010ff */
[----:B------:R-:W-:Y:S01]  /*c700*/  FFMA.FTZ R21, R27, R82, R6 ;  /* 0x000000521b157223 */ /* 0x000fe20000010006 */
[----:B------:R-:W-:Y:S01]  /*c710*/  LEA R24, P2, R50, UR14, 0x4 ;  /* 0x0000000e32187c11 */ /* 0x000fe2000f8420ff */
[----:B------:R-:W-:Y:S01]  /*c720*/  FFMA.FTZ R54, R54, R81, R11 ;  /* 0x0000005136367223 */ /* 0x000fe2000001000b */
[----:B------:R-:W-:Y:S01]  /*c730*/  FFMA.FTZ R20, R20, R84, R5 ;  /* 0x0000005414147223 */ /* 0x000fe20000010005 */
[----:B------:R-:W-:Y:S01]  /*c740*/  FFMA.FTZ R53, R25, R83, R10 ;  /* 0x0000005319357223 */ /* 0x000fe2000001000a */
[----:B------:R-:W-:Y:S01]  /*c750*/  LEA R26, P3, R51, UR14, 0x4 ;  /* 0x0000000e331a7c11 */ /* 0x000fe2000f8620ff */
[----:B-1----:R-:W-:Y:S01]  /*c760*/  @!P1 IMAD.WIDE R42, R0, 0x4, R42 ;  /* 0x00000004002a9825 */ /* 0x002fe200078e022a */
[----:B------:R-:W-:-:S02]  /*c770*/  F2FP.BF16.F32.PACK_AB R18, R77, R18 ;  /* 0x000000124d12723e */ /* 0x000fc400000010ff */
[----:B------:R-:W-:Y:S01]  /*c780*/  F2FP.BF16.F32.PACK_AB R16, R57, R16 ;  /* 0x000000103910723e */ /* 0x000fe200000010ff */
[----:B--2---:R-:W-:Y:S01]  /*c790*/  IMAD R0, R40, 0x4, R0 ;  /* 0x0000000428007824 */ /* 0x004fe200078e0200 */
[----:B------:R-:W-:Y:S01]  /*c7a0*/  LEA.HI.X R25, R50, UR15, RZ, 0x4, P2 ;  /* 0x0000000f32197c11 */ /* 0x000fe200090f24ff */
[----:B------:R1:W-:Y:S01]  /*c7b0*/  @!P1 STG.E desc[UR4][R42.64], R52 ;  /* 0x000000342a009986 */ /* 0x0003e2000c101904 */
[----:B------:R-:W-:Y:S02]  /*c7c0*/  F2FP.BF16.F32.PACK_AB R21, R54, R21 ;  /* 0x000000153615723e */ /* 0x000fe400000010ff */
[----:B------:R-:W-:Y:S01]  /*c7d0*/  LEA.HI.X R27, R51, UR15, RZ, 0x4, P3 ;  /* 0x0000000f331b7c11 */ /* 0x000fe200098f24ff */
[----:B------:R1:W-:Y:S01]  /*c7e0*/  STG.E.128 desc[UR4][R24.64], R16 ;  /* 0x0000001018007986 */ /* 0x0003e2000c101d04 */
[----:B------:R-:W-:Y:S02]  /*c7f0*/  F2FP.BF16.F32.PACK_AB R20, R53, R20 ;  /* 0x000000143514723e */ /* 0x000fe400000010ff */
[----:B------:R-:W-:-:S03]  /*c800*/  ISETP.GE.AND P1, PT, R0, R41, PT ;  /* 0x000000290000720c */ /* 0x000fc60003f26270 */
[----:B------:R1:W-:Y:S10]  /*c810*/  STG.E.128 desc[UR4][R26.64], R20 ;  /* 0x000000141a007986 */ /* 0x0003f4000c101d04 */
[----:B------:R-:W-:Y:S05]  /*c820*/  @!P1 BRA `(.L_x_5694) ;  /* 0xffffff4000d09947 */ /* 0x000fea000383ffff */
[----:B------:R-:W-:Y:S05]  /*c830*/  BSYNC B0 ;  /* 0x0000000000007941 */ /* 0x000fea0003800000 */
.L_x_5434:
[----:B------:R-:W-:Y:S05]  /*c840*/  EXIT ;  /* 0x000000000000794d */ /* 0x000fea0003800000 */
.L_x_5693:
        /* <DEDUP_REMOVED lines=8> */
.L_x_5696:
[----:B------:R-:W-:Y:S05]  /*c8d0*/  BSYNC B1 ;  /* 0x0000000000017941 */ /* 0x000fea0003800000 */
.L_x_5695:
[----:B------:R-:W-:Y:S01]  /*c8e0*/  FADD.FTZ R61, R57, R52 ;  /* 0x00000034393d7221 */ /* 0x000fe20000010000 */
[----:B------:R-:W-:Y:S01]  /*c8f0*/  HFMA2.MMA R56, -RZ, RZ, 0, 1.847743988037109375e-06 ;  /* 0x0000001fff387435 */ /* 0x000fe200000001ff */
[----:B------:R-:W-:Y:S01]  /*c900*/  IMAD.MOV.U32 R55, RZ, RZ, 0x2 ;  /* 0x00000002ff377424 */ /* 0x000fe200078e00ff */
[----:B------:R-:W0:Y:S01]  /*c910*/  LDC R54, c[0x0][0x290] ;  /* 0x0000a400ff367b82 */ /* 0x000e220000000800 */
[----:B------:R-:W-:Y:S01]  /*c920*/  IMAD.MOV.U32 R53, RZ, RZ, -0x1 ;  /* 0xffffffffff357424 */ /* 0x000fe200078e00ff */
[----:B------:R-:W-:-:S07]  /*c930*/  MOV R78, R61 ;  /* 0x0000003d004e7202 */ /* 0x000fce0000000f00 */
[----:B0-----:R-:W-:Y:S05]  /*c940*/  WARPSYNC.COLLECTIVE R53, `(.L_x_5697) ;  /* 0x0000000035087348 */ /* 0x001fea0003c00000 */
[----:B------:R1:W2:Y:S02]  /*c950*/  SHFL.BFLY P2, R52, R78, R55, R56 ;  /* 0x0c0000374e347389 */ /* 0x0002a40000040038 */
[----:B012---:R-:W-:Y:S01]  /*c960*/  ENDCOLLECTIVE ;  /* 0x000000000000791b */ /* 0x007fe20003800000 */
.L_x_5697:
[----:B------:R-:W-:Y:S02]  /*c970*/  IMAD.MOV.U32 R55, RZ, RZ, 0x4 ;  /* 0x00000004ff377424 */ /* 0x000fe400078e00ff */
[----:B------:R-:W-:-:S05]  /*c980*/  FADD.FTZ R63, R61, R52 ;  /* 0x000000343d3f7221 */ /* 0x000fca0000010000 */
[----:B------:R-:W-:-:S07]  /*c990*/  MOV R78, R63 ;  /* 0x0000003f004e7202 */ /* 0x000fce0000000f00 */
[----:B------:R-:W-:Y:S05]  /*c9a0*/  WARPSYNC.COLLECTIVE R53, `(.L_x_5698) ;  /* 0x0000000035087348 */ /* 0x000fea0003c00000 */
[----:B------:R0:W1:Y:S02]  /*c9b0*/  SHFL.BFLY P2, R52, R78, R55, R56 ;  /* 0x0c0000374e347389 */ /* 0x0000640000040038 */
[----:B01----:R-:W-:Y:S01]  /*c9c0*/  ENDCOLLECTIVE ;  /* 0x000000000000791b */ /* 0x003fe20003800000 */
.L_x_5698:
[----:B------:R-:W-:Y:S02]  /*c9d0*/  IMAD.MOV.U32 R55, RZ, RZ, 0x8 ;  /* 0x00000008ff377424 */ /* 0x000fe400078e00ff */
[----:B------:R-:W-:-:S05]  /*c9e0*/  FADD.FTZ R65, R63, R52 ;  /* 0x000000343f417221 */ /* 0x000fca0000010000 */
[----:B------:R-:W-:-:S07]  /*c9f0*/  MOV R78, R65 ;  /* 0x00000041004e7202 */ /* 0x000fce0000000f00 */
[----:B------:R-:W-:Y:S05]  /*ca00*/  WARPSYNC.COLLECTIVE R53, `(.L_x_5699) ;  /* 0x0000000035087348 */ /* 0x000fea0003c00000 */
[----:B------:R0:W1:Y:S02]  /*ca10*/  SHFL.BFLY P2, R52, R78, R55, R56 ;  /* 0x0c0000374e347389 */ /* 0x0000640000040038 */
[----:B01----:R-:W-:Y:S01]  /*ca20*/  ENDCOLLECTIVE ;  /* 0x000000000000791b */ /* 0x003fe20003800000 */
.L_x_5699:
[----:B------:R-:W-:Y:S02]  /*ca30*/  IMAD.MOV.U32 R55, RZ, RZ, 0x10 ;  /* 0x00000010ff377424 */ /* 0x000fe400078e00ff */
[----:B------:R-:W-:-:S05]  /*ca40*/  FADD.FTZ R77, R65, R52 ;  /* 0x00000034414d7221 */ /* 0x000fca0000010000 */
[----:B------:R-:W-:-:S07]  /*ca50*/  MOV R78, R77 ;  /* 0x0000004d004e7202 */ /* 0x000fce0000000f00 */
[----:B------:R-:W-:Y:S05]  /*ca60*/  WARPSYNC.COLLECTIVE R53, `(.L_x_5700) ;  /* 0x0000000035087348 */ /* 0x000fea0003c00000 */
[----:B------:R0:W1:Y:S02]  /*ca70*/  SHFL.BFLY P2, R52, R78, R55, R56 ;  /* 0x0c0000374e347389 */ /* 0x0000640000040038 */
[----:B01----:R-:W-:Y:S01]  /*ca80*/  ENDCOLLECTIVE ;  /* 0x000000000000791b */ /* 0x003fe20003800000 */
.L_x_5700:
        /* <DEDUP_REMOVED lines=9> */
[----:B------:R-:W-:Y:S01]  /*cb20*/  FFMA.FTZ R52, R61, R61, R52 ;  /* 0x0000003d3d347223 */ /* 0x000fe20000010034 */
[----:B------:R-:W-:-:S03]  /*cb30*/  FADD.FTZ R61, -R57, R43 ;  /* 0x0000002b393d7221 */ /* 0x000fc60000010100 */
        /* <DEDUP_REMOVED lines=23> */
[----:B------:R-:W-:-:S03]  /*ccb0*/  MOV R53, 0xffffffff ;  /* 0xffffffff00357802 */ /* 0x000fc60000000f00 */
[----:B------:R-:W-:-:S05]  /*ccc0*/  FFMA.FTZ R61, R61, R61, R52 ;  /* 0x0000003d3d3d7223 */ /* 0x000fca0000010034 */
[----:B------:R-:W-:-:S07]  /*ccd0*/  MOV R78, R61 ;  /* 0x0000003d004e7202 */ /* 0x000fce0000000f00 */
[----:B------:R-:W-:Y:S05]  /*cce0*/  WARPSYNC.COLLECTIVE R53, `(.L_x_5701) ;  /* 0x0000000035087348 */ /* 0x000fea0003c00000 */
[----:B------:R0:W1:Y:S02]  /*ccf0*/  SHFL.BFLY P2, R52, R78, R55, R56 ;  /* 0x0c0000374e347389 */ /* 0x0000640000040038 */
[----:B01----:R-:W-:Y:S01]  /*cd00*/  ENDCOLLECTIVE ;  /* 0x000000000000791b */ /* 0x003fe20003800000 */
.L_x_5701:
[----:B------:R-:W-:Y:S01]  /*cd10*/  HFMA2.MMA R55, -RZ, RZ, 0, 1.1920928955078125e-07 ;  /* 0x00000002ff377435 */ /* 0x000fe200000001ff */
[----:B------:R-:W-:-:S04]  /*cd20*/  FADD.FTZ R63, R61, R52 ;  /* 0x000000343d3f7221 */ /* 0x000fc80000010000 */
[----:B------:R-:W-:-:S07]  /*cd30*/  IMAD.MOV.U32 R78, RZ, RZ, R63 ;  /* 0x000000ffff4e7224 */ /* 0x000fce00078e003f */
[----:B------:R-:W-:Y:S05]  /*cd40*/  WARPSYNC.COLLECTIVE R53, `(.L_x_5702) ;  /* 0x0000000035087348 */ /* 0x000fea0003c00000 */
[----:B------:R0:W1:Y:S02]  /*cd50*/  SHFL.BFLY P2, R52, R78, R55, R56 ;  /* 0x0c0000374e347389 */ /* 0x0000640000040038 */
[----:B01----:R-:W-:Y:S01]  /*cd60*/  ENDCOLLECTIVE ;  /* 0x000000000000791b */ /* 0x003fe20003800000 */
.L_x_5702:
[----:B------:R-:W-:Y:S01]  /*cd70*/  MOV R55, 0x4 ;  /* 0x0000000400377802 */ /* 0x000fe20000000f00 */
[----:B------:R-:W-:-:S04]  /*cd80*/  FADD.FTZ R65, R63, R52 ;  /* 0x000000343f417221 */ /* 0x000fc80000010000 */
[----:B------:R-:W-:-:S07]  /*cd90*/  IMAD.MOV.U32 R78, RZ, RZ, R65 ;  /* 0x000000ffff4e7224 */ /* 0x000fce00078e0041 */
[----:B------:R-:W-:Y:S05]  /*cda0*/  WARPSYNC.COLLECTIVE R53, `(.L_x_5703) ;  /* 0x0000000035087348 */ /* 0x000fea0003c00000 */
[----:B------:R0:W1:Y:S02]  /*cdb0*/  SHFL.BFLY P2, R52, R78, R55, R56 ;  /* 0x0c0000374e347389 */ /* 0x0000640000040038 */
[----:B01----:R-:W-:Y:S01]  /*cdc0*/  ENDCOLLECTIVE ;  /* 0x000000000000791b */ /* 0x003fe20003800000 */
.L_x_5703:
[----:B------:R-:W-:Y:S01]  /*cdd0*/  HFMA2.MMA R55, -RZ, RZ, 0, 4.76837158203125e-07 ;  /* 0x00000008ff377435 */ /* 0x000fe200000001ff */
[----:B------:R-:W-:-:S04]  /*cde0*/  FADD.FTZ R77, R65, R52 ;  /* 0x00000034414d7221 */ /* 0x000fc80000010000 */
[----:B------:R-:W-:-:S07]  /*cdf0*/  IMAD.MOV.U32 R78, RZ, RZ, R77 ;  /* 0x000000ffff4e7224 */ /* 0x000fce00078e004d */
[----:B------:R-:W-:Y:S05]  /*ce00*/  WARPSYNC.COLLECTIVE R53, `(.L_x_5704) ;  /* 0x0000000035087348 */ /* 0x000fea0003c00000 */
[----:B------:R0:W1:Y:S02]  /*ce10*/  SHFL.BFLY P2, R52, R78, R55, R56 ;  /* 0x0c0000374e347389 */ /* 0x0000640000040038 */
[----:B01----:R-:W-:Y:S01]  /*ce20*/  ENDCOLLECTIVE ;  /* 0x000000000000791b */ /* 0x003fe20003800000 */
.L_x_5704:
[----:B------:R-:W-:Y:S02]  /*ce30*/  IMAD.MOV.U32 R55, RZ, RZ, 0x10 ;  /* 0x00000010ff377424 */ /* 0x000fe400078e00ff */
[----:B------:R-:W-:-:S07]  /*ce40*/  FADD.FTZ R78, R77, R52 ;  /* 0x000000344d4e7221 */ /* 0x000fce0000010000 */
[----:B------:R-:W-:Y:S05]  /*ce50*/  WARPSYNC.COLLECTIVE R53, `(.L_x_5705) ;  /* 0x0000000035087348 */ /* 0x000fea0003c00000 */
[----:B------:R0:W1:Y:S02]  /*ce60*/  SHFL.BFLY P2, R52, R78, R55, R56 ;  /* 0x0c0000374e347389 */ /* 0x0000640000040038 */
[----:B01----:R-:W-:Y:S01]  /*ce70*/  ENDCOLLECTIVE ;  /* 0x000000000000791b */ /* 0x003fe20003800000 */
.L_x_5705:
[----:B------:R-:W-:Y:S01]  /*ce80*/  MOV R79, R52 ;  /* 0x00000034004f7202 */ /* 0x000fe20000000f00 */
[----:B------:R-:W-:Y:S06]  /*ce90*/  BRA `(.L_x_5706) ;  /* 0xfffffff400207947 */ /* 0x000fec000383ffff */
.L_x_5707:
        /* <DEDUP_REMOVED lines=14> */
.L_x_14221:


//--------------------- .text._ZN10layer_norm31ln_parallel_residual_fwd_kernelINS_13Kernel_traitsIf13__nv_bfloat16fS2_fjLj512ELj1ELj4ELj1ELj16ENS_18Kernel_traits_baseILj512EfS2_fS2_fjLj128EEEEELb0ELb0ELb0EEEvNS_9FwdParamsE --------------------------
	.section	.text._ZN10layer_norm31ln_parallel_residual_fwd_kernelINS_13Kernel_traitsIf13__nv_bfloat16fS2_fjLj512ELj1ELj4ELj1ELj16ENS_18Kernel_traits_baseILj512EfS2_fS2_fjLj128EEEEELb0ELb0ELb0EEEvNS_9FwdParamsE,"ax",@progbits
	.align	128
        .global         _ZN10layer_norm31ln_parallel_residual_fwd_kernelINS_13Kernel_traitsIf13__nv_bfloat16fS2_fjLj512ELj1ELj4ELj1ELj16ENS_18Kernel_traits_baseILj512EfS2_fS2_fjLj128EEEEELb0ELb0ELb0EEEvNS_9FwdParamsE
        .type           _ZN10layer_norm31ln_parallel_residual_fwd_kernelINS_13Kernel_traitsIf13__nv_bfloat16fS2_fjLj512ELj1ELj4ELj1ELj16ENS_18Kernel_traits_baseILj512EfS2_fS2_fjLj128EEEEELb0ELb0ELb0EEEvNS_9FwdParamsE,@function
        .size           _ZN10layer_norm31ln_parallel_residual_fwd_kernelINS_13Kernel_traitsIf13__nv_bfloat16fS2_fjLj512ELj1ELj4ELj1ELj16ENS_18Kernel_traits_baseILj512EfS2_fS2_fjLj128EEEEELb0ELb0ELb0EEEvNS_9FwdParamsE,(.L_x_14222 - _ZN10layer_norm31ln_parallel_residual_fwd_kernelINS_13Kernel_traitsIf13__nv_bfloat16fS2_fjLj512ELj1ELj4ELj1ELj16ENS_18Kernel_traits_baseILj512EfS2_fS2_fjLj128EEEEELb0ELb0ELb0EEEvNS_9FwdParamsE)
        .other          _ZN10layer_norm31ln_parallel_residual_fwd_kernelINS_13Kernel_traitsIf13__nv_bfloat16fS2_fjLj512ELj1ELj4ELj1ELj16ENS_18Kernel_traits_baseILj512EfS2_fS2_fjLj128EEEEELb0ELb0ELb0EEEvNS_9FwdParamsE,@"STO_CUDA_ENTRY STV_DEFAULT"
_ZN10layer_norm31ln_parallel_residual_fwd_kernelINS_13Kernel_traitsIf13__nv_bfloat16fS2_fjLj512ELj1ELj4ELj1ELj16ENS_18Kernel_traits_baseILj512EfS2_fS2_fjLj128EEEEELb0ELb0ELb0EEEvNS_9FwdParamsE:
.text._ZN10layer_norm31ln_parallel_residual_fwd_kernelINS_13Kernel_traitsIf13__nv_bfloat16fS2_fjLj512ELj1ELj4ELj1ELj16ENS_18Kernel_traits_baseILj512EfS2_fS2_fjLj128EEEEELb0ELb0ELb0EEEvNS_9FwdParamsE:
        /* <DEDUP_REMOVED lines=51> */
.L_x_5709:
[----:B------:R-:W-:Y:S05]  /*0330*/  BSYNC B0 ;  /* 0x0000000000007941 */ /* 0x000fea0003800000 */
.L_x_5708:
[----:B------:R-:W-:Y:S04]  /*0340*/  BSSY B0, `(.L_x_5710) ;  /* 0x0000023000007945 */ /* 0x000fe80003800000 */
[----:B------:R-:W-:Y:S05]  /*0350*/  @!P3 BRA `(.L_x_5711) ;  /* 0x000000000084b947 */ /* 0x000fea0003800000 */
[----:B------:R-:W1:Y:S01]  /*0360*/  LDC.64 R68, c[0x0][0x260] ;  /* 0x00009800ff447b82 */ /* 0x000e620000000a00 */
        /* <DEDUP_REMOVED lines=16> */
[----:B------:R-:W-:Y:S02]  /*0470*/  CS2R R22, SRZ ;  /* 0x0000000000167805 */ /* 0x000fe4000001ff00 */
[----:B------:R-:W-:Y:S02]  /*0480*/  CS2R R20, SRZ ;  /* 0x0000000000147805 */ /* 0x000fe4000001ff00 */
[----:B------:R-:W-:Y:S02]  /*0490*/  IADD3.X R73, R0, UR9, RZ, P5, !PT ;  /* 0x0000000900497c10 */ /* 0x000fe4000affe4ff */
[----:B------:R-:W-:-:S02]  /*04a0*/  @P0 LEA R70, P4, R13, UR6, 0x5 ;  /* 0x000000060d460c11 */ /* 0x000fc4000f8828ff */
[----:B------:R-:W-:Y:S01]  /*04b0*/  @P1 IADD3 R74, P6, R74, UR10, RZ ;  /* 0x0000000a4a4a1c10 */ /* 0x000fe2000ffde0ff */
[C---:B-1----:R-:W-:Y:S01]  /*04c0*/  IMAD.WIDE.U32 R68, R13.reuse, 0x20, R68 ;  /* 0x000000200d447825 */ /* 0x042fe200078e0044 */
[----:B------:R-:W-:Y:S01]  /*04d0*/  @P0 LEA.HI.X R71, R13, UR7, RZ, 0x5, P4 ;  /* 0x000000070d470c11 */ /* 0x000fe2000a0f2cff */
[----:B0-----:R1:W5:Y:S01]  /*04e0*/  LDG.E.128 R8, desc[UR4][R72.64] ;  /* 0x0000000448087981 */ /* 0x001362000c1e1d00 */
[----:B------:R-:W-:-:S03]  /*04f0*/  @P1 IADD3.X R75, R0, UR11, RZ, P6, !PT ;  /* 0x0000000b004b1c10 */ /* 0x000fc6000b7fe4ff */
[----:B------:R1:W5:Y:S04]  /*0500*/  @P0 LDG.E.128 R32, desc[UR4][R70.64] ;  /* 0x0000000446200981 */ /* 0x000368000c1e1d00 */
[----:B------:R1:W5:Y:S04]  /*0510*/  @P0 LDG.E.128 R28, desc[UR4][R70.64+0x10] ;  /* 0x00001004461c0981 */ /* 0x000368000c1e1d00 */
[----:B------:R1:W5:Y:S04]  /*0520*/  @P1 LDG.E.128 R24, desc[UR4][R74.64] ;  /* 0x000000044a181981 */ /* 0x000368000c1e1d00 */
[----:B------:R1:W5:Y:S04]  /*0530*/  @P1 LDG.E.128 R20, desc[UR4][R74.64+0x10] ;  /* 0x000010044a141981 */ /* 0x000368000c1e1d00 */
[----:B------:R1:W5:Y:S04]  /*0540*/  LDG.E.128 R16, desc[UR4][R68.64] ;  /* 0x0000000444107981 */ /* 0x000368000c1e1d00 */
[----:B------:R1:W5:Y:S04]  /*0550*/  LDG.E.128 R12, desc[UR4][R68.64+0x10] ;  /* 0x00001004440c7981 */ /* 0x000368000c1e1d00 */
[----:B------:R1:W5:Y:S02]  /*0560*/  LDG.E.128 R4, desc[UR4][R72.64+0x10] ;  /* 0x0000100448047981 */ /* 0x000364000c1e1d00 */
.L_x_5711:
[----:B------:R-:W-:Y:S05]  /*0570*/  BSYNC B0 ;  /* 0x0000000000007941 */ /* 0x000fea0003800000 */
.L_x_5710:
        /* <DEDUP_REMOVED lines=8> */
[----:B------:R-:W-:Y:S01]  /*0600*/  ULDC.64 UR8, c[0x0][0x230] ;  /* 0x00008c0000087ab9 */ /* 0x000fe20000000a00 */
[----:B------:R-:W-:-:S09]  /*0610*/  ULDC.64 UR10, c[0x0][0x238] ;  /* 0x00008e00000a7ab9 */ /* 0x000fd20000000a00 */
.L_x_5753:
[----:B------:R-:W-:Y:S01]  /*0620*/  IMAD R0, R2, UR13, RZ ;  /* 0x0000000d02007c24 */ /* 0x000fe2000f8e02ff */
[----:B------:R-:W-:Y:S04]  /*0630*/  BSSY B0, `(.L_x_5712) ;  /* 0x0000063000007945 */ /* 0x000fe80003800000 */
[----:B------:R-:W-:-:S04]  /*0640*/  SHF.R.S32.HI R97, RZ, 0x1f, R0 ;  /* 0x0000001fff617819 */ /* 0x000fc80000011400 */
[----:B------:R-:W-:-:S04]  /*0650*/  LEA.HI R0, R97, R0, RZ, 0x3 ;  /* 0x0000000061007211 */ /* 0x000fc800078f18ff */
[----:B------:R-:W-:-:S04]  /*0660*/  LEA.HI.SX32 R105, R0, R3, 0x1d ;  /* 0x0000000300697211 */ /* 0x000fc800078feaff */
[----:B------:R-:W-:Y:S01]  /*0670*/  MOV R0, R105 ;  /* 0x0000006900007202 */ /* 0x000fe20000000f00 */
[----:B-----5:R-:W-:Y:S06]  /*0680*/  @!P2 BRA `(.L_x_5713) ;  /* 0x000000040074a947 */ /* 0x020fec0003800000 */
[----:B------:R-:W2:Y:S01]  /*0690*/  LDC.64 R84, c[0x0][0x220] ;  /* 0x00008800ff547b82 */ /* 0x000ea20000000a00 */
[----:B------:R-:W-:Y:S02]  /*06a0*/  ISETP.NE.U32.AND P0, PT, RZ, UR8, PT ;  /* 0x00000008ff007c0c */ /* 0x000fe4000bf05070 */
[----:B------:R-:W-:Y:S02]  /*06b0*/  ISETP.NE.U32.AND P1, PT, RZ, UR6, PT ;  /* 0x00000006ff007c0c */ /* 0x000fe4000bf25070 */
[----:B------:R-:W-:Y:S02]  /*06c0*/  ISETP.NE.AND.EX P0, PT, RZ, UR9, PT, P0 ;  /* 0x00000009ff007c0c */ /* 0x000fe4000bf05300 */
[----:B------:R-:W-:-:S11]  /*06d0*/  ISETP.NE.AND.EX P1, PT, RZ, UR7, PT, P1 ;  /* 0x00000007ff007c0c */ /* 0x000fd6000bf25310 */
[C---:B------:R-:W-:Y:S02]  /*06e0*/  @P0 LEA R82, P6, R105.reuse, UR8, 0x5 ;  /* 0x0000000869520c11 */ /* 0x040fe4000f8c28ff */
[C---:B------:R-:W-:Y:S01]  /*06f0*/  @P1 LEA R96, P5, R105.reuse, UR6, 0x4 ;  /* 0x0000000669601c11 */ /* 0x040fe2000f8a20ff */
[C---:B--2---:R-:W-:Y:S01]  /*0700*/  IMAD.WIDE.U32 R84, R105.reuse, 0x10, R84 ;  /* 0x0000001069547825 */ /* 0x044fe200078e0054 */
[----:B------:R-:W-:-:S05]  /*0710*/  @P0 LEA.HI.X R83, R105, UR9, RZ, 0x5, P6 ;  /* 0x0000000969530c11 */ /* 0x000fca000b0f2cff */
[----:B------:R-:W2:Y:S01]  /*0720*/  LDG.E.128 R84, desc[UR4][R84.64] ;  /* 0x0000000454547981 */ /* 0x000ea2000c1e1d00 */
[----:B------:R-:W-:-:S03]  /*0730*/  @P1 LEA.HI.X R97, R105, UR7, RZ, 0x4, P5 ;  /* 0x0000000769611c11 */ /* 0x000fc6000a8f24ff */
[----:B-1----:R1:W5:Y:S04]  /*0740*/  @P0 LDG.E.128 R72, desc[UR4][R82.64] ;  /* 0x0000000452480981 */ /* 0x002368000c1e1d00 */
[----:B------:R1:W5:Y:S04]  /*0750*/  @P0 LDG.E.128 R76, desc[UR4][R82.64+0x10] ;  /* 0x00001004524c0981 */ /* 0x000368000c1e1d00 */
[----:B------:R1:W5:Y:S01]  /*0760*/  @P1 LDG.E.128 R68, desc[UR4][R96.64] ;  /* 0x0000000460441981 */ /* 0x000362000c1e1d00 */
[----:B------:R-:W-:-:S04]  /*0770*/  ISETP.NE.U32.AND P1, PT, RZ, UR6, PT ;  /* 0x00000006ff007c0c */ /* 0x000fc8000bf25070 */
[----:B------:R-:W-:Y:S02]  /*0780*/  ISETP.NE.AND.EX P1, PT, RZ, UR7, PT, P1 ;  /* 0x00000007ff007c0c */ /* 0x000fe4000bf25310 */
[C---:B--2---:R-:W-:Y:S02]  /*0790*/  PRMT R81, R84.reuse, 0x7632, R81 ;  /* 0x0000763254517816 */ /* 0x044fe40000000051 */
[----:B------:R-:W-:-:S09]  /*07a0*/  SHF.L.U32 R80, R84, 0x10, RZ ;  /* 0x0000001054507819 */ /* 0x000fd200000006ff */
[----:B-1----:R-:W-:Y:S05]  /*07b0*/  @P1 BRA `(.L_x_5714) ;  /* 0x00000000000c1947 */ /* 0x002fea0003800000 */
[----:B------:R-:W-:Y:S05]  /*07c0*/  @!P0 BRA `(.L_x_5715) ;  /* 0x0000000000148947 */ /* 0x000fea0003800000 */
[----:B-----5:R-:W-:Y:S01]  /*07d0*/  FADD.FTZ R80, R72, R80 ;  /* 0x0000005048507221 */ /* 0x020fe20000010000 */
[----:B------:R-:W-:Y:S06]  /*07e0*/  BRA `(.L_x_5715) ;  /* 0x00000000000c7947 */ /* 0x000fec0003800000 */
.L_x_5714:
[----:B-----5:R-:W-:-:S05]  /*07f0*/  SHF.L.U32 R83, R68, 0x10, RZ ;  /* 0x0000001044537819 */ /* 0x020fca00000006ff */
[----:B------:R-:W-:-:S04]  /*0800*/  FADD.FTZ R80, R83, R80 ;  /* 0x0000005053507221 */ /* 0x000fc80000010000 */
[----:B------:R-:W-:-:S07]  /*0810*/  @P0 FADD.FTZ R80, R72, R80 ;  /* 0x0000005048500221 */ /* 0x000fce0000010000 */
.L_x_5715:
[----:B------:R-:W-:Y:S01]  /*0820*/  SHF.L.U32 R81, R81, 0x10, RZ ;  /* 0x0000001051517819 */ /* 0x000fe200000006ff */
[----:B------:R-:W-:Y:S06]  /*0830*/  @P1 BRA `(.L_x_5716) ;  /* 0x00000000000c1947 */ /* 0x000fec0003800000 */
[----:B------:R-:W-:Y:S05]  /*0840*/  @!P0 BRA `(.L_x_5717) ;  /* 0x0000000000188947 */ /* 0x000fea0003800000 */
[----:B-----5:R-:W-:Y:S01]  /*0850*/  FADD.FTZ R81, R73, R81 ;  /* 0x0000005149517221 */ /* 0x020fe20000010000 */
[----:B------:R-:W-:Y:S06]  /*0860*/  BRA `(.L_x_5717) ;  /* 0x0000000000107947 */ /* 0x000fec0003800000 */
.L_x_5716:
[----:B-----5:R-:W-:-:S04]  /*0870*/  PRMT R0, R68, 0x7632, R0 ;  /* 0x0000763244007816 */ /* 0x020fc80000000000 */
[----:B------:R-:W-:-:S05]  /*0880*/  SHF.L.U32 R0, R0, 0x10, RZ ;  /* 0x0000001000007819 */ /* 0x000fca00000006ff */
[----:B------:R-:W-:-:S04]  /*0890*/  FADD.FTZ R81, R0, R81 ;  /* 0x0000005100517221 */ /* 0x000fc80000010000 */
[----:B------:R-:W-:-:S07]  /*08a0*/  @P0 FADD.FTZ R81, R73, R81 ;  /* 0x0000005149510221 */ /* 0x000fce0000010000 */
.L_x_5717:
[C---:B------:R-:W-:Y:S02]  /*08b0*/  PRMT R83, R85.reuse, 0x7632, R83 ;  /* 0x0000763255537816 */ /* 0x040fe40000000053 */
[----:B------:R-:W-:Y:S01]  /*08c0*/  SHF.L.U32 R82, R85, 0x10, RZ ;  /* 0x0000001055527819 */ /* 0x000fe200000006ff */
[----:B------:R-:W-:Y:S06]  /*08d0*/  @P1 BRA `(.L_x_5718) ;  /* 0x00000000000c1947 */ /* 0x000fec0003800000 */
[----:B------:R-:W-:Y:S05]  /*08e0*/  @!P0 BRA `(.L_x_5719) ;  /* 0x0000000000148947 */ /* 0x000fea0003800000 */
[----:B-----5:R-:W-:Y:S01]  /*08f0*/  FADD.FTZ R82, R74, R82 ;  /* 0x000000524a527221 */ /* 0x020fe20000010000 */
[----:B------:R-:W-:Y:S06]  /*0900*/  BRA `(.L_x_5719) ;  /* 0x00000000000c7947 */ /* 0x000fec0003800000 */
.L_x_5718:
[----:B-----5:R-:W-:-:S05]  /*0910*/  SHF.L.U32 R85, R69, 0x10, RZ ;  /* 0x0000001045557819 */ /* 0x020fca00000006ff */
[----:B------:R-:W-:-:S04]  /*0920*/  FADD.FTZ R82, R85, R82 ;  /* 0x0000005255527221 */ /* 0x000fc80000010000 */
[----:B------:R-:W-:-:S07]  /*0930*/  @P0 FADD.FTZ R82, R74, R82 ;  /* 0x000000524a520221 */ /* 0x000fce0000010000 */
.L_x_5719:
[----:B------:R-:W-:Y:S01]  /*0940*/  SHF.L.U32 R83, R83, 0x10, RZ ;  /* 0x0000001053537819 */ /* 0x000fe200000006ff */
[----:B------:R-:W-:Y:S06]  /*0950*/  @P1 BRA `(.L_x_5720) ;  /* 0x00000000000c1947 */ /* 0x000fec0003800000 */
[----:B------:R-:W-:Y:S05]  /*0960*/  @!P0 BRA `(.L_x_5721) ;  /* 0x0000000000188947 */ /* 0x000fea0003800000 */
[----:B-----5:R-:W-:Y:S01]  /*0970*/  FADD.FTZ R83, R75, R83 ;  /* 0x000000534b537221 */ /* 0x020fe20000010000 */
[----:B------:R-:W-:Y:S06]  /*0980*/  BRA `(.L_x_5721) ;  /* 0x0000000000107947 */ /* 0x000fec0003800000 */
.L_x_5720:
[----:B-----5:R-:W-:-:S04]  /*0990*/  PRMT R0, R69, 0x7632, R0 ;  /* 0x0000763245007816 */ /* 0x020fc80000000000 */
[----:B------:R-:W-:-:S05]  /*09a0*/  SHF.L.U32 R0, R0, 0x10, RZ ;  /* 0x0000001000007819 */ /* 0x000fca00000006ff */
[----:B------:R-:W-:-:S04]  /*09b0*/  FADD.FTZ R83, R0, R83 ;  /* 0x0000005300537221 */ /* 0x000fc80000010000 */
[----:B------:R-:W-:-:S07]  /*09c0*/  @P0 FADD.FTZ R83, R75, R83 ;  /* 0x000000534b530221 */ /* 0x000fce0000010000 */
.L_x_5721:
[C---:B------:R-:W-:Y:S02]  /*09d0*/  PRMT R85, R86.reuse, 0x7632, R85 ;  /* 0x0000763256557816 */ /* 0x040fe40000000055 */
[----:B------:R-:W-:Y:S01]  /*09e0*/  SHF.L.U32 R84, R86, 0x10, RZ ;  /* 0x0000001056547819 */ /* 0x000fe200000006ff */
[----:B------:R-:W-:Y:S06]  /*09f0*/  @P1 BRA `(.L_x_5722) ;  /* 0x00000000000c1947 */ /* 0x000fec0003800000 */
[----:B------:R-:W-:Y:S05]  /*0a00*/  @!P0 BRA `(.L_x_5723) ;  /* 0x0000000000148947 */ /* 0x000fea0003800000 */
[----:B-----5:R-:W-:Y:S01]  /*0a10*/  FADD.FTZ R84, R76, R84 ;  /* 0x000000544c547221 */ /* 0x020fe20000010000 */
[----:B------:R-:W-:Y:S06]  /*0a20*/  BRA `(.L_x_5723) ;  /* 0x00000000000c7947 */ /* 0x000fec0003800000 */
.L_x_5722:
[----:B-----5:R-:W-:-:S05]  /*0a30*/  SHF.L.U32 R97, R70, 0x10, RZ ;  /* 0x0000001046617819 */ /* 0x020fca00000006ff */
[----:B------:R-:W-:-:S04]  /*0a40*/  FADD.FTZ R84, R97, R84 ;  /* 0x0000005461547221 */ /* 0x000fc80000010000 */
[----:B------:R-:W-:-:S07]  /*0a50*/  @P0 FADD.FTZ R84, R76, R84 ;  /* 0x000000544c540221 */ /* 0x000fce0000010000 */
.L_x_5723:
[----:B------:R-:W-:Y:S01]  /*0a60*/  SHF.L.U32 R85, R85, 0x10, RZ ;  /* 0x0000001055557819 */ /* 0x000fe200000006ff */
[----:B------:R-:W-:Y:S06]  /*0a70*/  @P1 BRA `(.L_x_5724) ;  /* 0x00000000000c1947 */ /* 0x000fec0003800000 */
[----:B------:R-:W-:Y:S05]  /*0a80*/  @!P0 BRA `(.L_x_5725) ;  /* 0x0000000000188947 */ /* 0x000fea0003800000 */
[----:B-----5:R-:W-:Y:S01]  /*0a90*/  FADD.FTZ R85, R77, R85 ;  /* 0x000000554d557221 */ /* 0x020fe20000010000 */
[----:B------:R-:W-:Y:S06]  /*0aa0*/  BRA `(.L_x_5725) ;  /* 0x0000000000107947 */ /* 0x000fec0003800000 */
.L_x_5724:
[----:B-----5:R-:W-:-:S04]  /*0ab0*/  PRMT R0, R70, 0x7632, R0 ;  /* 0x0000763246007816 */ /* 0x020fc80000000000 */
[----:B------:R-:W-:-:S05]  /*0ac0*/  SHF.L.U32 R0, R0, 0x10, RZ ;  /* 0x0000001000007819 */ /* 0x000fca00000006ff */
[----:B------:R-:W-:-:S04]  /*0ad0*/  FADD.FTZ R85, R0, R85 ;  /* 0x0000005500557221 */ /* 0x000fc80000010000 */
[----:B------:R-:W-:-:S07]  /*0ae0*/  @P0 FADD.FTZ R85, R77, R85 ;  /* 0x000000554d550221 */ /* 0x000fce0000010000 */
.L_x_5725:
[C---:B------:R-:W-:Y:S02]  /*0af0*/  PRMT R0, R87.reuse, 0x7632, R0 ;  /* 0x0000763257007816 */ /* 0x040fe40000000000 */
[----:B------:R-:W-:Y:S01]  /*0b00*/  SHF.L.U32 R86, R87, 0x10, RZ ;  /* 0x0000001057567819 */ /* 0x000fe200000006ff */
[----:B------:R-:W-:Y:S06]  /*0b10*/  @P1 BRA `(.L_x_5726) ;  /* 0x00000000000c1947 */ /* 0x000fec0003800000 */
[----:B------:R-:W-:Y:S05]  /*0b20*/  @!P0 BRA `(.L_x_5727) ;  /* 0x0000000000148947 */ /* 0x000fea0003800000 */
[----:B-----5:R-:W-:Y:S01]  /*0b30*/  FADD.FTZ R86, R78, R86 ;  /* 0x000000564e567221 */ /* 0x020fe20000010000 */
[----:B------:R-:W-:Y:S06]  /*0b40*/  BRA `(.L_x_5727) ;  /* 0x00000000000c7947 */ /* 0x000fec0003800000 */
.L_x_5726:
[----:B-----5:R-:W-:-:S05]  /*0b50*/  SHF.L.U32 R87, R71, 0x10, RZ ;  /* 0x0000001047577819 */ /* 0x020fca00000006ff */
[----:B------:R-:W-:-:S04]  /*0b60*/  FADD.FTZ R86, R87, R86 ;  /* 0x0000005657567221 */ /* 0x000fc80000010000 */
[----:B------:R-:W-:-:S07]  /*0b70*/  @P0 FADD.FTZ R86, R78, R86 ;  /* 0x000000564e560221 */ /* 0x000fce0000010000 */
.L_x_5727:
[----:B------:R-:W-:Y:S01]  /*0b80*/  SHF.L.U32 R87, R0, 0x10, RZ ;  /* 0x0000001000577819 */ /* 0x000fe200000006ff */
[----:B------:R-:W-:Y:S06]  /*0b90*/  @P1 BRA `(.L_x_5728) ;  /* 0x00000000000c1947 */ /* 0x000fec0003800000 */
[----:B------:R-:W-:Y:S05]  /*0ba0*/  @!P0 BRA `(.L_x_5729) ;  /* 0x0000000000188947 */ /* 0x000fea0003800000 */
[----:B-----5:R-:W-:Y:S01]  /*0bb0*/  FADD.FTZ R87, R79, R87 ;  /* 0x000000574f577221 */ /* 0x020fe20000010000 */
[----:B------:R-:W-:Y:S06]  /*0bc0*/  BRA `(.L_x_5729) ;  /* 0x0000000000107947 */ /* 0x000fec0003800000 */
.L_x_5728:
[----:B-----5:R-:W-:-:S04]  /*0bd0*/  PRMT R0, R71, 0x7632, R0 ;  /* 0x0000763247007816 */ /* 0x020fc80000000000 */
[----:B------:R-:W-:-:S05]  /*0be0*/  SHF.L.U32 R0, R0, 0x10, RZ ;  /* 0x0000001000007819 */ /* 0x000fca00000006ff */
[----:B------:R-:W-:-:S04]  /*0bf0*/  FADD.FTZ R87, R0, R87 ;  /* 0x0000005700577221 */ /* 0x000fc80000010000 */
[----:B------:R-:W-:-:S07]  /*0c00*/  @P0 FADD.FTZ R87, R79, R87 ;  /* 0x000000574f570221 */ /* 0x000fce0000010000 */
.L_x_5729:
[C---:B------:R-:W-:Y:S02]  /*0c10*/  LEA R96, P0, R105.reuse, UR10, 0x5 ;  /* 0x0000000a69607c11 */ /* 0x040fe4000f8028ff */
[C---:B------:R-:W-:Y:S02]  /*0c20*/  IADD3 R0, R105.reuse, 0x20, RZ ;  /* 0x0000002069007810 */ /* 0x040fe40007ffe0ff */
[----:B------:R-:W-:-:S05]  /*0c30*/  LEA.HI.X R97, R105, UR11, RZ, 0x5, P0 ;  /* 0x0000000b69617c11 */ /* 0x000fca00080f2cff */
[----:B------:R2:W-:Y:S04]  /*0c40*/  STG.E.128 desc[UR4][R96.64], R80 ;  /* 0x0000005060007986 */ /* 0x0005e8000c101d04 */
[----:B------:R2:W-:Y:S02]  /*0c50*/  STG.E.128 desc[UR4][R96.64+0x10], R84 ;  /* 0x0000105460007986 */ /* 0x0005e4000c101d04 */
.L_x_5713:
[----:B------:R-:W-:Y:S05]  /*0c60*/  BSYNC B0 ;  /* 0x0000000000007941 */ /* 0x000fea0003800000 */
.L_x_5712:
[----:B------:R-:W-:Y:S04]  /*0c70*/  BSSY B0, `(.L_x_5730) ;  /* 0x000005e000007945 */ /* 0x000fe80003800000 */
[----:B------:R-:W-:Y:S05]  /*0c80*/  @!P3 BRA `(.L_x_5731) ;  /* 0x000000040070b947 */ /* 0x000fea0003800000 */
[----:B------:R-:W3:Y:S01]  /*0c90*/  LDC.64 R92, c[0x0][0x220] ;  /* 0x00008800ff5c7b82 */ /* 0x000ee20000000a00 */
[----:B------:R-:W-:Y:S02]  /*0ca0*/  ISETP.NE.U32.AND P0, PT, RZ, UR8, PT ;  /* 0x00000008ff007c0c */ /* 0x000fe4000bf05070 */
[----:B------:R-:W-:Y:S02]  /*0cb0*/  ISETP.NE.U32.AND P1, PT, RZ, UR6, PT ;  /* 0x00000006ff007c0c */ /* 0x000fe4000bf25070 */
[----:B------:R-:W-:Y:S02]  /*0cc0*/  ISETP.NE.AND.EX P0, PT, RZ, UR9, PT, P0 ;  /* 0x00000009ff007c0c */ /* 0x000fe4000bf05300 */
[----:B------:R-:W-:-:S11]  /*0cd0*/  ISETP.NE.AND.EX P1, PT, RZ, UR7, PT, P1 ;  /* 0x00000007ff007c0c */ /* 0x000fd6000bf25310 */
[C---:B------:R-:W-:Y:S02]  /*0ce0*/  @P0 LEA R90, P6, R0.reuse, UR8, 0x5 ;  /* 0x00000008005a0c11 */ /* 0x040fe4000f8c28ff */
[C---:B--2---:R-:W-:Y:S01]  /*0cf0*/  @P1 LEA R96, P5, R0.reuse, UR6, 0x4 ;  /* 0x0000000600601c11 */ /* 0x044fe2000f8a20ff */
[C---:B---3--:R-:W-:Y:S01]  /*0d00*/  IMAD.WIDE.U32 R92, R0.reuse, 0x10, R92 ;  /* 0x00000010005c7825 */ /* 0x048fe200078e005c */
[----:B------:R-:W-:-:S05]  /*0d10*/  @P0 LEA.HI.X R91, R0, UR9, RZ, 0x5, P6 ;  /* 0x00000009005b0c11 */ /* 0x000fca000b0f2cff */
[----:B------:R-:W2:Y:S01]  /*0d20*/  LDG.E.128 R92, desc[UR4][R92.64] ;  /* 0x000000045c5c7981 */ /* 0x000ea2000c1e1d00 */
[----:B------:R-:W-:-:S03]  /*0d30*/  @P1 LEA.HI.X R97, R0, UR7, RZ, 0x4, P5 ;  /* 0x0000000700611c11 */ /* 0x000fc6000a8f24ff */
[----:B-1---5:R1:W5:Y:S04]  /*0d40*/  @P0 LDG.E.128 R72, desc[UR4][R90.64] ;  /* 0x000000045a480981 */ /* 0x022368000c1e1d00 */
        /* <DEDUP_REMOVED lines=10> */
.L_x_5732:
[----:B-----5:R-:W-:-:S05]  /*0df0*/  SHF.L.U32 R91, R68, 0x10, RZ ;  /* 0x00000010445b7819 */ /* 0x020fca00000006ff */
[----:B------:R-:W-:-:S04]  /*0e00*/  FADD.FTZ R88, R91, R88 ;  /* 0x000000585b587221 */ /* 0x000fc80000010000 */
[----:B------:R-:W-:-:S07]  /*0e10*/  @P0 FADD.FTZ R88, R72, R88 ;  /* 0x0000005848580221 */ /* 0x000fce0000010000 */
.L_x_5733:
[----:B------:R-:W-:Y:S01]  /*0e20*/  SHF.L.U32 R89, R89, 0x10, RZ ;  /* 0x0000001059597819 */ /* 0x000fe200000006ff */
[----:B------:R-:W-:Y:S06]  /*0e30*/  @P1 BRA `(.L_x_5734) ;  /* 0x00000000000c1947 */ /* 0x000fec0003800000 */
[----:B------:R-:W-:Y:S05]  /*0e40*/  @!P0 BRA `(.L_x_5735) ;  /* 0x0000000000188947 */ /* 0x000fea0003800000 */
[----:B-----5:R-:W-:Y:S01]  /*0e50*/  FADD.FTZ R89, R73, R89 ;  /* 0x0000005949597221 */ /* 0x020fe20000010000 */
[----:B------:R-:W-:Y:S06]  /*0e60*/  BRA `(.L_x_5735) ;  /* 0x0000000000107947 */ /* 0x000fec0003800000 */
.L_x_5734:
[----:B-----5:R-:W-:-:S04]  /*0e70*/  PRMT R90, R68, 0x7632, R90 ;  /* 0x00007632445a7816 */ /* 0x020fc8000000005a */
[----:B------:R-:W-:-:S05]  /*0e80*/  SHF.L.U32 R90, R90, 0x10, RZ ;  /* 0x000000105a5a7819 */ /* 0x000fca00000006ff */
[----:B------:R-:W-:-:S04]  /*0e90*/  FADD.FTZ R89, R90, R89 ;  /* 0x000000595a597221 */ /* 0x000fc80000010000 */
[----:B------:R-:W-:-:S07]  /*0ea0*/  @P0 FADD.FTZ R89, R73, R89 ;  /* 0x0000005949590221 */ /* 0x000fce0000010000 */
.L_x_5735:
[C---:B------:R-:W-:Y:S02]  /*0eb0*/  PRMT R91, R93.reuse, 0x7632, R91 ;  /* 0x000076325d5b7816 */ /* 0x040fe4000000005b */
[----:B------:R-:W-:Y:S01]  /*0ec0*/  SHF.L.U32 R90, R93, 0x10, RZ ;  /* 0x000000105d5a7819 */ /* 0x000fe200000006ff */
[----:B------:R-:W-:Y:S06]  /*0ed0*/  @P1 BRA `(.L_x_5736) ;  /* 0x00000000000c1947 */ /* 0x000fec0003800000 */
[----:B------:R-:W-:Y:S05]  /*0ee0*/  @!P0 BRA `(.L_x_5737) ;  /* 0x0000000000148947 */ /* 0x000fea0003800000 */
[----:B-----5:R-:W-:Y:S01]  /*0ef0*/  FADD.FTZ R90, R74, R90 ;  /* 0x0000005a4a5a7221 */ /* 0x020fe20000010000 */
[----:B------:R-:W-:Y:S06]  /*0f00*/  BRA `(.L_x_5737) ;  /* 0x00000000000c7947 */ /* 0x000fec0003800000 */
.L_x_5736:
[----:B-----5:R-:W-:-:S05]  /*0f10*/  SHF.L.U32 R93, R69, 0x10, RZ ;  /* 0x00000010455d7819 */ /* 0x020fca00000006ff */
[----:B------:R-:W-:-:S04]  /*0f20*/  FADD.FTZ R90, R93, R90 ;  /* 0x0000005a5d5a7221 */ /* 0x000fc80000010000 */
[----:B------:R-:W-:-:S07]  /*0f30*/  @P0 FADD.FTZ R90, R74, R90 ;  /* 0x0000005a4a5a0221 */ /* 0x000fce0000010000 */
.L_x_5737:
[----:B------:R-:W-:Y:S01]  /*0f40*/  SHF.L.U32 R91, R91, 0x10, RZ ;  /* 0x000000105b5b7819 */ /* 0x000fe200000006ff */
[----:B------:R-:W-:Y:S06]  /*0f50*/  @P1 BRA `(.L_x_5738) ;  /* 0x00000000000c1947 */ /* 0x000fec0003800000 */
[----:B------:R-:W-:Y:S05]  /*0f60*/  @!P0 BRA `(.L_x_5739) ;  /* 0x0000000000188947 */ /* 0x000fea0003800000 */
[----:B-----5:R-:W-:Y:S01]  /*0f70*/  FADD.FTZ R91, R75, R91 ;  /* 0x0000005b4b5b7221 */ /* 0x020fe20000010000 */
[----:B------:R-:W-:Y:S06]  /*0f80*/  BRA `(.L_x_5739) ;  /* 0x0000000000107947 */ /* 0x000fec0003800000 */
.L_x_5738:
[----:B-----5:R-:W-:-:S04]  /*0f90*/  PRMT R92, R69, 0x7632, R92 ;  /* 0x00007632455c7816 */ /* 0x020fc8000000005c */
[----:B------:R-:W-:-:S05]  /*0fa0*/  SHF.L.U32 R92, R92, 0x10, RZ ;  /* 0x000000105c5c7819 */ /* 0x000fca00000006ff */
[----:B------:R-:W-:-:S04]  /*0fb0*/  FADD.FTZ R91, R92, R91 ;  /* 0x0000005b5c5b7221 */ /* 0x000fc80000010000 */
[----:B------:R-:W-:-:S07]  /*0fc0*/  @P0 FADD.FTZ R91, R75, R91 ;  /* 0x0000005b4b5b0221 */ /* 0x000fce0000010000 */
.L_x_5739:
[C---:B------:R-:W-:Y:S02]  /*0fd0*/  PRMT R93, R94.reuse, 0x7632, R93 ;  /* 0x000076325e5d7816 */ /* 0x040fe4000000005d */
[----:B------:R-:W-:Y:S01]  /*0fe0*/  SHF.L.U32 R92, R94, 0x10, RZ ;  /* 0x000000105e5c7819 */ /* 0x000fe200000006ff */
[----:B------:R-:W-:Y:S06]  /*0ff0*/  @P1 BRA `(.L_x_5740) ;  /* 0x00000000000c1947 */ /* 0x000fec0003800000 */
[----:B------:R-:W-:Y:S05]  /*1000*/  @!P0 BRA `(.L_x_5741) ;  /* 0x0000000000148947 */ /* 0x000fea0003800000 */
[----:B-----5:R-:W-:Y:S01]  /*1010*/  FADD.FTZ R92, R76, R92 ;  /* 0x0000005c4c5c7221 */ /* 0x020fe20000010000 */
[----:B------:R-:W-:Y:S06]  /*1020*/  BRA `(.L_x_5741) ;  /* 0x00000000000c7947 */ /* 0x000fec0003800000 */
.L_x_5740:
[----:B-----5:R-:W-:-:S05]  /*1030*/  SHF.L.U32 R97, R70, 0x10, RZ ;  /* 0x0000001046617819 */ /* 0x020fca00000006ff */
[----:B------:R-:W-:-:S04]  /*1040*/  FADD.FTZ R92, R97, R92 ;  /* 0x0000005c615c7221 */ /* 0x000fc80000010000 */
[----:B------:R-:W-:-:S07]  /*1050*/  @P0 FADD.FTZ R92, R76, R92 ;  /* 0x0000005c4c5c0221 */ /* 0x000fce0000010000 */
.L_x_5741:
[----:B------:R-:W-:Y:S01]  /*1060*/  SHF.L.U32 R93, R93, 0x10, RZ ;  /* 0x000000105d5d7819 */ /* 0x000fe200000006ff */
[----:B------:R-:W-:Y:S06]  /*1070*/  @P1 BRA `(.L_x_5742) ;  /* 0x00000000000c1947 */ /* 0x000fec0003800000 */
[----:B------:R-:W-:Y:S05]  /*1080*/  @!P0 BRA `(.L_x_5743) ;  /* 0x0000000000188947 */ /* 0x000fea0003800000 */
[----:B-----5:R-:W-:Y:S01]  /*1090*/  FADD.FTZ R93, R77, R93 ;  /* 0x0000005d4d5d7221 */ /* 0x020fe20000010000 */
[----:B------:R-:W-:Y:S06]  /*10a0*/  BRA `(.L_x_5743) ;  /* 0x0000000000107947 */ /* 0x000fec0003800000 */
.L_x_5742:
[----:B-----5:R-:W-:-:S04]  /*10b0*/  PRMT R94, R70, 0x7632, R94 ;  /* 0x00007632465e7816 */ /* 0x020fc8000000005e */
[----:B------:R-:W-:-:S05]  /*10c0*/  SHF.L.U32 R94, R94, 0x10, RZ ;  /* 0x000000105e5e7819 */ /* 0x000fca00000006ff */
[----:B------:R-:W-:-:S04]  /*10d0*/  FADD.FTZ R93, R94, R93 ;  /* 0x0000005d5e5d7221 */ /* 0x000fc80000010000 */
[----:B------:R-:W-:-:S07]  /*10e0*/  @P0 FADD.FTZ R93, R77, R93 ;  /* 0x0000005d4d5d0221 */ /* 0x000fce0000010000 */
.L_x_5743:
[C---:B------:R-:W-:Y:S02]  /*10f0*/  PRMT R96, R95.reuse, 0x7632, R96 ;  /* 0x000076325f607816 */ /* 0x040fe40000000060 */
[----:B------:R-:W-:Y:S01]  /*1100*/  SHF.L.U32 R94, R95, 0x10, RZ ;  /* 0x000000105f5e7819 */ /* 0x000fe200000006ff */
[----:B------:R-:W-:Y:S06]  /*1110*/  @P1 BRA `(.L_x_5744) ;  /* 0x00000000000c1947 */ /* 0x000fec0003800000 */
[----:B------:R-:W-:Y:S05]  /*1120*/  @!P0 BRA `(.L_x_5745) ;  /* 0x0000000000148947 */ /* 0x000fea0003800000 */
[----:B-----5:R-:W-:Y:S01]  /*1130*/  FADD.FTZ R94, R78, R94 ;  /* 0x0000005e4e5e7221 */ /* 0x020fe20000010000 */
[----:B------:R-:W-:Y:S06]  /*1140*/  BRA `(.L_x_5745) ;  /* 0x00000000000c7947 */ /* 0x000fec0003800000 */
.L_x_5744:
[----:B-----5:R-:W-:-:S05]  /*1150*/  SHF.L.U32 R95, R71, 0x10, RZ ;  /* 0x00000010475f7819 */ /* 0x020fca00000006ff */
[----:B------:R-:W-:-:S04]  /*1160*/  FADD.FTZ R94, R95, R94 ;  /* 0x0000005e5f5e7221 */ /* 0x000fc80000010000 */
[----:B------:R-:W-:-:S07]  /*1170*/  @P0 FADD.FTZ R94, R78, R94 ;  /* 0x0000005e4e5e0221 */ /* 0x000fce0000010000 */
.L_x_5745:
[----:B------:R-:W-:Y:S01]  /*1180*/  SHF.L.U32 R95, R96, 0x10, RZ ;  /* 0x00000010605f7819 */ /* 0x000fe200000006ff */
[----:B------:R-:W-:Y:S06]  /*1190*/  @P1 BRA `(.L_x_5746) ;  /* 0x00000000000c1947 */ /* 0x000fec0003800000 */
[----:B------:R-:W-:Y:S05]  /*11a0*/  @!P0 BRA `(.L_x_5747) ;  /* 0x0000000000188947 */ /* 0x000fea0003800000 */
[----:B-----5:R-:W-:Y:S01]  /*11b0*/  FADD.FTZ R95, R79, R95 ;  /* 0x0000005f4f5f7221 */ /* 0x020fe20000010000 */
[----:B------:R-:W-:Y:S06]  /*11c0*/  BRA `(.L_x_5747) ;  /* 0x0000000000107947 */ /* 0x000fec0003800000 */
.L_x_5746:
[----:B-----5:R-:W-:-:S04]  /*11d0*/  PRMT R96, R71, 0x7632, R96 ;  /* 0x0000763247607816 */ /* 0x020fc80000000060 */
[----:B------:R-:W-:-:S05]  /*11e0*/  SHF.L.U32 R96, R96, 0x10, RZ ;  /* 0x0000001060607819 */ /* 0x000fca00000006ff */
[----:B------:R-:W-:-:S04]  /*11f0*/  FADD.FTZ R95, R96, R95 ;  /* 0x0000005f605f7221 */ /* 0x000fc80000010000 */
[----:B------:R-:W-:-:S07]  /*1200*/  @P0 FADD.FTZ R95, R79, R95 ;  /* 0x0000005f4f5f0221 */ /* 0x000fce0000010000 */
.L_x_5747:
[----:B------:R-:W-:-:S04]  /*1210*/  LEA R96, P0, R0, UR10, 0x5 ;  /* 0x0000000a00607c11 */ /* 0x000fc8000f8028ff */
[----:B------:R-:W-:-:S05]  /*1220*/  LEA.HI.X R97, R0, UR11, RZ, 0x5, P0 ;  /* 0x0000000b00617c11 */ /* 0x000fca00080f2cff */
[----:B------:R3:W-:Y:S04]  /*1230*/  STG.E.128 desc[UR4][R96.64], R88 ;  /* 0x0000005860007986 */ /* 0x0007e8000c101d04 */
[----:B------:R3:W-:Y:S02]  /*1240*/  STG.E.128 desc[UR4][R96.64+0x10], R92 ;  /* 0x0000105c60007986 */ /* 0x0007e4000c101d04 */
.L_x_5731:
[----:B------:R-:W-:Y:S05]  /*1250*/  BSYNC B0 ;  /* 0x0000000000007941 */ /* 0x000fea0003800000 */
.L_x_5730:
[----:B------:R-:W-:Y:S01]  /*1260*/  FADD.FTZ R0, RZ, R80 ;  /* 0x00000050ff007221 */ /* 0x000fe20000010000 */
[----:B------:R-:W-:Y:S01]  /*1270*/  ISETP.GT.U32.AND P0, PT, R104, 0x3f, PT ;  /* 0x0000003f6800780c */ /* 0x000fe20003f04070 */
[----:B------:R-:W-:Y:S01]  /*1280*/  UMOV UR14, 0xffffffff ;  /* 0xffffffff000e7882 */ /* 0x000fe20000000000 */
[----:B------:R-:W-:Y:S01]  /*1290*/  ISETP.NE.AND P1, PT, R3, RZ, PT ;  /* 0x000000ff0300720c */ /* 0x000fe20003f25270 */
[----:B--23--:R-:W-:-:S04]  /*12a0*/  FADD.FTZ R97, R81, R0 ;  /* 0x0000000051617221 */ /* 0x00cfc80000010000 */
        /* <DEDUP_REMOVED lines=16> */
[----:B------:R-:W2:Y:S02]  /*13b0*/  SHFL.BFLY PT, R0, R99, 0x1, 0x1f ;  /* 0x0c201f0063007f89 */ /* 0x000ea400000e0000 */
[----:B--2---:R-:W-:-:S05]  /*13c0*/  FADD.FTZ R98, R99, R0 ;  /* 0x0000000063627221 */ /* 0x004fca0000010000 */
[----:B------:R-:W2:Y:S02]  /*13d0*/  SHFL.BFLY PT, R97, R98, 0x2, 0x1f ;  /* 0x0c401f0062617f89 */ /* 0x000ea400000e0000 */
[----:B--2---:R-:W-:-:S05]  /*13e0*/  FADD.FTZ R100, R98, R97 ;  /* 0x0000006162647221 */ /* 0x004fca0000010000 */
[----:B------:R-:W2:Y:S02]  /*13f0*/  SHFL.BFLY PT, R97, R100, 0x4, 0x1f ;  /* 0x0c801f0064617f89 */ /* 0x000ea400000e0000 */
[----:B--2---:R-:W-:Y:S02]  /*1400*/  FADD.FTZ R101, R100, R97 ;  /* 0x0000006164657221 */ /* 0x004fe40000010000 */
[----:B------:R-:W2:Y:S03]  /*1410*/  LDC R97, c[0x0][0x290] ;  /* 0x0000a400ff617b82 */ /* 0x000ea60000000800 */
[----:B------:R-:W3:Y:S02]  /*1420*/  SHFL.BFLY PT, R0, R101, 0x8, 0x1f ;  /* 0x0d001f0065007f89 */ /* 0x000ee400000e0000 */
[----:B---3--:R-:W-:-:S05]  /*1430*/  FADD.FTZ R102, R101, R0 ;  /* 0x0000000065667221 */ /* 0x008fca0000010000 */
[----:B------:R-:W3:Y:S02]  /*1440*/  SHFL.BFLY PT, R103, R102, 0x10, 0x1f ;  /* 0x0e001f0066677f89 */ /* 0x000ee400000e0000 */
[----:B---3--:R-:W-:-:S04]  /*1450*/  FADD.FTZ R96, R102, R103 ;  /* 0x0000006766607221 */ /* 0x008fc80000010000 */
[----:B--2---:R-:W-:-:S04]  /*1460*/  FMUL.FTZ R96, R96, R97 ;  /* 0x0000006160607220 */ /* 0x004fc80000410000 */
[--C-:B------:R-:W-:Y:S01]  /*1470*/  FADD.FTZ R0, R80, -R96.reuse ;  /* 0x8000006050007221 */ /* 0x100fe20000010000 */
[--C-:B------:R-:W-:Y:S01]  /*1480*/  FADD.FTZ R99, R81, -R96.reuse ;  /* 0x8000006051637221 */ /* 0x100fe20000010000 */
[--C-:B------:R-:W-:Y:S01]  /*1490*/  FADD.FTZ R103, R82, -R96.reuse ;  /* 0x8000006052677221 */ /* 0x100fe20000010000 */
[--C-:B------:R-:W-:Y:S01]  /*14a0*/  FADD.FTZ R101, R84, -R96.reuse ;  /* 0x8000006054657221 */ /* 0x100fe20000010000 */
[----:B------:R-:W-:Y:S01]  /*14b0*/  FFMA.FTZ R0, R0, R0, RZ ;  /* 0x0000000000007223 */ /* 0x000fe200000100ff */
[--C-:B------:R-:W-:Y:S01]  /*14c0*/  FADD.FTZ R98, R89, -R96.reuse ;  /* 0x8000006059627221 */ /* 0x100fe20000010000 */
[----:B------:R-:W-:Y:S02]  /*14d0*/  FADD.FTZ R100, R90, -R96 ;  /* 0x800000605a647221 */ /* 0x000fe40000010000 */
        /* <DEDUP_REMOVED lines=26> */
[----:B------:R-:W2:Y:S02]  /*1680*/  SHFL.BFLY PT, R99, R0, 0x1, 0x1f ;  /* 0x0c201f0000637f89 */ /* 0x000ea400000e0000 */
[----:B--2---:R-:W-:-:S05]  /*1690*/  FADD.FTZ R99, R0, R99 ;  /* 0x0000006300637221 */ /* 0x004fca0000010000 */
[----:B------:R-:W2:Y:S02]  /*16a0*/  SHFL.BFLY PT, R98, R99, 0x2, 0x1f ;  /* 0x0c401f0063627f89 */ /* 0x000ea400000e0000 */
[----:B--2---:R-:W-:-:S05]  /*16b0*/  FADD.FTZ R98, R99, R98 ;  /* 0x0000006263627221 */ /* 0x004fca0000010000 */
[----:B------:R-:W2:Y:S02]  /*16c0*/  SHFL.BFLY PT, R101, R98, 0x4, 0x1f ;  /* 0x0c801f0062657f89 */ /* 0x000ea400000e0000 */
[----:B--2---:R-:W-:-:S05]  /*16d0*/  FADD.FTZ R101, R98, R101 ;  /* 0x0000006562657221 */ /* 0x004fca0000010000 */
[----:B------:R-:W2:Y:S02]  /*16e0*/  SHFL.BFLY PT, R100, R101, 0x8, 0x1f ;  /* 0x0d001f0065647f89 */ /* 0x000ea400000e0000 */
[----:B--2---:R-:W-:-:S05]  /*16f0*/  FADD.FTZ R100, R101, R100 ;  /* 0x0000006465647221 */ /* 0x004fca0000010000 */
[----:B------:R2:W3:Y:S02]  /*1700*/  SHFL.BFLY PT, R103, R100, 0x10, 0x1f ;  /* 0x0e001f0064677f89 */ /* 0x0004e400000e0000 */
.L_x_5765:
[----:B------:R-:W-:Y:S01]  /*1710*/  FMUL.FTZ R0, R96, R96 ;  /* 0x0000006060007220 */ /* 0x000fe20000410000 */
[----:B---3--:R-:W-:Y:S01]  /*1720*/  FADD.FTZ R102, R100, R103 ;  /* 0x0000006764667221 */ /* 0x008fe20000010000 */
[----:B------:R-:W3:Y:S01]  /*1730*/  @!P1 LDC.64 R98, c[0x0][0x250] ;  /* 0x00009400ff629b82 */ /* 0x000ee20000000a00 */
[----:B------:R-:W-:Y:S01]  /*1740*/  BSSY B0, `(.L_x_5749) ;  /* 0x000003b000007945 */ /* 0x000fe20003800000 */
[----:B------:R-:W-:Y:S01]  /*1750*/  FSEL R110, R96, RZ, !P4 ;  /* 0x000000ff606e7208 */ /* 0x000fe20006000000 */
[----:B------:R-:W-:Y:S01]  /*1760*/  FFMA.FTZ R97, R102, R97, UR12 ;  /* 0x0000000c66617e23 */ /* 0x000fe20008010061 */
[----:B------:R-:W-:-:S04]  /*1770*/  FSEL R0, R0, RZ, P4 ;  /* 0x000000ff00007208 */ /* 0x000fc80002000000 */
[----:B--2---:R-:W2:Y:S01]  /*1780*/  @!P1 LDC.64 R100, c[0x0][0x258] ;  /* 0x00009600ff649b82 */ /* 0x004ea20000000a00 */
[----:B------:R-:W-:-:S06]  /*1790*/  FADD.FTZ R0, R97, R0 ;  /* 0x0000000061007221 */ /* 0x000fcc0000010000 */
[----:B------:R-:W4:Y:S01]  /*17a0*/  MUFU.RSQ R0, R0 ;  /* 0x0000000000007308 */ /* 0x000f220000001400 */
[----:B---3--:R-:W-:-:S05]  /*17b0*/  @!P1 IMAD.WIDE R98, R2, 0x4, R98 ;  /* 0x0000000402629825 */ /* 0x008fca00078e0262 */
[----:B------:R3:W-:Y:S01]  /*17c0*/  @!P1 STG.E desc[UR4][R98.64], R96 ;  /* 0x0000006062009986 */ /* 0x0007e2000c101904 */
[----:B--2---:R-:W-:-:S05]  /*17d0*/  @!P1 IMAD.WIDE R100, R2, 0x4, R100 ;  /* 0x0000000402649825 */ /* 0x004fca00078e0264 */
[----:B----4-:R3:W-:Y:S01]  /*17e0*/  @!P1 STG.E desc[UR4][R100.64], R0 ;  /* 0x0000000064009986 */ /* 0x0107e2000c101904 */
[----:B------:R-:W-:Y:S05]  /*17f0*/  @!P2 BRA `(.L_x_5750) ;  /* 0x0000000000bca947 */ /* 0x000fea0003800000 */
[--C-:B---3--:R-:W-:Y:S01]  /*1800*/  FADD.FTZ R101, R80, -R110.reuse ;  /* 0x8000006e50657221 */ /* 0x108fe20000010000 */
        /* <DEDUP_REMOVED lines=11> */
[----:B------:R-:W2:Y:S01]  /*18c0*/  LDC.64 R108, c[0x0][0x2b8] ;  /* 0x0000ae00ff6c7b82 */ /* 0x000ea20000000a00 */
[--C-:B------:R-:W-:Y:S01]  /*18d0*/  FADD.FTZ R111, R84, -R110.reuse ;  /* 0x8000006e546f7221 */ /* 0x100fe20000010000 */
[----:B------:R-:W-:Y:S01]  /*18e0*/  F2FP.BF16.F32.PACK_AB R96, R97, R96 ;  /* 0x000000606160723e */ /* 0x000fe200000010ff */
[--C-:B------:R-:W-:Y:S01]  /*18f0*/  FADD.FTZ R115, R86, -R110.reuse ;  /* 0x8000006e56737221 */ /* 0x100fe20000010000 */
[----:B------:R-:W-:Y:S01]  /*1900*/  F2FP.BF16.F32.PACK_AB R97, R99, R98 ;  /* 0x000000626361723e */ /* 0x000fe200000010ff */
[--C-:B------:R-:W-:Y:S01]  /*1910*/  FADD.FTZ R99, R85, -R110.reuse ;  /* 0x8000006e55637221 */ /* 0x100fe20000010000 */
[----:B------:R-:W-:Y:S01]  /*1920*/  FADD.FTZ R117, R87, -R110 ;  /* 0x8000006e57757221 */ /* 0x000fe20000010000 */
[C---:B------:R-:W-:Y:S01]  /*1930*/  FMUL.FTZ R113, R0.reuse, R111 ;  /* 0x0000006f00717220 */ /* 0x040fe20000410000 */
[----:B------:R-:W3:Y:S01]  /*1940*/  LDC.64 R106, c[0x0][0x2c0] ;  /* 0x0000b000ff6a7b82 */ /* 0x000ee20000000a00 */
        /* <DEDUP_REMOVED lines=17> */
[----:B--2---:R-:W-:Y:S01]  /*1a60*/  IMAD.WIDE.U32 R108, R105, 0x10, R108 ;  /* 0x00000010696c7825 */ /* 0x004fe200078e006c */
[----:B------:R-:W-:Y:S02]  /*1a70*/  F2FP.BF16.F32.PACK_AB R100, R100, R111 ;  /* 0x0000006f6464723e */ /* 0x000fe400000010ff */
[----:B------:R-:W-:-:S02]  /*1a80*/  F2FP.BF16.F32.PACK_AB R103, R116, R103 ;  /* 0x000000677467723e */ /* 0x000fc400000010ff */
[----:B------:R-:W-:Y:S01]  /*1a90*/  F2FP.BF16.F32.PACK_AB R102, R114, R113 ;  /* 0x000000717266723e */ /* 0x000fe200000010ff */
[C---:B---3--:R-:W-:Y:S01]  /*1aa0*/  IMAD.WIDE.U32 R106, R105.reuse, 0x10, R106 ;  /* 0x00000010696a7825 */ /* 0x048fe200078e006a */
[----:B------:R-:W-:Y:S01]  /*1ab0*/  F2FP.BF16.F32.PACK_AB R101, R112, R101 ;  /* 0x000000657065723e */ /* 0x000fe200000010ff */
[----:B------:R2:W-:Y:S01]  /*1ac0*/  STG.E.128 desc[UR4][R108.64], R96 ;  /* 0x000000606c007986 */ /* 0x0005e2000c101d04 */
[----:B------:R-:W-:-:S03]  /*1ad0*/  IADD3 R105, R105, 0x20, RZ ;  /* 0x0000002069697810 */ /* 0x000fc60007ffe0ff */
[----:B------:R2:W-:Y:S04]  /*1ae0*/  STG.E.128 desc[UR4][R106.64], R100 ;  /* 0x000000646a007986 */ /* 0x0005e8000c101d04 */
.L_x_5750:
[----:B------:R-:W-:Y:S05]  /*1af0*/  BSYNC B0 ;  /* 0x0000000000007941 */ /* 0x000fea0003800000 */
.L_x_5749:
[----:B------:R-:W-:Y:S04]  /*1b00*/  BSSY B0, `(.L_x_5751) ;  /* 0x0000030000007945 */ /* 0x000fe80003800000 */
[----:B------:R-:W-:Y:S05]  /*1b10*/  @!P3 BRA `(.L_x_5752) ;  /* 0x0000000000b8b947 */ /* 0x000fea0003800000 */
[----:B--23--:R-:W2:Y:S01]  /*1b20*/  LDC.64 R96, c[0x0][0x2c0] ;  /* 0x0000b000ff607b82 */ /* 0x00cea20000000a00 */
[--C-:B------:R-:W-:Y:S01]  /*1b30*/  FADD.FTZ R99, R88, -R110.reuse ;  /* 0x8000006e58637221 */ /* 0x100fe20000010000 */
[--C-:B------:R-:W-:Y:S01]  /*1b40*/  FADD.FTZ R103, R89, -R110.reuse ;  /* 0x8000006e59677221 */ /* 0x100fe20000010000 */
[--C-:B------:R-:W-:Y:S01]  /*1b50*/  FADD.FTZ R109, R91, -R110.reuse ;  /* 0x8000006e5b6d7221 */ /* 0x100fe20000010000 */
[--C-:B------:R-:W-:Y:S01]  /*1b60*/  FADD.FTZ R107, R90, -R110.reuse ;  /* 0x8000006e5a6b7221 */ /* 0x100fe20000010000 */
[--C-:B------:R-:W-:Y:S01]  /*1b70*/  FADD.FTZ R111, R92, -R110.reuse ;  /* 0x8000006e5c6f7221 */ /* 0x100fe20000010000 */
[--C-:B------:R-:W-:Y:S01]  /*1b80*/  FADD.FTZ R113, R93, -R110.reuse ;  /* 0x8000006e5d717221 */ /* 0x100fe20000010000 */
[--C-:B------:R-:W-:Y:S01]  /*1b90*/  FADD.FTZ R115, R94, -R110.reuse ;  /* 0x8000006e5e737221 */ /* 0x100fe20000010000 */
[----:B------:R-:W3:Y:S01]  /*1ba0*/  LDC.64 R100, c[0x0][0x2b8] ;  /* 0x0000ae00ff647b82 */ /* 0x000ee20000000a00 */
[----:B------:R-:W-:Y:S01]  /*1bb0*/  FADD.FTZ R117, R95, -R110 ;  /* 0x8000006e5f757221 */ /* 0x000fe20000010000 */
[C---:B------:R-:W-:Y:S01]  /*1bc0*/  FMUL.FTZ R99, R0.reuse, R99 ;  /* 0x0000006300637220 */ /* 0x040fe20000410000 */
        /* <DEDUP_REMOVED lines=11> */
[----:B------:R-:W-:Y:S01]  /*1c80*/  FFMA.FTZ R114, R12, R109, R28 ;  /* 0x0000006d0c727223 */ /* 0x000fe2000001001c */
[----:B------:R-:W-:Y:S01]  /*1c90*/  FFMA.FTZ R117, R13, R110, R29 ;  /* 0x0000006e0d757223 */ /* 0x000fe2000001001d */
[----:B--2---:R-:W-:Y:S01]  /*1ca0*/  IMAD.WIDE.U32 R102, R105, 0x10, R96 ;  /* 0x0000001069667825 */ /* 0x004fe200078e0060 */
[----:B------:R-:W-:-:S03]  /*1cb0*/  F2FP.BF16.F32.PACK_AB R96, R113, R98 ;  /* 0x000000627160723e */ /* 0x000fc600000010ff */
[----:B------:R-:W-:Y:S01]  /*1cc0*/  FFMA.FTZ R109, R4, R109, R20 ;  /* 0x0000006d046d7223 */ /* 0x000fe20000010014 */
[----:B------:R-:W-:Y:S01]  /*1cd0*/  F2FP.BF16.F32.PACK_AB R97, R115, R112 ;  /* 0x000000707361723e */ /* 0x000fe200000010ff */
[----:B------:R-:W-:Y:S01]  /*1ce0*/  FFMA.FTZ R112, R15, R0, R31 ;  /* 0x000000000f707223 */ /* 0x000fe2000001001f */
[----:B------:R-:W-:Y:S01]  /*1cf0*/  F2FP.BF16.F32.PACK_AB R98, R117, R114 ;  /* 0x000000727562723e */ /* 0x000fe200000010ff */
[----:B------:R-:W-:Y:S01]  /*1d00*/  FFMA.FTZ R114, R7, R0, R23 ;  /* 0x0000000007727223 */ /* 0x000fe20000010017 */
[----:B------:R-:W-:Y:S01]  /*1d10*/  FFMA.FTZ R110, R5, R110, R21 ;  /* 0x0000006e056e7223 */ /* 0x000fe20000010015 */
[----:B---3--:R-:W-:-:S04]  /*1d20*/  IMAD.WIDE.U32 R100, R105, 0x10, R100 ;  /* 0x0000001069647825 */ /* 0x008fc800078e0064 */
        /* <DEDUP_REMOVED lines=13> */
.L_x_5752:
[----:B------:R-:W-:Y:S05]  /*1e00*/  BSYNC B0 ;  /* 0x0000000000007941 */ /* 0x000fea0003800000 */
.L_x_5751:
[----:B--234-:R-:W2:Y:S02]  /*1e10*/  LDC.64 R96, c[0x0][0x210] ;  /* 0x00008400ff607b82 */ /* 0x01cea40000000a00 */
[----:B--2---:R-:W-:-:S04]  /*1e20*/  LEA R2, R96, R2, 0x2 ;  /* 0x0000000260027211 */ /* 0x004fc800078e10ff */
[----:B------:R-:W-:-:S13]  /*1e30*/  ISETP.GE.AND P0, PT, R2, R97, PT ;  /* 0x000000610200720c */ /* 0x000fda0003f06270 */
[----:B------:R-:W-:Y:S05]  /*1e40*/  @!P0 BRA `(.L_x_5753) ;  /* 0xffffffe400f48947 */ /* 0x000fea000383ffff */
[----:B------:R-:W-:Y:S05]  /*1e50*/  EXIT ;  /* 0x000000000000794d */ /* 0x000fea0003800000 */
.L_x_5748:
[----:B------:R-:W-:Y:S01]  /*1e60*/  HFMA2.MMA R108, -RZ, RZ, 0, 5.9604644775390625e-08 ;  /* 0x00000001ff6c7435 */ /* 0x000fe200000001ff */
[----:B------:R-:W-:Y:S01]  /*1e70*/  BSSY B0, `(.L_x_5754) ;  /* 0x0000007000007945 */ /* 0x000fe20003800000 */
[----:B------:R-:W-:Y:S02]  /*1e80*/  MOV R107, R99 ;  /* 0x00000063006b7202 */ /* 0x000fe40000000f00 */
[----:B------:R-:W-:Y:S02]  /*1e90*/  MOV R109, 0x1f ;  /* 0x0000001f006d7802 */ /* 0x000fe40000000f00 */
[----:B------:R-:W-:-:S07]  /*1ea0*/  MOV R106, 0xffffffff ;  /* 0xffffffff006a7802 */ /* 0x000fce0000000f00 */
[----:B01---5:R-:W-:Y:S05]  /*1eb0*/  WARPSYNC.COLLECTIVE R106, `(.L_x_5755) ;  /* 0x000000006a087348 */ /* 0x023fea0003c00000 */
[----:B------:R2:W3:Y:S02]  /*1ec0*/  SHFL.BFLY P5, R103, R107, R108, R109 ;  /* 0x0c00006c6b677389 */ /* 0x0004e400000a006d */
[----:B0123-5:R-:W-:Y:S01]  /*1ed0*/  ENDCOLLECTIVE ;  /* 0x000000000000791b */ /* 0x02ffe20003800000 */
.L_x_5755:
[----:B------:R-:W-:Y:S05]  /*1ee0*/  BSYNC B0 ;  /* 0x0000000000007941 */ /* 0x000fea0003800000 */
.L_x_5754:
        /* <DEDUP_REMOVED lines=9> */
.L_x_5756:
[----:B------:R-:W-:Y:S01]  /*1f80*/  HFMA2.MMA R108, -RZ, RZ, 0, 2.384185791015625e-07 ;  /* 0x00000004ff6c7435 */ /* 0x000fe200000001ff */
[----:B------:R-:W-:-:S05]  /*1f90*/  MOV R97, R103 ;  /* 0x0000006700617202 */ /* 0x000fca0000000f00 */
[----:B------:R-:W-:-:S05]  /*1fa0*/  FADD.FTZ R100, R98, R97 ;  /* 0x0000006162647221 */ /* 0x000fca0000010000 */
[----:B------:R-:W-:-:S07]  /*1fb0*/  MOV R107, R100 ;  /* 0x00000064006b7202 */ /* 0x000fce0000000f00 */
[----:B------:R-:W-:Y:S05]  /*1fc0*/  WARPSYNC.COLLECTIVE R106, `(.L_x_5757) ;  /* 0x000000006a087348 */ /* 0x000fea0003c00000 */
[----:B------:R0:W1:Y:S02]  /*1fd0*/  SHFL.BFLY P5, R103, R107, R108, R109 ;  /* 0x0c00006c6b677389 */ /* 0x00006400000a006d */
[----:B01----:R-:W-:Y:S01]  /*1fe0*/  ENDCOLLECTIVE ;  /* 0x000000000000791b */ /* 0x003fe20003800000 */
.L_x_5757:
        /* <DEDUP_REMOVED lines=8> */
.L_x_5758:
[----:B------:R-:W-:Y:S01]  /*2070*/  HFMA2.MMA R108, -RZ, RZ, 0, 9.5367431640625e-07 ;  /* 0x00000010ff6c7435 */ /* 0x000fe200000001ff */
[----:B------:R-:W-:-:S05]  /*2080*/  MOV R0, R103 ;  /* 0x0000006700007202 */ /* 0x000fca0000000f00 */
[----:B------:R-:W-:-:S05]  /*2090*/  FADD.FTZ R102, R101, R0 ;  /* 0x0000000065667221 */ /* 0x000fca0000010000 */
[----:B------:R-:W-:-:S07]  /*20a0*/  MOV R107, R102 ;  /* 0x00000066006b7202 */ /* 0x000fce0000000f00 */
[----:B------:R-:W-:Y:S05]  /*20b0*/  WARPSYNC.COLLECTIVE R106, `(.L_x_5759) ;  /* 0x000000006a087348 */ /* 0x000fea0003c00000 */
[----:B------:R0:W1:Y:S02]  /*20c0*/  SHFL.BFLY P5, R103, R107, R108, R109 ;  /* 0x0c00006c6b677389 */ /* 0x00006400000a006d */
[----:B01----:R-:W-:Y:S01]  /*20d0*/  ENDCOLLECTIVE ;  /* 0x000000000000791b */ /* 0x003fe20003800000 */
.L_x_5759:
[----:B------:R-:W-:Y:S01]  /*20e0*/  HFMA2.MMA R108, -RZ, RZ, 0, 5.9604644775390625e-08 ;  /* 0x00000001ff6c7435 */ /* 0x000fe200000001ff */
        /* <DEDUP_REMOVED lines=39> */
.L_x_5760:
[----:B------:R-:W-:Y:S01]  /*2360*/  HFMA2.MMA R108, -RZ, RZ, 0, 1.1920928955078125e-07 ;  /* 0x00000002ff6c7435 */ /* 0x000fe200000001ff */
[----:B------:R-:W-:-:S05]  /*2370*/  MOV R99, R103 ;  /* 0x0000006700637202 */ /* 0x000fca0000000f00 */
[----:B------:R-:W-:-:S05]  /*2380*/  FADD.FTZ R99, R0, R99 ;  /* 0x0000006300637221 */ /* 0x000fca0000010000 */
[----:B------:R-:W-:-:S07]  /*2390*/  MOV R107, R99 ;  /* 0x00000063006b7202 */ /* 0x000fce0000000f00 */
[----:B------:R-:W-:Y:S05]  /*23a0*/  WARPSYNC.COLLECTIVE R106, `(.L_x_5761) ;  /* 0x000000006a087348 */ /* 0x000fea0003c00000 */
[----:B------:R0:W1:Y:S02]  /*23b0*/  SHFL.BFLY P5, R103, R107, R108, R109 ;  /* 0x0c00006c6b677389 */ /* 0x00006400000a006d */
[----:B01----:R-:W-:Y:S01]  /*23c0*/  ENDCOLLECTIVE ;  /* 0x000000000000791b */ /* 0x003fe20003800000 */
.L_x_5761:
[----:B------:R-:W-:Y:S01]  /*23d0*/  HFMA2.MMA R108, -RZ, RZ, 0, 2.384185791015625e-07 ;  /* 0x00000004ff6c7435 */ /* 0x000fe200000001ff */
[----:B------:R-:W-:-:S05]  /*23e0*/  MOV R98, R103 ;  /* 0x0000006700627202 */ /* 0x000fca0000000f00 */
[----:B------:R-:W-:-:S05]  /*23f0*/  FADD.FTZ R98, R99, R98 ;  /* 0x0000006263627221 */ /* 0x000fca0000010000 */
[----:B------:R-:W-:-:S07]  /*2400*/  MOV R107, R98 ;  /* 0x00000062006b7202 */ /* 0x000fce0000000f00 */
[----:B------:R-:W-:Y:S05]  /*2410*/  WARPSYNC.COLLECTIVE R106, `(.L_x_5762) ;  /* 0x000000006a087348 */ /* 0x000fea0003c00000 */
[----:B------:R0:W1:Y:S02]  /*2420*/  SHFL.BFLY P5, R103, R107, R108, R109 ;  /* 0x0c00006c6b677389 */ /* 0x00006400000a006d */
[----:B01----:R-:W-:Y:S01]  /*2430*/  ENDCOLLECTIVE ;  /* 0x000000000000791b */ /* 0x003fe20003800000 */
.L_x_5762:
[----:B------:R-:W-:Y:S01]  /*2440*/  HFMA2.MMA R108, -RZ, RZ, 0, 4.76837158203125e-07 ;  /* 0x00000008ff6c7435 */ /* 0x000fe200000001ff */
[----:B------:R-:W-:-:S05]  /*2450*/  MOV R101, R103 ;  /* 0x0000006700657202 */ /* 0x000fca0000000f00 */
[----:B------:R-:W-:-:S05]  /*2460*/  FADD.FTZ R101, R98, R101 ;  /* 0x0000006562657221 */ /* 0x000fca0000010000 */
[----:B------:R-:W-:-:S07]  /*2470*/  MOV R107, R101 ;  /* 0x00000065006b7202 */ /* 0x000fce0000000f00 */
[----:B------:R-:W-:Y:S05]  /*2480*/  WARPSYNC.COLLECTIVE R106, `(.L_x_5763) ;  /* 0x000000006a087348 */ /* 0x000fea0003c00000 */
[----:B------:R0:W1:Y:S02]  /*2490*/  SHFL.BFLY P5, R103, R107, R108, R109 ;  /* 0x0c00006c6b677389 */ /* 0x00006400000a006d */
[----:B01----:R-:W-:Y:S01]  /*24a0*/  ENDCOLLECTIVE ;  /* 0x000000000000791b */ /* 0x003fe20003800000 */
.L_x_5763:
[----:B------:R-:W-:Y:S01]  /*24b0*/  HFMA2.MMA R108, -RZ, RZ, 0, 9.5367431640625e-07 ;  /* 0x00000010ff6c7435 */ /* 0x000fe200000001ff */
[----:B------:R-:W-:-:S05]  /*24c0*/  MOV R100, R103 ;  /* 0x0000006700647202 */ /* 0x000fca0000000f00 */
[----:B------:R-:W-:-:S05]  /*24d0*/  FADD.FTZ R100, R101, R100 ;  /* 0x0000006465647221 */ /* 0x000fca0000010000 */
[----:B------:R-:W-:-:S07]  /*24e0*/  MOV R107, R100 ;  /* 0x00000064006b7202 */ /* 0x000fce0000000f00 */
[----:B------:R-:W-:Y:S05]  /*24f0*/  WARPSYNC.COLLECTIVE R106, `(.L_x_5764) ;  /* 0x000000006a087348 */ /* 0x000fea0003c00000 */
[----:B------:R0:W1:Y:S02]  /*2500*/  SHFL.BFLY P5, R103, R107, R108, R109 ;  /* 0x0c00006c6b677389 */ /* 0x00006400000a006d */
[----:B01----:R-:W-:Y:S01]  /*2510*/  ENDCOLLECTIVE ;  /* 0x000000000000791b */ /* 0x003fe20003800000 */
.L_x_5764:
[----:B------:R-:W-:Y:S05]  /*2520*/  BRA `(.L_x_5765) ;  /* 0xfffffff000787947 */ /* 0x000fea000383ffff */
.L_x_5766:
        /* <DEDUP_REMOVED lines=13> */
.L_x_14222:


//--------------------- .text._ZN10layer_norm31ln_parallel_residual_fwd_kernelINS_13Kernel_traitsIf13__nv_bfloat16fS2_fjLj512ELj1ELj4ELj1ELj16ENS_18Kernel_traits_baseILj512EfS2_fS2_fjLj128EEEEELb0ELb0ELb1EEEvNS_9FwdParamsE --------------------------
	.section	.text._ZN10layer_norm31ln_parallel_residual_fwd_kernelINS_13Kernel_traitsIf13__nv_bfloat16fS2_fjLj512ELj1ELj4ELj1ELj16ENS_18Kernel_traits_baseILj512EfS2_fS2_fjLj128EEEEELb0ELb0ELb1EEEvNS_9FwdParamsE,"ax",@progbits
	.align	128
        .global         _ZN10layer_norm31ln_parallel_residual_fwd_kernelINS_13Kernel_traitsIf13__nv_bfloat16fS2_fjLj512ELj1ELj4ELj1ELj16ENS_18Kernel_traits_baseILj512EfS2_fS2_fjLj128EEEEELb0ELb0ELb1EEEvNS_9FwdParamsE
        .type           _ZN10layer_norm31ln_parallel_residual_fwd_kernelINS_13Kernel_traitsIf13__nv_bfloat16fS2_fjLj512ELj1ELj4ELj1ELj16ENS_18Kernel_traits_baseILj512EfS2_fS2_fjLj128EEEEELb0ELb0ELb1EEEvNS_9FwdParamsE,@function
        .size           _ZN10layer_norm31ln_parallel_residual_fwd_kernelINS_13Kernel_traitsIf13__nv_bfloat16fS2_fjLj512ELj1ELj4ELj1ELj16ENS_18Kernel_traits_baseILj512EfS2_fS2_fjLj128EEEEELb0ELb0ELb1EEEvNS_9FwdParamsE,(.L_x_14223 - _ZN10layer_norm31ln_parallel_residual_fwd_kernelINS_13Kernel_traitsIf13__nv_bfloat16fS2_fjLj512ELj1ELj4ELj1ELj16ENS_18Kernel_traits_baseILj512EfS2_fS2_fjLj128EEEEELb0ELb0ELb1EEEvNS_9FwdParamsE)
        .other          _ZN10layer_norm31ln_parallel_residual_fwd_kernelINS_13Kernel_traitsIf13__nv_bfloat16fS2_fjLj512ELj1ELj4ELj1ELj16ENS_18Kernel_traits_baseILj512EfS2_fS2_fjLj128EEEEELb0ELb0ELb1EEEvNS_9FwdParamsE,@"STO_CUDA_ENTRY STV_DEFAULT"
_ZN10layer_norm31ln_parallel_residual_fwd_kernelINS_13Kernel_traitsIf13__nv_bfloat16fS2_fjLj512ELj1ELj4ELj1ELj16ENS_18Kernel_traits_baseILj512EfS2_fS2_fjLj128EEEEELb0ELb0ELb1EEEvNS_9FwdParamsE:
.text._ZN10layer_norm31ln_parallel_residual_fwd_kernelINS_13Kernel_traitsIf13__nv_bfloat16fS2_fjLj512ELj1ELj4ELj1ELj16ENS_18Kernel_traits_baseILj512EfS2_fS2_fjLj128EEEEELb0ELb0ELb1EEEvNS_9FwdParamsE:
[----:B------:R-:W-:Y:S01]  /*0000*/  LDC R1, c[0x0][0x28] ;  /* 0x00000a00ff017b82 */ /* 0x000fe20000000800 */
[----:B------:R-:W0:Y:S01]  /*0010*/  S2R R2, SR_TID.X ;  /* 0x0000000000027919 */ /* 0x000e220000002100 */
[----:B------:R-:W-:Y:S01]  /*0020*/  ULDC.64 UR4, c[0x0][0x260] ;  /* 0x0000980000047ab9 */ /* 0x000fe20000000a00 */
[----:B------:R-:W-:Y:S01]  /*0030*/  ULDC.64 UR8, c[0x0][0x2d0] ;  /* 0x0000b40000087ab9 */ /* 0x000fe20000000a00 */
[----:B------:R-:W-:Y:S01]  /*0040*/  CS2R R6, SRZ ;  /* 0x0000000000067805 */ /* 0x000fe2000001ff00 */
[----:B------:R-:W1:Y:S01]  /*0050*/  S2R R4, SR_CTAID.X ;  /* 0x0000000000047919 */ /* 0x000e620000002500 */
[----:B------:R-:W-:Y:S02]  /*0060*/  ISETP.NE.U32.AND P1, PT, RZ, UR8, PT ;  /* 0x00000008ff007c0c */ /* 0x000fe4000bf25070 */
[----:B------:R-:W-:Y:S02]  /*0070*/  CS2R R8, SRZ ;  /* 0x0000000000087805 */ /* 0x000fe4000001ff00 */
[----:B------:R-:W-:-:S02]  /*0080*/  CS2R R10, SRZ ;  /* 0x00000000000a7805 */ /* 0x000fc4000001ff00 */
[----:B------:R-:W-:Y:S02]  /*0090*/  CS2R R12, SRZ ;  /* 0x00000000000c7805 */ /* 0x000fe4000001ff00 */
[----:B------:R-:W-:Y:S02]  /*00a0*/  ISETP.NE.AND.EX P1, PT, RZ, UR9, PT, P1 ;  /* 0x00000009ff007c0c */ /* 0x000fe4000bf25310 */
[----:B------:R-:W-:Y:S02]  /*00b0*/  CS2R R14, SRZ ;  /* 0x00000000000e7805 */ /* 0x000fe4000001ff00 */
[----:B------:R-:W-:Y:S02]  /*00c0*/  CS2R R16, SRZ ;  /* 0x0000000000107805 */ /* 0x000fe4000001ff00 */
[----:B------:R-:W-:Y:S01]  /*00d0*/  CS2R R18, SRZ ;  /* 0x0000000000127805 */ /* 0x000fe2000001ff00 */
[----:B------:R-:W-:Y:S01]  /*00e0*/  ULDC.64 UR6, c[0x0][0x268] ;  /* 0x00009a0000067ab9 */ /* 0x000fe20000000a00 */
[----:B0-----:R-:W-:-:S02]  /*00f0*/  SHF.L.U32 R0, R2, 0x5, RZ ;  /* 0x0000000502007819 */ /* 0x001fc400000006ff */
[----:B------:R-:W-:Y:S02]  /*0100*/  SHF.R.U32.HI R3, RZ, 0x5, R2 ;  /* 0x00000005ff037819 */ /* 0x000fe40000011602 */
[----:B------:R-:W-:Y:S02]  /*0110*/  LOP3.LUT R0, R0, 0x3e0, RZ, 0xc0, !PT ;  /* 0x000003e000007812 */ /* 0x000fe400078ec0ff */
[----:B------:R-:W-:Y:S02]  /*0120*/  LOP3.LUT R2, R2, 0x1f, RZ, 0xc0, !PT ;  /* 0x0000001f02027812 */ /* 0x000fe400078ec0ff */
[----:B------:R-:W-:Y:S02]  /*0130*/  IADD3 R68, P0, R0, UR4, RZ ;  /* 0x0000000400447c10 */ /* 0x000fe4000ff1e0ff */
[----:B-1----:R-:W-:Y:S02]  /*0140*/  LEA R3, R4, R3, 0x2 ;  /* 0x0000000304037211 */ /* 0x002fe400078e10ff */
[----:B------:R-:W-:-:S02]  /*0150*/  CS2R R4, SRZ ;  /* 0x0000000000047805 */ /* 0x000fc4000001ff00 */
[----:B------:R-:W-:Y:S01]  /*0160*/  IADD3.X R69, RZ, UR5, RZ, P0, !PT ;  /* 0x00000005ff457c10 */ /* 0x000fe200087fe4ff */
[----:B------:R-:W-:Y:S01]  /*0170*/  ULDC.64 UR4, c[0x0][0x2c8] ;  /* 0x0000b20000047ab9 */ /* 0x000fe20000000a00 */
[----:B------:R-:W-:Y:S02]  /*0180*/  SHF.L.U32 R36, R2, 0x5, RZ ;  /* 0x0000000502247819 */ /* 0x000fe400000006ff */
[----:B------:R-:W-:Y:S02]  /*0190*/  ISETP.NE.U32.AND P0, PT, RZ, UR4, PT ;  /* 0x00000004ff007c0c */ /* 0x000fe4000bf05070 */
[----:B------:R-:W-:Y:S02]  /*01a0*/  IADD3 R28, P2, R0, UR4, RZ ;  /* 0x00000004001c7c10 */ /* 0x000fe4000ff5e0ff */
[----:B------:R-:W-:Y:S02]  /*01b0*/  ISETP.NE.AND.EX P0, PT, RZ, UR5, PT, P0 ;  /* 0x00000005ff007c0c */ /* 0x000fe4000bf05300 */
[----:B------:R-:W-:Y:S01]  /*01c0*/  IADD3.X R29, RZ, UR5, RZ, P2, !PT ;  /* 0x00000005ff1d7c10 */ /* 0x000fe200097fe4ff */
[----:B------:R-:W-:Y:S01]  /*01d0*/  ULDC.64 UR4, c[0x0][0x208] ;  /* 0x0000820000047ab9 */ /* 0x000fe20000000a00 */
[----:B------:R-:W-:-:S02]  /*01e0*/  IADD3 R70, P3, R36, UR6, RZ ;  /* 0x0000000624467c10 */ /* 0x000fc4000ff7e0ff */
[----:B------:R-:W-:Y:S02]  /*01f0*/  CS2R R22, SRZ ;  /* 0x0000000000167805 */ /* 0x000fe4000001ff00 */
[----:B------:R-:W-:Y:S02]  /*0200*/  IADD3 R36, P4, R36, UR8, RZ ;  /* 0x0000000824247c10 */ /* 0x000fe4000ff9e0ff */
[----:B------:R-:W-:Y:S02]  /*0210*/  CS2R R20, SRZ ;  /* 0x0000000000147805 */ /* 0x000fe4000001ff00 */
[----:B------:R-:W-:Y:S02]  /*0220*/  CS2R R26, SRZ ;  /* 0x00000000001a7805 */ /* 0x000fe4000001ff00 */
[----:B------:R-:W-:Y:S02]  /*0230*/  CS2R R24, SRZ ;  /* 0x0000000000187805 */ /* 0x000fe4000001ff00 */
[----:B------:R-:W-:-:S02]  /*0240*/  CS2R R30, SRZ ;  /* 0x00000000001e7805 */ /* 0x000fc4000001ff00 */
[----:B------:R-:W-:Y:S02]  /*0250*/  CS2R R34, SRZ ;  /* 0x0000000000227805 */ /* 0x000fe4000001ff00 */
[----:B------:R-:W-:Y:S01]  /*0260*/  CS2R R32, SRZ ;  /* 0x0000000000207805 */ /* 0x000fe2000001ff00 */
[----:B------:R-:W5:Y:S01]  /*0270*/  @P0 LDG.E.128 R4, desc[UR4][R28.64] ;  /* 0x000000041c040981 */ /* 0x000f62000c1e1d00 */
[----:B------:R-:W-:Y:S01]  /*0280*/  IADD3.X R37, RZ, UR9, RZ, P4, !PT ;  /* 0x00000009ff257c10 */ /* 0x000fe2000a7fe4ff */
[----:B------:R-:W-:Y:S01]  /*0290*/  ULDC UR6, c[0x0][0x214] ;  /* 0x0000850000067ab9 */ /* 0x000fe20000000800 */
[----:B------:R-:W-:Y:S01]  /*02a0*/  IADD3.X R71, RZ, UR7, RZ, P3, !PT ;  /* 0x00000007ff477c10 */ /* 0x000fe20009ffe4ff */
[----:B------:R-:W5:Y:S04]  /*02b0*/  @P0 LDG.E.128 R8, desc[UR4][R28.64+0x10] ;  /* 0x000010041c080981 */ /* 0x000f68000c1e1d00 */
[----:B------:R-:W5:Y:S04]  /*02c0*/  @P0 LDG.E.128 R12, desc[UR4][R28.64+0x400] ;  /* 0x000400041c0c0981 */ /* 0x000f68000c1e1d00 */
        /* <DEDUP_REMOVED lines=8> */
[----:B------:R0:W5:Y:S01]  /*0350*/  LDG.E.128 R36, desc[UR4][R68.64] ;  /* 0x0000000444247981 */ /* 0x000162000c1e1d00 */
[----:B------:R-:W-:-:S03]  /*0360*/  ULDC.64 UR6, c[0x0][0x228] ;  /* 0x00008a0000067ab9 */ /* 0x000fc60000000a00 */
[----:B------:R0:W5:Y:S04]  /*0370*/  LDG.E.128 R40, desc[UR4][R68.64+0x10] ;  /* 0x0000100444287981 */ /* 0x000168000c1e1d00 */
[----:B------:R0:W5:Y:S04]  /*0380*/  LDG.E.128 R44, desc[UR4][R68.64+0x400] ;  /* 0x00040004442c7981 */ /* 0x000168000c1e1d00 */
[----:B------:R0:W5:Y:S04]  /*0390*/  LDG.E.128 R48, desc[UR4][R68.64+0x410] ;  /* 0x0004100444307981 */ /* 0x000168000c1e1d00 */
[----:B------:R0:W5:Y:S04]  /*03a0*/  LDG.E.128 R52, desc[UR4][R70.64] ;  /* 0x0000000446347981 */ /* 0x000168000c1e1d00 */
[----:B------:R0:W5:Y:S04]  /*03b0*/  LDG.E.128 R56, desc[UR4][R70.64+0x10] ;  /* 0x0000100446387981 */ /* 0x000168000c1e1d00 */
[----:B------:R0:W5:Y:S04]  /*03c0*/  LDG.E.128 R60, desc[UR4][R70.64+0x400] ;  /* 0x00040004463c7981 */ /* 0x000168000c1e1d00 */
[----:B------:R0:W5:Y:S01]  /*03d0*/  LDG.E.128 R64, desc[UR4][R70.64+0x410] ;  /* 0x0004100446407981 */ /* 0x000162000c1e1d00 */
[----:B------:R-:W-:Y:S01]  /*03e0*/  ISETP.NE.U32.AND P0, PT, RZ, UR6, PT ;  /* 0x00000006ff007c0c */ /* 0x000fe2000bf05070 */
[----:B------:R-:W-:Y:S01]  /*03f0*/  BSSY B0, `(.L_x_5767) ;  /* 0x0000178000007945 */ /* 0x000fe20003800000 */
[----:B------:R-:W-:Y:S01]  /*0400*/  ULDC.U8 UR6, c[0x0][0x2a0] ;  /* 0x0000a80000067ab9 */ /* 0x000fe20000000000 */
[----:B------:R-:W-:Y:S01]  /*0410*/  ULDC.64 UR16, c[0x0][0x228] ;  /* 0x00008a0000107ab9 */ /* 0x000fe20000000a00 */
[----:B------:R-:W-:Y:S01]  /*0420*/  ISETP.NE.AND.EX P0, PT, RZ, UR7, PT, P0 ;  /* 0x00000007ff007c0c */ /* 0x000fe2000bf05300 */
[----:B------:R-:W-:Y:S01]  /*0430*/  ULDC UR7, c[0x0][0x2d8] ;  /* 0x0000b60000077ab9 */ /* 0x000fe20000000800 */
[----:B------:R-:W-:Y:S01]  /*0440*/  ISETP.NE.AND P3, PT, RZ, UR6, PT ;  /* 0x00000006ff007c0c */ /* 0x000fe2000bf65270 */
[----:B------:R-:W-:Y:S01]  /*0450*/  ULDC UR6, c[0x0][0x218] ;  /* 0x0000860000067ab9 */ /* 0x000fe20000000800 */
[----:B------:R-:W-:Y:S01]  /*0460*/  ULDC.64 UR8, c[0x0][0x230] ;  /* 0x00008c0000087ab9 */ /* 0x000fe20000000a00 */
[----:B------:R-:W-:Y:S01]  /*0470*/  ULDC.64 UR10, c[0x0][0x238] ;  /* 0x00008e00000a7ab9 */ /* 0x000fe20000000a00 */
[----:B------:R-:W-:Y:S01]  /*0480*/  ULDC.64 UR12, c[0x0][0x2b8] ;  /* 0x0000ae00000c7ab9 */ /* 0x000fe20000000a00 */
[----:B0-----:R-:W-:-:S08]  /*0490*/  ULDC.64 UR14, c[0x0][0x2c0] ;  /* 0x0000b000000e7ab9 */ /* 0x001fd00000000a00 */
.L_x_5801:
        /* <DEDUP_REMOVED lines=24> */
.L_x_5768:
[----:B-----5:R-:W-:-:S05]  /*0620*/  SHF.L.U32 R87, R68, 0x10, RZ ;  /* 0x0000001044577819 */ /* 0x020fca00000006ff */
[----:B------:R-:W-:-:S04]  /*0630*/  FADD.FTZ R84, R84, R87 ;  /* 0x0000005754547221 */ /* 0x000fc80000010000 */
[----:B------:R-:W-:-:S07]  /*0640*/  @P1 FADD.FTZ R84, R72, R84 ;  /* 0x0000005448541221 */ /* 0x000fce0000010000 */
.L_x_5769:
[----:B------:R-:W-:Y:S01]  /*0650*/  SHF.L.U32 R85, R85, 0x10, RZ ;  /* 0x0000001055557819 */ /* 0x000fe200000006ff */
[----:B------:R-:W-:Y:S06]  /*0660*/  @P2 BRA `(.L_x_5770) ;  /* 0x00000000000c2947 */ /* 0x000fec0003800000 */
[----:B------:R-:W-:Y:S05]  /*0670*/  @!P1 BRA `(.L_x_5771) ;  /* 0x0000000000189947 */ /* 0x000fea0003800000 */
[----:B-----5:R-:W-:Y:S01]  /*0680*/  FADD.FTZ R85, R73, R85 ;  /* 0x0000005549557221 */ /* 0x020fe20000010000 */
[----:B------:R-:W-:Y:S06]  /*0690*/  BRA `(.L_x_5771) ;  /* 0x0000000000107947 */ /* 0x000fec0003800000 */
.L_x_5770:
[----:B-----5:R-:W-:-:S04]  /*06a0*/  PRMT R0, R68, 0x7632, R0 ;  /* 0x0000763244007816 */ /* 0x020fc80000000000 */
[----:B------:R-:W-:-:S05]  /*06b0*/  SHF.L.U32 R0, R0, 0x10, RZ ;  /* 0x0000001000007819 */ /* 0x000fca00000006ff */
[----:B------:R-:W-:-:S04]  /*06c0*/  FADD.FTZ R85, R85, R0 ;  /* 0x0000000055557221 */ /* 0x000fc80000010000 */
[----:B------:R-:W-:-:S07]  /*06d0*/  @P1 FADD.FTZ R85, R73, R85 ;  /* 0x0000005549551221 */ /* 0x000fce0000010000 */
.L_x_5771:
[C---:B------:R-:W-:Y:S02]  /*06e0*/  PRMT R87, R81.reuse, 0x7632, R87 ;  /* 0x0000763251577816 */ /* 0x040fe40000000057 */
[----:B------:R-:W-:Y:S01]  /*06f0*/  SHF.L.U32 R86, R81, 0x10, RZ ;  /* 0x0000001051567819 */ /* 0x000fe200000006ff */
[----:B------:R-:W-:Y:S06]  /*0700*/  @P2 BRA `(.L_x_5772) ;  /* 0x00000000000c2947 */ /* 0x000fec0003800000 */
[----:B------:R-:W-:Y:S05]  /*0710*/  @!P1 BRA `(.L_x_5773) ;  /* 0x0000000000149947 */ /* 0x000fea0003800000 */
[----:B-----5:R-:W-:Y:S01]  /*0720*/  FADD.FTZ R86, R74, R86 ;  /* 0x000000564a567221 */ /* 0x020fe20000010000 */
[----:B------:R-:W-:Y:S06]  /*0730*/  BRA `(.L_x_5773) ;  /* 0x00000000000c7947 */ /* 0x000fec0003800000 */
.L_x_5772:
[----:B-----5:R-:W-:-:S05]  /*0740*/  SHF.L.U32 R81, R69, 0x10, RZ ;  /* 0x0000001045517819 */ /* 0x020fca00000006ff */
[----:B------:R-:W-:-:S04]  /*0750*/  FADD.FTZ R86, R86, R81 ;  /* 0x0000005156567221 */ /* 0x000fc80000010000 */
[----:B------:R-:W-:-:S07]  /*0760*/  @P1 FADD.FTZ R86, R74, R86 ;  /* 0x000000564a561221 */ /* 0x000fce0000010000 */
.L_x_5773:
[----:B------:R-:W-:Y:S01]  /*0770*/  SHF.L.U32 R87, R87, 0x10, RZ ;  /* 0x0000001057577819 */ /* 0x000fe200000006ff */
[----:B------:R-:W-:Y:S06]  /*0780*/  @P2 BRA `(.L_x_5774) ;  /* 0x00000000000c2947 */ /* 0x000fec0003800000 */
[----:B------:R-:W-:Y:S05]  /*0790*/  @!P1 BRA `(.L_x_5775) ;  /* 0x0000000000189947 */ /* 0x000fea0003800000 */
[----:B-----5:R-:W-:Y:S01]  /*07a0*/  FADD.FTZ R87, R75, R87 ;  /* 0x000000574b577221 */ /* 0x020fe20000010000 */
[----:B------:R-:W-:Y:S06]  /*07b0*/  BRA `(.L_x_5775) ;  /* 0x0000000000107947 */ /* 0x000fec0003800000 */
.L_x_5774:
[----:B-----5:R-:W-:-:S04]  /*07c0*/  PRMT R0, R69, 0x7632, R0 ;  /* 0x0000763245007816 */ /* 0x020fc80000000000 */
[----:B------:R-:W-:-:S05]  /*07d0*/  SHF.L.U32 R0, R0, 0x10, RZ ;  /* 0x0000001000007819 */ /* 0x000fca00000006ff */
[----:B------:R-:W-:-:S04]  /*07e0*/  FADD.FTZ R87, R87, R0 ;  /* 0x0000000057577221 */ /* 0x000fc80000010000 */
[----:B------:R-:W-:-:S07]  /*07f0*/  @P1 FADD.FTZ R87, R75, R87 ;  /* 0x000000574b571221 */ /* 0x000fce0000010000 */
.L_x_5775:
[C---:B------:R-:W-:Y:S02]  /*0800*/  PRMT R89, R82.reuse, 0x7632, R89 ;  /* 0x0000763252597816 */ /* 0x040fe40000000059 */
[----:B------:R-:W-:Y:S01]  /*0810*/  SHF.L.U32 R88, R82, 0x10, RZ ;  /* 0x0000001052587819 */ /* 0x000fe200000006ff */
[----:B------:R-:W-:Y:S06]  /*0820*/  @P2 BRA `(.L_x_5776) ;  /* 0x00000000000c2947 */ /* 0x000fec0003800000 */
[----:B------:R-:W-:Y:S05]  /*0830*/  @!P1 BRA `(.L_x_5777) ;  /* 0x0000000000149947 */ /* 0x000fea0003800000 */
[----:B-----5:R-:W-:Y:S01]  /*0840*/  FADD.FTZ R88, R76, R88 ;  /* 0x000000584c587221 */ /* 0x020fe20000010000 */
[----:B------:R-:W-:Y:S06]  /*0850*/  BRA `(.L_x_5777) ;  /* 0x00000000000c7947 */ /* 0x000fec0003800000 */
.L_x_5776:
[----:B-----5:R-:W-:-:S05]  /*0860*/  SHF.L.U32 R81, R70, 0x10, RZ ;  /* 0x0000001046517819 */ /* 0x020fca00000006ff */
[----:B------:R-:W-:-:S04]  /*0870*/  FADD.FTZ R88, R88, R81 ;  /* 0x0000005158587221 */ /* 0x000fc80000010000 */
[----:B------:R-:W-:-:S07]  /*0880*/  @P1 FADD.FTZ R88, R76, R88 ;  /* 0x000000584c581221 */ /* 0x000fce0000010000 */
.L_x_5777:
[----:B------:R-:W-:Y:S01]  /*0890*/  SHF.L.U32 R89, R89, 0x10, RZ ;  /* 0x0000001059597819 */ /* 0x000fe200000006ff */
[----:B------:R-:W-:Y:S06]  /*08a0*/  @P2 BRA `(.L_x_5778) ;  /* 0x00000000000c2947 */ /* 0x000fec0003800000 */
[----:B------:R-:W-:Y:S05]  /*08b0*/  @!P1 BRA `(.L_x_5779) ;  /* 0x0000000000189947 */ /* 0x000fea0003800000 */
[----:B-----5:R-:W-:Y:S01]  /*08c0*/  FADD.FTZ R89, R77, R89 ;  /* 0x000000594d597221 */ /* 0x020fe20000010000 */
[----:B------:R-:W-:Y:S06]  /*08d0*/  BRA `(.L_x_5779) ;  /* 0x0000000000107947 */ /* 0x000fec0003800000 */
.L_x_5778:
[----:B-----5:R-:W-:-:S04]  /*08e0*/  PRMT R0, R70, 0x7632, R0 ;  /* 0x0000763246007816 */ /* 0x020fc80000000000 */
[----:B------:R-:W-:-:S05]  /*08f0*/  SHF.L.U32 R0, R0, 0x10, RZ ;  /* 0x0000001000007819 */ /* 0x000fca00000006ff */
[----:B------:R-:W-:-:S04]  /*0900*/  FADD.FTZ R89, R89, R0 ;  /* 0x0000000059597221 */ /* 0x000fc80000010000 */
[----:B------:R-:W-:-:S07]  /*0910*/  @P1 FADD.FTZ R89, R77, R89 ;  /* 0x000000594d591221 */ /* 0x000fce0000010000 */
.L_x_5779:
[C---:B------:R-:W-:Y:S02]  /*0920*/  PRMT R91, R83.reuse, 0x7632, R91 ;  /* 0x00007632535b7816 */ /* 0x040fe4000000005b */
[----:B------:R-:W-:Y:S01]  /*0930*/  SHF.L.U32 R90, R83, 0x10, RZ ;  /* 0x00000010535a7819 */ /* 0x000fe200000006ff */
[----:B------:R-:W-:Y:S06]  /*0940*/  @P2 BRA `(.L_x_5780) ;  /* 0x00000000000c2947 */ /* 0x000fec0003800000 */
[----:B------:R-:W-:Y:S05]  /*0950*/  @!P1 BRA `(.L_x_5781) ;  /* 0x0000000000149947 */ /* 0x000fea0003800000 */
[----:B-----5:R-:W-:Y:S01]  /*0960*/  FADD.FTZ R90, R78, R90 ;  /* 0x0000005a4e5a7221 */ /* 0x020fe20000010000 */
[----:B------:R-:W-:Y:S06]  /*0970*/  BRA `(.L_x_5781) ;  /* 0x00000000000c7947 */ /* 0x000fec0003800000 */
.L_x_5780:
[----:B-----5:R-:W-:-:S05]  /*0980*/  SHF.L.U32 R81, R71, 0x10, RZ ;  /* 0x0000001047517819 */ /* 0x020fca00000006ff */
[----:B------:R-:W-:-:S04]  /*0990*/  FADD.FTZ R90, R90, R81 ;  /* 0x000000515a5a7221 */ /* 0x000fc80000010000 */
[----:B------:R-:W-:-:S07]  /*09a0*/  @P1 FADD.FTZ R90, R78, R90 ;  /* 0x0000005a4e5a1221 */ /* 0x000fce0000010000 */
.L_x_5781:
[----:B------:R-:W-:Y:S01]  /*09b0*/  SHF.L.U32 R91, R91, 0x10, RZ ;  /* 0x000000105b5b7819 */ /* 0x000fe200000006ff */
[----:B------:R-:W-:Y:S06]  /*09c0*/  @P2 BRA `(.L_x_5782) ;  /* 0x00000000000c2947 */ /* 0x000fec0003800000 */
[----:B------:R-:W-:Y:S05]  /*09d0*/  @!P1 BRA `(.L_x_5783) ;  /* 0x0000000000189947 */ /* 0x000fea0003800000 */
[----:B-----5:R-:W-:Y:S01]  /*09e0*/  FADD.FTZ R91, R79, R91 ;  /* 0x0000005b4f5b7221 */ /* 0x020fe20000010000 */
[----:B------:R-:W-:Y:S06]  /*09f0*/  BRA `(.L_x_5783) ;  /* 0x0000000000107947 */ /* 0x000fec0003800000 */
.L_x_5782:
[----:B-----5:R-:W-:-:S04]  /*0a00*/  PRMT R0, R71, 0x7632, R0 ;  /* 0x0000763247007816 */ /* 0x020fc80000000000 */
[----:B------:R-:W-:-:S05]  /*0a10*/  SHF.L.U32 R0, R0, 0x10, RZ ;  /* 0x0000001000007819 */ /* 0x000fca00000006ff */
[----:B------:R-:W-:-:S04]  /*0a20*/  FADD.FTZ R91, R91, R0 ;  /* 0x000000005b5b7221 */ /* 0x000fc80000010000 */
[----:B------:R-:W-:-:S07]  /*0a30*/  @P1 FADD.FTZ R91, R79, R91 ;  /* 0x0000005b4f5b1221 */ /* 0x000fce0000010000 */
.L_x_5783:
[C---:B------:R-:W-:Y:S02]  /*0a40*/  IADD3 R96, R97.reuse, 0x20, RZ ;  /* 0x0000002061607810 */ /* 0x040fe40007ffe0ff */
[C---:B------:R-:W-:Y:S02]  /*0a50*/  LEA R94, P4, R97.reuse, UR10, 0x5 ;  /* 0x0000000a615e7c11 */ /* 0x040fe4000f8828ff */
[C---:B------:R-:W-:Y:S01]  /*0a60*/  @P1 LEA R98, P5, R96.reuse, UR8, 0x5 ;  /* 0x0000000860621c11 */ /* 0x040fe2000f8a28ff */
[C---:B------:R-:W-:Y:S01]  /*0a70*/  IMAD.WIDE.U32 R80, R96.reuse, 0x10, R92 ;  /* 0x0000001060507825 */ /* 0x040fe200078e005c */
        /* <DEDUP_REMOVED lines=16> */
.L_x_5784:
[----:B-----5:R-:W-:-:S05]  /*0b80*/  SHF.L.U32 R95, R68, 0x10, RZ ;  /* 0x00000010445f7819 */ /* 0x020fca00000006ff */
[----:B------:R-:W-:-:S04]  /*0b90*/  FADD.FTZ R92, R95, R92 ;  /* 0x0000005c5f5c7221 */ /* 0x000fc80000010000 */
[----:B------:R-:W-:-:S07]  /*0ba0*/  @P1 FADD.FTZ R92, R72, R92 ;  /* 0x0000005c485c1221 */ /* 0x000fce0000010000 */
.L_x_5785:
[----:B------:R-:W-:Y:S01]  /*0bb0*/  SHF.L.U32 R93, R93, 0x10, RZ ;  /* 0x000000105d5d7819 */ /* 0x000fe200000006ff */
[----:B------:R-:W-:Y:S06]  /*0bc0*/  @P2 BRA `(.L_x_5786) ;  /* 0x00000000000c2947 */ /* 0x000fec0003800000 */
[----:B------:R-:W-:Y:S05]  /*0bd0*/  @!P1 BRA `(.L_x_5787) ;  /* 0x0000000000189947 */ /* 0x000fea0003800000 */
[----:B-----5:R-:W-:Y:S01]  /*0be0*/  FADD.FTZ R93, R73, R93 ;  /* 0x0000005d495d7221 */ /* 0x020fe20000010000 */
[----:B------:R-:W-:Y:S06]  /*0bf0*/  BRA `(.L_x_5787) ;  /* 0x0000000000107947 */ /* 0x000fec0003800000 */
.L_x_5786:
[----:B-----5:R-:W-:-:S04]  /*0c00*/  PRMT R0, R68, 0x7632, R0 ;  /* 0x0000763244007816 */ /* 0x020fc80000000000 */
[----:B------:R-:W-:-:S05]  /*0c10*/  SHF.L.U32 R0, R0, 0x10, RZ ;  /* 0x0000001000007819 */ /* 0x000fca00000006ff */
[----:B------:R-:W-:-:S04]  /*0c20*/  FADD.FTZ R93, R93, R0 ;  /* 0x000000005d5d7221 */ /* 0x000fc80000010000 */
[----:B------:R-:W-:-:S07]  /*0c30*/  @P1 FADD.FTZ R93, R73, R93 ;  /* 0x0000005d495d1221 */ /* 0x000fce0000010000 */
.L_x_5787:
[C---:B------:R-:W-:Y:S02]  /*0c40*/  PRMT R95, R81.reuse, 0x7632, R95 ;  /* 0x00007632515f7816 */ /* 0x040fe4000000005f */
[----:B------:R-:W-:Y:S01]  /*0c50*/  SHF.L.U32 R94, R81, 0x10, RZ ;  /* 0x00000010515e7819 */ /* 0x000fe200000006ff */
[----:B------:R-:W-:Y:S06]  /*0c60*/  @P2 BRA `(.L_x_5788) ;  /* 0x00000000000c2947 */ /* 0x000fec0003800000 */
[----:B------:R-:W-:Y:S05]  /*0c70*/  @!P1 BRA `(.L_x_5789) ;  /* 0x0000000000149947 */ /* 0x000fea0003800000 */
[----:B-----5:R-:W-:Y:S01]  /*0c80*/  FADD.FTZ R94, R74, R94 ;  /* 0x0000005e4a5e7221 */ /* 0x020fe20000010000 */
[----:B------:R-:W-:Y:S06]  /*0c90*/  BRA `(.L_x_5789) ;  /* 0x00000000000c7947 */ /* 0x000fec0003800000 */
.L_x_5788:
[----:B-----5:R-:W-:-:S05]  /*0ca0*/  SHF.L.U32 R81, R69, 0x10, RZ ;  /* 0x0000001045517819 */ /* 0x020fca00000006ff */
[----:B------:R-:W-:-:S04]  /*0cb0*/  FADD.FTZ R94, R81, R94 ;  /* 0x0000005e515e7221 */ /* 0x000fc80000010000 */
[----:B------:R-:W-:-:S07]  /*0cc0*/  @P1 FADD.FTZ R94, R74, R94 ;  /* 0x0000005e4a5e1221 */ /* 0x000fce0000010000 */
.L_x_5789:
[----:B------:R-:W-:Y:S01]  /*0cd0*/  SHF.L.U32 R95, R95, 0x10, RZ ;  /* 0x000000105f5f7819 */ /* 0x000fe200000006ff */
[----:B------:R-:W-:Y:S06]  /*0ce0*/  @P2 BRA `(.L_x_5790) ;  /* 0x00000000000c2947 */ /* 0x000fec0003800000 */
[----:B------:R-:W-:Y:S05]  /*0cf0*/  @!P1 BRA `(.L_x_5791) ;  /* 0x0000000000189947 */ /* 0x000fea0003800000 */
[----:B-----5:R-:W-:Y:S01]  /*0d00*/  FADD.FTZ R95, R75, R95 ;  /* 0x0000005f4b5f7221 */ /* 0x020fe20000010000 */
[----:B------:R-:W-:Y:S06]  /*0d10*/  BRA `(.L_x_5791) ;  /* 0x0000000000107947 */ /* 0x000fec0003800000 */
.L_x_5790:
[----:B-----5:R-:W-:-:S04]  /*0d20*/  PRMT R0, R69, 0x7632, R0 ;  /* 0x0000763245007816 */ /* 0x020fc80000000000 */
[----:B------:R-:W-:-:S05]  /*0d30*/  SHF.L.U32 R0, R0, 0x10, RZ ;  /* 0x0000001000007819 */ /* 0x000fca00000006ff */
[----:B------:R-:W-:-:S04]  /*0d40*/  FADD.FTZ R95, R95, R0 ;  /* 0x000000005f5f7221 */ /* 0x000fc80000010000 */
[----:B------:R-:W-:-:S07]  /*0d50*/  @P1 FADD.FTZ R95, R75, R95 ;  /* 0x0000005f4b5f1221 */ /* 0x000fce0000010000 */
.L_x_5791:
[C---:B------:R-:W-:Y:S02]  /*0d60*/  PRMT R81, R82.reuse, 0x7632, R81 ;  /* 0x0000763252517816 */ /* 0x040fe40000000051 */
[----:B------:R-:W-:Y:S01]  /*0d70*/  SHF.L.U32 R80, R82, 0x10, RZ ;  /* 0x0000001052507819 */ /* 0x000fe200000006ff */
[----:B------:R-:W-:Y:S06]  /*0d80*/  @P2 BRA `(.L_x_5792) ;  /* 0x00000000000c2947 */ /* 0x000fec0003800000 */
[----:B------:R-:W-:Y:S05]  /*0d90*/  @!P1 BRA `(.L_x_5793) ;  /* 0x0000000000149947 */ /* 0x000fea0003800000 */
[----:B-----5:R-:W-:Y:S01]  /*0da0*/  FADD.FTZ R80, R76, R80 ;  /* 0x000000504c507221 */ /* 0x020fe20000010000 */
[----:B------:R-:W-:Y:S06]  /*0db0*/  BRA `(.L_x_5793) ;  /* 0x00000000000c7947 */ /* 0x000fec0003800000 */
.L_x_5792:
[----:B-----5:R-:W-:-:S05]  /*0dc0*/  SHF.L.U32 R99, R70, 0x10, RZ ;  /* 0x0000001046637819 */ /* 0x020fca00000006ff */
[----:B------:R-:W-:-:S04]  /*0dd0*/  FADD.FTZ R80, R99, R80 ;  /* 0x0000005063507221 */ /* 0x000fc80000010000 */
[----:B------:R-:W-:-:S07]  /*0de0*/  @P1 FADD.FTZ R80, R76, R80 ;  /* 0x000000504c501221 */ /* 0x000fce0000010000 */
.L_x_5793:
[----:B------:R-:W-:Y:S01]  /*0df0*/  SHF.L.U32 R81, R81, 0x10, RZ ;  /* 0x0000001051517819 */ /* 0x000fe200000006ff */
[----:B------:R-:W-:Y:S06]  /*0e00*/  @P2 BRA `(.L_x_5794) ;  /* 0x00000000000c2947 */ /* 0x000fec0003800000 */
[----:B------:R-:W-:Y:S05]  /*0e10*/  @!P1 BRA `(.L_x_5795) ;  /* 0x0000000000189947 */ /* 0x000fea0003800000 */
[----:B-----5:R-:W-:Y:S01]  /*0e20*/  FADD.FTZ R81, R77, R81 ;  /* 0x000000514d517221 */ /* 0x020fe20000010000 */
[----:B------:R-:W-:Y:S06]  /*0e30*/  BRA `(.L_x_5795) ;  /* 0x0000000000107947 */ /* 0x000fec0003800000 */
.L_x_5794:
[----:B-----5:R-:W-:-:S04]  /*0e40*/  PRMT R0, R70, 0x7632, R0 ;  /* 0x0000763246007816 */ /* 0x020fc80000000000 */
[----:B------:R-:W-:-:S05]  /*0e50*/  SHF.L.U32 R0, R0, 0x10, RZ ;  /* 0x0000001000007819 */ /* 0x000fca00000006ff */
[----:B------:R-:W-:-:S04]  /*0e60*/  FADD.FTZ R81, R81, R0 ;  /* 0x0000000051517221 */ /* 0x000fc80000010000 */
[----:B------:R-:W-:-:S07]  /*0e70*/  @P1 FADD.FTZ R81, R77, R81 ;  /* 0x000000514d511221 */ /* 0x000fce0000010000 */
.L_x_5795:
[C---:B------:R-:W-:Y:S02]  /*0e80*/  PRMT R0, R83.reuse, 0x7632, R0 ;  /* 0x0000763253007816 */ /* 0x040fe40000000000 */
[----:B------:R-:W-:Y:S01]  /*0e90*/  SHF.L.U32 R82, R83, 0x10, RZ ;  /* 0x0000001053527819 */ /* 0x000fe200000006ff */
[----:B------:R-:W-:Y:S06]  /*0ea0*/  @P2 BRA `(.L_x_5796) ;  /* 0x00000000000c2947 */ /* 0x000fec0003800000 */
[----:B------:R-:W-:Y:S05]  /*0eb0*/  @!P1 BRA `(.L_x_5797) ;  /* 0x0000000000149947 */ /* 0x000fea0003800000 */
[----:B-----5:R-:W-:Y:S01]  /*0ec0*/  FADD.FTZ R82, R78, R82 ;  /* 0x000000524e527221 */ /* 0x020fe20000010000 */
[----:B------:R-:W-:Y:S06]  /*0ed0*/  BRA `(.L_x_5797) ;  /* 0x00000000000c7947 */ /* 0x000fec0003800000 */
.L_x_5796:
[----:B-----5:R-:W-:-:S05]  /*0ee0*/  SHF.L.U32 R83, R71, 0x10, RZ ;  /* 0x0000001047537819 */ /* 0x020fca00000006ff */
[----:B------:R-:W-:-:S04]  /*0ef0*/  FADD.FTZ R82, R83, R82 ;  /* 0x0000005253527221 */ /* 0x000fc80000010000 */
[----:B------:R-:W-:-:S07]  /*0f00*/  @P1 FADD.FTZ R82, R78, R82 ;  /* 0x000000524e521221 */ /* 0x000fce0000010000 */
.L_x_5797:
[----:B------:R-:W-:Y:S01]  /*0f10*/  SHF.L.U32 R83, R0, 0x10, RZ ;  /* 0x0000001000537819 */ /* 0x000fe200000006ff */
[----:B------:R-:W-:Y:S06]  /*0f20*/  @P2 BRA `(.L_x_5798) ;  /* 0x00000000000c2947 */ /* 0x000fec0003800000 */
[----:B------:R-:W-:Y:S05]  /*0f30*/  @!P1 BRA `(.L_x_5799) ;  /* 0x0000000000189947 */ /* 0x000fea0003800000 */
[----:B-----5:R-:W-:Y:S01]  /*0f40*/  FADD.FTZ R83, R79, R83 ;  /* 0x000000534f537221 */ /* 0x020fe20000010000 */
[----:B------:R-:W-:Y:S06]  /*0f50*/  BRA `(.L_x_5799) ;  /* 0x0000000000107947 */ /* 0x000fec0003800000 */
.L_x_5798:
[----:B-----5:R-:W-:-:S04]  /*0f60*/  PRMT R0, R71, 0x7632, R0 ;  /* 0x0000763247007816 */ /* 0x020fc80000000000 */
[----:B------:R-:W-:-:S05]  /*0f70*/  SHF.L.U32 R0, R0, 0x10, RZ ;  /* 0x0000001000007819 */ /* 0x000fca00000006ff */
[----:B------:R-:W-:-:S04]  /*0f80*/  FADD.FTZ R83, R83, R0 ;  /* 0x0000000053537221 */ /* 0x000fc80000010000 */
[----:B------:R-:W-:-:S07]  /*0f90*/  @P1 FADD.FTZ R83, R79, R83 ;  /* 0x000000534f531221 */ /* 0x000fce0000010000 */
.L_x_5799:
[----:B------:R-:W-:Y:S01]  /*0fa0*/  FADD.FTZ R0, RZ, R84 ;  /* 0x00000054ff007221 */ /* 0x000fe20000010000 */
[----:B------:R-:W-:Y:S01]  /*0fb0*/  LEA R98, P1, R96, UR10, 0x5 ;  /* 0x0000000a60627c11 */ /* 0x000fe2000f8228ff */
        /* <DEDUP_REMOVED lines=74> */
.L_x_5813:
[----:B------:R-:W-:Y:S01]  /*1460*/  FMUL.FTZ R0, R98, R98 ;  /* 0x0000006262007220 */ /* 0x000fe20000410000 */
        /* <DEDUP_REMOVED lines=8> */
[----:B------:R-:W1:Y:S01]  /*14f0*/  @!P1 LDC.64 R84, c[0x0][0x258] ;  /* 0x00009600ff549b82 */ /* 0x000e620000000a00 */
[C---:B------:R-:W-:Y:S01]  /*1500*/  FADD.FTZ R117, -R111.reuse, R88 ;  /* 0x000000586f757221 */ /* 0x040fe20000010100 */
[C---:B------:R-:W-:Y:S01]  /*1510*/  FADD.FTZ R119, -R111.reuse, R89 ;  /* 0x000000596f777221 */ /* 0x040fe20000010100 */
        /* <DEDUP_REMOVED lines=9> */
[----:B------:R-:W-:Y:S01]  /*15b0*/  FADD.FTZ R109, -R111, R82 ;  /* 0x000000526f6d7221 */ /* 0x000fe20000010100 */
[----:B------:R-:W-:Y:S01]  /*15c0*/  SHF.L.U32 R92, R97, 0x4, RZ ;  /* 0x00000004615c7819 */ /* 0x000fe200000006ff */
[----:B0-----:R-:W-:Y:S01]  /*15d0*/  @!P1 IMAD.WIDE R100, R3, 0x4, R100 ;  /* 0x0000000403649825 */ /* 0x001fe200078e0264 */
[----:B------:R-:W-:-:S02]  /*15e0*/  SHF.R.U32.HI R97, RZ, 0x1c, R97 ;  /* 0x0000001cff617819 */ /* 0x000fc40000011661 */
[----:B------:R-:W-:Y:S02]  /*15f0*/  IADD3 R86, P2, R92, UR12, RZ ;  /* 0x0000000c5c567c10 */ /* 0x000fe4000ff5e0ff */
[----:B------:R0:W-:Y:S01]  /*1600*/  @!P1 STG.E desc[UR4][R100.64], R98 ;  /* 0x0000006264009986 */ /* 0x0001e2000c101904 */
[C---:B--2---:R-:W-:Y:S01]  /*1610*/  FMUL.FTZ R89, R0.reuse, R105 ;  /* 0x0000006900597220 */ /* 0x044fe20000410000 */
        /* <DEDUP_REMOVED lines=10> */
[C---:B------:R-:W-:Y:S01]  /*16c0*/  FADD.FTZ R107, -R111.reuse, R81 ;  /* 0x000000516f6b7221 */ /* 0x040fe20000010100 */
[----:B------:R-:W-:Y:S01]  /*16d0*/  FADD.FTZ R111, -R111, R83 ;  /* 0x000000536f6f7221 */ /* 0x000fe20000010100 */
[----:B------:R-:W-:Y:S01]  /*16e0*/  FFMA.FTZ R81, R38, R113, R6 ;  /* 0x0000007126517223 */ /* 0x000fe20000010006 */
[----:B------:R-:W-:Y:S01]  /*16f0*/  FFMA.FTZ R82, R39, R90, R7 ;  /* 0x0000005a27527223 */ /* 0x000fe20000010007 */
[----:B------:R-:W-:Y:S01]  /*1700*/  F2FP.BF16.F32.PACK_AB R80, R87, R80 ;  /* 0x000000505750723e */ /* 0x000fe200000010ff */
[----:B------:R-:W-:Y:S01]  /*1710*/  FFMA.FTZ R83, R40, R115, R8 ;  /* 0x0000007328537223 */ /* 0x000fe20000010008 */
[----:B------:R-:W-:Y:S01]  /*1720*/  FFMA.FTZ R94, R41, R102, R9 ;  /* 0x00000066295e7223 */ /* 0x000fe20000010009 */
[----:B------:R-:W-:Y:S01]  /*1730*/  FFMA.FTZ R87, R42, R117, R10 ;  /* 0x000000752a577223 */ /* 0x000fe2000001000a */
[----:B0-----:R-:W-:Y:S01]  /*1740*/  FFMA.FTZ R98, R43, R104, R11 ;  /* 0x000000682b627223 */ /* 0x001fe2000001000b */
[----:B------:R-:W-:Y:S01]  /*1750*/  F2FP.BF16.F32.PACK_AB R81, R82, R81 ;  /* 0x000000515251723e */ /* 0x000fe200000010ff */
[----:B-1----:R-:W-:Y:S01]  /*1760*/  @!P1 IMAD.WIDE R84, R3, 0x4, R84 ;  /* 0x0000000403549825 */ /* 0x002fe200078e0254 */
[----:B------:R-:W-:-:S03]  /*1770*/  F2FP.BF16.F32.PACK_AB R82, R94, R83 ;  /* 0x000000535e52723e */ /* 0x000fc600000010ff */
[----:B------:R-:W-:Y:S01]  /*1780*/  FFMA.FTZ R115, R56, R115, R24 ;  /* 0x0000007338737223 */ /* 0x000fe20000010018 */
[----:B------:R-:W-:Y:S01]  /*1790*/  F2FP.BF16.F32.PACK_AB R83, R98, R87 ;  /* 0x000000576253723e */ /* 0x000fe200000010ff */
[----:B------:R-:W-:Y:S01]  /*17a0*/  FFMA.FTZ R102, R57, R102, R25 ;  /* 0x0000006639667223 */ /* 0x000fe20000010019 */
[----:B------:R-:W-:Y:S01]  /*17b0*/  IADD3.X R87, R97, UR13, RZ, P2, !PT ;  /* 0x0000000d61577c10 */ /* 0x000fe200097fe4ff */
[----:B------:R0:W-:Y:S01]  /*17c0*/  @!P1 STG.E desc[UR4][R84.64], R0 ;  /* 0x0000000054009986 */ /* 0x0001e2000c101904 */
[C---:B------:R-:W-:Y:S01]  /*17d0*/  FMUL.FTZ R94, R0.reuse, R99 ;  /* 0x00000063005e7220 */ /* 0x040fe20000410000 */
[C---:B------:R-:W-:Y:S01]  /*17e0*/  FMUL.FTZ R93, R0.reuse, R103 ;  /* 0x00000067005d7220 */ /* 0x040fe20000410000 */
[C---:B------:R-:W-:Y:S01]  /*17f0*/  FMUL.FTZ R99, R0.reuse, R91 ;  /* 0x0000005b00637220 */ /* 0x040fe20000410000 */
[----:B------:R1:W-:Y:S01]  /*1800*/  STG.E.128 desc[UR4][R86.64], R80 ;  /* 0x0000005056007986 */ /* 0x0003e2000c101d04 */
[----:B------:R-:W-:Y:S01]  /*1810*/  FMUL.FTZ R98, R0, R95 ;  /* 0x0000005f00627220 */ /* 0x000fe20000410000 */
[----:B------:R-:W-:Y:S01]  /*1820*/  FFMA.FTZ R89, R52, R89, R20 ;  /* 0x0000005934597223 */ /* 0x000fe20000010014 */
[----:B------:R-:W-:Y:S01]  /*1830*/  FFMA.FTZ R88, R53, R88, R21 ;  /* 0x0000005835587223 */ /* 0x000fe20000010015 */
[C---:B------:R-:W-:Y:S01]  /*1840*/  FMUL.FTZ R105, R0.reuse, R105 ;  /* 0x0000006900697220 */ /* 0x040fe20000410000 */
[----:B------:R-:W-:Y:S01]  /*1850*/  FMUL.FTZ R100, R0, R107 ;  /* 0x0000006b00647220 */ /* 0x000fe20000410000 */
[----:B------:R-:W-:Y:S01]  /*1860*/  FFMA.FTZ R113, R54, R113, R22 ;  /* 0x0000007136717223 */ /* 0x000fe20000010016 */
[----:B------:R-:W-:Y:S01]  /*1870*/  FFMA.FTZ R90, R55, R90, R23 ;  /* 0x0000005a375a7223 */ /* 0x000fe20000010017 */
[C---:B------:R-:W-:Y:S01]  /*1880*/  FMUL.FTZ R109, R0.reuse, R109 ;  /* 0x0000006d006d7220 */ /* 0x040fe20000410000 */
[----:B------:R-:W-:Y:S01]  /*1890*/  FMUL.FTZ R106, R0, R111 ;  /* 0x0000006f006a7220 */ /* 0x000fe20000410000 */
[----:B0-----:R-:W-:Y:S01]  /*18a0*/  FFMA.FTZ R85, R46, R99, R14 ;  /* 0x000000632e557223 */ /* 0x001fe2000001000e */
[----:B------:R-:W-:Y:S01]  /*18b0*/  FFMA.FTZ R0, R47, R98, R15 ;  /* 0x000000622f007223 */ /* 0x000fe2000001000f */
[----:B------:R-:W-:Y:S01]  /*18c0*/  FFMA.FTZ R91, R44, R93, R12 ;  /* 0x0000005d2c5b7223 */ /* 0x000fe2000001000c */
[----:B------:R-:W-:Y:S01]  /*18d0*/  FFMA.FTZ R95, R51, R106, R19 ;  /* 0x0000006a335f7223 */ /* 0x000fe20000010013 */
[----:B------:R-:W-:Y:S01]  /*18e0*/  FFMA.FTZ R84, R45, R94, R13 ;  /* 0x0000005e2d547223 */ /* 0x000fe2000001000d */
[----:B------:R-:W-:Y:S01]  /*18f0*/  FFMA.FTZ R117, R58, R117, R26 ;  /* 0x000000753a757223 */ /* 0x000fe2000001001a */
[----:B------:R-:W-:Y:S01]  /*1900*/  F2FP.BF16.F32.PACK_AB R85, R0, R85 ;  /* 0x000000550055723e */ /* 0x000fe200000010ff */
[----:B------:R-:W-:Y:S01]  /*1910*/  FFMA.FTZ R104, R59, R104, R27 ;  /* 0x000000683b687223 */ /* 0x000fe2000001001b */
[----:B-1----:R-:W-:Y:S01]  /*1920*/  F2FP.BF16.F32.PACK_AB R82, R102, R115 ;  /* 0x000000736652723e */ /* 0x002fe200000010ff */
[----:B------:R-:W-:Y:S01]  /*1930*/  FFMA.FTZ R86, R48, R105, R16 ;  /* 0x0000006930567223 */ /* 0x000fe20000010010 */
[----:B------:R-:W0:Y:S01]  /*1940*/  LDC.64 R102, c[0x0][0x210] ;  /* 0x00008400ff667b82 */ /* 0x000e220000000a00 */
[----:B------:R-:W-:Y:S01]  /*1950*/  F2FP.BF16.F32.PACK_AB R80, R88, R89 ;  /* 0x000000595850723e */ /* 0x000fe200000010ff */
[-C--:B------:R-:W-:Y:S01]  /*1960*/  FFMA.FTZ R87, R49, R100.reuse, R17 ;  /* 0x0000006431577223 */ /* 0x080fe20000010011 */
[----:B------:R-:W-:Y:S01]  /*1970*/  F2FP.BF16.F32.PACK_AB R81, R90, R113 ;  /* 0x000000715a51723e */ /* 0x000fe200000010ff */
[----:B------:R-:W-:Y:S01]  /*1980*/  FFMA.FTZ R88, R50, R109, R18 ;  /* 0x0000006d32587223 */ /* 0x000fe20000010012 */
[----:B------:R-:W-:Y:S01]  /*1990*/  FFMA.FTZ R90, R64, R105, R32 ;  /* 0x00000069405a7223 */ /* 0x000fe20000010020 */
[----:B------:R-:W-:Y:S01]  /*19a0*/  FFMA.FTZ R89, R65, R100, R33 ;  /* 0x0000006441597223 */ /* 0x000fe20000010021 */
[----:B------:R-:W-:Y:S01]  /*19b0*/  SHF.L.U32 R0, R96, 0x4, RZ ;  /* 0x0000000460007819 */ /* 0x000fe200000006ff */
[----:B------:R-:W-:Y:S01]  /*19c0*/  FFMA.FTZ R106, R67, R106, R35 ;  /* 0x0000006a436a7223 */ /* 0x000fe20000010023 */
        /* <DEDUP_REMOVED lines=13> */
[----:B------:R-:W-:Y:S02]  /*1aa0*/  F2FP.BF16.F32.PACK_AB R83, R104, R117 ;  /* 0x000000756853723e */ /* 0x000fe400000010ff */
        /* <DEDUP_REMOVED lines=13> */
.L_x_5767:
[----:B------:R-:W-:Y:S05]  /*1b80*/  EXIT ;  /* 0x000000000000794d */ /* 0x000fea0003800000 */
.L_x_5800:
        /* <DEDUP_REMOVED lines=8> */
.L_x_5803:
[----:B------:R-:W-:Y:S05]  /*1c10*/  BSYNC B1 ;  /* 0x0000000000017941 */ /* 0x000fea0003800000 */
.L_x_5802:
        /* <DEDUP_REMOVED lines=9> */
.L_x_5804:
[----:B------:R-:W-:Y:S01]  /*1cb0*/  HFMA2.MMA R106, -RZ, RZ, 0, 2.384185791015625e-07 ;  /* 0x00000004ff6a7435 */ /* 0x000fe200000001ff */
[----:B------:R-:W-:-:S05]  /*1cc0*/  MOV R99, R105 ;  /* 0x0000006900637202 */ /* 0x000fca0000000f00 */
[----:B------:R-:W-:-:S05]  /*1cd0*/  FADD.FTZ R101, R100, R99 ;  /* 0x0000006364657221 */ /* 0x000fca0000010000 */
[----:B------:R-:W-:-:S07]  /*1ce0*/  MOV R107, R101 ;  /* 0x00000065006b7202 */ /* 0x000fce0000000f00 */
[----:B------:R-:W-:Y:S05]  /*1cf0*/  WARPSYNC.COLLECTIVE R104, `(.L_x_5805) ;  /* 0x0000000068087348 */ /* 0x000fea0003c00000 */
[----:B------:R0:W1:Y:S02]  /*1d00*/  SHFL.BFLY P2, R105, R107, R106, R109 ;  /* 0x0c00006a6b697389 */ /* 0x000064000004006d */
[----:B01----:R-:W-:Y:S01]  /*1d10*/  ENDCOLLECTIVE ;  /* 0x000000000000791b */ /* 0x003fe20003800000 */
.L_x_5805:
[----:B------:R-:W-:Y:S01]  /*1d20*/  HFMA2.MMA R106, -RZ, RZ, 0, 4.76837158203125e-07 ;  /* 0x00000008ff6a7435 */ /* 0x000fe200000001ff */
[----:B------:R-:W-:-:S05]  /*1d30*/  MOV R98, R105 ;  /* 0x0000006900627202 */ /* 0x000fca0000000f00 */
[----:B------:R-:W-:-:S05]  /*1d40*/  FADD.FTZ R102, R101, R98 ;  /* 0x0000006265667221 */ /* 0x000fca0000010000 */
[----:B------:R-:W-:-:S07]  /*1d50*/  MOV R107, R102 ;  /* 0x00000066006b7202 */ /* 0x000fce0000000f00 */
[----:B------:R-:W-:Y:S05]  /*1d60*/  WARPSYNC.COLLECTIVE R104, `(.L_x_5806) ;  /* 0x0000000068087348 */ /* 0x000fea0003c00000 */
[----:B------:R0:W1:Y:S02]  /*1d70*/  SHFL.BFLY P2, R105, R107, R106, R109 ;  /* 0x0c00006a6b697389 */ /* 0x000064000004006d */
[----:B01----:R-:W-:Y:S01]  /*1d80*/  ENDCOLLECTIVE ;  /* 0x000000000000791b */ /* 0x003fe20003800000 */
.L_x_5806:
        /* <DEDUP_REMOVED lines=8> */
.L_x_5807:
        /* <DEDUP_REMOVED lines=40> */
.L_x_5808:
[----:B------:R-:W-:Y:S01]  /*2090*/  HFMA2.MMA R106, -RZ, RZ, 0, 1.1920928955078125e-07 ;  /* 0x00000002ff6a7435 */ /* 0x000fe200000001ff */
[----:B------:R-:W-:-:S05]  /*20a0*/  MOV R101, R105 ;  /* 0x0000006900657202 */ /* 0x000fca0000000f00 */
[----:B------:R-:W-:-:S05]  /*20b0*/  FADD.FTZ R101, R0, R101 ;  /* 0x0000006500657221 */ /* 0x000fca0000010000 */
[----:B------:R-:W-:-:S07]  /*20c0*/  MOV R107, R101 ;  /* 0x00000065006b7202 */ /* 0x000fce0000000f00 */
[----:B------:R-:W-:Y:S05]  /*20d0*/  WARPSYNC.COLLECTIVE R104, `(.L_x_5809) ;  /* 0x0000000068087348 */ /* 0x000fea0003c00000 */
[----:B------:R0:W1:Y:S02]  /*20e0*/  SHFL.BFLY P2, R105, R107, R106, R109 ;  /* 0x0c00006a6b697389 */ /* 0x000064000004006d */
[----:B01----:R-:W-:Y:S01]  /*20f0*/  ENDCOLLECTIVE ;  /* 0x000000000000791b */ /* 0x003fe20003800000 */
.L_x_5809:
[----:B------:R-:W-:Y:S01]  /*2100*/  HFMA2.MMA R106, -RZ, RZ, 0, 2.384185791015625e-07 ;  /* 0x00000004ff6a7435 */ /* 0x000fe200000001ff */
[----:B------:R-:W-:-:S05]  /*2110*/  MOV R100, R105 ;  /* 0x0000006900647202 */ /* 0x000fca0000000f00 */
[----:B------:R-:W-:-:S05]  /*2120*/  FADD.FTZ R100, R101, R100 ;  /* 0x0000006465647221 */ /* 0x000fca0000010000 */
[----:B------:R-:W-:-:S07]  /*2130*/  MOV R107, R100 ;  /* 0x00000064006b7202 */ /* 0x000fce0000000f00 */
[----:B------:R-:W-:Y:S05]  /*2140*/  WARPSYNC.COLLECTIVE R104, `(.L_x_5810) ;  /* 0x0000000068087348 */ /* 0x000fea0003c00000 */
[----:B------:R0:W1:Y:S02]  /*2150*/  SHFL.BFLY P2, R105, R107, R106, R109 ;  /* 0x0c00006a6b697389 */ /* 0x000064000004006d */
[----:B01----:R-:W-:Y:S01]  /*2160*/  ENDCOLLECTIVE ;  /* 0x000000000000791b */ /* 0x003fe20003800000 */
.L_x_5810:
[----:B------:R-:W-:Y:S01]  /*2170*/  HFMA2.MMA R106, -RZ, RZ, 0, 4.76837158203125e-07 ;  /* 0x00000008ff6a7435 */ /* 0x000fe200000001ff */
[----:B------:R-:W-:-:S05]  /*2180*/  MOV R103, R105 ;  /* 0x0000006900677202 */ /* 0x000fca0000000f00 */
[----:B------:R-:W-:-:S05]  /*2190*/  FADD.FTZ R103, R100, R103 ;  /* 0x0000006764677221 */ /* 0x000fca0000010000 */
[----:B------:R-:W-:-:S07]  /*21a0*/  MOV R107, R103 ;  /* 0x00000067006b7202 */ /* 0x000fce0000000f00 */
[----:B------:R-:W-:Y:S05]  /*21b0*/  WARPSYNC.COLLECTIVE R104, `(.L_x_5811) ;  /* 0x0000000068087348 */ /* 0x000fea0003c00000 */
[----:B------:R0:W1:Y:S02]  /*21c0*/  SHFL.BFLY P2, R105, R107, R106, R109 ;  /* 0x0c00006a6b697389 */ /* 0x000064000004006d */
[----:B01----:R-:W-:Y:S01]  /*21d0*/  ENDCOLLECTIVE ;  /* 0x000000000000791b */ /* 0x003fe20003800000 */
.L_x_5811:
[----:B------:R-:W-:Y:S01]  /*21e0*/  HFMA2.MMA R106, -RZ, RZ, 0, 9.5367431640625e-07 ;  /* 0x00000010ff6a7435 */ /* 0x000fe200000001ff */
[----:B------:R-:W-:-:S05]  /*21f0*/  MOV R102, R105 ;  /* 0x0000006900667202 */ /* 0x000fca0000000f00 */
[----:B------:R-:W-:-:S05]  /*2200*/  FADD.FTZ R102, R103, R102 ;  /* 0x0000006667667221 */ /* 0x000fca0000010000 */
[----:B------:R-:W-:-:S07]  /*2210*/  MOV R107, R102 ;  /* 0x00000066006b7202 */ /* 0x000fce0000000f00 */
[----:B------:R-:W-:Y:S05]  /*2220*/  WARPSYNC.COLLECTIVE R104, `(.L_x_5812) ;  /* 0x0000000068087348 */ /* 0x000fea0003c00000 */
[----:B------:R0:W1:Y:S02]  /*2230*/  SHFL.BFLY P2, R105, R107, R106, R109 ;  /* 0x0c00006a6b697389 */ /* 0x000064000004006d */
[----:B01----:R-:W-:Y:S01]  /*2240*/  ENDCOLLECTIVE ;  /* 0x000000000000791b */ /* 0x003fe20003800000 */
.L_x_5812:
[----:B------:R-:W-:Y:S05]  /*2250*/  BRA `(.L_x_5813) ;  /* 0xfffffff000807947 */ /* 0x000fea000383ffff */
.L_x_5814:
        /* <DEDUP_REMOVED lines=10> */
.L_x_14223:


//--------------------- .text._ZN10layer_norm31ln_parallel_residual_fwd_kernelINS_13Kernel_traitsIf13__nv_bfloat16fS2_fjLj512ELj1ELj4ELj1ELj16ENS_18Kernel_traits_baseILj512EfS2_fS2_fjLj128EEEEELb0ELb1ELb0EEEvNS_9FwdParamsE --------------------------
	.section	.text._ZN10layer_norm31ln_parallel_residual_fwd_kernelINS_13Kernel_traitsIf13__nv_bfloat16fS2_fjLj512ELj1ELj4ELj1ELj16ENS_18Kernel_traits_baseILj512EfS2_fS2_fjLj128EEEEELb0ELb1ELb0EEEvNS_9FwdParamsE,"ax",@progbits
	.align	128
        .global         _ZN10layer_norm31ln_parallel_residual_fwd_kernelINS_13Kernel_traitsIf13__nv_bfloat16fS2_fjLj512ELj1ELj4ELj1ELj16ENS_18Kernel_traits_baseILj512EfS2_fS2_fjLj128EEEEELb0ELb1ELb0EEEvNS_9FwdParamsE
        .type           _ZN10layer_norm31ln_parallel_residual_fwd_kernelINS_13Kernel_traitsIf13__nv_bfloat16fS2_fjLj512ELj1ELj4ELj1ELj16ENS_18Kernel_traits_baseILj512EfS2_fS2_fjLj128EEEEELb0ELb1ELb0EEEvNS_9FwdParamsE,@function
        .size           _ZN10layer_norm31ln_parallel_residual_fwd_kernelINS_13Kernel_traitsIf13__nv_bfloat16fS2_fjLj512ELj1ELj4ELj1ELj16ENS_18Kernel_traits_baseILj512EfS2_fS2_fjLj128EEEEELb0ELb1ELb0EEEvNS_9FwdParamsE,(.L_x_14224 - _ZN10layer_norm31ln_parallel_residual_fwd_kernelINS_13Kernel_traitsIf13__nv_bfloat16fS2_fjLj512ELj1ELj4ELj1ELj16ENS_18Kernel_traits_baseILj512EfS2_fS2_fjLj128EEEEELb0ELb1ELb0EEEvNS_9FwdParamsE)
        .other          _ZN10layer_norm31ln_parallel_residual_fwd_kernelINS_13Kernel_traitsIf13__nv_bfloat16fS2_fjLj512ELj1ELj4ELj1ELj16ENS_18Kernel_traits_baseILj512EfS2_fS2_fjLj128EEEEELb0ELb1ELb0EEEvNS_9FwdParamsE,@"STO_CUDA_ENTRY STV_DEFAULT"
_ZN10layer_norm31ln_parallel_residual_fwd_kernelINS_13Kernel_traitsIf13__nv_bfloat16fS2_fjLj512ELj1ELj4ELj1ELj16ENS_18Kernel_traits_baseILj512EfS2_fS2_fjLj128EEEEELb0ELb1ELb0EEEvNS_9FwdParamsE:
.text._ZN10layer_norm31ln_parallel_residual_fwd_kernelINS_13Kernel_traitsIf13__nv_bfloat16fS2_fjLj512ELj1ELj4ELj1ELj16ENS_18Kernel_traits_baseILj512EfS2_fS2_fjLj128EEEEELb0ELb1ELb0EEEvNS_9FwdParamsE:
        /* <DEDUP_REMOVED lines=33> */
.L_x_5816:
[----:B------:R-:W-:Y:S05]  /*0210*/  BSYNC B0 ;  /* 0x0000000000007941 */ /* 0x000fea0003800000 */
.L_x_5815:
        /* <DEDUP_REMOVED lines=17> */
.L_x_5818:
[----:B------:R-:W-:Y:S05]  /*0330*/  BSYNC B0 ;  /* 0x0000000000007941 */ /* 0x000fea0003800000 */
.L_x_5817:
        /* <DEDUP_REMOVED lines=10> */
.L_x_5860:
[----:B------:R-:W-:Y:S01]  /*03e0*/  IMAD R0, R2, UR13, RZ ;  /* 0x0000000d02007c24 */ /* 0x000fe2000f8e02ff */
[----:B------:R-:W-:Y:S04]  /*03f0*/  BSSY B0, `(.L_x_5819) ;  /* 0x0000063000007945 */ /* 0x000fe80003800000 */
[----:B------:R-:W-:-:S04]  /*0400*/  SHF.R.S32.HI R65, RZ, 0x1f, R0 ;  /* 0x0000001fff417819 */ /* 0x000fc80000011400 */
[----:B------:R-:W-:-:S04]  /*0410*/  LEA.HI R65, R65, R0, RZ, 0x3 ;  /* 0x0000000041417211 */ /* 0x000fc800078f18ff */
[----:B------:R-:W-:-:S04]  /*0420*/  LEA.HI.SX32 R0, R65, R68, 0x1d ;  /* 0x0000004441007211 */ /* 0x000fc800078feaff */
[----:B------:R-:W-:Y:S01]  /*0430*/  MOV R64, R0 ;  /* 0x0000000000407202 */ /* 0x000fe20000000f00 */
[----:B--2--5:R-:W-:Y:S06]  /*0440*/  @!P3 BRA `(.L_x_5820) ;  /* 0x000000040074b947 */ /* 0x024fec0003800000 */
[----:B01----:R-:W0:Y:S01]  /*0450*/  LDC.64 R4, c[0x0][0x220] ;  /* 0x00008800ff047b82 */ /* 0x003e220000000a00 */
        /* <DEDUP_REMOVED lines=21> */
.L_x_5821:
[----:B-----5:R-:W-:-:S05]  /*05b0*/  SHF.L.U32 R55, R40, 0x10, RZ ;  /* 0x0000001028377819 */ /* 0x020fca00000006ff */
[----:B------:R-:W-:-:S04]  /*05c0*/  FADD.FTZ R52, R55, R52 ;  /* 0x0000003437347221 */ /* 0x000fc80000010000 */
[----:B------:R-:W-:-:S07]  /*05d0*/  @P0 FADD.FTZ R52, R44, R52 ;  /* 0x000000342c340221 */ /* 0x000fce0000010000 */
.L_x_5822:
[----:B------:R-:W-:Y:S01]  /*05e0*/  SHF.L.U32 R53, R53, 0x10, RZ ;  /* 0x0000001035357819 */ /* 0x000fe200000006ff */
[----:B------:R-:W-:Y:S06]  /*05f0*/  @P1 BRA `(.L_x_5823) ;  /* 0x00000000000c1947 */ /* 0x000fec0003800000 */
[----:B------:R-:W-:Y:S05]  /*0600*/  @!P0 BRA `(.L_x_5824) ;  /* 0x0000000000188947 */ /* 0x000fea0003800000 */
[----:B-----5:R-:W-:Y:S01]  /*0610*/  FADD.FTZ R53, R45, R53 ;  /* 0x000000352d357221 */ /* 0x020fe20000010000 */
[----:B------:R-:W-:Y:S06]  /*0620*/  BRA `(.L_x_5824) ;  /* 0x0000000000107947 */ /* 0x000fec0003800000 */
.L_x_5823:
[----:B-----5:R-:W-:-:S04]  /*0630*/  PRMT R4, R40, 0x7632, R4 ;  /* 0x0000763228047816 */ /* 0x020fc80000000004 */
[----:B------:R-:W-:-:S05]  /*0640*/  SHF.L.U32 R4, R4, 0x10, RZ ;  /* 0x0000001004047819 */ /* 0x000fca00000006ff */
[----:B------:R-:W-:-:S04]  /*0650*/  FADD.FTZ R53, R4, R53 ;  /* 0x0000003504357221 */ /* 0x000fc80000010000 */
[----:B------:R-:W-:-:S07]  /*0660*/  @P0 FADD.FTZ R53, R45, R53 ;  /* 0x000000352d350221 */ /* 0x000fce0000010000 */
.L_x_5824:
[C---:B------:R-:W-:Y:S02]  /*0670*/  PRMT R55, R5.reuse, 0x7632, R55 ;  /* 0x0000763205377816 */ /* 0x040fe40000000037 */
[----:B------:R-:W-:Y:S01]  /*0680*/  SHF.L.U32 R54, R5, 0x10, RZ ;  /* 0x0000001005367819 */ /* 0x000fe200000006ff */
[----:B------:R-:W-:Y:S06]  /*0690*/  @P1 BRA `(.L_x_5825) ;  /* 0x00000000000c1947 */ /* 0x000fec0003800000 */
[----:B------:R-:W-:Y:S05]  /*06a0*/  @!P0 BRA `(.L_x_5826) ;  /* 0x0000000000148947 */ /* 0x000fea0003800000 */
[----:B-----5:R-:W-:Y:S01]  /*06b0*/  FADD.FTZ R54, R46, R54 ;  /* 0x000000362e367221 */ /* 0x020fe20000010000 */
[----:B------:R-:W-:Y:S06]  /*06c0*/  BRA `(.L_x_5826) ;  /* 0x00000000000c7947 */ /* 0x000fec0003800000 */
.L_x_5825:
[----:B-----5:R-:W-:-:S05]  /*06d0*/  SHF.L.U32 R5, R41, 0x10, RZ ;  /* 0x0000001029057819 */ /* 0x020fca00000006ff */
[----:B------:R-:W-:-:S04]  /*06e0*/  FADD.FTZ R54, R5, R54 ;  /* 0x0000003605367221 */ /* 0x000fc80000010000 */
[----:B------:R-:W-:-:S07]  /*06f0*/  @P0 FADD.FTZ R54, R46, R54 ;  /* 0x000000362e360221 */ /* 0x000fce0000010000 */
.L_x_5826:
[----:B------:R-:W-:Y:S01]  /*0700*/  SHF.L.U32 R55, R55, 0x10, RZ ;  /* 0x0000001037377819 */ /* 0x000fe200000006ff */
[----:B------:R-:W-:Y:S06]  /*0710*/  @P1 BRA `(.L_x_5827) ;  /* 0x00000000000c1947 */ /* 0x000fec0003800000 */
[----:B------:R-:W-:Y:S05]  /*0720*/  @!P0 BRA `(.L_x_5828) ;  /* 0x0000000000188947 */ /* 0x000fea0003800000 */
[----:B-----5:R-:W-:Y:S01]  /*0730*/  FADD.FTZ R55, R47, R55 ;  /* 0x000000372f377221 */ /* 0x020fe20000010000 */
[----:B------:R-:W-:Y:S06]  /*0740*/  BRA `(.L_x_5828) ;  /* 0x0000000000107947 */ /* 0x000fec0003800000 */
.L_x_5827:
[----:B-----5:R-:W-:-:S04]  /*0750*/  PRMT R4, R41, 0x7632, R4 ;  /* 0x0000763229047816 */ /* 0x020fc80000000004 */
[----:B------:R-:W-:-:S05]  /*0760*/  SHF.L.U32 R4, R4, 0x10, RZ ;  /* 0x0000001004047819 */ /* 0x000fca00000006ff */
[----:B------:R-:W-:-:S04]  /*0770*/  FADD.FTZ R55, R4, R55 ;  /* 0x0000003704377221 */ /* 0x000fc80000010000 */
[----:B------:R-:W-:-:S07]  /*0780*/  @P0 FADD.FTZ R55, R47, R55 ;  /* 0x000000372f370221 */ /* 0x000fce0000010000 */
.L_x_5828:
[C---:B------:R-:W-:Y:S02]  /*0790*/  PRMT R5, R6.reuse, 0x7632, R5 ;  /* 0x0000763206057816 */ /* 0x040fe40000000005 */
[----:B------:R-:W-:Y:S01]  /*07a0*/  SHF.L.U32 R4, R6, 0x10, RZ ;  /* 0x0000001006047819 */ /* 0x000fe200000006ff */
[----:B------:R-:W-:Y:S06]  /*07b0*/  @P1 BRA `(.L_x_5829) ;  /* 0x00000000000c1947 */ /* 0x000fec0003800000 */
[----:B------:R-:W-:Y:S05]  /*07c0*/  @!P0 BRA `(.L_x_5830) ;  /* 0x0000000000148947 */ /* 0x000fea0003800000 */
[----:B-----5:R-:W-:Y:S01]  /*07d0*/  FADD.FTZ R4, R48, R4 ;  /* 0x0000000430047221 */ /* 0x020fe20000010000 */
[----:B------:R-:W-:Y:S06]  /*07e0*/  BRA `(.L_x_5830) ;  /* 0x00000000000c7947 */ /* 0x000fec0003800000 */
.L_x_5829:
[----:B-----5:R-:W-:-:S05]  /*07f0*/  SHF.L.U32 R65, R42, 0x10, RZ ;  /* 0x000000102a417819 */ /* 0x020fca00000006ff */
[----:B------:R-:W-:-:S04]  /*0800*/  FADD.FTZ R4, R65, R4 ;  /* 0x0000000441047221 */ /* 0x000fc80000010000 */
[----:B------:R-:W-:-:S07]  /*0810*/  @P0 FADD.FTZ R4, R48, R4 ;  /* 0x0000000430040221 */ /* 0x000fce0000010000 */
.L_x_5830:
[----:B------:R-:W-:Y:S01]  /*0820*/  SHF.L.U32 R5, R5, 0x10, RZ ;  /* 0x0000001005057819 */ /* 0x000fe200000006ff */
[----:B------:R-:W-:Y:S06]  /*0830*/  @P1 BRA `(.L_x_5831) ;  /* 0x00000000000c1947 */ /* 0x000fec0003800000 */
[----:B------:R-:W-:Y:S05]  /*0840*/  @!P0 BRA `(.L_x_5832) ;  /* 0x0000000000188947 */ /* 0x000fea0003800000 */
[----:B-----5:R-:W-:Y:S01]  /*0850*/  FADD.FTZ R5, R49, R5 ;  /* 0x0000000531057221 */ /* 0x020fe20000010000 */
[----:B------:R-:W-:Y:S06]  /*0860*/  BRA `(.L_x_5832) ;  /* 0x0000000000107947 */ /* 0x000fec0003800000 */
.L_x_5831:
[----:B-----5:R-:W-:-:S04]  /*0870*/  PRMT R6, R42, 0x7632, R6 ;  /* 0x000076322a067816 */ /* 0x020fc80000000006 */
[----:B------:R-:W-:-:S05]  /*0880*/  SHF.L.U32 R6, R6, 0x10, RZ ;  /* 0x0000001006067819 */ /* 0x000fca00000006ff */
[----:B------:R-:W-:-:S04]  /*0890*/  FADD.FTZ R5, R6, R5 ;  /* 0x0000000506057221 */ /* 0x000fc80000010000 */
[----:B------:R-:W-:-:S07]  /*08a0*/  @P0 FADD.FTZ R5, R49, R5 ;  /* 0x0000000531050221 */ /* 0x000fce0000010000 */
.L_x_5832:
[C---:B------:R-:W-:Y:S02]  /*08b0*/  PRMT R64, R7.reuse, 0x7632, R64 ;  /* 0x0000763207407816 */ /* 0x040fe40000000040 */
[----:B------:R-:W-:Y:S01]  /*08c0*/  SHF.L.U32 R6, R7, 0x10, RZ ;  /* 0x0000001007067819 */ /* 0x000fe200000006ff */
[----:B------:R-:W-:Y:S06]  /*08d0*/  @P1 BRA `(.L_x_5833) ;  /* 0x00000000000c1947 */ /* 0x000fec0003800000 */
[----:B------:R-:W-:Y:S05]  /*08e0*/  @!P0 BRA `(.L_x_5834) ;  /* 0x0000000000148947 */ /* 0x000fea0003800000 */
[----:B-----5:R-:W-:Y:S01]  /*08f0*/  FADD.FTZ R6, R50, R6 ;  /* 0x0000000632067221 */ /* 0x020fe20000010000 */
[----:B------:R-:W-:Y:S06]  /*0900*/  BRA `(.L_x_5834) ;  /* 0x00000000000c7947 */ /* 0x000fec0003800000 */
.L_x_5833:
[----:B-----5:R-:W-:-:S05]  /*0910*/  SHF.L.U32 R7, R43, 0x10, RZ ;  /* 0x000000102b077819 */ /* 0x020fca00000006ff */
[----:B------:R-:W-:-:S04]  /*0920*/  FADD.FTZ R6, R7, R6 ;  /* 0x0000000607067221 */ /* 0x000fc80000010000 */
[----:B------:R-:W-:-:S07]  /*0930*/  @P0 FADD.FTZ R6, R50, R6 ;  /* 0x0000000632060221 */ /* 0x000fce0000010000 */
.L_x_5834:
[----:B------:R-:W-:Y:S01]  /*0940*/  SHF.L.U32 R7, R64, 0x10, RZ ;  /* 0x0000001040077819 */ /* 0x000fe200000006ff */
[----:B------:R-:W-:Y:S06]  /*0950*/  @P1 BRA `(.L_x_5835) ;  /* 0x00000000000c1947 */ /* 0x000fec0003800000 */
[----:B------:R-:W-:Y:S05]  /*0960*/  @!P0 BRA `(.L_x_5836) ;  /* 0x0000000000188947 */ /* 0x000fea0003800000 */
[----:B-----5:R-:W-:Y:S01]  /*0970*/  FADD.FTZ R7, R51, R7 ;  /* 0x0000000733077221 */ /* 0x020fe20000010000 */
[----:B------:R-:W-:Y:S06]  /*0980*/  BRA `(.L_x_5836) ;  /* 0x0000000000107947 */ /* 0x000fec0003800000 */
.L_x_5835:
[----:B-----5:R-:W-:-:S04]  /*0990*/  PRMT R64, R43, 0x7632, R64 ;  /* 0x000076322b407816 */ /* 0x020fc80000000040 */
[----:B------:R-:W-:-:S05]  /*09a0*/  SHF.L.U32 R64, R64, 0x10, RZ ;  /* 0x0000001040407819 */ /* 0x000fca00000006ff */
[----:B------:R-:W-:-:S04]  /*09b0*/  FADD.FTZ R7, R64, R7 ;  /* 0x0000000740077221 */ /* 0x000fc80000010000 */
[----:B------:R-:W-:-:S07]  /*09c0*/  @P0 FADD.FTZ R7, R51, R7 ;  /* 0x0000000733070221 */ /* 0x000fce0000010000 */
.L_x_5836:
[C---:B------:R-:W-:Y:S02]  /*09d0*/  LEA R66, P0, R0.reuse, UR10, 0x5 ;  /* 0x0000000a00427c11 */ /* 0x040fe4000f8028ff */
[C---:B------:R-:W-:Y:S02]  /*09e0*/  IADD3 R64, R0.reuse, 0x20, RZ ;  /* 0x0000002000407810 */ /* 0x040fe40007ffe0ff */
[----:B------:R-:W-:-:S05]  /*09f0*/  LEA.HI.X R67, R0, UR11, RZ, 0x5, P0 ;  /* 0x0000000b00437c11 */ /* 0x000fca00080f2cff */
[----:B------:R2:W-:Y:S04]  /*0a00*/  STG.E.128 desc[UR4][R66.64], R52 ;  /* 0x0000003442007986 */ /* 0x0005e8000c101d04 */
[----:B------:R2:W-:Y:S02]  /*0a10*/  STG.E.128 desc[UR4][R66.64+0x10], R4 ;  /* 0x0000100442007986 */ /* 0x0005e4000c101d04 */
.L_x_5820:
[----:B------:R-:W-:Y:S05]  /*0a20*/  BSYNC B0 ;  /* 0x0000000000007941 */ /* 0x000fea0003800000 */
.L_x_5819:
        /* <DEDUP_REMOVED lines=20> */
[----:B---3--:R-:W-:Y:S05]  /*0b70*/  @P1 BRA `(.L_x_5839) ;  /* 0x00000000000c1947 */ /* 0x008fea0003800000 */
[----:B------:R-:W-:Y:S05]  /*0b80*/  @!P0 BRA `(.L_x_5840) ;  /* 0x0000000000148947 */ /* 0x000fea0003800000 */
[----:B-----5:R-:W-:Y:S01]  /*0b90*/  FADD.FTZ R56, R44, R56 ;  /* 0x000000382c387221 */ /* 0x020fe20000010000 */
[----:B------:R-:W-:Y:S06]  /*0ba0*/  BRA `(.L_x_5840) ;  /* 0x00000000000c7947 */ /* 0x000fec0003800000 */
.L_x_5839:
[----:B-----5:R-:W-:-:S05]  /*0bb0*/  SHF.L.U32 R59, R40, 0x10, RZ ;  /* 0x00000010283b7819 */ /* 0x020fca00000006ff */
[----:B------:R-:W-:-:S04]  /*0bc0*/  FADD.FTZ R56, R59, R56 ;  /* 0x000000383b387221 */ /* 0x000fc80000010000 */
[----:B------:R-:W-:-:S07]  /*0bd0*/  @P0 FADD.FTZ R56, R44, R56 ;  /* 0x000000382c380221 */ /* 0x000fce0000010000 */
.L_x_5840:
[----:B------:R-:W-:Y:S01]  /*0be0*/  SHF.L.U32 R57, R57, 0x10, RZ ;  /* 0x0000001039397819 */ /* 0x000fe200000006ff */
[----:B------:R-:W-:Y:S06]  /*0bf0*/  @P1 BRA `(.L_x_5841) ;  /* 0x00000000000c1947 */ /* 0x000fec0003800000 */
[----:B------:R-:W-:Y:S05]  /*0c00*/  @!P0 BRA `(.L_x_5842) ;  /* 0x0000000000188947 */ /* 0x000fea0003800000 */
[----:B-----5:R-:W-:Y:S01]  /*0c10*/  FADD.FTZ R57, R45, R57 ;  /* 0x000000392d397221 */ /* 0x020fe20000010000 */
[----:B------:R-:W-:Y:S06]  /*0c20*/  BRA `(.L_x_5842) ;  /* 0x0000000000107947 */ /* 0x000fec0003800000 */
.L_x_5841:
[----:B-----5:R-:W-:-:S04]  /*0c30*/  PRMT R58, R40, 0x7632, R58 ;  /* 0x00007632283a7816 */ /* 0x020fc8000000003a */
[----:B------:R-:W-:-:S05]  /*0c40*/  SHF.L.U32 R58, R58, 0x10, RZ ;  /* 0x000000103a3a7819 */ /* 0x000fca00000006ff */
[----:B------:R-:W-:-:S04]  /*0c50*/  FADD.FTZ R57, R58, R57 ;  /* 0x000000393a397221 */ /* 0x000fc80000010000 */
[----:B------:R-:W-:-:S07]  /*0c60*/  @P0 FADD.FTZ R57, R45, R57 ;  /* 0x000000392d390221 */ /* 0x000fce0000010000 */
.L_x_5842:
[C---:B------:R-:W-:Y:S02]  /*0c70*/  PRMT R59, R61.reuse, 0x7632, R59 ;  /* 0x000076323d3b7816 */ /* 0x040fe4000000003b */
[----:B------:R-:W-:Y:S01]  /*0c80*/  SHF.L.U32 R58, R61, 0x10, RZ ;  /* 0x000000103d3a7819 */ /* 0x000fe200000006ff */
[----:B------:R-:W-:Y:S06]  /*0c90*/  @P1 BRA `(.L_x_5843) ;  /* 0x00000000000c1947 */ /* 0x000fec0003800000 */
[----:B------:R-:W-:Y:S05]  /*0ca0*/  @!P0 BRA `(.L_x_5844) ;  /* 0x0000000000148947 */ /* 0x000fea0003800000 */
[----:B-----5:R-:W-:Y:S01]  /*0cb0*/  FADD.FTZ R58, R46, R58 ;  /* 0x0000003a2e3a7221 */ /* 0x020fe20000010000 */
[----:B------:R-:W-:Y:S06]  /*0cc0*/  BRA `(.L_x_5844) ;  /* 0x00000000000c7947 */ /* 0x000fec0003800000 */
.L_x_5843:
[----:B-----5:R-:W-:-:S05]  /*0cd0*/  SHF.L.U32 R61, R41, 0x10, RZ ;  /* 0x00000010293d7819 */ /* 0x020fca00000006ff */
[----:B------:R-:W-:-:S04]  /*0ce0*/  FADD.FTZ R58, R61, R58 ;  /* 0x0000003a3d3a7221 */ /* 0x000fc80000010000 */
[----:B------:R-:W-:-:S07]  /*0cf0*/  @P0 FADD.FTZ R58, R46, R58 ;  /* 0x0000003a2e3a0221 */ /* 0x000fce0000010000 */
.L_x_5844:
[----:B------:R-:W-:Y:S01]  /*0d00*/  SHF.L.U32 R59, R59, 0x10, RZ ;  /* 0x000000103b3b7819 */ /* 0x000fe200000006ff */
[----:B------:R-:W-:Y:S06]  /*0d10*/  @P1 BRA `(.L_x_5845) ;  /* 0x00000000000c1947 */ /* 0x000fec0003800000 */
[----:B------:R-:W-:Y:S05]  /*0d20*/  @!P0 BRA `(.L_x_5846) ;  /* 0x0000000000188947 */ /* 0x000fea0003800000 */
[----:B-----5:R-:W-:Y:S01]  /*0d30*/  FADD.FTZ R59, R47, R59 ;  /* 0x0000003b2f3b7221 */ /* 0x020fe20000010000 */
[----:B------:R-:W-:Y:S06]  /*0d40*/  BRA `(.L_x_5846) ;  /* 0x0000000000107947 */ /* 0x000fec0003800000 */
.L_x_5845:
[----:B-----5:R-:W-:-:S04]  /*0d50*/  PRMT R60, R41, 0x7632, R60 ;  /* 0x00007632293c7816 */ /* 0x020fc8000000003c */
[----:B------:R-:W-:-:S05]  /*0d60*/  SHF.L.U32 R60, R60, 0x10, RZ ;  /* 0x000000103c3c7819 */ /* 0x000fca00000006ff */
[----:B------:R-:W-:-:S04]  /*0d70*/  FADD.FTZ R59, R60, R59 ;  /* 0x0000003b3c3b7221 */ /* 0x000fc80000010000 */
[----:B------:R-:W-:-:S07]  /*0d80*/  @P0 FADD.FTZ R59, R47, R59 ;  /* 0x0000003b2f3b0221 */ /* 0x000fce0000010000 */
.L_x_5846:
[C---:B------:R-:W-:Y:S02]  /*0d90*/  PRMT R61, R62.reuse, 0x7632, R61 ;  /* 0x000076323e3d7816 */ /* 0x040fe4000000003d */
[----:B------:R-:W-:Y:S01]  /*0da0*/  SHF.L.U32 R60, R62, 0x10, RZ ;  /* 0x000000103e3c7819 */ /* 0x000fe200000006ff */
[----:B------:R-:W-:Y:S06]  /*0db0*/  @P1 BRA `(.L_x_5847) ;  /* 0x00000000000c1947 */ /* 0x000fec0003800000 */
[----:B------:R-:W-:Y:S05]  /*0dc0*/  @!P0 BRA `(.L_x_5848) ;  /* 0x0000000000148947 */ /* 0x000fea0003800000 */
[----:B-----5:R-:W-:Y:S01]  /*0dd0*/  FADD.FTZ R60, R48, R60 ;  /* 0x0000003c303c7221 */ /* 0x020fe20000010000 */
[----:B------:R-:W-:Y:S06]  /*0de0*/  BRA `(.L_x_5848) ;  /* 0x00000000000c7947 */ /* 0x000fec0003800000 */
.L_x_5847:
[----:B-----5:R-:W-:-:S05]  /*0df0*/  SHF.L.U32 R65, R42, 0x10, RZ ;  /* 0x000000102a417819 */ /* 0x020fca00000006ff */
[----:B------:R-:W-:-:S04]  /*0e00*/  FADD.FTZ R60, R65, R60 ;  /* 0x0000003c413c7221 */ /* 0x000fc80000010000 */
[----:B------:R-:W-:-:S07]  /*0e10*/  @P0 FADD.FTZ R60, R48, R60 ;  /* 0x0000003c303c0221 */ /* 0x000fce0000010000 */
.L_x_5848:
[----:B------:R-:W-:Y:S01]  /*0e20*/  SHF.L.U32 R61, R61, 0x10, RZ ;  /* 0x000000103d3d7819 */ /* 0x000fe200000006ff */
[----:B------:R-:W-:Y:S06]  /*0e30*/  @P1 BRA `(.L_x_5849) ;  /* 0x00000000000c1947 */ /* 0x000fec0003800000 */
[----:B------:R-:W-:Y:S05]  /*0e40*/  @!P0 BRA `(.L_x_5850) ;  /* 0x0000000000188947 */ /* 0x000fea0003800000 */
[----:B-----5:R-:W-:Y:S01]  /*0e50*/  FADD.FTZ R61, R49, R61 ;  /* 0x0000003d313d7221 */ /* 0x020fe20000010000 */
[----:B------:R-:W-:Y:S06]  /*0e60*/  BRA `(.L_x_5850) ;  /* 0x0000000000107947 */ /* 0x000fec0003800000 */
.L_x_5849:
[----:B-----5:R-:W-:-:S04]  /*0e70*/  PRMT R62, R42, 0x7632, R62 ;  /* 0x000076322a3e7816 */ /* 0x020fc8000000003e */
[----:B------:R-:W-:-:S05]  /*0e80*/  SHF.L.U32 R62, R62, 0x10, RZ ;  /* 0x000000103e3e7819 */ /* 0x000fca00000006ff */
[----:B------:R-:W-:-:S04]  /*0e90*/  FADD.FTZ R61, R62, R61 ;  /* 0x0000003d3e3d7221 */ /* 0x000fc80000010000 */
[----:B------:R-:W-:-:S07]  /*0ea0*/  @P0 FADD.FTZ R61, R49, R61 ;  /* 0x0000003d313d0221 */ /* 0x000fce0000010000 */
.L_x_5850:
[C---:B------:R-:W-:Y:S02]  /*0eb0*/  PRMT R65, R63.reuse, 0x7632, R65 ;  /* 0x000076323f417816 */ /* 0x040fe40000000041 */
[----:B------:R-:W-:Y:S01]  /*0ec0*/  SHF.L.U32 R62, R63, 0x10, RZ ;  /* 0x000000103f3e7819 */ /* 0x000fe200000006ff */
[----:B------:R-:W-:Y:S06]  /*0ed0*/  @P1 BRA `(.L_x_5851) ;  /* 0x00000000000c1947 */ /* 0x000fec0003800000 */
[----:B------:R-:W-:Y:S05]  /*0ee0*/  @!P0 BRA `(.L_x_5852) ;  /* 0x0000000000148947 */ /* 0x000fea0003800000 */
[----:B-----5:R-:W-:Y:S01]  /*0ef0*/  FADD.FTZ R62, R50, R62 ;  /* 0x0000003e323e7221 */ /* 0x020fe20000010000 */
[----:B------:R-:W-:Y:S06]  /*0f00*/  BRA `(.L_x_5852) ;  /* 0x00000000000c7947 */ /* 0x000fec0003800000 */
.L_x_5851:
[----:B-----5:R-:W-:-:S05]  /*0f10*/  SHF.L.U32 R63, R43, 0x10, RZ ;  /* 0x000000102b3f7819 */ /* 0x020fca00000006ff */
[----:B------:R-:W-:-:S04]  /*0f20*/  FADD.FTZ R62, R63, R62 ;  /* 0x0000003e3f3e7221 */ /* 0x000fc80000010000 */
[----:B------:R-:W-:-:S07]  /*0f30*/  @P0 FADD.FTZ R62, R50, R62 ;  /* 0x0000003e323e0221 */ /* 0x000fce0000010000 */
.L_x_5852:
[----:B------:R-:W-:Y:S01]  /*0f40*/  SHF.L.U32 R63, R65, 0x10, RZ ;  /* 0x00000010413f7819 */ /* 0x000fe200000006ff */
[----:B------:R-:W-:Y:S06]  /*0f50*/  @P1 BRA `(.L_x_5853) ;  /* 0x00000000000c1947 */ /* 0x000fec0003800000 */
[----:B------:R-:W-:Y:S05]  /*0f60*/  @!P0 BRA `(.L_x_5854) ;  /* 0x0000000000188947 */ /* 0x000fea0003800000 */
[----:B-----5:R-:W-:Y:S01]  /*0f70*/  FADD.FTZ R63, R51, R63 ;  /* 0x0000003f333f7221 */ /* 0x020fe20000010000 */
[----:B------:R-:W-:Y:S06]  /*0f80*/  BRA `(.L_x_5854) ;  /* 0x0000000000107947 */ /* 0x000fec0003800000 */
.L_x_5853:
[----:B-----5:R-:W-:-:S04]  /*0f90*/  PRMT R65, R43, 0x7632, R65 ;  /* 0x000076322b417816 */ /* 0x020fc80000000041 */
[----:B------:R-:W-:-:S05]  /*0fa0*/  SHF.L.U32 R66, R65, 0x10, RZ ;  /* 0x0000001041427819 */ /* 0x000fca00000006ff */
[----:B------:R-:W-:-:S04]  /*0fb0*/  FADD.FTZ R63, R66, R63 ;  /* 0x0000003f423f7221 */ /* 0x000fc80000010000 */
[----:B------:R-:W-:-:S07]  /*0fc0*/  @P0 FADD.FTZ R63, R51, R63 ;  /* 0x0000003f333f0221 */ /* 0x000fce0000010000 */
.L_x_5854:
[----:B------:R-:W-:-:S04]  /*0fd0*/  LEA R66, P0, R64, UR10, 0x5 ;  /* 0x0000000a40427c11 */ /* 0x000fc8000f8028ff */
[----:B------:R-:W-:-:S05]  /*0fe0*/  LEA.HI.X R67, R64, UR11, RZ, 0x5, P0 ;  /* 0x0000000b40437c11 */ /* 0x000fca00080f2cff */
[----:B------:R3:W-:Y:S04]  /*0ff0*/  STG.E.128 desc[UR4][R66.64], R56 ;  /* 0x0000003842007986 */ /* 0x0007e8000c101d04 */
[----:B------:R3:W-:Y:S02]  /*1000*/  STG.E.128 desc[UR4][R66.64+0x10], R60 ;  /* 0x0000103c42007986 */ /* 0x0007e4000c101d04 */
.L_x_5838:
[----:B------:R-:W-:Y:S05]  /*1010*/  BSYNC B0 ;  /* 0x0000000000007941 */ /* 0x000fea0003800000 */
.L_x_5837:
        /* <DEDUP_REMOVED lines=13> */
[----:B--23--:R-:W-:-:S04]  /*10f0*/  FADD.FTZ R67, R57, R64 ;  /* 0x0000004039437221 */ /* 0x00cfc80000010000 */
[----:B------:R-:W-:-:S04]  /*1100*/  FADD.FTZ R64, R58, R67 ;  /* 0x000000433a407221 */ /* 0x000fc80000010000 */
[----:B------:R-:W-:-:S04]  /*1110*/  FADD.FTZ R67, R59, R64 ;  /* 0x000000403b437221 */ /* 0x000fc80000010000 */
[----:B------:R-:W-:-:S04]  /*1120*/  FADD.FTZ R64, R60, R67 ;  /* 0x000000433c407221 */ /* 0x000fc80000010000 */
[----:B------:R-:W-:-:S04]  /*1130*/  FADD.FTZ R67, R61, R64 ;  /* 0x000000403d437221 */ /* 0x000fc80000010000 */
[----:B------:R-:W-:-:S04]  /*1140*/  FADD.FTZ R64, R62, R67 ;  /* 0x000000433e407221 */ /* 0x000fc80000010000 */
[----:B------:R-:W-:Y:S01]  /*1150*/  @P0 FADD.FTZ R65, R63, R64 ;  /* 0x000000403f410221 */ /* 0x000fe20000010000 */
[----:B------:R-:W-:Y:S06]  /*1160*/  BRA.DIV UR14, `(.L_x_5855) ;  /* 0x0000000a0e347947 */ /* 0x000fec000b800000 */
[----:B------:R-:W2:Y:S01]  /*1170*/  SHFL.BFLY PT, R64, R65, 0x1, 0x1f ;  /* 0x0c201f0041407f89 */ /* 0x000ea200000e0000 */
[----:B------:R-:W3:Y:S01]  /*1180*/  LDC R66, c[0x0][0x290] ;  /* 0x0000a400ff427b82 */ /* 0x000ee20000000800 */
[----:B--2---:R-:W-:-:S05]  /*1190*/  FADD.FTZ R71, R65, R64 ;  /* 0x0000004041477221 */ /* 0x004fca0000010000 */
[----:B------:R-:W2:Y:S02]  /*11a0*/  SHFL.BFLY PT, R64, R71, 0x2, 0x1f ;  /* 0x0c401f0047407f89 */ /* 0x000ea400000e0000 */
[----:B--2---:R-:W-:-:S05]  /*11b0*/  FADD.FTZ R72, R71, R64 ;  /* 0x0000004047487221 */ /* 0x004fca0000010000 */
[----:B------:R-:W2:Y:S02]  /*11c0*/  SHFL.BFLY PT, R73, R72, 0x4, 0x1f ;  /* 0x0c801f0048497f89 */ /* 0x000ea400000e0000 */
[----:B--2---:R-:W-:-:S05]  /*11d0*/  FADD.FTZ R73, R72, R73 ;  /* 0x0000004948497221 */ /* 0x004fca0000010000 */
[----:B------:R-:W2:Y:S02]  /*11e0*/  SHFL.BFLY PT, R64, R73, 0x8, 0x1f ;  /* 0x0d001f0049407f89 */ /* 0x000ea400000e0000 */
[----:B--2---:R-:W-:-:S05]  /*11f0*/  FADD.FTZ R74, R73, R64 ;  /* 0x00000040494a7221 */ /* 0x004fca0000010000 */
[----:B------:R-:W2:Y:S02]  /*1200*/  SHFL.BFLY PT, R75, R74, 0x10, 0x1f ;  /* 0x0e001f004a4b7f89 */ /* 0x000ea400000e0000 */
[----:B--2---:R-:W-:-:S04]  /*1210*/  FADD.FTZ R75, R74, R75 ;  /* 0x0000004b4a4b7221 */ /* 0x004fc80000010000 */
[----:B---3--:R-:W-:-:S04]  /*1220*/  FMUL.FTZ R65, R75, R66 ;  /* 0x000000424b417220 */ /* 0x008fc80000410000 */
        /* <DEDUP_REMOVED lines=42> */
.L_x_5872:
[C---:B------:R-:W-:Y:S01]  /*14d0*/  FMUL.FTZ R67, R65.reuse, R65 ;  /* 0x0000004141437220 */ /* 0x040fe20000410000 */
[----:B---3--:R-:W-:Y:S01]  /*14e0*/  FADD.FTZ R75, R74, R75 ;  /* 0x0000004b4a4b7221 */ /* 0x008fe20000010000 */
[----:B------:R-:W3:Y:S01]  /*14f0*/  @!P1 LDC.64 R70, c[0x0][0x250] ;  /* 0x00009400ff469b82 */ /* 0x000ee20000000a00 */
[----:B------:R-:W-:Y:S01]  /*1500*/  BSSY B0, `(.L_x_5856) ;  /* 0x000002c000007945 */ /* 0x000fe20003800000 */
[----:B------:R-:W-:Y:S01]  /*1510*/  FSEL R72, R65, RZ, !P4 ;  /* 0x000000ff41487208 */ /* 0x000fe20006000000 */
[----:B------:R-:W-:Y:S01]  /*1520*/  FFMA.FTZ R64, R75, R66, UR12 ;  /* 0x0000000c4b407e23 */ /* 0x000fe20008010042 */
[----:B------:R-:W-:-:S04]  /*1530*/  FSEL R69, R67, RZ, P4 ;  /* 0x000000ff43457208 */ /* 0x000fc80002000000 */
[----:B------:R-:W4:Y:S01]  /*1540*/  @!P1 LDC.64 R66, c[0x0][0x258] ;  /* 0x00009600ff429b82 */ /* 0x000f220000000a00 */
[----:B------:R-:W-:-:S06]  /*1550*/  FADD.FTZ R69, R64, R69 ;  /* 0x0000004540457221 */ /* 0x000fcc0000010000 */
[----:B------:R-:W0:Y:S01]  /*1560*/  MUFU.RSQ R69, R69 ;  /* 0x0000004500457308 */ /* 0x000e220000001400 */
[----:B---3--:R-:W-:-:S05]  /*1570*/  @!P1 IMAD.WIDE R70, R2, 0x4, R70 ;  /* 0x0000000402469825 */ /* 0x008fca00078e0246 */
[----:B------:R3:W-:Y:S01]  /*1580*/  @!P1 STG.E desc[UR4][R70.64], R65 ;  /* 0x0000004146009986 */ /* 0x0007e2000c101904 */
[----:B----4-:R-:W-:-:S05]  /*1590*/  @!P1 IMAD.WIDE R66, R2, 0x4, R66 ;  /* 0x0000000402429825 */ /* 0x010fca00078e0242 */
[----:B0-----:R3:W-:Y:S01]  /*15a0*/  @!P1 STG.E desc[UR4][R66.64], R69 ;  /* 0x0000004542009986 */ /* 0x0017e2000c101904 */
[----:B------:R-:W-:Y:S05]  /*15b0*/  @!P3 BRA `(.L_x_5857) ;  /* 0x000000000080b947 */ /* 0x000fea0003800000 */
[--C-:B------:R-:W-:Y:S01]  /*15c0*/  FADD.FTZ R64, R52, -R72.reuse ;  /* 0x8000004834407221 */ /* 0x100fe20000010000 */
[--C-:B---3--:R-:W-:Y:S01]  /*15d0*/  FADD.FTZ R66, R53, -R72.reuse ;  /* 0x8000004835427221 */ /* 0x108fe20000010000 */
[--C-:B------:R-:W-:Y:S01]  /*15e0*/  FADD.FTZ R70, R4, -R72.reuse ;  /* 0x8000004804467221 */ /* 0x100fe20000010000 */
[----:B--2---:R-:W-:Y:S01]  /*15f0*/  FADD.FTZ R74, R5, -R72 ;  /* 0x80000048054a7221 */ /* 0x004fe20000010000 */
        /* <DEDUP_REMOVED lines=24> */
[----:B------:R-:W-:-:S03]  /*1780*/  IADD3 R0, R0, 0x20, RZ ;  /* 0x0000002000007810 */ /* 0x000fc60007ffe0ff */
[----:B------:R-:W-:-:S05]  /*1790*/  FFMA.FTZ R67, R26, R67, R34 ;  /* 0x000000431a437223 */ /* 0x000fca0000010022 */
[----:B------:R-:W-:-:S05]  /*17a0*/  F2FP.BF16.F32.PACK_AB R67, R76, R67 ;  /* 0x000000434c43723e */ /* 0x000fca00000010ff */
[----:B------:R0:W-:Y:S02]  /*17b0*/  STG.E.128 desc[UR4][R70.64], R64 ;  /* 0x0000004046007986 */ /* 0x0001e4000c101d04 */
.L_x_5857:
[----:B------:R-:W-:Y:S05]  /*17c0*/  BSYNC B0 ;  /* 0x0000000000007941 */ /* 0x000fea0003800000 */
.L_x_5856:
[----:B------:R-:W-:Y:S04]  /*17d0*/  BSSY B0, `(.L_x_5858) ;  /* 0x0000021000007945 */ /* 0x000fe80003800000 */
[----:B------:R-:W-:Y:S05]  /*17e0*/  @!P2 BRA `(.L_x_5859) ;  /* 0x00000000007ca947 */ /* 0x000fea0003800000 */
[--C-:B0--3--:R-:W-:Y:S01]  /*17f0*/  FADD.FTZ R71, R63, -R72.reuse ;  /* 0x800000483f477221 */ /* 0x109fe20000010000 */
        /* <DEDUP_REMOVED lines=10> */
[--C-:B--2---:R-:W-:Y:S01]  /*18a0*/  FADD.FTZ R74, R58, -R72.reuse ;  /* 0x800000483a4a7221 */ /* 0x104fe20000010000 */
        /* <DEDUP_REMOVED lines=19> */
.L_x_5859:
[----:B------:R-:W-:Y:S05]  /*19e0*/  BSYNC B0 ;  /* 0x0000000000007941 */ /* 0x000fea0003800000 */
.L_x_5858:
[----:B0--34-:R-:W0:Y:S02]  /*19f0*/  LDC.64 R64, c[0x0][0x210] ;  /* 0x00008400ff407b82 */ /* 0x019e240000000a00 */
[----:B0-----:R-:W-:-:S04]  /*1a00*/  LEA R2, R64, R2, 0x2 ;  /* 0x0000000240027211 */ /* 0x001fc800078e10ff */
[----:B------:R-:W-:-:S13]  /*1a10*/  ISETP.GE.AND P0, PT, R2, R65, PT ;  /* 0x000000410200720c */ /* 0x000fda0003f06270 */
[----:B------:R-:W-:Y:S05]  /*1a20*/  @!P0 BRA `(.L_x_5860) ;  /* 0xffffffe8006c8947 */ /* 0x000fea000383ffff */
[----:B------:R-:W-:Y:S05]  /*1a30*/  EXIT ;  /* 0x000000000000794d */ /* 0x000fea0003800000 */
.L_x_5855:
        /* <DEDUP_REMOVED lines=8> */
.L_x_5862:
[----:B------:R-:W-:Y:S05]  /*1ac0*/  BSYNC B0 ;  /* 0x0000000000007941 */ /* 0x000fea0003800000 */
.L_x_5861:
        /* <DEDUP_REMOVED lines=10> */
.L_x_5863:
[----:B------:R-:W-:Y:S01]  /*1b70*/  HFMA2.MMA R69, -RZ, RZ, 0, 2.384185791015625e-07 ;  /* 0x00000004ff457435 */ /* 0x000fe200000001ff */
[----:B------:R-:W-:-:S05]  /*1b80*/  MOV R64, R75 ;  /* 0x0000004b00407202 */ /* 0x000fca0000000f00 */
[----:B------:R-:W-:-:S05]  /*1b90*/  FADD.FTZ R72, R71, R64 ;  /* 0x0000004047487221 */ /* 0x000fca0000010000 */
[----:B------:R-:W-:-:S07]  /*1ba0*/  MOV R76, R72 ;  /* 0x00000048004c7202 */ /* 0x000fce0000000f00 */
[----:B------:R-:W-:Y:S05]  /*1bb0*/  WARPSYNC.COLLECTIVE R67, `(.L_x_5864) ;  /* 0x0000000043087348 */ /* 0x000fea0003c00000 */
[----:B------:R0:W1:Y:S02]  /*1bc0*/  SHFL.BFLY P5, R75, R76, R69, R70 ;  /* 0x0c0000454c4b7389 */ /* 0x00006400000a0046 */
[----:B01----:R-:W-:Y:S01]  /*1bd0*/  ENDCOLLECTIVE ;  /* 0x000000000000791b */ /* 0x003fe20003800000 */
.L_x_5864:
[----:B------:R-:W-:Y:S01]  /*1be0*/  HFMA2.MMA R69, -RZ, RZ, 0, 4.76837158203125e-07 ;  /* 0x00000008ff457435 */ /* 0x000fe200000001ff */
[----:B------:R-:W-:-:S05]  /*1bf0*/  MOV R73, R75 ;  /* 0x0000004b00497202 */ /* 0x000fca0000000f00 */
[----:B------:R-:W-:-:S05]  /*1c00*/  FADD.FTZ R73, R72, R73 ;  /* 0x0000004948497221 */ /* 0x000fca0000010000 */
[----:B------:R-:W-:-:S07]  /*1c10*/  MOV R76, R73 ;  /* 0x00000049004c7202 */ /* 0x000fce0000000f00 */
[----:B------:R-:W-:Y:S05]  /*1c20*/  WARPSYNC.COLLECTIVE R67, `(.L_x_5865) ;  /* 0x0000000043087348 */ /* 0x000fea0003c00000 */
[----:B------:R0:W1:Y:S02]  /*1c30*/  SHFL.BFLY P5, R75, R76, R69, R70 ;  /* 0x0c0000454c4b7389 */ /* 0x00006400000a0046 */
[----:B01----:R-:W-:Y:S01]  /*1c40*/  ENDCOLLECTIVE ;  /* 0x000000000000791b */ /* 0x003fe20003800000 */
.L_x_5865:
[----:B------:R-:W-:Y:S01]  /*1c50*/  HFMA2.MMA R69, -RZ, RZ, 0, 9.5367431640625e-07 ;  /* 0x00000010ff457435 */ /* 0x000fe200000001ff */
[----:B------:R-:W-:-:S05]  /*1c60*/  MOV R64, R75 ;  /* 0x0000004b00407202 */ /* 0x000fca0000000f00 */
[----:B------:R-:W-:-:S05]  /*1c70*/  FADD.FTZ R74, R73, R64 ;  /* 0x00000040494a7221 */ /* 0x000fca0000010000 */
[----:B------:R-:W-:-:S07]  /*1c80*/  MOV R76, R74 ;  /* 0x0000004a004c7202 */ /* 0x000fce0000000f00 */
[----:B------:R-:W-:Y:S05]  /*1c90*/  WARPSYNC.COLLECTIVE R67, `(.L_x_5866) ;  /* 0x0000000043087348 */ /* 0x000fea0003c00000 */
[----:B------:R0:W1:Y:S02]  /*1ca0*/  SHFL.BFLY P5, R75, R76, R69, R70 ;  /* 0x0c0000454c4b7389 */ /* 0x00006400000a0046 */
[----:B01----:R-:W-:Y:S01]  /*1cb0*/  ENDCOLLECTIVE ;  /* 0x000000000000791b */ /* 0x003fe20003800000 */
.L_x_5866:
[----:B------:R-:W-:Y:S01]  /*1cc0*/  HFMA2.MMA R69, -RZ, RZ, 0, 5.9604644775390625e-08 ;  /* 0x00000001ff457435 */ /* 0x000fe200000001ff */
        /* <DEDUP_REMOVED lines=41> */
.L_x_5867:
[----:B------:R-:W-:Y:S01]  /*1f60*/  HFMA2.MMA R69, -RZ, RZ, 0, 1.1920928955078125e-07 ;  /* 0x00000002ff457435 */ /* 0x000fe200000001ff */
[----:B------:R-:W-:-:S05]  /*1f70*/  MOV R71, R75 ;  /* 0x0000004b00477202 */ /* 0x000fca0000000f00 */
[----:B------:R-:W-:-:S05]  /*1f80*/  FADD.FTZ R71, R64, R71 ;  /* 0x0000004740477221 */ /* 0x000fca0000010000 */
[----:B------:R-:W-:-:S07]  /*1f90*/  MOV R76, R71 ;  /* 0x00000047004c7202 */ /* 0x000fce0000000f00 */
[----:B------:R-:W-:Y:S05]  /*1fa0*/  WARPSYNC.COLLECTIVE R67, `(.L_x_5868) ;  /* 0x0000000043087348 */ /* 0x000fea0003c00000 */
[----:B------:R0:W1:Y:S02]  /*1fb0*/  SHFL.BFLY P5, R75, R76, R69, R70 ;  /* 0x0c0000454c4b7389 */ /* 0x00006400000a0046 */
[----:B01----:R-:W-:Y:S01]  /*1fc0*/  ENDCOLLECTIVE ;  /* 0x000000000000791b */ /* 0x003fe20003800000 */
.L_x_5868:
[----:B------:R-:W-:Y:S01]  /*1fd0*/  HFMA2.MMA R69, -RZ, RZ, 0, 2.384185791015625e-07 ;  /* 0x00000004ff457435 */ /* 0x000fe200000001ff */
[----:B------:R-:W-:-:S05]  /*1fe0*/  MOV R72, R75 ;  /* 0x0000004b00487202 */ /* 0x000fca0000000f00 */
[----:B------:R-:W-:-:S05]  /*1ff0*/  FADD.FTZ R72, R71, R72 ;  /* 0x0000004847487221 */ /* 0x000fca0000010000 */
[----:B------:R-:W-:-:S07]  /*2000*/  MOV R76, R72 ;  /* 0x00000048004c7202 */ /* 0x000fce0000000f00 */
[----:B------:R-:W-:Y:S05]  /*2010*/  WARPSYNC.COLLECTIVE R67, `(.L_x_5869) ;  /* 0x0000000043087348 */ /* 0x000fea0003c00000 */
[----:B------:R0:W1:Y:S02]  /*2020*/  SHFL.BFLY P5, R75, R76, R69, R70 ;  /* 0x0c0000454c4b7389 */ /* 0x00006400000a0046 */
[----:B01----:R-:W-:Y:S01]  /*2030*/  ENDCOLLECTIVE ;  /* 0x000000000000791b */ /* 0x003fe20003800000 */
.L_x_5869:
[----:B------:R-:W-:Y:S01]  /*2040*/  HFMA2.MMA R69, -RZ, RZ, 0, 4.76837158203125e-07 ;  /* 0x00000008ff457435 */ /* 0x000fe200000001ff */
[----:B------:R-:W-:-:S05]  /*2050*/  MOV R73, R75 ;  /* 0x0000004b00497202 */ /* 0x000fca0000000f00 */
[----:B------:R-:W-:-:S05]  /*2060*/  FADD.FTZ R73, R72, R73 ;  /* 0x0000004948497221 */ /* 0x000fca0000010000 */
[----:B------:R-:W-:-:S07]  /*2070*/  MOV R76, R73 ;  /* 0x00000049004c7202 */ /* 0x000fce0000000f00 */
[----:B------:R-:W-:Y:S05]  /*2080*/  WARPSYNC.COLLECTIVE R67, `(.L_x_5870) ;  /* 0x0000000043087348 */ /* 0x000fea0003c00000 */
[----:B------:R0:W1:Y:S02]  /*2090*/  SHFL.BFLY P5, R75, R76, R69, R70 ;  /* 0x0c0000454c4b7389 */ /* 0x00006400000a0046 */
[----:B01----:R-:W-:Y:S01]  /*20a0*/  ENDCOLLECTIVE ;  /* 0x000000000000791b */ /* 0x003fe20003800000 */
.L_x_5870:
[----:B------:R-:W-:Y:S01]  /*20b0*/  HFMA2.MMA R69, -RZ, RZ, 0, 9.5367431640625e-07 ;  /* 0x00000010ff457435 */ /* 0x000fe200000001ff */
[----:B------:R-:W-:-:S05]  /*20c0*/  MOV R74, R75 ;  /* 0x0000004b004a7202 */ /* 0x000fca0000000f00 */
[----:B------:R-:W-:-:S05]  /*20d0*/  FADD.FTZ R74, R73, R74 ;  /* 0x0000004a494a7221 */ /* 0x000fca0000010000 */
[----:B------:R-:W-:-:S07]  /*20e0*/  MOV R76, R74 ;  /* 0x0000004a004c7202 */ /* 0x000fce0000000f00 */
[----:B------:R-:W-:Y:S05]  /*20f0*/  WARPSYNC.COLLECTIVE R67, `(.L_x_5871) ;  /* 0x0000000043087348 */ /* 0x000fea0003c00000 */
[----:B------:R0:W1:Y:S02]  /*2100*/  SHFL.BFLY P5, R75, R76, R69, R70 ;  /* 0x0c0000454c4b7389 */ /* 0x00006400000a0046 */
[----:B01----:R-:W-:Y:S01]  /*2110*/  ENDCOLLECTIVE ;  /* 0x000000000000791b */ /* 0x003fe20003800000 */
.L_x_5871:
[----:B------:R-:W-:Y:S05]  /*2120*/  BRA `(.L_x_5872) ;  /* 0xfffffff000e87947 */ /* 0x000fea000383ffff */
.L_x_5873:
        /* <DEDUP_REMOVED lines=13> */
.L_x_14224:


//--------------------- .text._ZN10layer_norm31ln_parallel_residual_fwd_kernelINS_13Kernel_traitsIf13__nv_bfloat16fS2_fjLj512ELj1ELj4ELj1ELj16ENS_18Kernel_traits_baseILj512EfS2_fS2_fjLj128EEEEELb0ELb1ELb1EEEvNS_9FwdParamsE --------------------------
	.section	.text._ZN10layer_norm31ln_parallel_residual_fwd_kernelINS_13Kernel_traitsIf13__nv_bfloat16fS2_fjLj512ELj1ELj4ELj1ELj16ENS_18Kernel_traits_baseILj512EfS2_fS2_fjLj128EEEEELb0ELb1ELb1EEEvNS_9FwdParamsE,"ax",@progbits
	.align	128
        .global         _ZN10layer_norm31ln_parallel_residual_fwd_kernelINS_13Kernel_traitsIf13__nv_bfloat16fS2_fjLj512ELj1ELj4ELj1ELj16ENS_18Kernel_traits_baseILj512EfS2_fS2_fjLj128EEEEELb0ELb1ELb1EEEvNS_9FwdParamsE
        .type           _ZN10layer_norm31ln_parallel_residual_fwd_kernelINS_13Kernel_traitsIf13__nv_bfloat16fS2_fjLj512ELj1ELj4ELj1ELj16ENS_18Kernel_traits_baseILj512EfS2_fS2_fjLj128EEEEELb0ELb1ELb1EEEvNS_9FwdParamsE,@function
        .size           _ZN10layer_norm31ln_parallel_residual_fwd_kernelINS_13Kernel_traitsIf13__nv_bfloat16fS2_fjLj512ELj1ELj4ELj1ELj16ENS_18Kernel_traits_baseILj512EfS2_fS2_fjLj128EEEEELb0ELb1ELb1EEEvNS_9FwdParamsE,(.L_x_14225 - _ZN10layer_norm31ln_parallel_residual_fwd_kernelINS_13Kernel_traitsIf13__nv_bfloat16fS2_fjLj512ELj1ELj4ELj1ELj16ENS_18Kernel_traits_baseILj512EfS2_fS2_fjLj128EEEEELb0ELb1ELb1EEEvNS_9FwdParamsE)
        .other          _ZN10layer_norm31ln_parallel_residual_fwd_kernelINS_13Kernel_traitsIf13__nv_bfloat16fS2_fjLj512ELj1ELj4ELj1ELj16ENS_18Kernel_traits_baseILj512EfS2_fS2_fjLj128EEEEELb0ELb1ELb1EEEvNS_9FwdParamsE,@"STO_CUDA_ENTRY STV_DEFAULT"
_ZN10layer_norm31ln_parallel_residual_fwd_kernelINS_13Kernel_traitsIf13__nv_bfloat16fS2_fjLj512ELj1ELj4ELj1ELj16ENS_18Kernel_traits_baseILj512EfS2_fS2_fjLj128EEEEELb0ELb1ELb1EEEvNS_9FwdParamsE:
.text._ZN10layer_norm31ln_parallel_residual_fwd_kernelINS_13Kernel_traitsIf13__nv_bfloat16fS2_fjLj512ELj1ELj4ELj1ELj16ENS_18Kernel_traits_baseILj512EfS2_fS2_fjLj128EEEEELb0ELb1ELb1EEEvNS_9FwdParamsE:
[----:B------:R-:W-:Y:S01]  /*0000*/  LDC R1, c[0x0][0x28] ;  /* 0x00000a00ff017b82 */ /* 0x000fe20000000800 */
[----:B------:R-:W0:Y:S01]  /*0010*/  S2R R2, SR_TID.X ;  /* 0x0000000000027919 */ /* 0x000e220000002100 */
[----:B------:R-:W-:Y:S01]  /*0020*/  ULDC.64 UR4, c[0x0][0x2c8] ;  /* 0x0000b20000047ab9 */ /* 0x000fe20000000a00 */
[----:B------:R-:W-:Y:S02]  /*0030*/  CS2R R32, SRZ ;  /* 0x0000000000207805 */ /* 0x000fe4000001ff00 */
[----:B------:R-:W-:Y:S02]  /*0040*/  ISETP.NE.U32.AND P0, PT, RZ, UR4, PT ;  /* 0x00000004ff007c0c */ /* 0x000fe4000bf05070 */
[----:B------:R-:W-:Y:S02]  /*0050*/  CS2R R34, SRZ ;  /* 0x0000000000227805 */ /* 0x000fe4000001ff00 */
[----:B------:R-:W-:Y:S02]  /*0060*/  CS2R R28, SRZ ;  /* 0x00000000001c7805 */ /* 0x000fe4000001ff00 */
[----:B------:R-:W-:-:S02]  /*0070*/  CS2R R30, SRZ ;  /* 0x00000000001e7805 */ /* 0x000fc4000001ff00 */
[----:B------:R-:W-:Y:S02]  /*0080*/  ISETP.NE.AND.EX P0, PT, RZ, UR5, PT, P0 ;  /* 0x00000005ff007c0c */ /* 0x000fe4000bf05300 */
[----:B------:R-:W-:Y:S02]  /*0090*/  CS2R R24, SRZ ;  /* 0x0000000000187805 */ /* 0x000fe4000001ff00 */
[----:B------:R-:W-:Y:S02]  /*00a0*/  CS2R R26, SRZ ;  /* 0x00000000001a7805 */ /* 0x000fe4000001ff00 */
[----:B------:R-:W-:Y:S02]  /*00b0*/  CS2R R20, SRZ ;  /* 0x0000000000147805 */ /* 0x000fe4000001ff00 */
[----:B------:R-:W-:Y:S01]  /*00c0*/  CS2R R22, SRZ ;  /* 0x0000000000167805 */ /* 0x000fe2000001ff00 */
[----:B------:R-:W1:Y:S01]  /*00d0*/  S2R R6, SR_CTAID.X ;  /* 0x0000000000067919 */ /* 0x000e620000002500 */
[----:B------:R-:W-:Y:S01]  /*00e0*/  ULDC.64 UR6, c[0x0][0x260] ;  /* 0x0000980000067ab9 */ /* 0x000fe20000000a00 */
[----:B0-----:R-:W-:-:S02]  /*00f0*/  SHF.L.U32 R0, R2, 0x5, RZ ;  /* 0x0000000502007819 */ /* 0x001fc400000006ff */
[----:B------:R-:W-:Y:S02]  /*0100*/  SHF.R.U32.HI R3, RZ, 0x5, R2 ;  /* 0x00000005ff037819 */ /* 0x000fe40000011602 */
[----:B------:R-:W-:-:S04]  /*0110*/  LOP3.LUT R0, R0, 0x3e0, RZ, 0xc0, !PT ;  /* 0x000003e000007812 */ /* 0x000fc800078ec0ff */
[C---:B------:R-:W-:Y:S02]  /*0120*/  IADD3 R4, P2, R0.reuse, UR4, RZ ;  /* 0x0000000400047c10 */ /* 0x040fe4000ff5e0ff */
[----:B------:R-:W-:Y:S01]  /*0130*/  IADD3 R36, P1, R0, UR6, RZ ;  /* 0x0000000600247c10 */ /* 0x000fe2000ff3e0ff */
[----:B------:R-:W-:Y:S01]  /*0140*/  ULDC UR6, c[0x0][0x214] ;  /* 0x0000850000067ab9 */ /* 0x000fe20000000800 */
[----:B------:R-:W-:Y:S01]  /*0150*/  IADD3.X R5, RZ, UR5, RZ, P2, !PT ;  /* 0x00000005ff057c10 */ /* 0x000fe200097fe4ff */
[----:B------:R-:W-:Y:S01]  /*0160*/  ULDC.64 UR4, c[0x0][0x208] ;  /* 0x0000820000047ab9 */ /* 0x000fe20000000a00 */
[----:B-1----:R-:W-:Y:S02]  /*0170*/  LEA R3, R6, R3, 0x2 ;  /* 0x0000000306037211 */ /* 0x002fe400078e10ff */
[----:B------:R-:W-:Y:S01]  /*0180*/  IADD3.X R37, RZ, UR7, RZ, P1, !PT ;  /* 0x00000007ff257c10 */ /* 0x000fe20008ffe4ff */
[----:B------:R0:W5:Y:S01]  /*0190*/  @P0 LDG.E.128 R32, desc[UR4][R4.64] ;  /* 0x0000000404200981 */ /* 0x000162000c1e1d00 */
[----:B------:R-:W-:-:S03]  /*01a0*/  ISETP.GE.AND P1, PT, R3, UR6, PT ;  /* 0x0000000603007c0c */ /* 0x000fc6000bf26270 */
[----:B------:R0:W5:Y:S04]  /*01b0*/  @P0 LDG.E.128 R28, desc[UR4][R4.64+0x10] ;  /* 0x00001004041c0981 */ /* 0x000168000c1e1d00 */
[----:B------:R0:W5:Y:S04]  /*01c0*/  @P0 LDG.E.128 R24, desc[UR4][R4.64+0x400] ;  /* 0x0004000404180981 */ /* 0x000168000c1e1d00 */
[----:B------:R0:W5:Y:S02]  /*01d0*/  @P0 LDG.E.128 R20, desc[UR4][R4.64+0x410] ;  /* 0x0004100404140981 */ /* 0x000164000c1e1d00 */
[----:B------:R-:W-:Y:S05]  /*01e0*/  @P1 EXIT ;  /* 0x000000000000194d */ /* 0x000fea0003800000 */
[----:B------:R1:W5:Y:S01]  /*01f0*/  LDG.E.128 R16, desc[UR4][R36.64] ;  /* 0x0000000424107981 */ /* 0x000362000c1e1d00 */
[----:B------:R-:W-:-:S03]  /*0200*/  ULDC.64 UR6, c[0x0][0x228] ;  /* 0x00008a0000067ab9 */ /* 0x000fc60000000a00 */
[----:B------:R1:W5:Y:S04]  /*0210*/  LDG.E.128 R12, desc[UR4][R36.64+0x10] ;  /* 0x00001004240c7981 */ /* 0x000368000c1e1d00 */
[----:B------:R1:W5:Y:S04]  /*0220*/  LDG.E.128 R8, desc[UR4][R36.64+0x400] ;  /* 0x0004000424087981 */ /* 0x000368000c1e1d00 */
[----:B0-----:R1:W5:Y:S01]  /*0230*/  LDG.E.128 R4, desc[UR4][R36.64+0x410] ;  /* 0x0004100424047981 */ /* 0x001362000c1e1d00 */
[----:B------:R-:W-:Y:S01]  /*0240*/  ISETP.NE.U32.AND P0, PT, RZ, UR6, PT ;  /* 0x00000006ff007c0c */ /* 0x000fe2000bf05070 */
[----:B------:R-:W-:Y:S01]  /*0250*/  BSSY B0, `(.L_x_5874) ;  /* 0x0000156000007945 */ /* 0x000fe20003800000 */
[----:B------:R-:W-:Y:S01]  /*0260*/  ULDC.U8 UR6, c[0x0][0x2a0] ;  /* 0x0000a80000067ab9 */ /* 0x000fe20000000000 */
[----:B------:R-:W-:Y:S01]  /*0270*/  LOP3.LUT R2, R2, 0x1f, RZ, 0xc0, !PT ;  /* 0x0000001f02027812 */ /* 0x000fe200078ec0ff */
[----:B------:R-:W-:Y:S01]  /*0280*/  ULDC.64 UR14, c[0x0][0x228] ;  /* 0x00008a00000e7ab9 */ /* 0x000fe20000000a00 */
[----:B------:R-:W-:Y:S01]  /*0290*/  ISETP.NE.AND.EX P0, PT, RZ, UR7, PT, P0 ;  /* 0x00000007ff007c0c */ /* 0x000fe2000bf05300 */
[----:B------:R-:W-:Y:S01]  /*02a0*/  ULDC UR7, c[0x0][0x2d8] ;  /* 0x0000b60000077ab9 */ /* 0x000fe20000000800 */
[----:B------:R-:W-:Y:S01]  /*02b0*/  ISETP.NE.AND P3, PT, RZ, UR6, PT ;  /* 0x00000006ff007c0c */ /* 0x000fe2000bf65270 */
[----:B------:R-:W-:Y:S01]  /*02c0*/  ULDC UR6, c[0x0][0x218] ;  /* 0x0000860000067ab9 */ /* 0x000fe20000000800 */
[----:B------:R-:W-:Y:S01]  /*02d0*/  ULDC.64 UR8, c[0x0][0x230] ;  /* 0x00008c0000087ab9 */ /* 0x000fe20000000a00 */
[----:B------:R-:W-:Y:S01]  /*02e0*/  ULDC.64 UR10, c[0x0][0x238] ;  /* 0x00008e00000a7ab9 */ /* 0x000fe20000000a00 */
[----:B-1----:R-:W-:-:S09]  /*02f0*/  ULDC.64 UR12, c[0x0][0x2b8] ;  /* 0x0000ae00000c7ab9 */ /* 0x002fd20000000a00 */
.L_x_5908:
[----:B0-----:R-:W0:Y:S01]  /*0300*/  LDC.64 R56, c[0x0][0x220] ;  /* 0x00008800ff387b82 */ /* 0x001e220000000a00 */
        /* <DEDUP_REMOVED lines=23> */
.L_x_5875:
[----:B-----5:R-:W-:-:S05]  /*0480*/  SHF.L.U32 R51, R36, 0x10, RZ ;  /* 0x0000001024337819 */ /* 0x020fca00000006ff */
[----:B------:R-:W-:-:S04]  /*0490*/  FADD.FTZ R48, R48, R51 ;  /* 0x0000003330307221 */ /* 0x000fc80000010000 */
[----:B------:R-:W-:-:S07]  /*04a0*/  @P1 FADD.FTZ R48, R40, R48 ;  /* 0x0000003028301221 */ /* 0x000fce0000010000 */
.L_x_5876:
[----:B------:R-:W-:Y:S01]  /*04b0*/  SHF.L.U32 R49, R49, 0x10, RZ ;  /* 0x0000001031317819 */ /* 0x000fe200000006ff */
[----:B------:R-:W-:Y:S06]  /*04c0*/  @P2 BRA `(.L_x_5877) ;  /* 0x00000000000c2947 */ /* 0x000fec0003800000 */
[----:B------:R-:W-:Y:S05]  /*04d0*/  @!P1 BRA `(.L_x_5878) ;  /* 0x0000000000189947 */ /* 0x000fea0003800000 */
[----:B-----5:R-:W-:Y:S01]  /*04e0*/  FADD.FTZ R49, R41, R49 ;  /* 0x0000003129317221 */ /* 0x020fe20000010000 */
[----:B------:R-:W-:Y:S06]  /*04f0*/  BRA `(.L_x_5878) ;  /* 0x0000000000107947 */ /* 0x000fec0003800000 */
.L_x_5877:
[----:B-----5:R-:W-:-:S04]  /*0500*/  PRMT R0, R36, 0x7632, R0 ;  /* 0x0000763224007816 */ /* 0x020fc80000000000 */
[----:B------:R-:W-:-:S05]  /*0510*/  SHF.L.U32 R0, R0, 0x10, RZ ;  /* 0x0000001000007819 */ /* 0x000fca00000006ff */
[----:B------:R-:W-:-:S04]  /*0520*/  FADD.FTZ R49, R49, R0 ;  /* 0x0000000031317221 */ /* 0x000fc80000010000 */
[----:B------:R-:W-:-:S07]  /*0530*/  @P1 FADD.FTZ R49, R41, R49 ;  /* 0x0000003129311221 */ /* 0x000fce0000010000 */
.L_x_5878:
[C---:B------:R-:W-:Y:S02]  /*0540*/  PRMT R51, R53.reuse, 0x7632, R51 ;  /* 0x0000763235337816 */ /* 0x040fe40000000033 */
[----:B------:R-:W-:Y:S01]  /*0550*/  SHF.L.U32 R50, R53, 0x10, RZ ;  /* 0x0000001035327819 */ /* 0x000fe200000006ff */
[----:B------:R-:W-:Y:S06]  /*0560*/  @P2 BRA `(.L_x_5879) ;  /* 0x00000000000c2947 */ /* 0x000fec0003800000 */
[----:B------:R-:W-:Y:S05]  /*0570*/  @!P1 BRA `(.L_x_5880) ;  /* 0x0000000000149947 */ /* 0x000fea0003800000 */
[----:B-----5:R-:W-:Y:S01]  /*0580*/  FADD.FTZ R50, R42, R50 ;  /* 0x000000322a327221 */ /* 0x020fe20000010000 */
[----:B------:R-:W-:Y:S06]  /*0590*/  BRA `(.L_x_5880) ;  /* 0x00000000000c7947 */ /* 0x000fec0003800000 */
.L_x_5879:
[----:B-----5:R-:W-:-:S05]  /*05a0*/  SHF.L.U32 R53, R37, 0x10, RZ ;  /* 0x0000001025357819 */ /* 0x020fca00000006ff */
[----:B------:R-:W-:-:S04]  /*05b0*/  FADD.FTZ R50, R50, R53 ;  /* 0x0000003532327221 */ /* 0x000fc80000010000 */
[----:B------:R-:W-:-:S07]  /*05c0*/  @P1 FADD.FTZ R50, R42, R50 ;  /* 0x000000322a321221 */ /* 0x000fce0000010000 */
.L_x_5880:
[----:B------:R-:W-:Y:S01]  /*05d0*/  SHF.L.U32 R51, R51, 0x10, RZ ;  /* 0x0000001033337819 */ /* 0x000fe200000006ff */
[----:B------:R-:W-:Y:S06]  /*05e0*/  @P2 BRA `(.L_x_5881) ;  /* 0x00000000000c2947 */ /* 0x000fec0003800000 */
[----:B------:R-:W-:Y:S05]  /*05f0*/  @!P1 BRA `(.L_x_5882) ;  /* 0x0000000000189947 */ /* 0x000fea0003800000 */
[----:B-----5:R-:W-:Y:S01]  /*0600*/  FADD.FTZ R51, R43, R51 ;  /* 0x000000332b337221 */ /* 0x020fe20000010000 */
[----:B------:R-:W-:Y:S06]  /*0610*/  BRA `(.L_x_5882) ;  /* 0x0000000000107947 */ /* 0x000fec0003800000 */
.L_x_5881:
[----:B-----5:R-:W-:-:S04]  /*0620*/  PRMT R0, R37, 0x7632, R0 ;  /* 0x0000763225007816 */ /* 0x020fc80000000000 */
[----:B------:R-:W-:-:S05]  /*0630*/  SHF.L.U32 R0, R0, 0x10, RZ ;  /* 0x0000001000007819 */ /* 0x000fca00000006ff */
[----:B------:R-:W-:-:S04]  /*0640*/  FADD.FTZ R51, R51, R0 ;  /* 0x0000000033337221 */ /* 0x000fc80000010000 */
[----:B------:R-:W-:-:S07]  /*0650*/  @P1 FADD.FTZ R51, R43, R51 ;  /* 0x000000332b331221 */ /* 0x000fce0000010000 */
.L_x_5882:
[C---:B------:R-:W-:Y:S02]  /*0660*/  PRMT R53, R54.reuse, 0x7632, R53 ;  /* 0x0000763236357816 */ /* 0x040fe40000000035 */
[----:B------:R-:W-:Y:S01]  /*0670*/  SHF.L.U32 R52, R54, 0x10, RZ ;  /* 0x0000001036347819 */ /* 0x000fe200000006ff */
[----:B------:R-:W-:Y:S06]  /*0680*/  @P2 BRA `(.L_x_5883) ;  /* 0x00000000000c2947 */ /* 0x000fec0003800000 */
[----:B------:R-:W-:Y:S05]  /*0690*/  @!P1 BRA `(.L_x_5884) ;  /* 0x0000000000149947 */ /* 0x000fea0003800000 */
[----:B-----5:R-:W-:Y:S01]  /*06a0*/  FADD.FTZ R52, R44, R52 ;  /* 0x000000342c347221 */ /* 0x020fe20000010000 */
[----:B------:R-:W-:Y:S06]  /*06b0*/  BRA `(.L_x_5884) ;  /* 0x00000000000c7947 */ /* 0x000fec0003800000 */
.L_x_5883:
[----:B-----5:R-:W-:-:S05]  /*06c0*/  SHF.L.U32 R59, R38, 0x10, RZ ;  /* 0x00000010263b7819 */ /* 0x020fca00000006ff */
[----:B------:R-:W-:-:S04]  /*06d0*/  FADD.FTZ R52, R52, R59 ;  /* 0x0000003b34347221 */ /* 0x000fc80000010000 */
[----:B------:R-:W-:-:S07]  /*06e0*/  @P1 FADD.FTZ R52, R44, R52 ;  /* 0x000000342c341221 */ /* 0x000fce0000010000 */
.L_x_5884:
[----:B------:R-:W-:Y:S01]  /*06f0*/  SHF.L.U32 R53, R53, 0x10, RZ ;  /* 0x0000001035357819 */ /* 0x000fe200000006ff */
[----:B------:R-:W-:Y:S06]  /*0700*/  @P2 BRA `(.L_x_5885) ;  /* 0x00000000000c2947 */ /* 0x000fec0003800000 */
[----:B------:R-:W-:Y:S05]  /*0710*/  @!P1 BRA `(.L_x_5886) ;  /* 0x0000000000189947 */ /* 0x000fea0003800000 */
[----:B-----5:R-:W-:Y:S01]  /*0720*/  FADD.FTZ R53, R45, R53 ;  /* 0x000000352d357221 */ /* 0x020fe20000010000 */
[----:B------:R-:W-:Y:S06]  /*0730*/  BRA `(.L_x_5886) ;  /* 0x0000000000107947 */ /* 0x000fec0003800000 */
.L_x_5885:
[----:B-----5:R-:W-:-:S04]  /*0740*/  PRMT R0, R38, 0x7632, R0 ;  /* 0x0000763226007816 */ /* 0x020fc80000000000 */
[----:B------:R-:W-:-:S05]  /*0750*/  SHF.L.U32 R0, R0, 0x10, RZ ;  /* 0x0000001000007819 */ /* 0x000fca00000006ff */
[----:B------:R-:W-:-:S04]  /*0760*/  FADD.FTZ R53, R53, R0 ;  /* 0x0000000035357221 */ /* 0x000fc80000010000 */
[----:B------:R-:W-:-:S07]  /*0770*/  @P1 FADD.FTZ R53, R45, R53 ;  /* 0x000000352d351221 */ /* 0x000fce0000010000 */
.L_x_5886:
[C---:B------:R-:W-:Y:S02]  /*0780*/  PRMT R0, R55.reuse, 0x7632, R0 ;  /* 0x0000763237007816 */ /* 0x040fe40000000000 */
[----:B------:R-:W-:Y:S01]  /*0790*/  SHF.L.U32 R54, R55, 0x10, RZ ;  /* 0x0000001037367819 */ /* 0x000fe200000006ff */
[----:B------:R-:W-:Y:S06]  /*07a0*/  @P2 BRA `(.L_x_5887) ;  /* 0x00000000000c2947 */ /* 0x000fec0003800000 */
[----:B------:R-:W-:Y:S05]  /*07b0*/  @!P1 BRA `(.L_x_5888) ;  /* 0x0000000000149947 */ /* 0x000fea0003800000 */
[----:B-----5:R-:W-:Y:S01]  /*07c0*/  FADD.FTZ R54, R46, R54 ;  /* 0x000000362e367221 */ /* 0x020fe20000010000 */
[----:B------:R-:W-:Y:S06]  /*07d0*/  BRA `(.L_x_5888) ;  /* 0x00000000000c7947 */ /* 0x000fec0003800000 */
.L_x_5887:
[----:B-----5:R-:W-:-:S05]  /*07e0*/  SHF.L.U32 R55, R39, 0x10, RZ ;  /* 0x0000001027377819 */ /* 0x020fca00000006ff */
[----:B------:R-:W-:-:S04]  /*07f0*/  FADD.FTZ R54, R54, R55 ;  /* 0x0000003736367221 */ /* 0x000fc80000010000 */
[----:B------:R-:W-:-:S07]  /*0800*/  @P1 FADD.FTZ R54, R46, R54 ;  /* 0x000000362e361221 */ /* 0x000fce0000010000 */
.L_x_5888:
[----:B------:R-:W-:Y:S01]  /*0810*/  SHF.L.U32 R55, R0, 0x10, RZ ;  /* 0x0000001000377819 */ /* 0x000fe200000006ff */
[----:B------:R-:W-:Y:S06]  /*0820*/  @P2 BRA `(.L_x_5889) ;  /* 0x00000000000c2947 */ /* 0x000fec0003800000 */
[----:B------:R-:W-:Y:S05]  /*0830*/  @!P1 BRA `(.L_x_5890) ;  /* 0x0000000000189947 */ /* 0x000fea0003800000 */
[----:B-----5:R-:W-:Y:S01]  /*0840*/  FADD.FTZ R55, R47, R55 ;  /* 0x000000372f377221 */ /* 0x020fe20000010000 */
[----:B------:R-:W-:Y:S06]  /*0850*/  BRA `(.L_x_5890) ;  /* 0x0000000000107947 */ /* 0x000fec0003800000 */
.L_x_5889:
[----:B-----5:R-:W-:-:S04]  /*0860*/  PRMT R0, R39, 0x7632, R0 ;  /* 0x0000763227007816 */ /* 0x020fc80000000000 */
[----:B------:R-:W-:-:S05]  /*0870*/  SHF.L.U32 R0, R0, 0x10, RZ ;  /* 0x0000001000007819 */ /* 0x000fca00000006ff */
[----:B------:R-:W-:-:S04]  /*0880*/  FADD.FTZ R55, R55, R0 ;  /* 0x0000000037377221 */ /* 0x000fc80000010000 */
[----:B------:R-:W-:-:S07]  /*0890*/  @P1 FADD.FTZ R55, R47, R55 ;  /* 0x000000372f371221 */ /* 0x000fce0000010000 */
.L_x_5890:
[C---:B------:R-:W-:Y:S02]  /*08a0*/  LEA R58, P4, R65.reuse, UR10, 0x5 ;  /* 0x0000000a413a7c11 */ /* 0x040fe4000f8828ff */
[C---:B------:R-:W-:Y:S02]  /*08b0*/  IADD3 R64, R65.reuse, 0x20, RZ ;  /* 0x0000002041407810 */ /* 0x040fe40007ffe0ff */
[----:B------:R-:W-:Y:S02]  /*08c0*/  LEA.HI.X R59, R65, UR11, RZ, 0x5, P4 ;  /* 0x0000000b413b7c11 */ /* 0x000fe4000a0f2cff */
[C---:B------:R-:W-:Y:S01]  /*08d0*/  @P0 LEA R68, P4, R64.reuse, UR14, 0x4 ;  /* 0x0000000e40440c11 */ /* 0x040fe2000f8820ff */
[C---:B------:R-:W-:Y:S02]  /*08e0*/  IMAD.WIDE.U32 R60, R64.reuse, 0x10, R56 ;  /* 0x00000010403c7825 */ /* 0x040fe400078e0038 */
[----:B------:R0:W-:Y:S01]  /*08f0*/  STG.E.128 desc[UR4][R58.64], R48 ;  /* 0x000000303a007986 */ /* 0x0001e2000c101d04 */
[----:B------:R-:W-:-:S02]  /*0900*/  @P0 LEA.HI.X R69, R64, UR15, RZ, 0x4, P4 ;  /* 0x0000000f40450c11 */ /* 0x000fc4000a0f24ff */
[C---:B------:R-:W-:Y:S01]  /*0910*/  @P1 LEA R66, P4, R64.reuse, UR8, 0x5 ;  /* 0x0000000840421c11 */ /* 0x040fe2000f8828ff */
[----:B------:R0:W-:Y:S03]  /*0920*/  STG.E.128 desc[UR4][R58.64+0x10], R52 ;  /* 0x000010343a007986 */ /* 0x0001e6000c101d04 */
[----:B------:R-:W-:Y:S01]  /*0930*/  @P1 LEA.HI.X R67, R64, UR9, RZ, 0x5, P4 ;  /* 0x0000000940431c11 */ /* 0x000fe2000a0f2cff */
        /* <DEDUP_REMOVED lines=10> */
.L_x_5891:
[----:B-----5:R-:W-:-:S05]  /*09e0*/  SHF.L.U32 R59, R36, 0x10, RZ ;  /* 0x00000010243b7819 */ /* 0x020fca00000006ff */
[----:B------:R-:W-:-:S04]  /*09f0*/  FADD.FTZ R56, R59, R56 ;  /* 0x000000383b387221 */ /* 0x000fc80000010000 */
[----:B------:R-:W-:-:S07]  /*0a00*/  @P1 FADD.FTZ R56, R40, R56 ;  /* 0x0000003828381221 */ /* 0x000fce0000010000 */
.L_x_5892:
[----:B------:R-:W-:Y:S01]  /*0a10*/  SHF.L.U32 R57, R57, 0x10, RZ ;  /* 0x0000001039397819 */ /* 0x000fe200000006ff */
[----:B------:R-:W-:Y:S06]  /*0a20*/  @P2 BRA `(.L_x_5893) ;  /* 0x00000000000c2947 */ /* 0x000fec0003800000 */
[----:B------:R-:W-:Y:S05]  /*0a30*/  @!P1 BRA `(.L_x_5894) ;  /* 0x0000000000189947 */ /* 0x000fea0003800000 */
[----:B-----5:R-:W-:Y:S01]  /*0a40*/  FADD.FTZ R57, R41, R57 ;  /* 0x0000003929397221 */ /* 0x020fe20000010000 */
[----:B------:R-:W-:Y:S06]  /*0a50*/  BRA `(.L_x_5894) ;  /* 0x0000000000107947 */ /* 0x000fec0003800000 */
.L_x_5893:
[----:B-----5:R-:W-:-:S04]  /*0a60*/  PRMT R0, R36, 0x7632, R0 ;  /* 0x0000763224007816 */ /* 0x020fc80000000000 */
[----:B------:R-:W-:-:S05]  /*0a70*/  SHF.L.U32 R0, R0, 0x10, RZ ;  /* 0x0000001000007819 */ /* 0x000fca00000006ff */
[----:B------:R-:W-:-:S04]  /*0a80*/  FADD.FTZ R57, R57, R0 ;  /* 0x0000000039397221 */ /* 0x000fc80000010000 */
[----:B------:R-:W-:-:S07]  /*0a90*/  @P1 FADD.FTZ R57, R41, R57 ;  /* 0x0000003929391221 */ /* 0x000fce0000010000 */
.L_x_5894:
[C---:B------:R-:W-:Y:S02]  /*0aa0*/  PRMT R59, R61.reuse, 0x7632, R59 ;  /* 0x000076323d3b7816 */ /* 0x040fe4000000003b */
[----:B------:R-:W-:Y:S01]  /*0ab0*/  SHF.L.U32 R58, R61, 0x10, RZ ;  /* 0x000000103d3a7819 */ /* 0x000fe200000006ff */
[----:B------:R-:W-:Y:S06]  /*0ac0*/  @P2 BRA `(.L_x_5895) ;  /* 0x00000000000c2947 */ /* 0x000fec0003800000 */
[----:B------:R-:W-:Y:S05]  /*0ad0*/  @!P1 BRA `(.L_x_5896) ;  /* 0x0000000000149947 */ /* 0x000fea0003800000 */
[----:B-----5:R-:W-:Y:S01]  /*0ae0*/  FADD.FTZ R58, R42, R58 ;  /* 0x0000003a2a3a7221 */ /* 0x020fe20000010000 */
[----:B------:R-:W-:Y:S06]  /*0af0*/  BRA `(.L_x_5896) ;  /* 0x00000000000c7947 */ /* 0x000fec0003800000 */
.L_x_5895:
[----:B-----5:R-:W-:-:S05]  /*0b00*/  SHF.L.U32 R61, R37, 0x10, RZ ;  /* 0x00000010253d7819 */ /* 0x020fca00000006ff */
[----:B------:R-:W-:-:S04]  /*0b10*/  FADD.FTZ R58, R61, R58 ;  /* 0x0000003a3d3a7221 */ /* 0x000fc80000010000 */
[----:B------:R-:W-:-:S07]  /*0b20*/  @P1 FADD.FTZ R58, R42, R58 ;  /* 0x0000003a2a3a1221 */ /* 0x000fce0000010000 */
.L_x_5896:
[----:B------:R-:W-:Y:S01]  /*0b30*/  SHF.L.U32 R59, R59, 0x10, RZ ;  /* 0x000000103b3b7819 */ /* 0x000fe200000006ff */
[----:B------:R-:W-:Y:S06]  /*0b40*/  @P2 BRA `(.L_x_5897) ;  /* 0x00000000000c2947 */ /* 0x000fec0003800000 */
[----:B------:R-:W-:Y:S05]  /*0b50*/  @!P1 BRA `(.L_x_5898) ;  /* 0x0000000000189947 */ /* 0x000fea0003800000 */
[----:B-----5:R-:W-:Y:S01]  /*0b60*/  FADD.FTZ R59, R43, R59 ;  /* 0x0000003b2b3b7221 */ /* 0x020fe20000010000 */
[----:B------:R-:W-:Y:S06]  /*0b70*/  BRA `(.L_x_5898) ;  /* 0x0000000000107947 */ /* 0x000fec0003800000 */
.L_x_5897:
[----:B-----5:R-:W-:-:S04]  /*0b80*/  PRMT R0, R37, 0x7632, R0 ;  /* 0x0000763225007816 */ /* 0x020fc80000000000 */
[----:B------:R-:W-:-:S05]  /*0b90*/  SHF.L.U32 R0, R0, 0x10, RZ ;  /* 0x0000001000007819 */ /* 0x000fca00000006ff */
[----:B------:R-:W-:-:S04]  /*0ba0*/  FADD.FTZ R59, R59, R0 ;  /* 0x000000003b3b7221 */ /* 0x000fc80000010000 */
[----:B------:R-:W-:-:S07]  /*0bb0*/  @P1 FADD.FTZ R59, R43, R59 ;  /* 0x0000003b2b3b1221 */ /* 0x000fce0000010000 */
.L_x_5898:
[C---:B------:R-:W-:Y:S02]  /*0bc0*/  PRMT R61, R62.reuse, 0x7632, R61 ;  /* 0x000076323e3d7816 */ /* 0x040fe4000000003d */
[----:B------:R-:W-:Y:S01]  /*0bd0*/  SHF.L.U32 R60, R62, 0x10, RZ ;  /* 0x000000103e3c7819 */ /* 0x000fe200000006ff */
[----:B------:R-:W-:Y:S06]  /*0be0*/  @P2 BRA `(.L_x_5899) ;  /* 0x00000000000c2947 */ /* 0x000fec0003800000 */
[----:B------:R-:W-:Y:S05]  /*0bf0*/  @!P1 BRA `(.L_x_5900) ;  /* 0x0000000000149947 */ /* 0x000fea0003800000 */
[----:B-----5:R-:W-:Y:S01]  /*0c00*/  FADD.FTZ R60, R44, R60 ;  /* 0x0000003c2c3c7221 */ /* 0x020fe20000010000 */
[----:B------:R-:W-:Y:S06]  /*0c10*/  BRA `(.L_x_5900) ;  /* 0x00000000000c7947 */ /* 0x000fec0003800000 */
.L_x_5899:
[----:B-----5:R-:W-:-:S05]  /*0c20*/  SHF.L.U32 R67, R38, 0x10, RZ ;  /* 0x0000001026437819 */ /* 0x020fca00000006ff */
[----:B------:R-:W-:-:S04]  /*0c30*/  FADD.FTZ R60, R67, R60 ;  /* 0x0000003c433c7221 */ /* 0x000fc80000010000 */
[----:B------:R-:W-:-:S07]  /*0c40*/  @P1 FADD.FTZ R60, R44, R60 ;  /* 0x0000003c2c3c1221 */ /* 0x000fce0000010000 */
.L_x_5900:
[----:B------:R-:W-:Y:S01]  /*0c50*/  SHF.L.U32 R61, R61, 0x10, RZ ;  /* 0x000000103d3d7819 */ /* 0x000fe200000006ff */
[----:B------:R-:W-:Y:S06]  /*0c60*/  @P2 BRA `(.L_x_5901) ;  /* 0x00000000000c2947 */ /* 0x000fec0003800000 */
[----:B------:R-:W-:Y:S05]  /*0c70*/  @!P1 BRA `(.L_x_5902) ;  /* 0x0000000000189947 */ /* 0x000fea0003800000 */
[----:B-----5:R-:W-:Y:S01]  /*0c80*/  FADD.FTZ R61, R45, R61 ;  /* 0x0000003d2d3d7221 */ /* 0x020fe20000010000 */
[----:B------:R-:W-:Y:S06]  /*0c90*/  BRA `(.L_x_5902) ;  /* 0x0000000000107947 */ /* 0x000fec0003800000 */
.L_x_5901:
[----:B-----5:R-:W-:-:S04]  /*0ca0*/  PRMT R0, R38, 0x7632, R0 ;  /* 0x0000763226007816 */ /* 0x020fc80000000000 */
[----:B------:R-:W-:-:S05]  /*0cb0*/  SHF.L.U32 R0, R0, 0x10, RZ ;  /* 0x0000001000007819 */ /* 0x000fca00000006ff */
[----:B------:R-:W-:-:S04]  /*0cc0*/  FADD.FTZ R61, R61, R0 ;  /* 0x000000003d3d7221 */ /* 0x000fc80000010000 */
[----:B------:R-:W-:-:S07]  /*0cd0*/  @P1 FADD.FTZ R61, R45, R61 ;  /* 0x0000003d2d3d1221 */ /* 0x000fce0000010000 */
.L_x_5902:
[C---:B------:R-:W-:Y:S02]  /*0ce0*/  PRMT R0, R63.reuse, 0x7632, R0 ;  /* 0x000076323f007816 */ /* 0x040fe40000000000 */
[----:B------:R-:W-:Y:S01]  /*0cf0*/  SHF.L.U32 R62, R63, 0x10, RZ ;  /* 0x000000103f3e7819 */ /* 0x000fe200000006ff */
[----:B------:R-:W-:Y:S06]  /*0d00*/  @P2 BRA `(.L_x_5903) ;  /* 0x00000000000c2947 */ /* 0x000fec0003800000 */
[----:B------:R-:W-:Y:S05]  /*0d10*/  @!P1 BRA `(.L_x_5904) ;  /* 0x0000000000149947 */ /* 0x000fea0003800000 */
[----:B-----5:R-:W-:Y:S01]  /*0d20*/  FADD.FTZ R62, R46, R62 ;  /* 0x0000003e2e3e7221 */ /* 0x020fe20000010000 */
[----:B------:R-:W-:Y:S06]  /*0d30*/  BRA `(.L_x_5904) ;  /* 0x00000000000c7947 */ /* 0x000fec0003800000 */
.L_x_5903:
[----:B-----5:R-:W-:-:S05]  /*0d40*/  SHF.L.U32 R63, R39, 0x10, RZ ;  /* 0x00000010273f7819 */ /* 0x020fca00000006ff */
[----:B------:R-:W-:-:S04]  /*0d50*/  FADD.FTZ R62, R63, R62 ;  /* 0x0000003e3f3e7221 */ /* 0x000fc80000010000 */
[----:B------:R-:W-:-:S07]  /*0d60*/  @P1 FADD.FTZ R62, R46, R62 ;  /* 0x0000003e2e3e1221 */ /* 0x000fce0000010000 */
.L_x_5904:
[----:B------:R-:W-:Y:S01]  /*0d70*/  SHF.L.U32 R63, R0, 0x10, RZ ;  /* 0x00000010003f7819 */ /* 0x000fe200000006ff */
[----:B------:R-:W-:Y:S06]  /*0d80*/  @P2 BRA `(.L_x_5905) ;  /* 0x00000000000c2947 */ /* 0x000fec0003800000 */
[----:B------:R-:W-:Y:S05]  /*0d90*/  @!P1 BRA `(.L_x_5906) ;  /* 0x0000000000189947 */ /* 0x000fea0003800000 */
[----:B-----5:R-:W-:Y:S01]  /*0da0*/  FADD.FTZ R63, R47, R63 ;  /* 0x0000003f2f3f7221 */ /* 0x020fe20000010000 */
[----:B------:R-:W-:Y:S06]  /*0db0*/  BRA `(.L_x_5906) ;  /* 0x0000000000107947 */ /* 0x000fec0003800000 */
.L_x_5905:
[----:B-----5:R-:W-:-:S04]  /*0dc0*/  PRMT R0, R39, 0x7632, R0 ;  /* 0x0000763227007816 */ /* 0x020fc80000000000 */
[----:B------:R-:W-:-:S05]  /*0dd0*/  SHF.L.U32 R0, R0, 0x10, RZ ;  /* 0x0000001000007819 */ /* 0x000fca00000006ff */
[----:B------:R-:W-:-:S04]  /*0de0*/  FADD.FTZ R63, R63, R0 ;  /* 0x000000003f3f7221 */ /* 0x000fc80000010000 */
[----:B------:R-:W-:-:S07]  /*0df0*/  @P1 FADD.FTZ R63, R47, R63 ;  /* 0x0000003f2f3f1221 */ /* 0x000fce0000010000 */
.L_x_5906:
[----:B------:R-:W-:Y:S01]  /*0e00*/  FADD.FTZ R0, RZ, R48 ;  /* 0x00000030ff007221 */ /* 0x000fe20000010000 */
[----:B------:R-:W-:Y:S01]  /*0e10*/  LEA R66, P1, R64, UR10, 0x5 ;  /* 0x0000000a40427c11 */ /* 0x000fe2000f8228ff */
        /* <DEDUP_REMOVED lines=74> */
.L_x_5920:
[----:B-1----:R-:W-:Y:S01]  /*12c0*/  FADD.FTZ R75, R74, R75 ;  /* 0x0000004b4a4b7221 */ /* 0x002fe20000010000 */
[----:B------:R-:W-:Y:S01]  /*12d0*/  FMUL.FTZ R0, R68, R68 ;  /* 0x0000004444007220 */ /* 0x000fe20000410000 */
[----:B------:R-:W1:Y:S02]  /*12e0*/  @!P1 LDC.64 R70, c[0x0][0x250] ;  /* 0x00009400ff469b82 */ /* 0x000e640000000a00 */
[----:B------:R-:W-:Y:S02]  /*12f0*/  FFMA.FTZ R66, R75, R66, UR7 ;  /* 0x000000074b427e23 */ /* 0x000fe40008010042 */
[----:B------:R-:W-:-:S04]  /*1300*/  FSEL R67, R0, RZ, P3 ;  /* 0x000000ff00437208 */ /* 0x000fc80001800000 */
[----:B0-----:R-:W0:Y:S01]  /*1310*/  @!P1 LDC.64 R74, c[0x0][0x258] ;  /* 0x00009600ff4a9b82 */ /* 0x001e220000000a00 */
[----:B------:R-:W-:Y:S01]  /*1320*/  FADD.FTZ R0, R66, R67 ;  /* 0x0000004342007221 */ /* 0x000fe20000010000 */
[----:B------:R-:W-:-:S05]  /*1330*/  FSEL R66, R68, RZ, !P3 ;  /* 0x000000ff44427208 */ /* 0x000fca0005800000 */
        /* <DEDUP_REMOVED lines=10> */
[C---:B------:R-:W-:Y:S01]  /*13e0*/  FADD.FTZ R69, -R66.reuse, R50 ;  /* 0x0000003242457221 */ /* 0x040fe20000010100 */
[C---:B------:R-:W-:Y:S01]  /*13f0*/  FADD.FTZ R51, -R66.reuse, R51 ;  /* 0x0000003342337221 */ /* 0x040fe20000010100 */
[C---:B------:R-:W-:Y:S01]  /*1400*/  FADD.FTZ R73, -R66.reuse, R54 ;  /* 0x0000003642497221 */ /* 0x040fe20000010100 */
[C---:B------:R-:W-:Y:S01]  /*1410*/  FADD.FTZ R55, -R66.reuse, R55 ;  /* 0x0000003742377221 */ /* 0x040fe20000010100 */
[----:B------:R1:W-:Y:S01]  /*1420*/  @!P1 STG.E desc[UR4][R70.64], R68 ;  /* 0x0000004446009986 */ /* 0x0003e2000c101904 */
[C---:B------:R-:W-:Y:S01]  /*1430*/  FADD.FTZ R60, -R66.reuse, R60 ;  /* 0x0000003c423c7221 */ /* 0x040fe20000010100 */
[----:B------:R-:W-:Y:S01]  /*1440*/  FADD.FTZ R63, -R66, R63 ;  /* 0x0000003f423f7221 */ /* 0x000fe20000010100 */
[----:B0-----:R-:W-:-:S04]  /*1450*/  @!P1 IMAD.WIDE R74, R3, 0x4, R74 ;  /* 0x00000004034a9825 */ /* 0x001fc800078e024a */
[C---:B--2---:R-:W-:Y:S01]  /*1460*/  FMUL.FTZ R48, R0.reuse, R49 ;  /* 0x0000003100307220 */ /* 0x044fe20000410000 */
[C---:B------:R-:W-:Y:S01]  /*1470*/  FMUL.FTZ R57, R0.reuse, R57 ;  /* 0x0000003900397220 */ /* 0x040fe20000410000 */
[C---:B------:R-:W-:Y:S01]  /*1480*/  FMUL.FTZ R67, R0.reuse, R67 ;  /* 0x0000004300437220 */ /* 0x040fe20000410000 */
[C---:B------:R-:W-:Y:S01]  /*1490*/  FMUL.FTZ R69, R0.reuse, R69 ;  /* 0x0000004500457220 */ /* 0x040fe20000410000 */
[----:B------:R0:W-:Y:S01]  /*14a0*/  @!P1 STG.E desc[UR4][R74.64], R0 ;  /* 0x000000004a009986 */ /* 0x0001e2000c101904 */
[C---:B------:R-:W-:Y:S01]  /*14b0*/  FMUL.FTZ R54, R0.reuse, R51 ;  /* 0x0000003300367220 */ /* 0x040fe20000410000 */
[C---:B------:R-:W-:Y:S01]  /*14c0*/  FMUL.FTZ R73, R0.reuse, R73 ;  /* 0x0000004900497220 */ /* 0x040fe20000410000 */
[----:B------:R-:W-:Y:S01]  /*14d0*/  FMUL.FTZ R62, R0, R55 ;  /* 0x00000037003e7220 */ /* 0x000fe20000410000 */
[----:B-1----:R-:W-:Y:S01]  /*14e0*/  FADD.FTZ R71, -R66, R52 ;  /* 0x0000003442477221 */ /* 0x002fe20000010100 */
[----:B------:R-:W-:Y:S01]  /*14f0*/  FMUL.FTZ R52, R0, R77 ;  /* 0x0000004d00347220 */ /* 0x000fe20000410000 */
[----:B------:R-:W-:Y:S01]  /*1500*/  FFMA.FTZ R55, R6, R57, R22 ;  /* 0x0000003906377223 */ /* 0x000fe20000010016 */
[----:B------:R-:W-:Y:S01]  /*1510*/  FFMA.FTZ R54, R19, R54, R35 ;  /* 0x0000003613367223 */ /* 0x000fe20000010023 */
[----:B------:R-:W-:Y:S01]  /*1520*/  FMUL.FTZ R71, R0, R71 ;  /* 0x0000004700477220 */ /* 0x000fe20000410000 */
[----:B------:R-:W-:Y:S01]  /*1530*/  FFMA.FTZ R51, R14, R73, R30 ;  /* 0x000000490e337223 */ /* 0x000fe2000001001e */
[----:B------:R-:W-:Y:S01]  /*1540*/  FFMA.FTZ R62, R15, R62, R31 ;  /* 0x0000003e0f3e7223 */ /* 0x000fe2000001001f */
[----:B------:R-:W-:Y:S01]  /*1550*/  FFMA.FTZ R67, R16, R67, R32 ;  /* 0x0000004310437223 */ /* 0x000fe20000010020 */
[----:B0-----:R-:W-:Y:S01]  /*1560*/  FADD.FTZ R75, -R66, R58 ;  /* 0x0000003a424b7221 */ /* 0x001fe20000010100 */
[C---:B------:R-:W-:Y:S01]  /*1570*/  FMUL.FTZ R58, R0.reuse, R53 ;  /* 0x00000035003a7220 */ /* 0x040fe20000410000 */
[C---:B------:R-:W-:Y:S01]  /*1580*/  FMUL.FTZ R53, R0.reuse, R56 ;  /* 0x0000003800357220 */ /* 0x040fe20000410000 */
[C---:B------:R-:W-:Y:S01]  /*1590*/  FMUL.FTZ R56, R0.reuse, R59 ;  /* 0x0000003b00387220 */ /* 0x040fe20000410000 */
[C---:B------:R-:W-:Y:S01]  /*15a0*/  FMUL.FTZ R75, R0.reuse, R75 ;  /* 0x0000004b004b7220 */ /* 0x040fe20000410000 */
        /* <DEDUP_REMOVED lines=9> */
[----:B------:R-:W-:Y:S01]  /*1640*/  F2FP.BF16.F32.PACK_AB R50, R49, R50 ;  /* 0x000000323132723e */ /* 0x000fe200000010ff */
[----:B------:R-:W-:Y:S01]  /*1650*/  FFMA.FTZ R49, R18, R69, R34 ;  /* 0x0000004512317223 */ /* 0x000fe20000010022 */
        /* <DEDUP_REMOVED lines=12> */
[----:B------:R-:W-:Y:S02]  /*1720*/  F2FP.BF16.F32.PACK_AB R48, R48, R67 ;  /* 0x000000433030723e */ /* 0x000fe400000010ff */
[----:B------:R-:W-:-:S02]  /*1730*/  F2FP.BF16.F32.PACK_AB R54, R61, R54 ;  /* 0x000000363d36723e */ /* 0x000fc400000010ff */
[----:B------:R-:W-:Y:S02]  /*1740*/  LEA.HI.X R59, R65, UR13, RZ, 0x4, P1 ;  /* 0x0000000d413b7c11 */ /* 0x000fe400088f24ff */
[----:B------:R-:W-:Y:S02]  /*1750*/  LEA.HI.X R61, R64, UR13, RZ, 0x4, P2 ;  /* 0x0000000d403d7c11 */ /* 0x000fe400090f24ff */
[----:B0-----:R-:W-:Y:S01]  /*1760*/  LEA R3, R56, R3, 0x2 ;  /* 0x0000000338037211 */ /* 0x001fe200078e10ff */
[----:B------:R0:W-:Y:S03]  /*1770*/  STG.E.128 desc[UR4][R58.64], R48 ;  /* 0x000000303a007986 */ /* 0x0001e6000c101d04 */
[----:B------:R-:W-:Y:S01]  /*1780*/  ISETP.GE.AND P1, PT, R3, R57, PT ;  /* 0x000000390300720c */ /* 0x000fe20003f26270 */
[----:B------:R0:W-:-:S12]  /*1790*/  STG.E.128 desc[UR4][R60.64], R52 ;  /* 0x000000343c007986 */ /* 0x0001d8000c101d04 */
[----:B------:R-:W-:Y:S05]  /*17a0*/  @!P1 BRA `(.L_x_5908) ;  /* 0xffffffe800d49947 */ /* 0x000fea000383ffff */
[----:B------:R-:W-:Y:S05]  /*17b0*/  BSYNC B0 ;  /* 0x0000000000007941 */ /* 0x000fea0003800000 */
.L_x_5874:
[----:B------:R-:W-:Y:S05]  /*17c0*/  EXIT ;  /* 0x000000000000794d */ /* 0x000fea0003800000 */
.L_x_5907:
        /* <DEDUP_REMOVED lines=8> */
.L_x_5910:
[----:B------:R-:W-:Y:S05]  /*1850*/  BSYNC B1 ;  /* 0x0000000000017941 */ /* 0x000fea0003800000 */
.L_x_5909:
[----:B------:R-:W-:Y:S01]  /*1860*/  MOV R67, R75 ;  /* 0x0000004b00437202 */ /* 0x000fe20000000f00 */
[----:B------:R-:W-:Y:S01]  /*1870*/  HFMA2.MMA R69, -RZ, RZ, 0, 1.1920928955078125e-07 ;  /* 0x00000002ff457435 */ /* 0x000fe200000001ff */
[----:B------:R-:W-:-:S03]  /*1880*/  MOV R70, 0x1f ;  /* 0x0000001f00467802 */ /* 0x000fc60000000f00 */
[----:B------:R-:W-:Y:S01]  /*1890*/  FADD.FTZ R71, R0, R67 ;  /* 0x0000004300477221 */ /* 0x000fe20000010000 */
[----:B------:R-:W-:-:S04]  /*18a0*/  MOV R67, 0xffffffff ;  /* 0xffffffff00437802 */ /* 0x000fc80000000f00 */
[----:B------:R-:W-:-:S07]  /*18b0*/  MOV R76, R71 ;  /* 0x00000047004c7202 */ /* 0x000fce0000000f00 */
[----:B------:R-:W-:Y:S05]  /*18c0*/  WARPSYNC.COLLECTIVE R67, `(.L_x_5911) ;  /* 0x0000000043087348 */ /* 0x000fea0003c00000 */
[----:B------:R0:W1:Y:S02]  /*18d0*/  SHFL.BFLY P2, R75, R76, R69, R70 ;  /* 0x0c0000454c4b7389 */ /* 0x0000640000040046 */
[----:B01----:R-:W-:Y:S01]  /*18e0*/  ENDCOLLECTIVE ;  /* 0x000000000000791b */ /* 0x003fe20003800000 */
.L_x_5911:
[----:B------:R-:W-:Y:S01]  /*18f0*/  HFMA2.MMA R69, -RZ, RZ, 0, 2.384185791015625e-07 ;  /* 0x00000004ff457435 */ /* 0x000fe200000001ff */
[----:B------:R-:W-:-:S05]  /*1900*/  MOV R66, R75 ;  /* 0x0000004b00427202 */ /* 0x000fca0000000f00 */
[----:B------:R-:W-:-:S05]  /*1910*/  FADD.FTZ R72, R71, R66 ;  /* 0x0000004247487221 */ /* 0x000fca0000010000 */
[----:B------:R-:W-:-:S07]  /*1920*/  MOV R76, R72 ;  /* 0x00000048004c7202 */ /* 0x000fce0000000f00 */
[----:B------:R-:W-:Y:S05]  /*1930*/  WARPSYNC.COLLECTIVE R67, `(.L_x_5912) ;  /* 0x0000000043087348 */ /* 0x000fea0003c00000 */
[----:B------:R0:W1:Y:S02]  /*1940*/  SHFL.BFLY P2, R75, R76, R69, R70 ;  /* 0x0c0000454c4b7389 */ /* 0x0000640000040046 */
[----:B01----:R-:W-:Y:S01]  /*1950*/  ENDCOLLECTIVE ;  /* 0x000000000000791b */ /* 0x003fe20003800000 */
.L_x_5912:
[----:B------:R-:W-:Y:S01]  /*1960*/  HFMA2.MMA R69, -RZ, RZ, 0, 4.76837158203125e-07 ;  /* 0x00000008ff457435 */ /* 0x000fe200000001ff */
[----:B------:R-:W-:-:S05]  /*1970*/  MOV R73, R75 ;  /* 0x0000004b00497202 */ /* 0x000fca0000000f00 */
[----:B------:R-:W-:-:S05]  /*1980*/  FADD.FTZ R73, R72, R73 ;  /* 0x0000004948497221 */ /* 0x000fca0000010000 */
[----:B------:R-:W-:-:S07]  /*1990*/  MOV R76, R73 ;  /* 0x00000049004c7202 */ /* 0x000fce0000000f00 */
[----:B------:R-:W-:Y:S05]  /*19a0*/  WARPSYNC.COLLECTIVE R67, `(.L_x_5913) ;  /* 0x0000000043087348 */ /* 0x000fea0003c00000 */
[----:B------:R0:W1:Y:S02]  /*19b0*/  SHFL.BFLY P2, R75, R76, R69, R70 ;  /* 0x0c0000454c4b7389 */ /* 0x0000640000040046 */
[----:B01----:R-:W-:Y:S01]  /*19c0*/  ENDCOLLECTIVE ;  /* 0x000000000000791b */ /* 0x003fe20003800000 */
.L_x_5913:
        /* <DEDUP_REMOVED lines=8> */
.L_x_5914:
[----:B------:R-:W-:Y:S01]  /*1a50*/  HFMA2.MMA R69, -RZ, RZ, 0, 5.9604644775390625e-08 ;  /* 0x00000001ff457435 */ /* 0x000fe200000001ff */
        /* <DEDUP_REMOVED lines=34> */
[----:B------:R-:W-:-:S04]  /*1c80*/  MOV R67, 0xffffffff ;  /* 0xffffffff00437802 */ /* 0x000fc80000000f00 */
[----:B------:R-:W-:-:S07]  /*1c90*/  MOV R76, R0 ;  /* 0x00000000004c7202 */ /* 0x000fce0000000f00 */
[----:B------:R-:W-:Y:S05]  /*1ca0*/  WARPSYNC.COLLECTIVE R67, `(.L_x_5915) ;  /* 0x0000000043087348 */ /* 0x000fea0003c00000 */
[----:B------:R0:W1:Y:S02]  /*1cb0*/  SHFL.BFLY P2, R75, R76, R69, R70 ;  /* 0x0c0000454c4b7389 */ /* 0x0000640000040046 */
[----:B01----:R-:W-:Y:S01]  /*1cc0*/  ENDCOLLECTIVE ;  /* 0x000000000000791b */ /* 0x003fe20003800000 */
.L_x_5915:
[----:B------:R-:W-:Y:S01]  /*1cd0*/  HFMA2.MMA R69, -RZ, RZ, 0, 1.1920928955078125e-07 ;  /* 0x00000002ff457435 */ /* 0x000fe200000001ff */
[----:B------:R-:W-:-:S05]  /*1ce0*/  MOV R71, R75 ;  /* 0x0000004b00477202 */ /* 0x000fca0000000f00 */
[----:B------:R-:W-:-:S05]  /*1cf0*/  FADD.FTZ R71, R0, R71 ;  /* 0x0000004700477221 */ /* 0x000fca0000010000 */
[----:B------:R-:W-:-:S07]  /*1d00*/  MOV R76, R71 ;  /* 0x00000047004c7202 */ /* 0x000fce0000000f00 */
[----:B------:R-:W-:Y:S05]  /*1d10*/  WARPSYNC.COLLECTIVE R67, `(.L_x_5916) ;  /* 0x0000000043087348 */ /* 0x000fea0003c00000 */
[----:B------:R0:W1:Y:S02]  /*1d20*/  SHFL.BFLY P2, R75, R76, R69, R70 ;  /* 0x0c0000454c4b7389 */ /* 0x0000640000040046 */
[----:B01----:R-:W-:Y:S01]  /*1d30*/  ENDCOLLECTIVE ;  /* 0x000000000000791b */ /* 0x003fe20003800000 */
.L_x_5916:
[----:B------:R-:W-:Y:S01]  /*1d40*/  HFMA2.MMA R69, -RZ, RZ, 0, 2.384185791015625e-07 ;  /* 0x00000004ff457435 */ /* 0x000fe200000001ff */
[----:B------:R-:W-:-:S05]  /*1d50*/  MOV R72, R75 ;  /* 0x0000004b00487202 */ /* 0x000fca0000000f00 */
[----:B------:R-:W-:-:S05]  /*1d60*/  FADD.FTZ R72, R71, R72 ;  /* 0x0000004847487221 */ /* 0x000fca0000010000 */
[----:B------:R-:W-:-:S07]  /*1d70*/  MOV R76, R72 ;  /* 0x00000048004c7202 */ /* 0x000fce0000000f00 */
[----:B------:R-:W-:Y:S05]  /*1d80*/  WARPSYNC.COLLECTIVE R67, `(.L_x_5917) ;  /* 0x0000000043087348 */ /* 0x000fea0003c00000 */
[----:B------:R0:W1:Y:S02]  /*1d90*/  SHFL.BFLY P2, R75, R76, R69, R70 ;  /* 0x0c0000454c4b7389 */ /* 0x0000640000040046 */
[----:B01----:R-:W-:Y:S01]  /*1da0*/  ENDCOLLECTIVE ;  /* 0x000000000000791b */ /* 0x003fe20003800000 */
.L_x_5917:
[----:B------:R-:W-:Y:S01]  /*1db0*/  HFMA2.MMA R69, -RZ, RZ, 0, 4.76837158203125e-07 ;  /* 0x00000008ff457435 */ /* 0x000fe200000001ff */
[----:B------:R-:W-:-:S05]  /*1dc0*/  MOV R73, R75 ;  /* 0x0000004b00497202 */ /* 0x000fca0000000f00 */
[----:B------:R-:W-:-:S05]  /*1dd0*/  FADD.FTZ R73, R72, R73 ;  /* 0x0000004948497221 */ /* 0x000fca0000010000 */
[----:B------:R-:W-:-:S07]  /*1de0*/  MOV R76, R73 ;  /* 0x00000049004c7202 */ /* 0x000fce0000000f00 */
[----:B------:R-:W-:Y:S05]  /*1df0*/  WARPSYNC.COLLECTIVE R67, `(.L_x_5918) ;  /* 0x0000000043087348 */ /* 0x000fea0003c00000 */
[----:B------:R0:W1:Y:S02]  /*1e00*/  SHFL.BFLY P2, R75, R76, R69, R70 ;  /* 0x0c0000454c4b7389 */ /* 0x0000640000040046 */
[----:B01----:R-:W-:Y:S01]  /*1e10*/  ENDCOLLECTIVE ;  /* 0x000000000000791b */ /* 0x003fe20003800000 */
.L_x_5918:
[----:B------:R-:W-:Y:S01]  /*1e20*/  HFMA2.MMA R69, -RZ, RZ, 0, 9.5367431640625e-07 ;  /* 0x00000010ff457435 */ /* 0x000fe200000001ff */
[----:B------:R-:W-:-:S05]  /*1e30*/  MOV R74, R75 ;  /* 0x0000004b004a7202 */ /* 0x000fca0000000f00 */
[----:B------:R-:W-:-:S05]  /*1e40*/  FADD.FTZ R74, R73, R74 ;  /* 0x0000004a494a7221 */ /* 0x000fca0000010000 */
[----:B------:R-:W-:-:S07]  /*1e50*/  MOV R76, R74 ;  /* 0x0000004a004c7202 */ /* 0x000fce0000000f00 */
[----:B------:R-:W-:Y:S05]  /*1e60*/  WARPSYNC.COLLECTIVE R67, `(.L_x_5919) ;  /* 0x0000000043087348 */ /* 0x000fea0003c00000 */
[----:B------:R0:W1:Y:S02]  /*1e70*/  SHFL.BFLY P2, R75, R76, R69, R70 ;  /* 0x0c0000454c4b7389 */ /* 0x0000640000040046 */
[----:B01----:R-:W-:Y:S01]  /*1e80*/  ENDCOLLECTIVE ;  /* 0x000000000000791b */ /* 0x003fe20003800000 */
.L_x_5919:
[----:B------:R-:W-:Y:S05]  /*1e90*/  BRA `(.L_x_5920) ;  /* 0xfffffff400087947 */ /* 0x000fea000383ffff */
.L_x_5921:
        /* <DEDUP_REMOVED lines=14> */
.L_x_14225:


//--------------------- .text._ZN10layer_norm31ln_parallel_residual_fwd_kernelINS_13Kernel_traitsIf13__nv_bfloat16fS2_fjLj512ELj1ELj4ELj1ELj16ENS_18Kernel_traits_baseILj512EfS2_fS2_fjLj128EEEEELb1ELb0ELb0EEEvNS_9FwdParamsE --------------------------
	.section	.text._ZN10layer_norm31ln_parallel_residual_fwd_kernelINS_13Kernel_traitsIf13__nv_bfloat16fS2_fjLj512ELj1ELj4ELj1ELj16ENS_18Kernel_traits_baseILj512EfS2_fS2_fjLj128EEEEELb1ELb0ELb0EEEvNS_9FwdParamsE,"ax",@progbits
	.align	128
        .global         _ZN10layer_norm31ln_parallel_residual_fwd_kernelINS_13Kernel_traitsIf13__nv_bfloat16fS2_fjLj512ELj1ELj4ELj1ELj16ENS_18Kernel_traits_baseILj512EfS2_fS2_fjLj128EEEEELb1ELb0ELb0EEEvNS_9FwdParamsE
        .type           _ZN10layer_norm31ln_parallel_residual_fwd_kernelINS_13Kernel_traitsIf13__nv_bfloat16fS2_fjLj512ELj1ELj4ELj1ELj16ENS_18Kernel_traits_baseILj512EfS2_fS2_fjLj128EEEEELb1ELb0ELb0EEEvNS_9FwdParamsE,@function
        .size           _ZN10layer_norm31ln_parallel_residual_fwd_kernelINS_13Kernel_traitsIf13__nv_bfloat16fS2_fjLj512ELj1ELj4ELj1ELj16ENS_18Kernel_traits_baseILj512EfS2_fS2_fjLj128EEEEELb1ELb0ELb0EEEvNS_9FwdParamsE,(.L_x_14226 - _ZN10layer_norm31ln_parallel_residual_fwd_kernelINS_13Kernel_traitsIf13__nv_bfloat16fS2_fjLj512ELj1ELj4ELj1ELj16ENS_18Kernel_traits_baseILj512EfS2_fS2_fjLj128EEEEELb1ELb0ELb0EEEvNS_9FwdParamsE)
        .other          _ZN10layer_norm31ln_parallel_residual_fwd_kernelINS_13Kernel_traitsIf13__nv_bfloat16fS2_fjLj512ELj1ELj4ELj1ELj16ENS_18Kernel_traits_baseILj512EfS2_fS2_fjLj128EEEEELb1ELb0ELb0EEEvNS_9FwdParamsE,@"STO_CUDA_ENTRY STV_DEFAULT"
_ZN10layer_norm31ln_parallel_residual_fwd_kernelINS_13Kernel_traitsIf13__nv_bfloat16fS2_fjLj512ELj1ELj4ELj1ELj16ENS_18Kernel_traits_baseILj512EfS2_fS2_fjLj128EEEEELb1ELb0ELb0EEEvNS_9FwdParamsE:
.text._ZN10layer_norm31ln_parallel_residual_fwd_kernelINS_13Kernel_traitsIf13__nv_bfloat16fS2_fjLj512ELj1ELj4ELj1ELj16ENS_18Kernel_traits_baseILj512EfS2_fS2_fjLj128EEEEELb1ELb0ELb0EEEvNS_9FwdParamsE:
        /* <DEDUP_REMOVED lines=19> */
[----:B---3--:R-:W-:Y:S02]  /*0130*/  LOP3.LUT R117, R114, 0x1f, RZ, 0xc0, !PT ;  /* 0x0000001f72757812 */ /* 0x008fe400078ec0ff */
[----:B------:R-:W-:-:S03]  /*0140*/  SHF.R.U32.HI R115, RZ, 0x5, R114 ;  /* 0x00000005ff737819 */ /* 0x000fc60000011672 */
[----:B------:R-:W-:Y:S02]  /*0150*/  IMAD.MOV.U32 R11, RZ, RZ, R117 ;  /* 0x000000ffff0b7224 */ /* 0x000fe400078e0075 */
[C---:B0-----:R-:W-:Y:S02]  /*0160*/  IMAD R114, R6.reuse, UR8, R114 ;  /* 0x0000000806727c24 */ /* 0x041fe4000f8e0272 */
[----:B------:R-:W-:Y:S01]  /*0170*/  IMAD R115, R6, 0x4, R115 ;  /* 0x0000000406737824 */ /* 0x000fe200078e0273 */
[----:B--2---:R-:W-:Y:S02]  /*0180*/  @P0 R2UR UR6, R2 ;  /* 0x00000000020602ca */ /* 0x004fe400000e0000 */
[----:B----4-:R-:W-:Y:S02]  /*0190*/  SHF.R.S32.HI R2, RZ, 0x1f, R9 ;  /* 0x0000001fff027819 */ /* 0x010fe40000011409 */
[----:B------:R-:W-:Y:S02]  /*01a0*/  @P0 R2UR UR7, R3 ;  /* 0x00000000030702ca */ /* 0x000fe400000e0000 */
[----:B------:R-:W-:-:S02]  /*01b0*/  LEA.HI R2, R2, R9, RZ, 0x3 ;  /* 0x0000000902027211 */ /* 0x000fc400078f18ff */
[----:B------:R-:W-:-:S04]  /*01c0*/  LOP3.LUT R3, R11, 0x1f, RZ, 0x3c, !PT ;  /* 0x0000001f0b037812 */ /* 0x000fc800078e3cff */
        /* <DEDUP_REMOVED lines=8> */
[----:B------:R-:W-:Y:S01]  /*0250*/  UIADD3 UR22, UR6, -0x255992d5, URZ ;  /* 0xdaa66d2b06167890 */ /* 0x000fe2000fffe03f */
[----:B------:R-:W-:Y:S01]  /*0260*/  P2R R122, PR, RZ, 0x20 ;  /* 0x00000020ff7a7803 */ /* 0x000fe20000000000 */
[----:B------:R-:W-:-:S02]  /*0270*/  UIADD3 UR23, UR7, 0x32370b8f, URZ ;  /* 0x32370b8f07177890 */ /* 0x000fc4000fffe03f */
[----:B------:R-:W-:Y:S01]  /*0280*/  UIADD3 UR24, UR6, 0x78dde6e4, URZ ;  /* 0x78dde6e406187890 */ /* 0x000fe2000fffe03f */
[----:B-----5:R-:W-:Y:S01]  /*0290*/  @P0 IADD3 R0, P1, R4, R7, RZ ;  /* 0x0000000704000210 */ /* 0x020fe20007f3e0ff */
[----:B------:R-:W-:Y:S02]  /*02a0*/  UIADD3 UR25, UR7, -0x126145ec, URZ ;  /* 0xed9eba1407197890 */ /* 0x000fe4000fffe03f */
[----:B------:R-:W-:Y:S01]  /*02b0*/  UIADD3 UR26, UR6, 0x1715609d, URZ ;  /* 0x1715609d061a7890 */ /* 0x000fe2000fffe03f */
[----:B------:R-:W-:Y:S01]  /*02c0*/  @P0 IADD3.X R113, RZ, R5, RZ, P1, !PT ;  /* 0x00000005ff710210 */ /* 0x000fe20000ffe4ff */
        /* <DEDUP_REMOVED lines=28> */
[----:B------:R-:W-:Y:S02]  /*0490*/  CS2R R52, SRZ ;  /* 0x0000000000347805 */ /* 0x000fe4000001ff00 */
[----:B------:R-:W-:Y:S02]  /*04a0*/  @P0 IADD3 R8, P4, R8, UR12, RZ ;  /* 0x0000000c08080c10 */ /* 0x000fe4000ff9e0ff */
[----:B------:R-:W-:Y:S01]  /*04b0*/  @P1 LEA R4, P2, R11, UR8, 0x5 ;  /* 0x000000080b041c11 */ /* 0x000fe2000f8428ff */
[----:B------:R1:W5:Y:S01]  /*04c0*/  LDG.E.128 R40, desc[UR4][R6.64] ;  /* 0x0000000406287981 */ /* 0x000362000c1e1d00 */
[----:B------:R-:W-:Y:S01]  /*04d0*/  @P0 IADD3.X R9, R5, UR13, RZ, P4, !PT ;  /* 0x0000000d05090c10 */ /* 0x000fe2000a7fe4ff */
[C---:B0-----:R-:W-:Y:S01]  /*04e0*/  IMAD.WIDE.U32 R2, R11.reuse, 0x20, R2 ;  /* 0x000000200b027825 */ /* 0x041fe200078e0002 */
[C---:B------:R-:W-:Y:S01]  /*04f0*/  @P1 LEA.HI.X R5, R11.reuse, UR9, RZ, 0x5, P2 ;  /* 0x000000090b051c11 */ /* 0x040fe200090f2cff */
        /* <DEDUP_REMOVED lines=8> */
.L_x_5923:
[----:B------:R-:W-:Y:S05]  /*0580*/  BSYNC B0 ;  /* 0x0000000000007941 */ /* 0x000fea0003800000 */
.L_x_5922:
[----:B------:R-:W-:Y:S04]  /*0590*/  BSSY B0, `(.L_x_5924) ;  /* 0x0000023000007945 */ /* 0x000fe80003800000 */
[----:B------:R-:W-:Y:S05]  /*05a0*/  @!P5 BRA `(.L_x_5925) ;  /* 0x000000000084d947 */ /* 0x000fea0003800000 */
[----:B-1----:R-:W0:Y:S01]  /*05b0*/  LDC.64 R2, c[0x0][0x260] ;  /* 0x00009800ff027b82 */ /* 0x002e220000000a00 */
        /* <DEDUP_REMOVED lines=21> */
[C---:B0-----:R-:W-:Y:S01]  /*0710*/  IMAD.WIDE.U32 R2, R11.reuse, 0x20, R2 ;  /* 0x000000200b027825 */ /* 0x041fe200078e0002 */
[----:B------:R-:W-:Y:S02]  /*0720*/  @P0 LEA.HI.X R69, R11, UR9, RZ, 0x5, P2 ;  /* 0x000000090b450c11 */ /* 0x000fe400090f2cff */
[----:B------:R-:W-:Y:S01]  /*0730*/  @P1 IADD3.X R73, R4, UR13, RZ, P4, !PT ;  /* 0x0000000d04491c10 */ /* 0x000fe2000a7fe4ff */
        /* <DEDUP_REMOVED lines=8> */
.L_x_5925:
[----:B------:R-:W-:Y:S05]  /*07c0*/  BSYNC B0 ;  /* 0x0000000000007941 */ /* 0x000fea0003800000 */
.L_x_5924:
        /* <DEDUP_REMOVED lines=76> */
.L_x_6193:
        /* <DEDUP_REMOVED lines=18> */
[----:B-1----:R-:W-:-:S06]  /*0db0*/  IMAD.WIDE.U32 R88, R119, 0x10, R88 ;  /* 0x0000001077587825 */ /* 0x002fcc00078e0058 */
[----:B------:R-:W5:Y:S03]  /*0dc0*/  LDG.E.128 R88, desc[UR4][R88.64] ;  /* 0x0000000458587981 */ /* 0x000f66000c1e1d00 */
        /* <DEDUP_REMOVED lines=15> */
.L_x_5930:
[----:B------:R-:W-:-:S07]  /*0ec0*/  IMAD.MOV.U32 R82, RZ, RZ, R112 ;  /* 0x000000ffff527224 */ /* 0x000fce00078e0070 */
.L_x_5931:
[----:B------:R-:W-:Y:S05]  /*0ed0*/  BSYNC B2 ;  /* 0x0000000000027941 */ /* 0x000fea0003800000 */
.L_x_5929:
        /* <DEDUP_REMOVED lines=16> */
.L_x_5935:
[----:B------:R-:W-:Y:S05]  /*0fe0*/  BSYNC B3 ;  /* 0x0000000000037941 */ /* 0x000fea0003800000 */
.L_x_5934:
        /* <DEDUP_REMOVED lines=43> */
.L_x_5933:
[----:B------:R-:W-:Y:S05]  /*12a0*/  BSYNC B2 ;  /* 0x0000000000027941 */ /* 0x000fea0003800000 */
.L_x_5932:
        /* <DEDUP_REMOVED lines=19> */
.L_x_5936:
        /* <DEDUP_REMOVED lines=12> */
.L_x_5939:
[----:B------:R-:W-:-:S07]  /*14a0*/  IMAD.MOV.U32 R81, RZ, RZ, R112 ;  /* 0x000000ffff517224 */ /* 0x000fce00078e0070 */
.L_x_5940:
[----:B------:R-:W-:Y:S05]  /*14b0*/  BSYNC B2 ;  /* 0x0000000000027941 */ /* 0x000fea0003800000 */
.L_x_5938:
        /* <DEDUP_REMOVED lines=16> */
.L_x_5944:
[----:B------:R-:W-:Y:S05]  /*15c0*/  BSYNC B3 ;  /* 0x0000000000037941 */ /* 0x000fea0003800000 */
.L_x_5943:
        /* <DEDUP_REMOVED lines=43> */
.L_x_5942:
[----:B------:R-:W-:Y:S05]  /*1880*/  BSYNC B2 ;  /* 0x0000000000027941 */ /* 0x000fea0003800000 */
.L_x_5941:
        /* <DEDUP_REMOVED lines=9> */
.L_x_5937:
        /* <DEDUP_REMOVED lines=12> */
.L_x_5946:
[----:B------:R-:W-:-:S07]  /*19e0*/  IMAD.MOV.U32 R81, RZ, RZ, R112 ;  /* 0x000000ffff517224 */ /* 0x000fce00078e0070 */
.L_x_5947:
[----:B------:R-:W-:Y:S05]  /*19f0*/  BSYNC B2 ;  /* 0x0000000000027941 */ /* 0x000fea0003800000 */
.L_x_5945:
        /* <DEDUP_REMOVED lines=16> */
.L_x_5951:
[----:B------:R-:W-:Y:S05]  /*1b00*/  BSYNC B3 ;  /* 0x0000000000037941 */ /* 0x000fea0003800000 */
.L_x_5950:
        /* <DEDUP_REMOVED lines=43> */
.L_x_5949:
[----:B------:R-:W-:Y:S05]  /*1dc0*/  BSYNC B2 ;  /* 0x0000000000027941 */ /* 0x000fea0003800000 */
.L_x_5948:
        /* <DEDUP_REMOVED lines=13> */
.L_x_5952:
        /* <DEDUP_REMOVED lines=12> */
.L_x_5955:
[----:B------:R-:W-:-:S07]  /*1f60*/  IMAD.MOV.U32 R82, RZ, RZ, R112 ;  /* 0x000000ffff527224 */ /* 0x000fce00078e0070 */
.L_x_5956:
[----:B------:R-:W-:Y:S05]  /*1f70*/  BSYNC B2 ;  /* 0x0000000000027941 */ /* 0x000fea0003800000 */
.L_x_5954:
        /* <DEDUP_REMOVED lines=16> */
.L_x_5960:
[----:B------:R-:W-:Y:S05]  /*2080*/  BSYNC B3 ;  /* 0x0000000000037941 */ /* 0x000fea0003800000 */
.L_x_5959:
        /* <DEDUP_REMOVED lines=44> */
.L_x_5958:
[----:B------:R-:W-:Y:S05]  /*2350*/  BSYNC B2 ;  /* 0x0000000000027941 */ /* 0x000fea0003800000 */
.L_x_5957:
        /* <DEDUP_REMOVED lines=8> */
[----:B------:R-:W-:-:S04]  /*23e0*/  FADD.FTZ R81, R82, R81 ;  /* 0x0000005152517221 */ /* 0x000fc80000010000 */
[----:B------:R-:W-:-:S07]  /*23f0*/  @P0 FADD.FTZ R81, R69, R81 ;  /* 0x0000005145510221 */ /* 0x000fce0000010000 */
.L_x_5953:
        /* <DEDUP_REMOVED lines=12> */
.L_x_5962:
[----:B------:R-:W-:-:S07]  /*24c0*/  IMAD.MOV.U32 R82, RZ, RZ, R112 ;  /* 0x000000ffff527224 */ /* 0x000fce00078e0070 */
.L_x_5963:
[----:B------:R-:W-:Y:S05]  /*24d0*/  BSYNC B2 ;  /* 0x0000000000027941 */ /* 0x000fea0003800000 */
.L_x_5961:
        /* <DEDUP_REMOVED lines=16> */
.L_x_5967:
[----:B------:R-:W-:Y:S05]  /*25e0*/  BSYNC B3 ;  /* 0x0000000000037941 */ /* 0x000fea0003800000 */
.L_x_5966:
        /* <DEDUP_REMOVED lines=44> */
.L_x_5965:
[----:B------:R-:W-:Y:S05]  /*28b0*/  BSYNC B2 ;  /* 0x0000000000027941 */ /* 0x000fea0003800000 */
.L_x_5964:
        /* <DEDUP_REMOVED lines=14> */
.L_x_5968:
        /* <DEDUP_REMOVED lines=12> */
.L_x_5971:
[----:B------:R-:W-:-:S07]  /*2a60*/  IMAD.MOV.U32 R83, RZ, RZ, R112 ;  /* 0x000000ffff537224 */ /* 0x000fce00078e0070 */
.L_x_5972:
[----:B------:R-:W-:Y:S05]  /*2a70*/  BSYNC B2 ;  /* 0x0000000000027941 */ /* 0x000fea0003800000 */
.L_x_5970:
        /* <DEDUP_REMOVED lines=16> */
.L_x_5976:
[----:B------:R-:W-:Y:S05]  /*2b80*/  BSYNC B3 ;  /* 0x0000000000037941 */ /* 0x000fea0003800000 */
.L_x_5975:
        /* <DEDUP_REMOVED lines=44> */
.L_x_5974:
[----:B------:R-:W-:Y:S05]  /*2e50*/  BSYNC B2 ;  /* 0x0000000000027941 */ /* 0x000fea0003800000 */
.L_x_5973:
        /* <DEDUP_REMOVED lines=9> */
.L_x_5969:
        /* <DEDUP_REMOVED lines=12> */
.L_x_5978:
[----:B------:R-:W-:-:S07]  /*2fb0*/  MOV R83, R112 ;  /* 0x0000007000537202 */ /* 0x000fce0000000f00 */
.L_x_5979:
[----:B------:R-:W-:Y:S05]  /*2fc0*/  BSYNC B2 ;  /* 0x0000000000027941 */ /* 0x000fea0003800000 */
.L_x_5977:
        /* <DEDUP_REMOVED lines=16> */
.L_x_5983:
[----:B------:R-:W-:Y:S05]  /*30d0*/  BSYNC B3 ;  /* 0x0000000000037941 */ /* 0x000fea0003800000 */
.L_x_5982:
        /* <DEDUP_REMOVED lines=44> */
.L_x_5981:
[----:B------:R-:W-:Y:S05]  /*33a0*/  BSYNC B2 ;  /* 0x0000000000027941 */ /* 0x000fea0003800000 */
.L_x_5980:
        /* <DEDUP_REMOVED lines=13> */
.L_x_5984:
        /* <DEDUP_REMOVED lines=12> */
.L_x_5987:
[----:B------:R-:W-:-:S07]  /*3540*/  MOV R88, R112 ;  /* 0x0000007000587202 */ /* 0x000fce0000000f00 */
.L_x_5988:
[----:B------:R-:W-:Y:S05]  /*3550*/  BSYNC B2 ;  /* 0x0000000000027941 */ /* 0x000fea0003800000 */
.L_x_5986:
        /* <DEDUP_REMOVED lines=16> */
.L_x_5992:
[----:B------:R-:W-:Y:S05]  /*3660*/  BSYNC B3 ;  /* 0x0000000000037941 */ /* 0x000fea0003800000 */
.L_x_5991:
        /* <DEDUP_REMOVED lines=44> */
.L_x_5990:
[----:B------:R-:W-:Y:S05]  /*3930*/  BSYNC B2 ;  /* 0x0000000000027941 */ /* 0x000fea0003800000 */
.L_x_5989:
        /* <DEDUP_REMOVED lines=10> */
.L_x_5985:
        /* <DEDUP_REMOVED lines=12> */
.L_x_5994:
[----:B------:R-:W-:-:S07]  /*3aa0*/  IMAD.MOV.U32 R88, RZ, RZ, R112 ;  /* 0x000000ffff587224 */ /* 0x000fce00078e0070 */
.L_x_5995:
[----:B------:R-:W-:Y:S05]  /*3ab0*/  BSYNC B2 ;  /* 0x0000000000027941 */ /* 0x000fea0003800000 */
.L_x_5993:
        /* <DEDUP_REMOVED lines=16> */
.L_x_5999:
[----:B------:R-:W-:Y:S05]  /*3bc0*/  BSYNC B3 ;  /* 0x0000000000037941 */ /* 0x000fea0003800000 */
.L_x_5998:
        /* <DEDUP_REMOVED lines=44> */
.L_x_5997:
[----:B------:R-:W-:Y:S05]  /*3e90*/  BSYNC B2 ;  /* 0x0000000000027941 */ /* 0x000fea0003800000 */
.L_x_5996:
        /* <DEDUP_REMOVED lines=14> */
.L_x_6000:
        /* <DEDUP_REMOVED lines=12> */
.L_x_6003:
[----:B------:R-:W-:-:S07]  /*4040*/  IMAD.MOV.U32 R89, RZ, RZ, R112 ;  /* 0x000000ffff597224 */ /* 0x000fce00078e0070 */
.L_x_6004:
[----:B------:R-:W-:Y:S05]  /*4050*/  BSYNC B2 ;  /* 0x0000000000027941 */ /* 0x000fea0003800000 */
.L_x_6002:
        /* <DEDUP_REMOVED lines=16> */
.L_x_6008:
[----:B------:R-:W-:Y:S05]  /*4160*/  BSYNC B3 ;  /* 0x0000000000037941 */ /* 0x000fea0003800000 */
.L_x_6007:
        /* <DEDUP_REMOVED lines=43> */
.L_x_6006:
[----:B------:R-:W-:Y:S05]  /*4420*/  BSYNC B2 ;  /* 0x0000000000027941 */ /* 0x000fea0003800000 */
.L_x_6005:
        /* <DEDUP_REMOVED lines=9> */
.L_x_6001:
        /* <DEDUP_REMOVED lines=12> */
.L_x_6010:
[----:B------:R-:W-:-:S07]  /*4580*/  IMAD.MOV.U32 R89, RZ, RZ, R112 ;  /* 0x000000ffff597224 */ /* 0x000fce00078e0070 */
.L_x_6011:
[----:B------:R-:W-:Y:S05]  /*4590*/  BSYNC B2 ;  /* 0x0000000000027941 */ /* 0x000fea0003800000 */
.L_x_6009:
        /* <DEDUP_REMOVED lines=16> */
.L_x_6015:
[----:B------:R-:W-:Y:S05]  /*46a0*/  BSYNC B3 ;  /* 0x0000000000037941 */ /* 0x000fea0003800000 */
.L_x_6014:
        /* <DEDUP_REMOVED lines=44> */
.L_x_6013:
[----:B------:R-:W-:Y:S05]  /*4970*/  BSYNC B2 ;  /* 0x0000000000027941 */ /* 0x000fea0003800000 */
.L_x_6012:
        /* <DEDUP_REMOVED lines=12> */
.L_x_6016:
        /* <DEDUP_REMOVED lines=12> */
.L_x_6019:
[----:B------:R-:W-:-:S07]  /*4b00*/  IMAD.MOV.U32 R90, RZ, RZ, R112 ;  /* 0x000000ffff5a7224 */ /* 0x000fce00078e0070 */
.L_x_6020:
[----:B------:R-:W-:Y:S05]  /*4b10*/  BSYNC B2 ;  /* 0x0000000000027941 */ /* 0x000fea0003800000 */
.L_x_6018:
        /* <DEDUP_REMOVED lines=16> */
.L_x_6024:
[----:B------:R-:W-:Y:S05]  /*4c20*/  BSYNC B3 ;  /* 0x0000000000037941 */ /* 0x000fea0003800000 */
.L_x_6023:
        /* <DEDUP_REMOVED lines=43> */
.L_x_6022:
[----:B------:R-:W-:Y:S05]  /*4ee0*/  BSYNC B2 ;  /* 0x0000000000027941 */ /* 0x000fea0003800000 */
.L_x_6021:
        /* <DEDUP_REMOVED lines=10> */
.L_x_6017:
        /* <DEDUP_REMOVED lines=12> */
.L_x_6026:
[----:B------:R-:W-:-:S07]  /*5050*/  IMAD.MOV.U32 R90, RZ, RZ, R112 ;  /* 0x000000ffff5a7224 */ /* 0x000fce00078e0070 */
.L_x_6027:
[----:B------:R-:W-:Y:S05]  /*5060*/  BSYNC B2 ;  /* 0x0000000000027941 */ /* 0x000fea0003800000 */
.L_x_6025:
        /* <DEDUP_REMOVED lines=16> */
.L_x_6031:
[----:B------:R-:W-:Y:S05]  /*5170*/  BSYNC B3 ;  /* 0x0000000000037941 */ /* 0x000fea0003800000 */
.L_x_6030:
        /* <DEDUP_REMOVED lines=43> */
.L_x_6029:
[----:B------:R-:W-:Y:S05]  /*5430*/  BSYNC B2 ;  /* 0x0000000000027941 */ /* 0x000fea0003800000 */
.L_x_6028:
        /* <DEDUP_REMOVED lines=13> */
.L_x_6032:
        /* <DEDUP_REMOVED lines=12> */
.L_x_6035:
[----:B------:R-:W-:-:S07]  /*55d0*/  MOV R3, R112 ;  /* 0x0000007000037202 */ /* 0x000fce0000000f00 */
.L_x_6036:
[----:B------:R-:W-:Y:S05]  /*55e0*/  BSYNC B2 ;  /* 0x0000000000027941 */ /* 0x000fea0003800000 */
.L_x_6034:
        /* <DEDUP_REMOVED lines=16> */
.L_x_6040:
[----:B------:R-:W-:Y:S05]  /*56f0*/  BSYNC B3 ;  /* 0x0000000000037941 */ /* 0x000fea0003800000 */
.L_x_6039:
        /* <DEDUP_REMOVED lines=43> */
.L_x_6038:
[----:B------:R-:W-:Y:S05]  /*59b0*/  BSYNC B2 ;  /* 0x0000000000027941 */ /* 0x000fea0003800000 */
.L_x_6037:
        /* <DEDUP_REMOVED lines=9> */
.L_x_6033:
        /* <DEDUP_REMOVED lines=12> */
.L_x_6042:
[----:B------:R-:W-:-:S07]  /*5b10*/  MOV R98, R112 ;  /* 0x0000007000627202 */ /* 0x000fce0000000f00 */
.L_x_6043:
[----:B------:R-:W-:Y:S05]  /*5b20*/  BSYNC B2 ;  /* 0x0000000000027941 */ /* 0x000fea0003800000 */
.L_x_6041:
        /* <DEDUP_REMOVED lines=16> */
.L_x_6047:
[----:B------:R-:W-:Y:S05]  /*5c30*/  BSYNC B3 ;  /* 0x0000000000037941 */ /* 0x000fea0003800000 */
.L_x_6046:
        /* <DEDUP_REMOVED lines=43> */
.L_x_6045:
[----:B------:R-:W-:Y:S05]  /*5ef0*/  BSYNC B2 ;  /* 0x0000000000027941 */ /* 0x000fea0003800000 */
.L_x_6044:
        /* <DEDUP_REMOVED lines=12> */
.L_x_6048:
        /* <DEDUP_REMOVED lines=12> */
.L_x_6051:
[----:B------:R-:W-:-:S07]  /*6080*/  IMAD.MOV.U32 R2, RZ, RZ, R112 ;  /* 0x000000ffff027224 */ /* 0x000fce00078e0070 */
.L_x_6052:
[----:B------:R-:W-:Y:S05]  /*6090*/  BSYNC B2 ;  /* 0x0000000000027941 */ /* 0x000fea0003800000 */
.L_x_6050:
        /* <DEDUP_REMOVED lines=16> */
.L_x_6056:
[----:B------:R-:W-:Y:S05]  /*61a0*/  BSYNC B3 ;  /* 0x0000000000037941 */ /* 0x000fea0003800000 */
.L_x_6055:
        /* <DEDUP_REMOVED lines=43> */
.L_x_6054:
[----:B------:R-:W-:Y:S05]  /*6460*/  BSYNC B2 ;  /* 0x0000000000027941 */ /* 0x000fea0003800000 */
.L_x_6053:
        /* <DEDUP_REMOVED lines=10> */
.L_x_6049:
        /* <DEDUP_REMOVED lines=9> */
[----:B------:R-:W-:Y:S02]  /*65a0*/  SEL R100, RZ, 0x1, P6 ;  /* 0x00000001ff647807 */ /* 0x000fe40003000000 */
[----:B------:R-:W-:Y:S02]  /*65b0*/  ISETP.NE.AND P0, PT, R129, RZ, PT ;  /* 0x000000ff8100720c */ /* 0x000fe40003f05270 */
[----:B------:R-:W-:Y:S01]  /*65c0*/  LOP3.LUT R0, R0, R99, R97, 0xfe, !PT ;  /* 0x0000006300007212 */ /* 0x000fe200078efe61 */
[----:B------:R-:W-:Y:S01]  /*65d0*/  IMAD.WIDE.U32 R96, R96, 0x1000000, RZ ;  /* 0x0100000060607825 */ /* 0x000fe200078e00ff */
[----:B------:R-:W-:-:S02]  /*65e0*/  ISETP.NE.AND P2, PT, R125, RZ, PT ;  /* 0x000000ff7d00720c */ /* 0x000fc40003f45270 */
[----:B------:R-:W-:Y:S01]  /*65f0*/  SEL R125, RZ, 0x1, P0 ;  /* 0x00000001ff7d7807 */ /* 0x000fe20000000000 */
[----:B------:R-:W-:Y:S01]  /*6600*/  IMAD.WIDE.U32 R98, R98, 0x10000, RZ ;  /* 0x0001000062627825 */ /* 0x000fe200078e00ff */
[----:B------:R-:W-:Y:S02]  /*6610*/  SEL R103, RZ, 0x1, P2 ;  /* 0x00000001ff677807 */ /* 0x000fe40001000000 */
[----:B------:R-:W-:Y:S01]  /*6620*/  LOP3.LUT R125, R97, R0, R125, 0xfe, !PT ;  /* 0x00000000617d7212 */ /* 0x000fe200078efe7d */
[----:B------:R-:W-:Y:S01]  /*6630*/  IMAD.WIDE.U32 R100, R100, 0x100, RZ ;  /* 0x0000010064647825 */ /* 0x000fe200078e00ff */
[C---:B------:R-:W-:Y:S02]  /*6640*/  SHF.L.U64.HI R126, R119.reuse, 0x3, RZ ;  /* 0x00000003777e7819 */ /* 0x040fe400000102ff */
[----:B------:R-:W-:Y:S02]  /*6650*/  LOP3.LUT R0, R100, R96, R98, 0xfe, !PT ;  /* 0x0000006064007212 */ /* 0x000fe400078efe62 */
[----:B------:R-:W-:-:S02]  /*6660*/  LEA R96, P0, R119, UR12, 0x5 ;  /* 0x0000000c77607c11 */ /* 0x000fc4000f8028ff */
        /* <DEDUP_REMOVED lines=9> */
[----:B0-----:R-:W-:Y:S01]  /*6700*/  IMAD.U32 R96, R3, 0x10000, RZ ;  /* 0x0001000003607824 */ /* 0x001fe200078e00ff */
[----:B------:R-:W-:Y:S02]  /*6710*/  LOP3.LUT R0, R2, 0xffff, RZ, 0xc0, !PT ;  /* 0x0000ffff02007812 */ /* 0x000fe400078ec0ff */
[----:B------:R-:W-:Y:S02]  /*6720*/  PRMT R97, R104, 0x7104, RZ ;  /* 0x0000710468617816 */ /* 0x000fe400000000ff */
[----:B------:R-:W-:Y:S02]  /*6730*/  LOP3.LUT R99, R96, 0xff0000, RZ, 0xc0, !PT ;  /* 0x00ff000060637812 */ /* 0x000fe400078ec0ff */
[----:B------:R-:W-:Y:S02]  /*6740*/  LOP3.LUT R96, R106, 0xff, RZ, 0xc0, !PT ;  /* 0x000000ff6a607812 */ /* 0x000fe400078ec0ff */
[----:B------:R-:W-:Y:S02]  /*6750*/  PRMT R0, R99, 0x4210, R0 ;  /* 0x0000421063007816 */ /* 0x000fe40000000000 */
[----:B------:R-:W-:-:S02]  /*6760*/  LOP3.LUT R98, R107, 0xff, RZ, 0xc0, !PT ;  /* 0x000000ff6b627812 */ /* 0x000fc400078ec0ff */
[----:B------:R-:W-:Y:S02]  /*6770*/  LOP3.LUT R100, R108, 0xff, RZ, 0xc0, !PT ;  /* 0x000000ff6c647812 */ /* 0x000fe400078ec0ff */
[----:B------:R-:W-:Y:S01]  /*6780*/  LOP3.LUT R0, R0, 0xff00, R97, 0xf8, !PT ;  /* 0x0000ff0000007812 */ /* 0x000fe200078ef861 */
[----:B------:R-:W-:Y:S01]  /*6790*/  IMAD.WIDE.U32 R96, R96, 0x1000000, RZ ;  /* 0x0100000060607825 */ /* 0x000fe200078e00ff */
[----:B------:R-:W-:Y:S02]  /*67a0*/  IADD3 R102, P0, R102, UR16, RZ ;  /* 0x0000001066667c10 */ /* 0x000fe4000ff1e0ff */
[----:B------:R-:W-:Y:S01]  /*67b0*/  LOP3.LUT R103, R0, 0xff, R105, 0xf8, !PT ;  /* 0x000000ff00677812 */ /* 0x000fe200078ef869 */
[----:B------:R-:W-:-:S04]  /*67c0*/  IMAD.WIDE.U32 R98, R98, 0x10000, RZ ;  /* 0x0001000062627825 */ /* 0x000fc800078e00ff */
[----:B------:R-:W-:Y:S01]  /*67d0*/  IMAD.WIDE.U32 R100, R100, 0x100, RZ ;  /* 0x0000010064647825 */ /* 0x000fe200078e00ff */
[----:B------:R-:W-:Y:S02]  /*67e0*/  LOP3.LUT R97, R99, R103, R97, 0xfe, !PT ;  /* 0x0000006763617212 */ /* 0x000fe400078efe61 */
[----:B------:R-:W-:Y:S02]  /*67f0*/  IADD3.X R103, R126, UR17, RZ, P0, !PT ;  /* 0x000000117e677c10 */ /* 0x000fe400087fe4ff */
[----:B------:R-:W-:Y:S02]  /*6800*/  LOP3.LUT R96, R100, R96, R98, 0xfe, !PT ;  /* 0x0000006064607212 */ /* 0x000fe400078efe62 */
[----:B------:R-:W-:Y:S02]  /*6810*/  LOP3.LUT R97, R97, R101, RZ, 0xfc, !PT ;  /* 0x0000006561617212 */ /* 0x000fe400078efcff */
[----:B------:R-:W-:-:S05]  /*6820*/  LOP3.LUT R96, R96, 0xff, R109, 0xf8, !PT ;  /* 0x000000ff60607812 */ /* 0x000fca00078ef86d */
[----:B------:R1:W-:Y:S02]  /*6830*/  STG.E.64 desc[UR4][R102.64], R96 ;  /* 0x0000006066007986 */ /* 0x0003e4000c101b04 */
.L_x_6057:
[----:B------:R-:W-:-:S07]  /*6840*/  IADD3 R0, R119, 0x20, RZ ;  /* 0x0000002077007810 */ /* 0x000fce0007ffe0ff */
.L_x_5928:
[----:B------:R-:W-:Y:S05]  /*6850*/  BSYNC B1 ;  /* 0x0000000000017941 */ /* 0x000fea0003800000 */
.L_x_5927:
[----:B------:R-:W-:Y:S01]  /*6860*/  ISETP.NE.AND P0, PT, R122, RZ, PT ;  /* 0x000000ff7a00720c */ /* 0x000fe20003f05270 */
[----:B------:R-:W-:-:S12]  /*6870*/  BSSY B1, `(.L_x_6058) ;  /* 0x00005b7000017945 */ /* 0x000fd80003800000 */
[----:B------:R-:W-:Y:S05]  /*6880*/  @!P0 BRA `(.L_x_6059) ;  /* 0x0000005800d48947 */ /* 0x000fea0003800000 */
[----:B------:R-:W2:Y:S01]  /*6890*/  LDC.64 R84, c[0x0][0x228] ;  /* 0x00008a00ff547b82 */ /* 0x000ea20000000a00 */
[----:B------:R-:W-:-:S04]  /*68a0*/  ISETP.NE.U32.AND P0, PT, RZ, UR10, PT ;  /* 0x0000000aff007c0c */ /* 0x000fc8000bf05070 */
[----:B------:R-:W-:-:S03]  /*68b0*/  ISETP.NE.AND.EX P0, PT, RZ, UR11, PT, P0 ;  /* 0x0000000bff007c0c */ /* 0x000fc6000bf05300 */
[----:B------:R-:W3:Y:S10]  /*68c0*/  LDC.64 R92, c[0x0][0x220] ;  /* 0x00008800ff5c7b82 */ /* 0x000ef40000000a00 */
[----:B------:R-:W-:-:S04]  /*68d0*/  @P0 LEA R86, P3, R0, UR10, 0x5 ;  /* 0x0000000a00560c11 */ /* 0x000fc8000f8628ff */
[----:B------:R-:W-:Y:S02]  /*68e0*/  @P0 LEA.HI.X R87, R0, UR11, RZ, 0x5, P3 ;  /* 0x0000000b00570c11 */ /* 0x000fe400098f2cff */
[----:B--2---:R-:W-:-:S03]  /*68f0*/  ISETP.NE.U32.AND P1, PT, R84, RZ, PT ;  /* 0x000000ff5400720c */ /* 0x004fc60003f25070 */
[----:B------:R2:W5:Y:S01]  /*6900*/  @P0 LDG.E.128 R68, desc[UR4][R86.64] ;  /* 0x0000000456440981 */ /* 0x000562000c1e1d00 */
[----:B------:R-:W-:-:S03]  /*6910*/  ISETP.NE.AND.EX P1, PT, R85, RZ, PT, P1 ;  /* 0x000000ff5500720c */ /* 0x000fc60003f25310 */
[----:B------:R2:W5:Y:S01]  /*6920*/  @P0 LDG.E.128 R72, desc[UR4][R86.64+0x10] ;  /* 0x0000100456480981 */ /* 0x000562000c1e1d00 */
[----:B---3--:R-:W-:-:S06]  /*6930*/  IMAD.WIDE.U32 R92, R0, 0x10, R92 ;  /* 0x00000010005c7825 */ /* 0x008fcc00078e005c */
[----:B------:R-:W5:Y:S03]  /*6940*/  LDG.E.128 R92, desc[UR4][R92.64] ;  /* 0x000000045c5c7981 */ /* 0x000f66000c1e1d00 */
[----:B01----:R-:W-:-:S04]  /*6950*/  @P1 LEA R96, P2, R0, R84, 0x4 ;  /* 0x0000005400601211 */ /* 0x003fc800078420ff */
[----:B------:R-:W-:-:S05]  /*6960*/  @P1 LEA.HI.X R97, R0, R85, RZ, 0x4, P2 ;  /* 0x0000005500611211 */ /* 0x000fca00010f24ff */
[----:B------:R2:W5:Y:S01]  /*6970*/  @P1 LDG.E.128 R76, desc[UR4][R96.64] ;  /* 0x00000004604c1981 */ /* 0x000562000c1e1d00 */
[C---:B------:R-:W-:Y:S01]  /*6980*/  ISETP.NE.AND P2, PT, R121.reuse, 0x1, PT ;  /* 0x000000017900780c */ /* 0x040fe20003f45270 */
[----:B------:R-:W-:Y:S01]  /*6990*/  BSSY B2, `(.L_x_6060) ;  /* 0x000000c000027945 */ /* 0x000fe20003800000 */
[----:B------:R-:W-:-:S11]  /*69a0*/  VIADD R100, R121, 0x1 ;  /* 0x0000000179647836 */ /* 0x000fd60000000000 */
[----:B--2---:R-:W-:Y:S05]  /*69b0*/  @!P2 BRA `(.L_x_6061) ;  /* 0x000000000020a947 */ /* 0x004fea0003800000 */
        /* <DEDUP_REMOVED lines=8> */
.L_x_6061:
[----:B------:R-:W-:-:S07]  /*6a40*/  IMAD.MOV.U32 R86, RZ, RZ, R112 ;  /* 0x000000ffff567224 */ /* 0x000fce00078e0070 */
.L_x_6062:
[----:B------:R-:W-:Y:S05]  /*6a50*/  BSYNC B2 ;  /* 0x0000000000027941 */ /* 0x000fea0003800000 */
.L_x_6060:
        /* <DEDUP_REMOVED lines=16> */
.L_x_6066:
[----:B------:R-:W-:Y:S05]  /*6b60*/  BSYNC B3 ;  /* 0x0000000000037941 */ /* 0x000fea0003800000 */
.L_x_6065:
        /* <DEDUP_REMOVED lines=43> */
.L_x_6064:
[----:B------:R-:W-:Y:S05]  /*6e20*/  BSYNC B2 ;  /* 0x0000000000027941 */ /* 0x000fea0003800000 */
.L_x_6063:
        /* <DEDUP_REMOVED lines=19> */
.L_x_6067:
        /* <DEDUP_REMOVED lines=12> */
.L_x_6070:
[----:B------:R-:W-:-:S07]  /*7020*/  IMAD.MOV.U32 R85, RZ, RZ, R112 ;  /* 0x000000ffff557224 */ /* 0x000fce00078e0070 */
.L_x_6071:
[----:B------:R-:W-:Y:S05]  /*7030*/  BSYNC B2 ;  /* 0x0000000000027941 */ /* 0x000fea0003800000 */
.L_x_6069:
        /* <DEDUP_REMOVED lines=16> */
.L_x_6075:
[----:B------:R-:W-:Y:S05]  /*7140*/  BSYNC B3 ;  /* 0x0000000000037941 */ /* 0x000fea0003800000 */
.L_x_6074:
        /* <DEDUP_REMOVED lines=44> */
.L_x_6073:
[----:B------:R-:W-:Y:S05]  /*7410*/  BSYNC B2 ;  /* 0x0000000000027941 */ /* 0x000fea0003800000 */
.L_x_6072:
        /* <DEDUP_REMOVED lines=9> */
.L_x_6068:
        /* <DEDUP_REMOVED lines=12> */
.L_x_6077:
[----:B------:R-:W-:-:S07]  /*7570*/  MOV R85, R112 ;  /* 0x0000007000557202 */ /* 0x000fce0000000f00 */
.L_x_6078:
[----:B------:R-:W-:Y:S05]  /*7580*/  BSYNC B2 ;  /* 0x0000000000027941 */ /* 0x000fea0003800000 */
.L_x_6076:
        /* <DEDUP_REMOVED lines=16> */
.L_x_6082:
[----:B------:R-:W-:Y:S05]  /*7690*/  BSYNC B3 ;  /* 0x0000000000037941 */ /* 0x000fea0003800000 */
.L_x_6081:
        /* <DEDUP_REMOVED lines=44> */
.L_x_6080:
[----:B------:R-:W-:Y:S05]  /*7960*/  BSYNC B2 ;  /* 0x0000000000027941 */ /* 0x000fea0003800000 */
.L_x_6079:
        /* <DEDUP_REMOVED lines=13> */
.L_x_6083:
        /* <DEDUP_REMOVED lines=12> */
.L_x_6086:
[----:B------:R-:W-:-:S07]  /*7b00*/  MOV R86, R112 ;  /* 0x0000007000567202 */ /* 0x000fce0000000f00 */
.L_x_6087:
[----:B------:R-:W-:Y:S05]  /*7b10*/  BSYNC B2 ;  /* 0x0000000000027941 */ /* 0x000fea0003800000 */
.L_x_6085:
        /* <DEDUP_REMOVED lines=16> */
.L_x_6091:
[----:B------:R-:W-:Y:S05]  /*7c20*/  BSYNC B3 ;  /* 0x0000000000037941 */ /* 0x000fea0003800000 */
.L_x_6090:
        /* <DEDUP_REMOVED lines=44> */
.L_x_6089:
[----:B------:R-:W-:Y:S05]  /*7ef0*/  BSYNC B2 ;  /* 0x0000000000027941 */ /* 0x000fea0003800000 */
.L_x_6088:
        /* <DEDUP_REMOVED lines=10> */
.L_x_6084:
        /* <DEDUP_REMOVED lines=12> */
.L_x_6093:
[----:B------:R-:W-:-:S07]  /*8060*/  IMAD.MOV.U32 R86, RZ, RZ, R112 ;  /* 0x000000ffff567224 */ /* 0x000fce00078e0070 */
.L_x_6094:
[----:B------:R-:W-:Y:S05]  /*8070*/  BSYNC B2 ;  /* 0x0000000000027941 */ /* 0x000fea0003800000 */
.L_x_6092:
        /* <DEDUP_REMOVED lines=16> */
.L_x_6098:
[----:B------:R-:W-:Y:S05]  /*8180*/  BSYNC B3 ;  /* 0x0000000000037941 */ /* 0x000fea0003800000 */
.L_x_6097:
        /* <DEDUP_REMOVED lines=44> */
.L_x_6096:
[----:B------:R-:W-:Y:S05]  /*8450*/  BSYNC B2 ;  /* 0x0000000000027941 */ /* 0x000fea0003800000 */
.L_x_6095:
        /* <DEDUP_REMOVED lines=14> */
.L_x_6099:
        /* <DEDUP_REMOVED lines=12> */
.L_x_6102:
[----:B------:R-:W-:-:S07]  /*8600*/  IMAD.MOV.U32 R87, RZ, RZ, R112 ;  /* 0x000000ffff577224 */ /* 0x000fce00078e0070 */
.L_x_6103:
[----:B------:R-:W-:Y:S05]  /*8610*/  BSYNC B2 ;  /* 0x0000000000027941 */ /* 0x000fea0003800000 */
.L_x_6101:
        /* <DEDUP_REMOVED lines=16> */
.L_x_6107:
[----:B------:R-:W-:Y:S05]  /*8720*/  BSYNC B3 ;  /* 0x0000000000037941 */ /* 0x000fea0003800000 */
.L_x_6106:
        /* <DEDUP_REMOVED lines=43> */
[----:B------:R-:W-:-:S07]  /*89e0*/  IMAD.MOV.U32 R120, RZ, RZ, R100 ;  /* 0x000000ffff787224 */ /* 0x000fce00078e0064 */
.L_x_6105:
[----:B------:R-:W-:Y:S05]  /*89f0*/  BSYNC B2 ;  /* 0x0000000000027941 */ /* 0x000fea0003800000 */
.L_x_6104:
        /* <DEDUP_REMOVED lines=9> */
.L_x_6100:
        /* <DEDUP_REMOVED lines=12> */
.L_x_6109:
[----:B------:R-:W-:-:S07]  /*8b50*/  IMAD.MOV.U32 R87, RZ, RZ, R112 ;  /* 0x000000ffff577224 */ /* 0x000fce00078e0070 */
.L_x_6110:
[----:B------:R-:W-:Y:S05]  /*8b60*/  BSYNC B2 ;  /* 0x0000000000027941 */ /* 0x000fea0003800000 */
.L_x_6108:
        /* <DEDUP_REMOVED lines=16> */
.L_x_6114:
[----:B------:R-:W-:Y:S05]  /*8c70*/  BSYNC B3 ;  /* 0x0000000000037941 */ /* 0x000fea0003800000 */
.L_x_6113:
        /* <DEDUP_REMOVED lines=44> */
.L_x_6112:
[----:B------:R-:W-:Y:S05]  /*8f40*/  BSYNC B2 ;  /* 0x0000000000027941 */ /* 0x000fea0003800000 */
.L_x_6111:
        /* <DEDUP_REMOVED lines=13> */
.L_x_6115:
        /* <DEDUP_REMOVED lines=12> */
.L_x_6118:
[----:B------:R-:W-:-:S07]  /*90e0*/  IMAD.MOV.U32 R92, RZ, RZ, R112 ;  /* 0x000000ffff5c7224 */ /* 0x000fce00078e0070 */
.L_x_6119:
[----:B------:R-:W-:Y:S05]  /*90f0*/  BSYNC B2 ;  /* 0x0000000000027941 */ /* 0x000fea0003800000 */
.L_x_6117:
        /* <DEDUP_REMOVED lines=16> */
.L_x_6123:
[----:B------:R-:W-:Y:S05]  /*9200*/  BSYNC B3 ;  /* 0x0000000000037941 */ /* 0x000fea0003800000 */
.L_x_6122:
        /* <DEDUP_REMOVED lines=44> */
.L_x_6121:
[----:B------:R-:W-:Y:S05]  /*94d0*/  BSYNC B2 ;  /* 0x0000000000027941 */ /* 0x000fea0003800000 */
.L_x_6120:
        /* <DEDUP_REMOVED lines=10> */
.L_x_6116:
        /* <DEDUP_REMOVED lines=12> */
.L_x_6125:
[----:B------:R-:W-:-:S07]  /*9640*/  MOV R92, R112 ;  /* 0x00000070005c7202 */ /* 0x000fce0000000f00 */
.L_x_6126:
[----:B------:R-:W-:Y:S05]  /*9650*/  BSYNC B2 ;  /* 0x0000000000027941 */ /* 0x000fea0003800000 */
.L_x_6124:
        /* <DEDUP_REMOVED lines=16> */
.L_x_6130:
[----:B------:R-:W-:Y:S05]  /*9760*/  BSYNC B3 ;  /* 0x0000000000037941 */ /* 0x000fea0003800000 */
.L_x_6129:
        /* <DEDUP_REMOVED lines=44> */
.L_x_6128:
[----:B------:R-:W-:Y:S05]  /*9a30*/  BSYNC B2 ;  /* 0x0000000000027941 */ /* 0x000fea0003800000 */
.L_x_6127:
        /* <DEDUP_REMOVED lines=14> */
.L_x_6131:
        /* <DEDUP_REMOVED lines=12> */
.L_x_6134:
[----:B------:R-:W-:-:S07]  /*9be0*/  MOV R93, R112 ;  /* 0x00000070005d7202 */ /* 0x000fce0000000f00 */
.L_x_6135:
[----:B------:R-:W-:Y:S05]  /*9bf0*/  BSYNC B2 ;  /* 0x0000000000027941 */ /* 0x000fea0003800000 */
.L_x_6133:
        /* <DEDUP_REMOVED lines=16> */
.L_x_6139:
[----:B------:R-:W-:Y:S05]  /*9d00*/  BSYNC B3 ;  /* 0x0000000000037941 */ /* 0x000fea0003800000 */
.L_x_6138:
        /* <DEDUP_REMOVED lines=43> */
.L_x_6137:
[----:B------:R-:W-:Y:S05]  /*9fc0*/  BSYNC B2 ;  /* 0x0000000000027941 */ /* 0x000fea0003800000 */
.L_x_6136:
        /* <DEDUP_REMOVED lines=9> */
.L_x_6132:
        /* <DEDUP_REMOVED lines=12> */
.L_x_6141:
[----:B------:R-:W-:-:S07]  /*a120*/  MOV R93, R112 ;  /* 0x00000070005d7202 */ /* 0x000fce0000000f00 */
.L_x_6142:
[----:B------:R-:W-:Y:S05]  /*a130*/  BSYNC B2 ;  /* 0x0000000000027941 */ /* 0x000fea0003800000 */
.L_x_6140:
        /* <DEDUP_REMOVED lines=16> */
.L_x_6146:
[----:B------:R-:W-:Y:S05]  /*a240*/  BSYNC B3 ;  /* 0x0000000000037941 */ /* 0x000fea0003800000 */
.L_x_6145:
        /* <DEDUP_REMOVED lines=44> */
.L_x_6144:
[----:B------:R-:W-:Y:S05]  /*a510*/  BSYNC B2 ;  /* 0x0000000000027941 */ /* 0x000fea0003800000 */
.L_x_6143:
        /* <DEDUP_REMOVED lines=12> */
.L_x_6147:
        /* <DEDUP_REMOVED lines=12> */
.L_x_6150:
[----:B------:R-:W-:-:S07]  /*a6a0*/  MOV R94, R112 ;  /* 0x00000070005e7202 */ /* 0x000fce0000000f00 */
.L_x_6151:
[----:B------:R-:W-:Y:S05]  /*a6b0*/  BSYNC B2 ;  /* 0x0000000000027941 */ /* 0x000fea0003800000 */
.L_x_6149:
        /* <DEDUP_REMOVED lines=16> */
.L_x_6155:
[----:B------:R-:W-:Y:S05]  /*a7c0*/  BSYNC B3 ;  /* 0x0000000000037941 */ /* 0x000fea0003800000 */
.L_x_6154:
        /* <DEDUP_REMOVED lines=43> */
.L_x_6153:
[----:B------:R-:W-:Y:S05]  /*aa80*/  BSYNC B2 ;  /* 0x0000000000027941 */ /* 0x000fea0003800000 */
.L_x_6152:
        /* <DEDUP_REMOVED lines=10> */
.L_x_6148:
        /* <DEDUP_REMOVED lines=12> */
.L_x_6157:
[----:B------:R-:W-:-:S07]  /*abf0*/  IMAD.MOV.U32 R94, RZ, RZ, R112 ;  /* 0x000000ffff5e7224 */ /* 0x000fce00078e0070 */
.L_x_6158:
[----:B------:R-:W-:Y:S05]  /*ac00*/  BSYNC B2 ;  /* 0x0000000000027941 */ /* 0x000fea0003800000 */
.L_x_6156:
        /* <DEDUP_REMOVED lines=16> */
.L_x_6162:
[----:B------:R-:W-:Y:S05]  /*ad10*/  BSYNC B3 ;  /* 0x0000000000037941 */ /* 0x000fea0003800000 */
.L_x_6161:
        /* <DEDUP_REMOVED lines=43> */
.L_x_6160:
[----:B------:R-:W-:Y:S05]  /*afd0*/  BSYNC B2 ;  /* 0x0000000000027941 */ /* 0x000fea0003800000 */
.L_x_6159:
        /* <DEDUP_REMOVED lines=13> */
.L_x_6163:
        /* <DEDUP_REMOVED lines=12> */
.L_x_6166:
[----:B------:R-:W-:-:S07]  /*b170*/  MOV R3, R112 ;  /* 0x0000007000037202 */ /* 0x000fce0000000f00 */
.L_x_6167:
[----:B------:R-:W-:Y:S05]  /*b180*/  BSYNC B2 ;  /* 0x0000000000027941 */ /* 0x000fea0003800000 */
.L_x_6165:
        /* <DEDUP_REMOVED lines=16> */
.L_x_6171:
[----:B------:R-:W-:Y:S05]  /*b290*/  BSYNC B3 ;  /* 0x0000000000037941 */ /* 0x000fea0003800000 */
.L_x_6170:
        /* <DEDUP_REMOVED lines=43> */
.L_x_6169:
[----:B------:R-:W-:Y:S05]  /*b550*/  BSYNC B2 ;  /* 0x0000000000027941 */ /* 0x000fea0003800000 */
.L_x_6168:
        /* <DEDUP_REMOVED lines=9> */
.L_x_6164:
        /* <DEDUP_REMOVED lines=12> */
.L_x_6173:
[----:B------:R-:W-:-:S07]  /*b6b0*/  IMAD.MOV.U32 R102, RZ, RZ, R112 ;  /* 0x000000ffff667224 */ /* 0x000fce00078e0070 */
.L_x_6174:
[----:B------:R-:W-:Y:S05]  /*b6c0*/  BSYNC B2 ;  /* 0x0000000000027941 */ /* 0x000fea0003800000 */
.L_x_6172:
        /* <DEDUP_REMOVED lines=16> */
.L_x_6178:
[----:B------:R-:W-:Y:S05]  /*b7d0*/  BSYNC B3 ;  /* 0x0000000000037941 */ /* 0x000fea0003800000 */
.L_x_6177:
        /* <DEDUP_REMOVED lines=43> */
.L_x_6176:
[----:B------:R-:W-:Y:S05]  /*ba90*/  BSYNC B2 ;  /* 0x0000000000027941 */ /* 0x000fea0003800000 */
.L_x_6175:
        /* <DEDUP_REMOVED lines=12> */
.L_x_6179:
        /* <DEDUP_REMOVED lines=12> */
.L_x_6182:
[----:B------:R-:W-:-:S07]  /*bc20*/  MOV R2, R112 ;  /* 0x0000007000027202 */ /* 0x000fce0000000f00 */
.L_x_6183:
[----:B------:R-:W-:Y:S05]  /*bc30*/  BSYNC B2 ;  /* 0x0000000000027941 */ /* 0x000fea0003800000 */
.L_x_6181:
        /* <DEDUP_REMOVED lines=16> */
.L_x_6187:
[----:B------:R-:W-:Y:S05]  /*bd40*/  BSYNC B3 ;  /* 0x0000000000037941 */ /* 0x000fea0003800000 */
.L_x_6186:
        /* <DEDUP_REMOVED lines=43> */
.L_x_6185:
[----:B------:R-:W-:Y:S05]  /*c000*/  BSYNC B2 ;  /* 0x0000000000027941 */ /* 0x000fea0003800000 */
.L_x_6184:
[----:B------:R-:W-:Y:S02]  /*c010*/  I2FP.F32.U32 R101, R2 ;  /* 0x0000000200657245 */ /* 0x000fe40000201000 */
[----:B------:R-:W-:-:S03]  /*c020*/  PRMT R2, R79, 0x7632, R2 ;  /* 0x000076324f027816 */ /* 0x000fc60000000002 */
[----:B------:R-:W-:Y:S01]  /*c030*/  FFMA.FTZ R101, R101, R98, 1.1641532182693481445e-10 ;  /* 0x2f00000065657423 */ /* 0x000fe20000010062 */
[----:B------:R-:W-:-:S04]  /*c040*/  SHF.L.U32 R2, R2, 0x10, RZ ;  /* 0x0000001002027819 */ /* 0x000fc800000006ff */
[----:B------:R-:W-:Y:S01]  /*c050*/  FSETP.GTU.FTZ.AND P2, PT, R101, R96, PT ;  /* 0x000000606500720b */ /* 0x000fe20003f5c000 */
[----:B------:R-:W-:-:S05]  /*c060*/  FMUL.FTZ R2, R2, R97 ;  /* 0x0000006102027220 */ /* 0x000fca0000410000 */
[----:B------:R-:W-:Y:S02]  /*c070*/  FSEL R96, R2, RZ, !P2 ;  /* 0x000000ff02607208 */ /* 0x000fe40005000000 */
[----:B------:R-:W-:-:S03]  /*c080*/  SEL R2, RZ, 0x1, P2 ;  /* 0x00000001ff027807 */ /* 0x000fc60001000000 */
[----:B------:R-:W-:-:S04]  /*c090*/  FADD.FTZ R95, R96, R95 ;  /* 0x0000005f605f7221 */ /* 0x000fc80000010000 */
[----:B------:R-:W-:-:S07]  /*c0a0*/  @P0 FADD.FTZ R95, R75, R95 ;  /* 0x0000005f4b5f0221 */ /* 0x000fce0000010000 */
.L_x_6180:
[----:B------:R-:W-:Y:S01]  /*c0b0*/  ISETP.NE.AND P2, PT, R99, RZ, PT ;  /* 0x000000ff6300720c */ /* 0x000fe20003f45270 */
[----:B------:R-:W-:Y:S01]  /*c0c0*/  IMAD.SHL.U32 R126, R0, 0x8, RZ ;  /* 0x00000008007e7824 */ /* 0x000fe200078e00ff */
[----:B------:R-:W-:Y:S02]  /*c0d0*/  SEL R99, RZ, 0x1000000, P5 ;  /* 0x01000000ff637807 */ /* 0x000fe40002800000 */
[----:B------:R-:W-:Y:S02]  /*c0e0*/  SEL R97, RZ, 0x10000, P4 ;  /* 0x00010000ff617807 */ /* 0x000fe40002000000 */
[----:B------:R-:W-:Y:S02]  /*c0f0*/  ISETP.NE.AND P6, PT, R125, RZ, PT ;  /* 0x000000ff7d00720c */ /* 0x000fe40003fc5270 */
[----:B------:R-:W-:Y:S02]  /*c100*/  ISETP.NE.AND P5, PT, R128, RZ, PT ;  /* 0x000000ff8000720c */ /* 0x000fe40003fa5270 */
[----:B------:R-:W-:-:S02]  /*c110*/  ISETP.NE.AND P4, PT, R129, RZ, PT ;  /* 0x000000ff8100720c */ /* 0x000fc40003f85270 */
[----:B------:R-:W-:Y:S02]  /*c120*/  SEL R102, RZ, 0x100, P3 ;  /* 0x00000100ff667807 */ /* 0x000fe40001800000 */
[----:B------:R-:W-:Y:S02]  /*c130*/  SEL R96, RZ, 0x1, P4 ;  /* 0x00000001ff607807 */ /* 0x000fe40002000000 */
[----:B------:R-:W-:Y:S02]  /*c140*/  SEL R98, RZ, 0x1, P5 ;  /* 0x00000001ff627807 */ /* 0x000fe40002800000 */
[----:B------:R-:W-:Y:S02]  /*c150*/  SEL R100, RZ, 0x1, P6 ;  /* 0x00000001ff647807 */ /* 0x000fe40003000000 */
[----:B------:R-:W-:Y:S02]  /*c160*/  ISETP.NE.AND P0, PT, R130, RZ, PT ;  /* 0x000000ff8200720c */ /* 0x000fe40003f05270 */
[----:B------:R-:W-:Y:S01]  /*c170*/  LOP3.LUT R102, R102, R99, R97, 0xfe, !PT ;  /* 0x0000006366667212 */ /* 0x000fe200078efe61 */
[----:B------:R-:W-:Y:S01]  /*c180*/  IMAD.WIDE.U32 R96, R96, 0x1000000, RZ ;  /* 0x0100000060607825 */ /* 0x000fe200078e00ff */
[----:B------:R-:W-:-:S02]  /*c190*/  SEL R125, RZ, 0x1, P0 ;  /* 0x00000001ff7d7807 */ /* 0x000fc40000000000 */
[----:B------:R-:W-:Y:S01]  /*c1a0*/  SEL R103, RZ, 0x1, P2 ;  /* 0x00000001ff677807 */ /* 0x000fe20001000000 */
[----:B------:R-:W-:Y:S01]  /*c1b0*/  IMAD.WIDE.U32 R98, R98, 0x10000, RZ ;  /* 0x0001000062627825 */ /* 0x000fe200078e00ff */
[----:B------:R-:W-:Y:S02]  /*c1c0*/  LOP3.LUT R125, R97, R102, R125, 0xfe, !PT ;  /* 0x00000066617d7212 */ /* 0x000fe400078efe7d */
[----:B------:R-:W-:Y:S01]  /*c1d0*/  SHF.R.U32.HI R127, RZ, 0x1d, R0 ;  /* 0x0000001dff7f7819 */ /* 0x000fe20000011600 */
[----:B------:R-:W-:-:S03]  /*c1e0*/  IMAD.WIDE.U32 R100, R100, 0x100, RZ ;  /* 0x0000010064647825 */ /* 0x000fc600078e00ff */
[----:B------:R-:W-:Y:S02]  /*c1f0*/  LOP3.LUT R98, R100, R96, R98, 0xfe, !PT ;  /* 0x0000006064627212 */ /* 0x000fe400078efe62 */
[----:B------:R-:W-:Y:S02]  /*c200*/  LEA R96, P0, R0, UR12, 0x5 ;  /* 0x0000000c00607c11 */ /* 0x000fe4000f8028ff */
        /* <DEDUP_REMOVED lines=29> */
.L_x_6059:
[----:B------:R-:W-:Y:S05]  /*c3e0*/  BSYNC B1 ;  /* 0x0000000000017941 */ /* 0x000fea0003800000 */
.L_x_6058:
[----:B------:R-:W-:Y:S01]  /*c3f0*/  FADD.FTZ R0, RZ, R80 ;  /* 0x00000050ff007221 */ /* 0x000fe20000010000 */
[----:B------:R-:W-:Y:S01]  /*c400*/  ISETP.NE.AND P3, PT, R123, RZ, PT ;  /* 0x000000ff7b00720c */ /* 0x000fe20003f65270 */
[----:B------:R-:W-:Y:S01]  /*c410*/  UMOV UR8, 0xffffffff ;  /* 0xffffffff00087882 */ /* 0x000fe20000000000 */
[----:B------:R-:W-:Y:S01]  /*c420*/  ISETP.GT.U32.AND P0, PT, R116, 0x3f, PT ;  /* 0x0000003f7400780c */ /* 0x000fe20003f04070 */
[----:B0123--:R-:W-:Y:S01]  /*c430*/  FADD.FTZ R97, R81, R0 ;  /* 0x0000000051617221 */ /* 0x00ffe20000010000 */
        /* <DEDUP_REMOVED lines=71> */
.L_x_6205:
[----:B------:R-:W-:Y:S01]  /*c8b0*/  FMUL.FTZ R0, R96, R96 ;  /* 0x0000006060007220 */ /* 0x000fe20000410000 */
[----:B------:R-:W-:Y:S01]  /*c8c0*/  PLOP3.LUT P0, PT, PT, PT, UP0, 0x40, 0x0 ;  /* 0x000000000000781c */ /* 0x000fe20003f0e808 */
[----:B-1----:R-:W-:Y:S01]  /*c8d0*/  FADD.FTZ R102, R100, R103 ;  /* 0x0000006764667221 */ /* 0x002fe20000010000 */
[----:B------:R-:W1:Y:S01]  /*c8e0*/  @!P1 LDC.64 R98, c[0x0][0x250] ;  /* 0x00009400ff629b82 */ /* 0x000e620000000a00 */
[----:B------:R-:W-:Y:S01]  /*c8f0*/  BSSY B1, `(.L_x_6189) ;  /* 0x000003c000017945 */ /* 0x000fe20003800000 */
[----:B------:R-:W-:Y:S01]  /*c900*/  FSEL R0, R0, RZ, !P0 ;  /* 0x000000ff00007208 */ /* 0x000fe20004000000 */
[----:B------:R-:W-:Y:S01]  /*c910*/  FFMA.FTZ R97, R102, R97, UR9 ;  /* 0x0000000966617e23 */ /* 0x000fe20008010061 */
[----:B------:R-:W-:-:S03]  /*c920*/  PLOP3.LUT P0, PT, PT, PT, UP0, 0x40, 0x0 ;  /* 0x000000000000781c */ /* 0x000fc60003f0e808 */
[----:B------:R-:W-:Y:S01]  /*c930*/  FADD.FTZ R0, R97, R0 ;  /* 0x0000000061007221 */ /* 0x000fe20000010000 */
[----:B0-----:R-:W0:Y:S01]  /*c940*/  @!P1 LDC.64 R100, c[0x0][0x258] ;  /* 0x00009600ff649b82 */ /* 0x001e220000000a00 */
[----:B------:R-:W-:-:S04]  /*c950*/  FSEL R125, R96, RZ, P0 ;  /* 0x000000ff607d7208 */ /* 0x000fc80000000000 */
[----:B------:R-:W2:Y:S01]  /*c960*/  MUFU.RSQ R0, R0 ;  /* 0x0000000000007308 */ /* 0x000ea20000001400 */
[----:B-1----:R-:W-:-:S05]  /*c970*/  @!P1 IMAD.WIDE R98, R115, 0x4, R98 ;  /* 0x0000000473629825 */ /* 0x002fca00078e0262 */
[----:B------:R1:W-:Y:S01]  /*c980*/  @!P1 STG.E desc[UR4][R98.64], R96 ;  /* 0x0000006062009986 */ /* 0x0003e2000c101904 */
[----:B0-----:R-:W-:-:S05]  /*c990*/  @!P1 IMAD.WIDE R100, R115, 0x4, R100 ;  /* 0x0000000473649825 */ /* 0x001fca00078e0264 */
[----:B--2---:R1:W-:Y:S01]  /*c9a0*/  @!P1 STG.E desc[UR4][R100.64], R0 ;  /* 0x0000000064009986 */ /* 0x0043e2000c101904 */
[----:B------:R-:W-:Y:S05]  /*c9b0*/  @!P3 BRA `(.L_x_6190) ;  /* 0x0000000000bcb947 */ /* 0x000fea0003800000 */
[----:B------:R-:W0:Y:S01]  /*c9c0*/  LDC.64 R128, c[0x0][0x2b8] ;  /* 0x0000ae00ff807b82 */ /* 0x000e220000000a00 */
[--C-:B------:R-:W-:Y:S01]  /*c9d0*/  FADD.FTZ R97, R80, -R125.reuse ;  /* 0x8000007d50617221 */ /* 0x100fe20000010000 */
[--C-:B-1----:R-:W-:Y:S01]  /*c9e0*/  FADD.FTZ R101, R81, -R125.reuse ;  /* 0x8000007d51657221 */ /* 0x102fe20000010000 */
[--C-:B------:R-:W-:Y:S01]  /*c9f0*/  FADD.FTZ R103, R82, -R125.reuse ;  /* 0x8000007d52677221 */ /* 0x100fe20000010000 */
[--C-:B------:R-:W-:Y:S01]  /*ca00*/  FADD.FTZ R131, R83, -R125.reuse ;  /* 0x8000007d53837221 */ /* 0x100fe20000010000 */
[--C-:B------:R-:W-:Y:S01]  /*ca10*/  FADD.FTZ R133, R88, -R125.reuse ;  /* 0x8000007d58857221 */ /* 0x100fe20000010000 */
[----:B------:R-:W-:Y:S01]  /*ca20*/  FADD.FTZ R135, R89, -R125 ;  /* 0x8000007d59877221 */ /* 0x000fe20000010000 */
[C---:B------:R-:W-:Y:S01]  /*ca30*/  FMUL.FTZ R99, R0.reuse, R97 ;  /* 0x0000006100637220 */ /* 0x040fe20000410000 */
[----:B------:R-:W1:Y:S01]  /*ca40*/  LDC.64 R126, c[0x0][0x2c0] ;  /* 0x0000b000ff7e7b82 */ /* 0x000e620000000a00 */
        /* <DEDUP_REMOVED lines=14> */
[C---:B------:R-:W-:Y:S01]  /*cb30*/  FMUL.FTZ R135, R0.reuse, R135 ;  /* 0x0000008700877220 */ /* 0x040fe20000410000 */
[----:B------:R-:W-:Y:S01]  /*cb40*/  FMUL.FTZ R134, R0, R137 ;  /* 0x0000008900867220 */ /* 0x000fe20000410000 */
[----:B------:R-:W-:Y:S01]  /*cb50*/  F2FP.BF16.F32.PACK_AB R97, R101, R98 ;  /* 0x000000626561723e */ /* 0x000fe200000010ff */
[----:B------:R-:W-:Y:S01]  /*cb60*/  FFMA.FTZ R101, R42, R103, R58 ;  /* 0x000000672a657223 */ /* 0x000fe2000001003a */
[----:B------:R-:W-:Y:S01]  /*cb70*/  F2FP.BF16.F32.PACK_AB R98, R131, R100 ;  /* 0x000000648362723e */ /* 0x000fe200000010ff */
[----:B------:R-:W-:Y:S01]  /*cb80*/  FFMA.FTZ R100, R40, R99, R56 ;  /* 0x0000006328647223 */ /* 0x000fe20000010038 */
[----:B------:R-:W-:Y:S01]  /*cb90*/  FFMA.FTZ R99, R46, R135, R62 ;  /* 0x000000872e637223 */ /* 0x000fe2000001003e */
[-C--:B------:R-:W-:Y:S01]  /*cba0*/  FFMA.FTZ R136, R47, R134.reuse, R63 ;  /* 0x000000862f887223 */ /* 0x080fe2000001003f */
        /* <DEDUP_REMOVED lines=10> */
[----:B-1----:R-:W-:Y:S01]  /*cc50*/  IMAD.WIDE.U32 R126, R119, 0x10, R126 ;  /* 0x00000010777e7825 */ /* 0x002fe200078e007e */
[----:B------:R-:W-:Y:S01]  /*cc60*/  F2FP.BF16.F32.PACK_AB R101, R130, R101 ;  /* 0x000000658265723e */ /* 0x000fe200000010ff */
[----:B------:R0:W-:Y:S01]  /*cc70*/  STG.E.128 desc[UR4][R128.64], R96 ;  /* 0x0000006080007986 */ /* 0x0001e2000c101d04 */
[----:B------:R-:W-:Y:S01]  /*cc80*/  F2FP.BF16.F32.PACK_AB R100, R131, R100 ;  /* 0x000000648364723e */ /* 0x000fe200000010ff */
[----:B------:R-:W-:-:S04]  /*cc90*/  VIADD R119, R119, 0x20 ;  /* 0x0000002077777836 */ /* 0x000fc80000000000 */
[----:B------:R0:W-:Y:S03]  /*cca0*/  STG.E.128 desc[UR4][R126.64], R100 ;  /* 0x000000647e007986 */ /* 0x0001e6000c101d04 */
.L_x_6190:
[----:B------:R-:W-:Y:S05]  /*ccb0*/  BSYNC B1 ;  /* 0x0000000000017941 */ /* 0x000fea0003800000 */
.L_x_6189:
        /* <DEDUP_REMOVED lines=11> */
[----:B------:R-:W1:Y:S01]  /*cd70*/  LDC.64 R126, c[0x0][0x2b8] ;  /* 0x0000ae00ff7e7b82 */ /* 0x000e620000000a00 */
        /* <DEDUP_REMOVED lines=23> */
[----:B-1----:R-:W-:-:S04]  /*cef0*/  IMAD.WIDE.U32 R126, R119, 0x10, R126 ;  /* 0x00000010777e7825 */ /* 0x002fc800078e007e */
[-C--:B------:R-:W-:Y:S01]  /*cf00*/  FFMA.FTZ R0, R15, R134.reuse, R31 ;  /* 0x000000860f007223 */ /* 0x080fe2000001001f */
        /* <DEDUP_REMOVED lines=12> */
.L_x_6192:
[----:B------:R-:W-:Y:S05]  /*cfd0*/  BSYNC B1 ;  /* 0x0000000000017941 */ /* 0x000fea0003800000 */
.L_x_6191:
[----:B012---:R-:W0:Y:S02]  /*cfe0*/  LDC.64 R96, c[0x0][0x210] ;  /* 0x00008400ff607b82 */ /* 0x007e240000000a00 */
[----:B0-----:R-:W-:-:S04]  /*cff0*/  LEA R115, R96, R115, 0x2 ;  /* 0x0000007360737211 */ /* 0x001fc800078e10ff */
[----:B------:R-:W-:-:S13]  /*d000*/  ISETP.GE.AND P0, PT, R115, R97, PT ;  /* 0x000000617300720c */ /* 0x000fda0003f06270 */
[----:B------:R-:W-:Y:S05]  /*d010*/  @!P0 BRA `(.L_x_6193) ;  /* 0xffffff3c001c8947 */ /* 0x000fea000383ffff */
[----:B------:R-:W-:Y:S05]  /*d020*/  BSYNC B0 ;  /* 0x0000000000007941 */ /* 0x000fea0003800000 */
.L_x_5926:
[----:B------:R-:W-:Y:S05]  /*d030*/  EXIT ;  /* 0x000000000000794d */ /* 0x000fea0003800000 */
.L_x_6188:
        /* <DEDUP_REMOVED lines=8> */
.L_x_6195:
[----:B------:R-:W-:Y:S05]  /*d0c0*/  BSYNC B1 ;  /* 0x0000000000017941 */ /* 0x000fea0003800000 */
.L_x_6194:
        /* <DEDUP_REMOVED lines=9> */
.L_x_6196:
[----:B------:R-:W-:Y:S01]  /*d160*/  HFMA2.MMA R127, -RZ, RZ, 0, 2.384185791015625e-07 ;  /* 0x00000004ff7f7435 */ /* 0x000fe200000001ff */
[----:B------:R-:W-:-:S05]  /*d170*/  MOV R97, R103 ;  /* 0x0000006700617202 */ /* 0x000fca0000000f00 */
[----:B------:R-:W-:-:S04]  /*d180*/  FADD.FTZ R100, R98, R97 ;  /* 0x0000006162647221 */ /* 0x000fc80000010000 */
[----:B------:R-:W-:-:S07]  /*d190*/  IMAD.MOV.U32 R126, RZ, RZ, R100 ;  /* 0x000000ffff7e7224 */ /* 0x000fce00078e0064 */
[----:B------:R-:W-:Y:S05]  /*d1a0*/  WARPSYNC.COLLECTIVE R125, `(.L_x_6197) ;  /* 0x000000007d087348 */ /* 0x000fea0003c00000 */
[----:B------:R0:W1:Y:S02]  /*d1b0*/  SHFL.BFLY P2, R103, R126, R127, R128 ;  /* 0x0c00007f7e677389 */ /* 0x0000640000040080 */
[----:B01----:R-:W-:Y:S01]  /*d1c0*/  ENDCOLLECTIVE ;  /* 0x000000000000791b */ /* 0x003fe20003800000 */
.L_x_6197:
        /* <DEDUP_REMOVED lines=8> */
.L_x_6198:
[----:B------:R-:W-:Y:S01]  /*d250*/  HFMA2.MMA R127, -RZ, RZ, 0, 9.5367431640625e-07 ;  /* 0x00000010ff7f7435 */ /* 0x000fe200000001ff */
[----:B------:R-:W-:-:S05]  /*d260*/  MOV R0, R103 ;  /* 0x0000006700007202 */ /* 0x000fca0000000f00 */
[----:B------:R-:W-:-:S04]  /*d270*/  FADD.FTZ R102, R101, R0 ;  /* 0x0000000065667221 */ /* 0x000fc80000010000 */
[----:B------:R-:W-:-:S07]  /*d280*/  IMAD.MOV.U32 R126, RZ, RZ, R102 ;  /* 0x000000ffff7e7224 */ /* 0x000fce00078e0066 */
[----:B------:R-:W-:Y:S05]  /*d290*/  WARPSYNC.COLLECTIVE R125, `(.L_x_6199) ;  /* 0x000000007d087348 */ /* 0x000fea0003c00000 */
[----:B------:R0:W1:Y:S02]  /*d2a0*/  SHFL.BFLY P2, R103, R126, R127, R128 ;  /* 0x0c00007f7e677389 */ /* 0x0000640000040080 */
[----:B01----:R-:W-:Y:S01]  /*d2b0*/  ENDCOLLECTIVE ;  /* 0x000000000000791b */ /* 0x003fe20003800000 */
.L_x_6199:
[----:B------:R-:W-:Y:S01]  /*d2c0*/  MOV R127, 0x1 ;  /* 0x00000001007f7802 */ /* 0x000fe20000000f00 */
        /* <DEDUP_REMOVED lines=34> */
[----:B------:R-:W-:-:S04]  /*d4f0*/  @P0 FFMA.FTZ R0, R98, R98, R99 ;  /* 0x0000006262000223 */ /* 0x000fc80000010063 */
[----:B------:R-:W-:-:S07]  /*d500*/  IMAD.MOV.U32 R126, RZ, RZ, R0 ;  /* 0x000000ffff7e7224 */ /* 0x000fce00078e0000 */
[----:B------:R-:W-:Y:S05]  /*d510*/  WARPSYNC.COLLECTIVE R125, `(.L_x_6200) ;  /* 0x000000007d087348 */ /* 0x000fea0003c00000 */
[----:B------:R0:W1:Y:S02]  /*d520*/  SHFL.BFLY P2, R103, R126, R127, R128 ;  /* 0x0c00007f7e677389 */ /* 0x0000640000040080 */
[----:B01----:R-:W-:Y:S01]  /*d530*/  ENDCOLLECTIVE ;  /* 0x000000000000791b */ /* 0x003fe20003800000 */
.L_x_6200:
[----:B------:R-:W-:Y:S02]  /*d540*/  IMAD.MOV.U32 R127, RZ, RZ, 0x2 ;  /* 0x00000002ff7f7424 */ /* 0x000fe400078e00ff */
[----:B------:R-:W-:-:S04]  /*d550*/  IMAD.MOV.U32 R99, RZ, RZ, R103 ;  /* 0x000000ffff637224 */ /* 0x000fc800078e0067 */
[----:B------:R-:W-:-:S05]  /*d560*/  FADD.FTZ R99, R0, R99 ;  /* 0x0000006300637221 */ /* 0x000fca0000010000 */
[----:B------:R-:W-:-:S07]  /*d570*/  MOV R126, R99 ;  /* 0x00000063007e7202 */ /* 0x000fce0000000f00 */
[----:B------:R-:W-:Y:S05]  /*d580*/  WARPSYNC.COLLECTIVE R125, `(.L_x_6201) ;  /* 0x000000007d087348 */ /* 0x000fea0003c00000 */
[----:B------:R0:W1:Y:S02]  /*d590*/  SHFL.BFLY P2, R103, R126, R127, R128 ;  /* 0x0c00007f7e677389 */ /* 0x0000640000040080 */
[----:B01----:R-:W-:Y:S01]  /*d5a0*/  ENDCOLLECTIVE ;  /* 0x000000000000791b */ /* 0x003fe20003800000 */
.L_x_6201:
[----:B------:R-:W-:Y:S01]  /*d5b0*/  HFMA2.MMA R127, -RZ, RZ, 0, 2.384185791015625e-07 ;  /* 0x00000004ff7f7435 */ /* 0x000fe200000001ff */
[----:B------:R-:W-:-:S05]  /*d5c0*/  MOV R98, R103 ;  /* 0x0000006700627202 */ /* 0x000fca0000000f00 */
[----:B------:R-:W-:-:S04]  /*d5d0*/  FADD.FTZ R98, R99, R98 ;  /* 0x0000006263627221 */ /* 0x000fc80000010000 */
[----:B------:R-:W-:-:S07]  /*d5e0*/  IMAD.MOV.U32 R126, RZ, RZ, R98 ;  /* 0x000000ffff7e7224 */ /* 0x000fce00078e0062 */
[----:B------:R-:W-:Y:S05]  /*d5f0*/  WARPSYNC.COLLECTIVE R125, `(.L_x_6202) ;  /* 0x000000007d087348 */ /* 0x000fea0003c00000 */
[----:B------:R0:W1:Y:S02]  /*d600*/  SHFL.BFLY P2, R103, R126, R127, R128 ;  /* 0x0c00007f7e677389 */ /* 0x0000640000040080 */
[----:B01----:R-:W-:Y:S01]  /*d610*/  ENDCOLLECTIVE ;  /* 0x000000000000791b */ /* 0x003fe20003800000 */
.L_x_6202:
[----:B------:R-:W-:Y:S02]  /*d620*/  IMAD.MOV.U32 R127, RZ, RZ, 0x8 ;  /* 0x00000008ff7f7424 */ /* 0x000fe400078e00ff */
[----:B------:R-:W-:-:S04]  /*d630*/  IMAD.MOV.U32 R101, RZ, RZ, R103 ;  /* 0x000000ffff657224 */ /* 0x000fc800078e0067 */
[----:B------:R-:W-:-:S05]  /*d640*/  FADD.FTZ R101, R98, R101 ;  /* 0x0000006562657221 */ /* 0x000fca0000010000 */
[----:B------:R-:W-:-:S07]  /*d650*/  MOV R126, R101 ;  /* 0x00000065007e7202 */ /* 0x000fce0000000f00 */
[----:B------:R-:W-:Y:S05]  /*d660*/  WARPSYNC.COLLECTIVE R125, `(.L_x_6203) ;  /* 0x000000007d087348 */ /* 0x000fea0003c00000 */
[----:B------:R0:W1:Y:S02]  /*d670*/  SHFL.BFLY P2, R103, R126, R127, R128 ;  /* 0x0c00007f7e677389 */ /* 0x0000640000040080 */
[----:B01----:R-:W-:Y:S01]  /*d680*/  ENDCOLLECTIVE ;  /* 0x000000000000791b */ /* 0x003fe20003800000 */
.L_x_6203:
[----:B------:R-:W-:Y:S01]  /*d690*/  HFMA2.MMA R127, -RZ, RZ, 0, 9.5367431640625e-07 ;  /* 0x00000010ff7f7435 */ /* 0x000fe200000001ff */
[----:B------:R-:W-:-:S05]  /*d6a0*/  MOV R100, R103 ;  /* 0x0000006700647202 */ /* 0x000fca0000000f00 */
[----:B------:R-:W-:-:S04]  /*d6b0*/  FADD.FTZ R100, R101, R100 ;  /* 0x0000006465647221 */ /* 0x000fc80000010000 */
[----:B------:R-:W-:-:S07]  /*d6c0*/  IMAD.MOV.U32 R126, RZ, RZ, R100 ;  /* 0x000000ffff7e7224 */ /* 0x000fce00078e0064 */
[----:B------:R-:W-:Y:S05]  /*d6d0*/  WARPSYNC.COLLECTIVE R125, `(.L_x_6204) ;  /* 0x000000007d087348 */ /* 0x000fea0003c00000 */
[----:B------:R0:W1:Y:S02]  /*d6e0*/  SHFL.BFLY P2, R103, R126, R127, R128 ;  /* 0x0c00007f7e677389 */ /* 0x0000640000040080 */
[----:B01----:R-:W-:Y:S01]  /*d6f0*/  ENDCOLLECTIVE ;  /* 0x000000000000791b */ /* 0x003fe20003800000 */
.L_x_6204:
[----:B------:R-:W-:Y:S05]  /*d700*/  BRA `(.L_x_6205) ;  /* 0xfffffff000687947 */ /* 0x000fea000383ffff */
.L_x_6206:
        /* <DEDUP_REMOVED lines=15> */
.L_x_14226:


//--------------------- .text._ZN10layer_norm31ln_parallel_residual_fwd_kernelINS_13Kernel_traitsIf13__nv_bfloat16fS2_fjLj512ELj1ELj4ELj1ELj16ENS_18Kernel_traits_baseILj512EfS2_fS2_fjLj128EEEEELb1ELb0ELb1EEEvNS_9FwdParamsE --------------------------
	.section	.text._ZN10layer_norm31ln_parallel_residual_fwd_kernelINS_13Kernel_traitsIf13__nv_bfloat16fS2_fjLj512ELj1ELj4ELj1ELj16ENS_18Kernel_traits_baseILj512EfS2_fS2_fjLj128EEEEELb1ELb0ELb1EEEvNS_9FwdParamsE,"ax",@progbits
	.align	128
        .global         _ZN10layer_norm31ln_parallel_residual_fwd_kernelINS_13Kernel_traitsIf13__nv_bfloat16fS2_fjLj512ELj1ELj4ELj1ELj16ENS_18Kernel_traits_baseILj512EfS2_fS2_fjLj128EEEEELb1ELb0ELb1EEEvNS_9FwdParamsE
        .type           _ZN10layer_norm31ln_parallel_residual_fwd_kernelINS_13Kernel_traitsIf13__nv_bfloat16fS2_fjLj512ELj1ELj4ELj1ELj16ENS_18Kernel_traits_baseILj512EfS2_fS2_fjLj128EEEEELb1ELb0ELb1EEEvNS_9FwdParamsE,@function
        .size           _ZN10layer_norm31ln_parallel_residual_fwd_kernelINS_13Kernel_traitsIf13__nv_bfloat16fS2_fjLj512ELj1ELj4ELj1ELj16ENS_18Kernel_traits_baseILj512EfS2_fS2_fjLj128EEEEELb1ELb0ELb1EEEvNS_9FwdParamsE,(.L_x_14227 - _ZN10layer_norm31ln_parallel_residual_fwd_kernelINS_13Kernel_traitsIf13__nv_bfloat16fS2_fjLj512ELj1ELj4ELj1ELj16ENS_18Kernel_traits_baseILj512EfS2_fS2_fjLj128EEEEELb1ELb0ELb1EEEvNS_9FwdParamsE)
        .other          _ZN10layer_norm31ln_parallel_residual_fwd_kernelINS_13Kernel_traitsIf13__nv_bfloat16fS2_fjLj512ELj1ELj4ELj1ELj16ENS_18Kernel_traits_baseILj512EfS2_fS2_fjLj128EEEEELb1ELb0ELb1EEEvNS_9FwdParamsE,@"STO_CUDA_ENTRY STV_DEFAULT"
_ZN10layer_norm31ln_parallel_residual_fwd_kernelINS_13Kernel_traitsIf13__nv_bfloat16fS2_fjLj512ELj1ELj4ELj1ELj16ENS_18Kernel_traits_baseILj512EfS2_fS2_fjLj128EEEEELb1ELb0ELb1EEEvNS_9FwdParamsE:
.text._ZN10layer_norm31ln_parallel_residual_fwd_kernelINS_13Kernel_traitsIf13__nv_bfloat16fS2_fjLj512ELj1ELj4ELj1ELj16ENS_18Kernel_traits_baseILj512EfS2_fS2_fjLj128EEEEELb1ELb0ELb1EEEvNS_9FwdParamsE:
[----:B------:R-:W-:Y:S01]  /*0000*/  LDC R1, c[0x0][0x28] ;  /* 0x00000a00ff017b82 */ /* 0x000fe20000000800 */
[----:B------:R-:W-:Y:S01]  /*0010*/  ULDC.U8 UR4, c[0x0][0x2f4] ;  /* 0x0000bd0000047ab9 */ /* 0x000fe20000000000 */
[----:B------:R-:W-:Y:S01]  /*0020*/  ULDC.64 UR6, c[0x0][0x2e0] ;  /* 0x0000b80000067ab9 */ /* 0x000fe20000000a00 */
[----:B------:R-:W-:Y:S01]  /*0030*/  ISETP.NE.AND P2, PT, RZ, UR4, PT ;  /* 0x00000004ff007c0c */ /* 0x000fe2000bf45270 */
[----:B------:R-:W-:Y:S01]  /*0040*/  IMAD.U32 R2, RZ, RZ, UR6 ;  /* 0x00000006ff027e24 */ /* 0x000fe2000f8e00ff */
[----:B------:R-:W-:Y:S01]  /*0050*/  ULDC.64 UR4, c[0x0][0x208] ;  /* 0x0000820000047ab9 */ /* 0x000fe20000000a00 */
[----:B------:R-:W-:Y:S01]  /*0060*/  IMAD.U32 R3, RZ, RZ, UR7 ;  /* 0x00000007ff037e24 */ /* 0x000fe2000f8e00ff */
[----:B------:R-:W0:Y:S01]  /*0070*/  S2R R8, SR_TID.X ;  /* 0x0000000000087919 */ /* 0x000e220000002100 */
[----:B------:R-:W1:Y:S01]  /*0080*/  LDC R104, c[0x0][0x2e8] ;  /* 0x0000ba00ff687b82 */ /* 0x000e620000000800 */
[----:B------:R-:W-:Y:S01]  /*0090*/  ULDC.64 UR12, c[0x0][0x2d0] ;  /* 0x0000b400000c7ab9 */ /* 0x000fe20000000a00 */
[----:B------:R-:W-:Y:S01]  /*00a0*/  ULDC.64 UR8, c[0x0][0x260] ;  /* 0x0000980000087ab9 */ /* 0x000fe20000000a00 */
[----:B------:R-:W2:Y:S01]  /*00b0*/  S2R R9, SR_CTAID.X ;  /* 0x0000000000097919 */ /* 0x000ea20000002500 */
[----:B------:R-:W-:-:S04]  /*00c0*/  ULDC.64 UR10, c[0x0][0x268] ;  /* 0x00009a00000a7ab9 */ /* 0x000fc80000000a00 */
[----:B------:R-:W3:Y:S01]  /*00d0*/  @P2 LDG.E.64 R2, desc[UR4][R2.64] ;  /* 0x0000000402022981 */ /* 0x000ee2000c1e1b00 */
[----:B------:R-:W1:Y:S01]  /*00e0*/  LDC R105, c[0x0][0x2ec] ;  /* 0x0000bb00ff697b82 */ /* 0x000e620000000800 */
[----:B------:R-:W-:-:S04]  /*00f0*/  ISETP.NE.U32.AND P1, PT, RZ, UR12, PT ;  /* 0x0000000cff007c0c */ /* 0x000fc8000bf25070 */
[----:B------:R-:W-:Y:S02]  /*0100*/  ISETP.NE.AND.EX P1, PT, RZ, UR13, PT, P1 ;  /* 0x0000000dff007c0c */ /* 0x000fe4000bf25310 */
[----:B------:R-:W-:Y:S02]  /*0110*/  CS2R R78, SRZ ;  /* 0x00000000004e7805 */ /* 0x000fe4000001ff00 */
[C---:B0-----:R-:W-:Y:S02]  /*0120*/  SHF.L.U32 R0, R8.reuse, 0x5, RZ ;  /* 0x0000000508007819 */ /* 0x041fe400000006ff */
[----:B------:R-:W-:Y:S02]  /*0130*/  LOP3.LUT R10, R8, 0x1f, RZ, 0xc0, !PT ;  /* 0x0000001f080a7812 */ /* 0x000fe400078ec0ff */
[----:B------:R-:W-:Y:S02]  /*0140*/  CS2R R76, SRZ ;  /* 0x00000000004c7805 */ /* 0x000fe4000001ff00 */
[----:B------:R-:W-:-:S02]  /*0150*/  LOP3.LUT R11, R0, 0x3e0, RZ, 0xc0, !PT ;  /* 0x000003e0000b7812 */ /* 0x000fc400078ec0ff */
[----:B------:R-:W-:Y:S02]  /*0160*/  CS2R R74, SRZ ;  /* 0x00000000004a7805 */ /* 0x000fe4000001ff00 */
[----:B------:R-:W-:Y:S02]  /*0170*/  SHF.L.U32 R10, R10, 0x5, RZ ;  /* 0x000000050a0a7819 */ /* 0x000fe400000006ff */
[----:B------:R-:W-:Y:S02]  /*0180*/  CS2R R72, SRZ ;  /* 0x0000000000487805 */ /* 0x000fe4000001ff00 */
[----:B------:R-:W-:Y:S01]  /*0190*/  IADD3 R6, P0, R11, UR8, RZ ;  /* 0x000000080b067c10 */ /* 0x000fe2000ff1e0ff */
[----:B------:R-:W-:Y:S01]  /*01a0*/  ULDC UR8, c[0x0][0x0] ;  /* 0x0000000000087ab9 */ /* 0x000fe20000000800 */
[--C-:B------:R-:W-:Y:S01]  /*01b0*/  SHF.R.U32.HI R102, RZ, 0x5, R8.reuse ;  /* 0x00000005ff667819 */ /* 0x100fe20000011608 */
[----:B--2---:R-:W-:Y:S01]  /*01c0*/  IMAD R0, R9, UR8, R8 ;  /* 0x0000000809007c24 */ /* 0x004fe2000f8e0208 */
[C---:B------:R-:W-:Y:S01]  /*01d0*/  IADD3 R8, P4, R10.reuse, UR10, RZ ;  /* 0x0000000a0a087c10 */ /* 0x040fe2000ff9e0ff */
[----:B------:R-:W-:Y:S01]  /*01e0*/  IMAD.X R7, RZ, RZ, UR9, P0 ;  /* 0x00000009ff077e24 */ /* 0x000fe200080e06ff */
[----:B------:R-:W-:Y:S01]  /*01f0*/  IADD3 R10, P5, R10, UR12, RZ ;  /* 0x0000000c0a0a7c10 */ /* 0x000fe2000ffbe0ff */
[----:B------:R-:W-:Y:S01]  /*0200*/  ULDC.64 UR8, c[0x0][0x2c8] ;  /* 0x0000b20000087ab9 */ /* 0x000fe20000000a00 */
[----:B------:R-:W-:-:S02]  /*0210*/  CS2R R70, SRZ ;  /* 0x0000000000467805 */ /* 0x000fc4000001ff00 */
[----:B------:R-:W-:Y:S02]  /*0220*/  CS2R R68, SRZ ;  /* 0x0000000000447805 */ /* 0x000fe4000001ff00 */
[----:B------:R-:W-:Y:S02]  /*0230*/  CS2R R66, SRZ ;  /* 0x0000000000427805 */ /* 0x000fe4000001ff00 */
[----:B------:R-:W-:Y:S01]  /*0240*/  CS2R R64, SRZ ;  /* 0x0000000000407805 */ /* 0x000fe2000001ff00 */
[----:B-1----:R0:W5:Y:S01]  /*0250*/  @P2 LDG.E.64 R4, desc[UR4][R104.64] ;  /* 0x0000000468042981 */ /* 0x002162000c1e1b00 */
[----:B------:R-:W-:Y:S02]  /*0260*/  ISETP.NE.U32.AND P0, PT, RZ, UR8, PT ;  /* 0x00000008ff007c0c */ /* 0x000fe4000bf05070 */
[----:B------:R-:W-:Y:S02]  /*0270*/  CS2R R92, SRZ ;  /* 0x00000000005c7805 */ /* 0x000fe4000001ff00 */
[----:B------:R-:W-:-:S02]  /*0280*/  CS2R R94, SRZ ;  /* 0x00000000005e7805 */ /* 0x000fc4000001ff00 */
[----:B------:R-:W-:Y:S02]  /*0290*/  CS2R R88, SRZ ;  /* 0x0000000000587805 */ /* 0x000fe4000001ff00 */
[----:B------:R-:W-:Y:S02]  /*02a0*/  ISETP.NE.AND.EX P0, PT, RZ, UR9, PT, P0 ;  /* 0x00000009ff007c0c */ /* 0x000fe4000bf05300 */
[----:B------:R-:W-:Y:S02]  /*02b0*/  CS2R R90, SRZ ;  /* 0x00000000005a7805 */ /* 0x000fe4000001ff00 */
[----:B------:R-:W-:Y:S02]  /*02c0*/  CS2R R84, SRZ ;  /* 0x0000000000547805 */ /* 0x000fe4000001ff00 */
[----:B------:R-:W-:Y:S02]  /*02d0*/  CS2R R86, SRZ ;  /* 0x0000000000567805 */ /* 0x000fe4000001ff00 */
[----:B------:R-:W-:-:S02]  /*02e0*/  CS2R R80, SRZ ;  /* 0x0000000000507805 */ /* 0x000fc4000001ff00 */
[----:B------:R-:W-:Y:S01]  /*02f0*/  CS2R R82, SRZ ;  /* 0x0000000000527805 */ /* 0x000fe2000001ff00 */
[----:B------:R-:W-:Y:S02]  /*0300*/  IMAD R102, R9, 0x4, R102 ;  /* 0x0000000409667824 */ /* 0x000fe400078e0266 */
[----:B------:R-:W-:Y:S01]  /*0310*/  IMAD.X R9, RZ, RZ, UR11, P4 ;  /* 0x0000000bff097e24 */ /* 0x000fe2000a0e06ff */
[----:B---3--:R-:W-:Y:S02]  /*0320*/  @P2 R2UR UR6, R2 ;  /* 0x00000000020622ca */ /* 0x008fe400000e0000 */
[----:B------:R-:W-:Y:S01]  /*0330*/  IADD3 R2, P3, R11, UR8, RZ ;  /* 0x000000080b027c10 */ /* 0x000fe2000ff7e0ff */
[----:B------:R-:W-:Y:S01]  /*0340*/  ULDC UR8, c[0x0][0x214] ;  /* 0x0000850000087ab9 */ /* 0x000fe20000000800 */
[----:B------:R-:W-:Y:S02]  /*0350*/  IADD3.X R11, RZ, UR13, RZ, P5, !PT ;  /* 0x0000000dff0b7c10 */ /* 0x000fe4000affe4ff */
[----:B------:R-:W-:Y:S01]  /*0360*/  @P2 R2UR UR7, R3 ;  /* 0x00000000030722ca */ /* 0x000fe200000e0000 */
[----:B------:R-:W-:-:S02]  /*0370*/  IMAD.X R3, RZ, RZ, UR9, P3 ;  /* 0x00000009ff037e24 */ /* 0x000fc400098e06ff */
[----:B------:R0:W5:Y:S04]  /*0380*/  @P1 LDG.E.128 R76, desc[UR4][R10.64] ;  /* 0x000000040a4c1981 */ /* 0x000168000c1e1d00 */
[----:B------:R0:W5:Y:S04]  /*0390*/  @P1 LDG.E.128 R72, desc[UR4][R10.64+0x10] ;  /* 0x000010040a481981 */ /* 0x000168000c1e1d00 */
[----:B------:R0:W5:Y:S04]  /*03a0*/  @P1 LDG.E.128 R68, desc[UR4][R10.64+0x400] ;  /* 0x000400040a441981 */ /* 0x000168000c1e1d00 */
[----:B------:R0:W5:Y:S04]  /*03b0*/  @P1 LDG.E.128 R64, desc[UR4][R10.64+0x410] ;  /* 0x000410040a401981 */ /* 0x000168000c1e1d00 */
[----:B------:R0:W5:Y:S04]  /*03c0*/  @P0 LDG.E.128 R92, desc[UR4][R2.64] ;  /* 0x00000004025c0981 */ /* 0x000168000c1e1d00 */
[----:B------:R0:W5:Y:S04]  /*03d0*/  @P0 LDG.E.128 R88, desc[UR4][R2.64+0x10] ;  /* 0x0000100402580981 */ /* 0x000168000c1e1d00 */
[----:B------:R0:W5:Y:S04]  /*03e0*/  @P0 LDG.E.128 R84, desc[UR4][R2.64+0x400] ;  /* 0x0004000402540981 */ /* 0x000168000c1e1d00 */
[----:B------:R0:W5:Y:S01]  /*03f0*/  @P0 LDG.E.128 R80, desc[UR4][R2.64+0x410] ;  /* 0x0004100402500981 */ /* 0x000162000c1e1d00 */
[----:B------:R-:W-:-:S13]  /*0400*/  ISETP.GE.AND P0, PT, R102, UR8, PT ;  /* 0x0000000866007c0c */ /* 0x000fda000bf06270 */
[----:B0-----:R-:W-:Y:S05]  /*0410*/  @P0 EXIT ;  /* 0x000000000000094d */ /* 0x001fea0003800000 */
[----:B------:R-:W0:Y:S01]  /*0420*/  @P2 LDC R3, c[0x0][0x2f0] ;  /* 0x0000bc00ff032b82 */ /* 0x000e220000000800 */
[----:B------:R-:W5:Y:S01]  /*0430*/  LDG.E.128 R44, desc[UR4][R8.64] ;  /* 0x00000004082c7981 */ /* 0x000f62000c1e1d00 */
[----:B------:R-:W-:Y:S02]  /*0440*/  UIADD3 UR18, UR7, -0x4498517b, URZ ;  /* 0xbb67ae8507127890 */ /* 0x000fe4000fffe03f */
[----:B------:R-:W-:Y:S01]  /*0450*/  UIADD3 UR13, UR6, -0x61c88647, URZ ;  /* 0x9e3779b9060d7890 */ /* 0x000fe2000fffe03f */
[----:B------:R-:W5:Y:S04]  /*0460*/  LDG.E.128 R40, desc[UR4][R8.64+0x10] ;  /* 0x0000100408287981 */ /* 0x000f68000c1e1d00 */
[----:B------:R-:W5:Y:S04]  /*0470*/  LDG.E.128 R36, desc[UR4][R8.64+0x400] ;  /* 0x0004000408247981 */ /* 0x000f68000c1e1d00 */
[----:B------:R1:W5:Y:S04]  /*0480*/  LDG.E.128 R32, desc[UR4][R8.64+0x410] ;  /* 0x0004100408207981 */ /* 0x000368000c1e1d00 */
[----:B------:R-:W5:Y:S04]  /*0490*/  LDG.E.128 R60, desc[UR4][R6.64] ;  /* 0x00000004063c7981 */ /* 0x000f68000c1e1d00 */
[----:B------:R-:W5:Y:S04]  /*04a0*/  LDG.E.128 R56, desc[UR4][R6.64+0x10] ;  /* 0x0000100406387981 */ /* 0x000f68000c1e1d00 */
[----:B------:R-:W5:Y:S02]  /*04b0*/  LDG.E.128 R52, desc[UR4][R6.64+0x400] ;  /* 0x0004000406347981 */ /* 0x000f64000c1e1d00 */
[----:B0----5:R-:W-:-:S02]  /*04c0*/  @P2 IADD3 R104, P0, R4, R3, RZ ;  /* 0x0000000304682210 */ /* 0x021fc40007f1e0ff */
[----:B------:R0:W5:Y:S01]  /*04d0*/  LDG.E.128 R48, desc[UR4][R6.64+0x410] ;  /* 0x0004100406307981 */ /* 0x000162000c1e1d00 */
[----:B------:R-:W-:Y:S02]  /*04e0*/  UIADD3 UR19, UR6, 0x3c6ef372, URZ ;  /* 0x3c6ef37206137890 */ /* 0x000fe4000fffe03f */
[----:B------:R-:W-:Y:S01]  /*04f0*/  @P2 IMAD.X R105, RZ, RZ, R5, P0 ;  /* 0x000000ffff692224 */ /* 0x000fe200000e0605 */
[----:B------:R-:W-:Y:S02]  /*0500*/  UIADD3 UR20, UR7, 0x76cf5d0a, URZ ;  /* 0x76cf5d0a07147890 */ /* 0x000fe4000fffe03f */
[----:B------:R-:W-:Y:S02]  /*0510*/  UIADD3 UR22, UR7, 0x32370b8f, URZ ;  /* 0x32370b8f07167890 */ /* 0x000fe4000fffe03f */
[--C-:B------:R-:W-:Y:S01]  /*0520*/  SHF.R.U64 R2, R104, 0x2, R105.reuse ;  /* 0x0000000268027819 */ /* 0x100fe20000001269 */
[----:B------:R-:W-:Y:S01]  /*0530*/  IMAD.HI.U32 R4, R0, -0x326172a9, RZ ;  /* 0xcd9e8d5700047827 */ /* 0x000fe200078e00ff */
[----:B------:R-:W-:Y:S01]  /*0540*/  SHF.R.U32.HI R3, RZ, 0x2, R105 ;  /* 0x00000002ff037819 */ /* 0x000fe20000011669 */
[----:B------:R-:W-:-:S02]  /*0550*/  UIADD3 UR21, UR6, -0x255992d5, URZ ;  /* 0xdaa66d2b06157890 */ /* 0x000fc4000fffe03f */
[----:B------:R-:W-:Y:S01]  /*0560*/  IMAD.HI.U32 R5, R2, -0x2daee0ad, RZ ;  /* 0xd2511f5302057827 */ /* 0x000fe200078e00ff */
[----:B------:R-:W-:Y:S01]  /*0570*/  LOP3.LUT R4, R4, UR6, R3, 0x96, !PT ;  /* 0x0000000604047c12 */ /* 0x000fe2000f8e9603 */
[----:B------:R-:W-:Y:S02]  /*0580*/  UIADD3 UR23, UR6, 0x78dde6e4, URZ ;  /* 0x78dde6e406177890 */ /* 0x000fe4000fffe03f */
[----:B------:R-:W-:Y:S02]  /*0590*/  UIADD3 UR24, UR7, -0x126145ec, URZ ;  /* 0xed9eba1407187890 */ /* 0x000fe4000fffe03f */
[----:B------:R-:W-:Y:S01]  /*05a0*/  LOP3.LUT R5, R5, UR7, RZ, 0x3c, !PT ;  /* 0x0000000705057c12 */ /* 0x000fe2000f8e3cff */
[----:B-1----:R-:W-:Y:S01]  /*05b0*/  IMAD R8, R2, -0x2daee0ad, RZ ;  /* 0xd2511f5302087824 */ /* 0x002fe200078e02ff */
[----:B------:R-:W-:Y:S01]  /*05c0*/  UIADD3 UR26, UR7, -0x56f99767, URZ ;  /* 0xa9066899071a7890 */ /* 0x000fe2000fffe03f */
[----:B------:R-:W-:Y:S01]  /*05d0*/  IMAD.HI.U32 R9, R4, -0x2daee0ad, RZ ;  /* 0xd2511f5304097827 */ /* 0x000fe200078e00ff */
[----:B------:R-:W-:-:S02]  /*05e0*/  UIADD3 UR25, UR6, 0x1715609d, URZ ;  /* 0x1715609d06197890 */ /* 0x000fc4000fffe03f */
[----:B------:R-:W-:Y:S01]  /*05f0*/  UIADD3 UR27, UR6, -0x4ab325aa, URZ ;  /* 0xb54cda56061b7890 */ /* 0x000fe2000fffe03f */
[----:B0-----:R-:W-:Y:S01]  /*0600*/  IMAD R6, R0, -0x326172a9, RZ ;  /* 0xcd9e8d5700067824 */ /* 0x001fe200078e02ff */
[----:B------:R-:W-:Y:S01]  /*0610*/  UIADD3 UR28, UR7, 0x646e171e, URZ ;  /* 0x646e171e071c7890 */ /* 0x000fe2000fffe03f */
[----:B------:R-:W-:Y:S01]  /*0620*/  IMAD.HI.U32 R7, R5, -0x326172a9, RZ ;  /* 0xcd9e8d5705077827 */ /* 0x000fe200078e00ff */
[----:B------:R-:W-:Y:S01]  /*0630*/  LOP3.LUT R8, R9, UR18, R8, 0x96, !PT ;  /* 0x0000001209087c12 */ /* 0x000fe2000f8e9608 */
[----:B------:R-:W-:Y:S02]  /*0640*/  UIADD3 UR30, UR7, 0x1fd5c5a3, URZ ;  /* 0x1fd5c5a3071e7890 */ /* 0x000fe4000fffe03f */
[----:B------:R-:W-:Y:S01]  /*0650*/  UIADD3 UR29, UR6, 0x5384540f, URZ ;  /* 0x5384540f061d7890 */ /* 0x000fe2000fffe03f */
[----:B------:R-:W-:Y:S01]  /*0660*/  LOP3.LUT R6, R7, UR13, R6, 0x96, !PT ;  /* 0x0000000d07067c12 */ /* 0x000fe2000f8e9606 */
[----:B------:R-:W-:Y:S01]  /*0670*/  IMAD R5, R5, -0x326172a9, RZ ;  /* 0xcd9e8d5705057824 */ /* 0x000fe200078e02ff */
[----:B------:R-:W-:Y:S01]  /*0680*/  UIADD3 UR31, UR6, -0xe443238, URZ ;  /* 0xf1bbcdc8061f7890 */ /* 0x000fe2000fffe03f */
[----:B------:R-:W-:Y:S01]  /*0690*/  IMAD.HI.U32 R10, R8, -0x326172a9, RZ ;  /* 0xcd9e8d57080a7827 */ /* 0x000fe200078e00ff */
[----:B------:R-:W-:-:S02]  /*06a0*/  UIADD3 UR32, UR7, -0x24c28bd8, URZ ;  /* 0xdb3d742807207890 */ /* 0x000fc4000fffe03f */
[----:B------:R-:W-:Y:S01]  /*06b0*/  UIADD3 UR34, UR7, -0x695add53, URZ ;  /* 0x96a522ad07227890 */ /* 0x000fe2000fffe03f */
[----:B------:R-:W-:Y:S01]  /*06c0*/  IMAD R4, R4, -0x2daee0ad, RZ ;  /* 0xd2511f5304047824 */ /* 0x000fe200078e02ff */
[----:B------:R-:W-:Y:S01]  /*06d0*/  UIADD3 UR33, UR6, -0x700cb87f, URZ ;  /* 0x8ff3478106217890 */ /* 0x000fe2000fffe03f */
[----:B------:R-:W-:Y:S01]  /*06e0*/  IMAD.HI.U32 R7, R6, -0x2daee0ad, RZ ;  /* 0xd2511f5306077827 */ /* 0x000fe200078e00ff */
[----:B------:R-:W-:Y:S01]  /*06f0*/  LOP3.LUT R5, R10, UR19, R5, 0x96, !PT ;  /* 0x000000130a057c12 */ /* 0x000fe2000f8e9605 */
[----:B------:R-:W-:Y:S01]  /*0700*/  ULDC.64 UR8, c[0x0][0x228] ;  /* 0x00008a0000087ab9 */ /* 0x000fe20000000a00 */
[----:B------:R-:W-:Y:S01]  /*0710*/  ULDC UR12, c[0x0][0x2d8] ;  /* 0x0000b600000c7ab9 */ /* 0x000fe20000000800 */
[----:B------:R-:W-:Y:S01]  /*0720*/  ULDC.64 UR36, c[0x0][0x228] ;  /* 0x00008a0000247ab9 */ /* 0x000fe20000000a00 */
[----:B------:R-:W-:Y:S01]  /*0730*/  LOP3.LUT R4, R7, UR20, R4, 0x96, !PT ;  /* 0x0000001407047c12 */ /* 0x000fe2000f8e9604 */
[----:B------:R-:W-:Y:S01]  /*0740*/  IMAD R6, R6, -0x2daee0ad, RZ ;  /* 0xd2511f5306067824 */ /* 0x000fe200078e02ff */
[----:B------:R-:W-:Y:S01]  /*0750*/  ULDC.64 UR10, c[0x0][0x230] ;  /* 0x00008c00000a7ab9 */ /* 0x000fe20000000a00 */
[----:B------:R-:W-:Y:S01]  /*0760*/  IMAD.HI.U32 R9, R5, -0x2daee0ad, RZ ;  /* 0xd2511f5305097827 */ /* 0x000fe200078e00ff */
[----:B------:R-:W-:Y:S01]  /*0770*/  ULDC.64 UR14, c[0x0][0x2b8] ;  /* 0x0000ae00000e7ab9 */ /* 0x000fe20000000a00 */
[----:B------:R-:W-:-:S02]  /*0780*/  ULDC.64 UR16, c[0x0][0x2c0] ;  /* 0x0000b00000107ab9 */ /* 0x000fc40000000a00 */
        /* <DEDUP_REMOVED lines=34> */
[----:B------:R-:W-:Y:S02]  /*09b0*/  IMAD R9, R6, -0x326172a9, RZ ;  /* 0xcd9e8d5706097824 */ /* 0x000fe400078e02ff */
[----:B------:R-:W-:-:S04]  /*09c0*/  IMAD.HI.U32 R5, R8, -0x2daee0ad, RZ ;  /* 0xd2511f5308057827 */ /* 0x000fc800078e00ff */
[----:B------:R-:W-:Y:S01]  /*09d0*/  IMAD.WIDE.U32 R6, R7, -0x326172a9, RZ ;  /* 0xcd9e8d5707067825 */ /* 0x000fe200078e00ff */
[----:B------:R-:W-:Y:S01]  /*09e0*/  ISETP.NE.U32.AND P0, PT, RZ, UR8, PT ;  /* 0x00000008ff007c0c */ /* 0x000fe2000bf05070 */
[----:B------:R-:W-:Y:S01]  /*09f0*/  BSSY B0, `(.L_x_6207) ;  /* 0x0000c3b000007945 */ /* 0x000fe20003800000 */
[----:B------:R-:W-:Y:S01]  /*0a00*/  LOP3.LUT R4, R5, UR34, R4, 0x96, !PT ;  /* 0x0000002205047c12 */ /* 0x000fe2000f8e9604 */
[----:B------:R-:W-:Y:S01]  /*0a10*/  IMAD R100, R8, -0x2daee0ad, RZ ;  /* 0xd2511f5308647824 */ /* 0x000fe200078e02ff */
[----:B------:R-:W-:Y:S01]  /*0a20*/  LOP3.LUT R5, R7, UR33, R9, 0x96, !PT ;  /* 0x0000002107057c12 */ /* 0x000fe2000f8e9609 */
[----:B------:R-:W-:Y:S01]  /*0a30*/  IMAD.MOV.U32 R7, RZ, RZ, RZ ;  /* 0x000000ffff077224 */ /* 0x000fe200078e00ff */
[----:B------:R-:W-:Y:S01]  /*0a40*/  LOP3.LUT R104, R104, 0x3, RZ, 0xc0, !PT ;  /* 0x0000000368687812 */ /* 0x000fe200078ec0ff */
[----:B------:R-:W-:Y:S01]  /*0a50*/  ULDC.U8 UR8, c[0x0][0x2a0] ;  /* 0x0000a80000087ab9 */ /* 0x000fe20000000000 */
[----:B------:R-:W-:Y:S01]  /*0a60*/  ISETP.NE.AND.EX P0, PT, RZ, UR9, PT, P0 ;  /* 0x00000009ff007c0c */ /* 0x000fe2000bf05300 */
[----:B------:R-:W-:Y:S01]  /*0a70*/  ULDC UR9, c[0x0][0x218] ;  /* 0x0000860000097ab9 */ /* 0x000fe20000000800 */
[----:B------:R-:W-:-:S11]  /*0a80*/  UISETP.NE.AND UP0, UPT, UR8, URZ, UPT ;  /* 0x0000003f0800728c */ /* 0x000fd6000bf05270 */
.L_x_6467:
[----:B------:R-:W-:Y:S01]  /*0a90*/  ISETP.NE.U32.AND P1, PT, RZ, UR10, PT ;  /* 0x0000000aff007c0c */ /* 0x000fe2000bf25070 */
[----:B------:R-:W0:Y:S01]  /*0aa0*/  S2R R14, SR_TID.X ;  /* 0x00000000000e7919 */ /* 0x000e220000002100 */
        /* <DEDUP_REMOVED lines=11> */
[----:B-----5:R0:W5:Y:S03]  /*0b60*/  @P1 LDG.E.128 R24, desc[UR4][R14.64] ;  /* 0x000000040e181981 */ /* 0x020166000c1e1d00 */
[----:B--2---:R-:W-:Y:S01]  /*0b70*/  @P0 IMAD.WIDE.U32 R12, R112, 0x10, R12 ;  /* 0x00000010700c0825 */ /* 0x004fe200078e000c */
[----:B------:R0:W5:Y:S04]  /*0b80*/  @P1 LDG.E.128 R20, desc[UR4][R14.64+0x10] ;  /* 0x000010040e141981 */ /* 0x000168000c1e1d00 */
[----:B------:R0:W5:Y:S04]  /*0b90*/  @P0 LDG.E.128 R28, desc[UR4][R12.64] ;  /* 0x000000040c1c0981 */ /* 0x000168000c1e1d00 */
[----:B------:R-:W5:Y:S01]  /*0ba0*/  LDG.E.128 R8, desc[UR4][R8.64] ;  /* 0x0000000408087981 */ /* 0x000f62000c1e1d00 */
        /* <DEDUP_REMOVED lines=12> */
.L_x_6209:
[----:B------:R-:W-:-:S07]  /*0c70*/  IMAD.MOV.U32 R18, RZ, RZ, R6 ;  /* 0x000000ffff127224 */ /* 0x000fce00078e0006 */
.L_x_6210:
[----:B------:R-:W-:Y:S05]  /*0c80*/  BSYNC B1 ;  /* 0x0000000000017941 */ /* 0x000fea0003800000 */
.L_x_6208:
        /* <DEDUP_REMOVED lines=16> */
.L_x_6214:
[----:B------:R-:W-:Y:S05]  /*0d90*/  BSYNC B2 ;  /* 0x0000000000027941 */ /* 0x000fea0003800000 */
.L_x_6213:
        /* <DEDUP_REMOVED lines=44> */
.L_x_6212:
[----:B------:R-:W-:Y:S05]  /*1060*/  BSYNC B1 ;  /* 0x0000000000017941 */ /* 0x000fea0003800000 */
.L_x_6211:
        /* <DEDUP_REMOVED lines=19> */
.L_x_6215:
        /* <DEDUP_REMOVED lines=12> */
.L_x_6218:
[----:B------:R-:W-:-:S07]  /*1260*/  IMAD.MOV.U32 R12, RZ, RZ, R6 ;  /* 0x000000ffff0c7224 */ /* 0x000fce00078e0006 */
.L_x_6219:
[----:B------:R-:W-:Y:S05]  /*1270*/  BSYNC B1 ;  /* 0x0000000000017941 */ /* 0x000fea0003800000 */
.L_x_6217:
        /* <DEDUP_REMOVED lines=16> */
.L_x_6223:
[----:B------:R-:W-:Y:S05]  /*1380*/  BSYNC B2 ;  /* 0x0000000000027941 */ /* 0x000fea0003800000 */
.L_x_6222:
        /* <DEDUP_REMOVED lines=44> */
.L_x_6221:
[----:B------:R-:W-:Y:S05]  /*1650*/  BSYNC B1 ;  /* 0x0000000000017941 */ /* 0x000fea0003800000 */
.L_x_6220:
        /* <DEDUP_REMOVED lines=9> */
.L_x_6216:
        /* <DEDUP_REMOVED lines=12> */
.L_x_6225:
[----:B------:R-:W-:-:S07]  /*17b0*/  MOV R12, R6 ;  /* 0x00000006000c7202 */ /* 0x000fce0000000f00 */
.L_x_6226:
[----:B------:R-:W-:Y:S05]  /*17c0*/  BSYNC B1 ;  /* 0x0000000000017941 */ /* 0x000fea0003800000 */
.L_x_6224:
        /* <DEDUP_REMOVED lines=16> */
.L_x_6230:
[----:B------:R-:W-:Y:S05]  /*18d0*/  BSYNC B2 ;  /* 0x0000000000027941 */ /* 0x000fea0003800000 */
.L_x_6229:
        /* <DEDUP_REMOVED lines=44> */
.L_x_6228:
[----:B------:R-:W-:Y:S05]  /*1ba0*/  BSYNC B1 ;  /* 0x0000000000017941 */ /* 0x000fea0003800000 */
.L_x_6227:
        /* <DEDUP_REMOVED lines=13> */
.L_x_6231:
        /* <DEDUP_REMOVED lines=12> */
.L_x_6234:
[----:B------:R-:W-:-:S07]  /*1d40*/  MOV R8, R6 ;  /* 0x0000000600087202 */ /* 0x000fce0000000f00 */
.L_x_6235:
[----:B------:R-:W-:Y:S05]  /*1d50*/  BSYNC B1 ;  /* 0x0000000000017941 */ /* 0x000fea0003800000 */
.L_x_6233:
        /* <DEDUP_REMOVED lines=16> */
.L_x_6239:
[----:B------:R-:W-:Y:S05]  /*1e60*/  BSYNC B2 ;  /* 0x0000000000027941 */ /* 0x000fea0003800000 */
.L_x_6238:
        /* <DEDUP_REMOVED lines=44> */
.L_x_6237:
[----:B------:R-:W-:Y:S05]  /*2130*/  BSYNC B1 ;  /* 0x0000000000017941 */ /* 0x000fea0003800000 */
.L_x_6236:
        /* <DEDUP_REMOVED lines=10> */
.L_x_6232:
        /* <DEDUP_REMOVED lines=12> */
.L_x_6241:
[----:B------:R-:W-:-:S07]  /*22a0*/  IMAD.MOV.U32 R8, RZ, RZ, R6 ;  /* 0x000000ffff087224 */ /* 0x000fce00078e0006 */
.L_x_6242:
[----:B------:R-:W-:Y:S05]  /*22b0*/  BSYNC B1 ;  /* 0x0000000000017941 */ /* 0x000fea0003800000 */
.L_x_6240:
        /* <DEDUP_REMOVED lines=16> */
.L_x_6246:
[----:B------:R-:W-:Y:S05]  /*23c0*/  BSYNC B2 ;  /* 0x0000000000027941 */ /* 0x000fea0003800000 */
.L_x_6245:
        /* <DEDUP_REMOVED lines=44> */
.L_x_6244:
[----:B------:R-:W-:Y:S05]  /*2690*/  BSYNC B1 ;  /* 0x0000000000017941 */ /* 0x000fea0003800000 */
.L_x_6243:
        /* <DEDUP_REMOVED lines=14> */
.L_x_6247:
        /* <DEDUP_REMOVED lines=12> */
.L_x_6250:
[----:B------:R-:W-:-:S07]  /*2840*/  IMAD.MOV.U32 R12, RZ, RZ, R6 ;  /* 0x000000ffff0c7224 */ /* 0x000fce00078e0006 */
.L_x_6251:
[----:B------:R-:W-:Y:S05]  /*2850*/  BSYNC B1 ;  /* 0x0000000000017941 */ /* 0x000fea0003800000 */
.L_x_6249:
        /* <DEDUP_REMOVED lines=16> */
.L_x_6255:
[----:B------:R-:W-:Y:S05]  /*2960*/  BSYNC B2 ;  /* 0x0000000000027941 */ /* 0x000fea0003800000 */
.L_x_6254:
        /* <DEDUP_REMOVED lines=44> */
.L_x_6253:
[----:B------:R-:W-:Y:S05]  /*2c30*/  BSYNC B1 ;  /* 0x0000000000017941 */ /* 0x000fea0003800000 */
.L_x_6252:
        /* <DEDUP_REMOVED lines=9> */
.L_x_6248:
        /* <DEDUP_REMOVED lines=12> */
.L_x_6257:
[----:B------:R-:W-:-:S07]  /*2d90*/  IMAD.MOV.U32 R12, RZ, RZ, R6 ;  /* 0x000000ffff0c7224 */ /* 0x000fce00078e0006 */
.L_x_6258:
[----:B------:R-:W-:Y:S05]  /*2da0*/  BSYNC B1 ;  /* 0x0000000000017941 */ /* 0x000fea0003800000 */
.L_x_6256:
        /* <DEDUP_REMOVED lines=16> */
.L_x_6262:
[----:B------:R-:W-:Y:S05]  /*2eb0*/  BSYNC B2 ;  /* 0x0000000000027941 */ /* 0x000fea0003800000 */
.L_x_6261:
        /* <DEDUP_REMOVED lines=44> */
.L_x_6260:
[----:B------:R-:W-:Y:S05]  /*3180*/  BSYNC B1 ;  /* 0x0000000000017941 */ /* 0x000fea0003800000 */
.L_x_6259:
        /* <DEDUP_REMOVED lines=13> */
.L_x_6263:
        /* <DEDUP_REMOVED lines=12> */
.L_x_6266:
[----:B------:R-:W-:-:S07]  /*3320*/  IMAD.MOV.U32 R12, RZ, RZ, R6 ;  /* 0x000000ffff0c7224 */ /* 0x000fce00078e0006 */
.L_x_6267:
[----:B------:R-:W-:Y:S05]  /*3330*/  BSYNC B1 ;  /* 0x0000000000017941 */ /* 0x000fea0003800000 */
.L_x_6265:
        /* <DEDUP_REMOVED lines=16> */
.L_x_6271:
[----:B------:R-:W-:Y:S05]  /*3440*/  BSYNC B2 ;  /* 0x0000000000027941 */ /* 0x000fea0003800000 */
.L_x_6270:
        /* <DEDUP_REMOVED lines=44> */
.L_x_6269:
[----:B------:R-:W-:Y:S05]  /*3710*/  BSYNC B1 ;  /* 0x0000000000017941 */ /* 0x000fea0003800000 */
.L_x_6268:
        /* <DEDUP_REMOVED lines=10> */
.L_x_6264:
        /* <DEDUP_REMOVED lines=12> */
.L_x_6273:
[----:B------:R-:W-:-:S07]  /*3880*/  MOV R12, R6 ;  /* 0x00000006000c7202 */ /* 0x000fce0000000f00 */
.L_x_6274:
[----:B------:R-:W-:Y:S05]  /*3890*/  BSYNC B1 ;  /* 0x0000000000017941 */ /* 0x000fea0003800000 */
.L_x_6272:
        /* <DEDUP_REMOVED lines=16> */
.L_x_6278:
[----:B------:R-:W-:Y:S05]  /*39a0*/  BSYNC B2 ;  /* 0x0000000000027941 */ /* 0x000fea0003800000 */
.L_x_6277:
        /* <DEDUP_REMOVED lines=44> */
.L_x_6276:
[----:B------:R-:W-:Y:S05]  /*3c70*/  BSYNC B1 ;  /* 0x0000000000017941 */ /* 0x000fea0003800000 */
.L_x_6275:
        /* <DEDUP_REMOVED lines=14> */
.L_x_6279:
        /* <DEDUP_REMOVED lines=12> */
.L_x_6282:
[----:B------:R-:W-:-:S07]  /*3e20*/  MOV R14, R6 ;  /* 0x00000006000e7202 */ /* 0x000fce0000000f00 */
.L_x_6283:
[----:B------:R-:W-:Y:S05]  /*3e30*/  BSYNC B1 ;  /* 0x0000000000017941 */ /* 0x000fea0003800000 */
.L_x_6281:
        /* <DEDUP_REMOVED lines=16> */
.L_x_6287:
[----:B------:R-:W-:Y:S05]  /*3f40*/  BSYNC B2 ;  /* 0x0000000000027941 */ /* 0x000fea0003800000 */
.L_x_6286:
        /* <DEDUP_REMOVED lines=44> */
.L_x_6285:
[----:B------:R-:W-:Y:S05]  /*4210*/  BSYNC B1 ;  /* 0x0000000000017941 */ /* 0x000fea0003800000 */
.L_x_6284:
        /* <DEDUP_REMOVED lines=9> */
.L_x_6280:
        /* <DEDUP_REMOVED lines=12> */
.L_x_6289:
[----:B------:R-:W-:-:S07]  /*4370*/  IMAD.MOV.U32 R14, RZ, RZ, R6 ;  /* 0x000000ffff0e7224 */ /* 0x000fce00078e0006 */
.L_x_6290:
[----:B------:R-:W-:Y:S05]  /*4380*/  BSYNC B1 ;  /* 0x0000000000017941 */ /* 0x000fea0003800000 */
.L_x_6288:
        /* <DEDUP_REMOVED lines=16> */
.L_x_6294:
[----:B------:R-:W-:Y:S05]  /*4490*/  BSYNC B2 ;  /* 0x0000000000027941 */ /* 0x000fea0003800000 */
.L_x_6293:
        /* <DEDUP_REMOVED lines=44> */
.L_x_6292:
[----:B------:R-:W-:Y:S05]  /*4760*/  BSYNC B1 ;  /* 0x0000000000017941 */ /* 0x000fea0003800000 */
.L_x_6291:
        /* <DEDUP_REMOVED lines=12> */
.L_x_6295:
        /* <DEDUP_REMOVED lines=12> */
.L_x_6298:
[----:B------:R-:W-:-:S07]  /*48f0*/  IMAD.MOV.U32 R14, RZ, RZ, R6 ;  /* 0x000000ffff0e7224 */ /* 0x000fce00078e0006 */
.L_x_6299:
[----:B------:R-:W-:Y:S05]  /*4900*/  BSYNC B1 ;  /* 0x0000000000017941 */ /* 0x000fea0003800000 */
.L_x_6297:
        /* <DEDUP_REMOVED lines=16> */
.L_x_6303:
[----:B------:R-:W-:Y:S05]  /*4a10*/  BSYNC B2 ;  /* 0x0000000000027941 */ /* 0x000fea0003800000 */
.L_x_6302:
        /* <DEDUP_REMOVED lines=44> */
.L_x_6301:
[----:B------:R-:W-:Y:S05]  /*4ce0*/  BSYNC B1 ;  /* 0x0000000000017941 */ /* 0x000fea0003800000 */
.L_x_6300:
        /* <DEDUP_REMOVED lines=10> */
.L_x_6296:
        /* <DEDUP_REMOVED lines=12> */
.L_x_6305:
[----:B------:R-:W-:-:S07]  /*4e50*/  IMAD.MOV.U32 R14, RZ, RZ, R6 ;  /* 0x000000ffff0e7224 */ /* 0x000fce00078e0006 */
.L_x_6306:
[----:B------:R-:W-:Y:S05]  /*4e60*/  BSYNC B1 ;  /* 0x0000000000017941 */ /* 0x000fea0003800000 */
.L_x_6304:
        /* <DEDUP_REMOVED lines=16> */
.L_x_6310:
[----:B------:R-:W-:Y:S05]  /*4f70*/  BSYNC B2 ;  /* 0x0000000000027941 */ /* 0x000fea0003800000 */
.L_x_6309:
        /* <DEDUP_REMOVED lines=44> */
.L_x_6308:
[----:B------:R-:W-:Y:S05]  /*5240*/  BSYNC B1 ;  /* 0x0000000000017941 */ /* 0x000fea0003800000 */
.L_x_6307:
        /* <DEDUP_REMOVED lines=13> */
.L_x_6311:
        /* <DEDUP_REMOVED lines=12> */
.L_x_6314:
[----:B------:R-:W-:-:S07]  /*53e0*/  IMAD.MOV.U32 R15, RZ, RZ, R6 ;  /* 0x000000ffff0f7224 */ /* 0x000fce00078e0006 */
.L_x_6315:
[----:B------:R-:W-:Y:S05]  /*53f0*/  BSYNC B1 ;  /* 0x0000000000017941 */ /* 0x000fea0003800000 */
.L_x_6313:
        /* <DEDUP_REMOVED lines=16> */
.L_x_6319:
[----:B------:R-:W-:Y:S05]  /*5500*/  BSYNC B2 ;  /* 0x0000000000027941 */ /* 0x000fea0003800000 */
.L_x_6318:
        /* <DEDUP_REMOVED lines=44> */
.L_x_6317:
[----:B------:R-:W-:Y:S05]  /*57d0*/  BSYNC B1 ;  /* 0x0000000000017941 */ /* 0x000fea0003800000 */
.L_x_6316:
        /* <DEDUP_REMOVED lines=9> */
.L_x_6312:
        /* <DEDUP_REMOVED lines=12> */
.L_x_6321:
[----:B------:R-:W-:-:S07]  /*5930*/  MOV R15, R6 ;  /* 0x00000006000f7202 */ /* 0x000fce0000000f00 */
.L_x_6322:
[----:B------:R-:W-:Y:S05]  /*5940*/  BSYNC B1 ;  /* 0x0000000000017941 */ /* 0x000fea0003800000 */
.L_x_6320:
        /* <DEDUP_REMOVED lines=16> */
.L_x_6326:
[----:B------:R-:W-:Y:S05]  /*5a50*/  BSYNC B2 ;  /* 0x0000000000027941 */ /* 0x000fea0003800000 */
.L_x_6325:
        /* <DEDUP_REMOVED lines=44> */
.L_x_6324:
[----:B------:R-:W-:Y:S05]  /*5d20*/  BSYNC B1 ;  /* 0x0000000000017941 */ /* 0x000fea0003800000 */
.L_x_6323:
        /* <DEDUP_REMOVED lines=12> */
.L_x_6327:
        /* <DEDUP_REMOVED lines=12> */
.L_x_6330:
[----:B------:R-:W-:-:S07]  /*5eb0*/  MOV R11, R6 ;  /* 0x00000006000b7202 */ /* 0x000fce0000000f00 */
.L_x_6331:
[----:B------:R-:W-:Y:S05]  /*5ec0*/  BSYNC B1 ;  /* 0x0000000000017941 */ /* 0x000fea0003800000 */
.L_x_6329:
        /* <DEDUP_REMOVED lines=18> */
.L_x_6335:
[----:B------:R-:W-:Y:S05]  /*5ff0*/  BSYNC B2 ;  /* 0x0000000000027941 */ /* 0x000fea0003800000 */
.L_x_6334:
        /* <DEDUP_REMOVED lines=43> */
.L_x_6333:
[----:B------:R-:W-:Y:S05]  /*62b0*/  BSYNC B1 ;  /* 0x0000000000017941 */ /* 0x000fea0003800000 */
.L_x_6332:
        /* <DEDUP_REMOVED lines=10> */
.L_x_6328:
[----:B------:R-:W-:Y:S01]  /*6360*/  P2R R97, PR, RZ, 0x2 ;  /* 0x00000002ff617803 */ /* 0x000fe20000000000 */
[----:B------:R-:W0:Y:S01]  /*6370*/  LDC.64 R110, c[0x0][0x238] ;  /* 0x00008e00ff6e7b82 */ /* 0x000e220000000a00 */
[----:B------:R-:W-:Y:S02]  /*6380*/  ISETP.NE.AND P1, PT, R9, RZ, PT ;  /* 0x000000ff0900720c */ /* 0x000fe40003f25270 */
[----:B------:R-:W-:Y:S02]  /*6390*/  SEL R96, RZ, 0x10000, P4 ;  /* 0x00010000ff607807 */ /* 0x000fe40002000000 */
[----:B------:R-:W-:Y:S02]  /*63a0*/  ISETP.NE.AND P4, PT, R8, RZ, PT ;  /* 0x000000ff0800720c */ /* 0x000fe40003f85270 */
[----:B------:R-:W-:Y:S01]  /*63b0*/  SEL R11, RZ, 0x1000000, P5 ;  /* 0x01000000ff0b7807 */ /* 0x000fe20002800000 */
[----:B------:R-:W1:Y:S01]  /*63c0*/  LDC.64 R98, c[0x0][0x240] ;  /* 0x00009000ff627b82 */ /* 0x000e620000000a00 */
[----:B------:R-:W-:-:S02]  /*63d0*/  SEL R9, RZ, 0x100, P3 ;  /* 0x00000100ff097807 */ /* 0x000fc40001800000 */
[----:B------:R-:W-:Y:S02]  /*63e0*/  SEL R8, RZ, 0x1, P1 ;  /* 0x00000001ff087807 */ /* 0x000fe40000800000 */
[----:B------:R-:W-:Y:S02]  /*63f0*/  ISETP.NE.AND P3, PT, R10, RZ, PT ;  /* 0x000000ff0a00720c */ /* 0x000fe40003f65270 */
[----:B------:R-:W-:Y:S01]  /*6400*/  LOP3.LUT R10, R9, R11, R96, 0xfe, !PT ;  /* 0x0000000b090a7212 */ /* 0x000fe200078efe60 */
[----:B------:R-:W-:Y:S01]  /*6410*/  IMAD.WIDE.U32 R8, R8, 0x1000000, RZ ;  /* 0x0100000008087825 */ /* 0x000fe200078e00ff */
[----:B------:R-:W-:Y:S02]  /*6420*/  SEL R11, RZ, 0x1, P3 ;  /* 0x00000001ff0b7807 */ /* 0x000fe40001800000 */
[----:B------:R-:W-:Y:S02]  /*6430*/  ISETP.NE.AND P5, PT, R106, RZ, PT ;  /* 0x000000ff6a00720c */ /* 0x000fe40003fa5270 */
[----:B------:R-:W-:-:S02]  /*6440*/  LOP3.LUT R9, R9, R10, R11, 0xfe, !PT ;  /* 0x0000000a09097212 */ /* 0x000fc400078efe0b */
[----:B------:R-:W-:Y:S02]  /*6450*/  SEL R10, RZ, 0x1, P4 ;  /* 0x00000001ff0a7807 */ /* 0x000fe40002000000 */
[----:B------:R-:W-:Y:S02]  /*6460*/  SEL R96, RZ, 0x1, P5 ;  /* 0x00000001ff607807 */ /* 0x000fe40002800000 */
[----:B------:R-:W-:Y:S01]  /*6470*/  ISETP.NE.AND P1, PT, R97, RZ, PT ;  /* 0x000000ff6100720c */ /* 0x000fe20003f25270 */
        /* <DEDUP_REMOVED lines=33> */
.L_x_6336:
[----:B0-----:R-:W0:Y:S01]  /*6690*/  @P0 LDC.64 R10, c[0x0][0x228] ;  /* 0x00008a00ff0a0b82 */ /* 0x001e220000000a00 */
[----:B------:R-:W-:-:S07]  /*66a0*/  IADD3 R105, R112, 0x20, RZ ;  /* 0x0000002070697810 */ /* 0x000fce0007ffe0ff */
        /* <DEDUP_REMOVED lines=20> */
.L_x_6338:
[----:B------:R-:W-:-:S07]  /*67f0*/  IMAD.MOV.U32 R10, RZ, RZ, R6 ;  /* 0x000000ffff0a7224 */ /* 0x000fce00078e0006 */
.L_x_6339:
[----:B------:R-:W-:Y:S05]  /*6800*/  BSYNC B1 ;  /* 0x0000000000017941 */ /* 0x000fea0003800000 */
.L_x_6337:
        /* <DEDUP_REMOVED lines=16> */
.L_x_6343:
[----:B------:R-:W-:Y:S05]  /*6910*/  BSYNC B2 ;  /* 0x0000000000027941 */ /* 0x000fea0003800000 */
.L_x_6342:
        /* <DEDUP_REMOVED lines=41> */
[----:B------:R-:W-:-:S03]  /*6bb0*/  HFMA2.MMA R106, -RZ, RZ, 0, 0 ;  /* 0x00000000ff6a7435 */ /* 0x000fc600000001ff */
[----:B------:R-:W-:Y:S01]  /*6bc0*/  IMAD.MOV.U32 R100, RZ, RZ, R8 ;  /* 0x000000ffff647224 */ /* 0x000fe200078e0008 */
[----:B------:R-:W-:-:S07]  /*6bd0*/  LOP3.LUT R4, R9, UR34, R4, 0x96, !PT ;  /* 0x0000002209047c12 */ /* 0x000fce000f8e9604 */
.L_x_6341:
[----:B------:R-:W-:Y:S05]  /*6be0*/  BSYNC B1 ;  /* 0x0000000000017941 */ /* 0x000fea0003800000 */
.L_x_6340:
[----:B------:R-:W-:Y:S01]  /*6bf0*/  I2FP.F32.U32 R8, R10 ;  /* 0x0000000a00087245 */ /* 0x000fe20000201000 */
[C---:B-----5:R-:W-:Y:S01]  /*6c00*/  IMAD.U32 R9, R96.reuse, 0x10000, RZ ;  /* 0x0001000060097824 */ /* 0x060fe200078e00ff */
        /* <DEDUP_REMOVED lines=12> */
.L_x_6344:
        /* <DEDUP_REMOVED lines=12> */
.L_x_6347:
[----:B------:R-:W-:-:S07]  /*6d90*/  IMAD.MOV.U32 R9, RZ, RZ, R6 ;  /* 0x000000ffff097224 */ /* 0x000fce00078e0006 */
.L_x_6348:
[----:B------:R-:W-:Y:S05]  /*6da0*/  BSYNC B1 ;  /* 0x0000000000017941 */ /* 0x000fea0003800000 */
.L_x_6346:
        /* <DEDUP_REMOVED lines=16> */
.L_x_6352:
[----:B------:R-:W-:Y:S05]  /*6eb0*/  BSYNC B2 ;  /* 0x0000000000027941 */ /* 0x000fea0003800000 */
.L_x_6351:
        /* <DEDUP_REMOVED lines=42> */
[----:B------:R-:W-:Y:S01]  /*7160*/  HFMA2.MMA R10, -RZ, RZ, 0, 0 ;  /* 0x00000000ff0a7435 */ /* 0x000fe200000001ff */
[----:B------:R-:W-:-:S10]  /*7170*/  LOP3.LUT R4, R11, UR34, R4, 0x96, !PT ;  /* 0x000000220b047c12 */ /* 0x000fd4000f8e9604 */
.L_x_6350:
[----:B------:R-:W-:Y:S05]  /*7180*/  BSYNC B1 ;  /* 0x0000000000017941 */ /* 0x000fea0003800000 */
.L_x_6349:
        /* <DEDUP_REMOVED lines=9> */
.L_x_6345:
        /* <DEDUP_REMOVED lines=12> */
.L_x_6354:
[----:B------:R-:W-:-:S07]  /*72e0*/  MOV R9, R6 ;  /* 0x0000000600097202 */ /* 0x000fce0000000f00 */
.L_x_6355:
[----:B------:R-:W-:Y:S05]  /*72f0*/  BSYNC B1 ;  /* 0x0000000000017941 */ /* 0x000fea0003800000 */
.L_x_6353:
        /* <DEDUP_REMOVED lines=16> */
.L_x_6359:
[----:B------:R-:W-:Y:S05]  /*7400*/  BSYNC B2 ;  /* 0x0000000000027941 */ /* 0x000fea0003800000 */
.L_x_6358:
        /* <DEDUP_REMOVED lines=44> */
.L_x_6357:
[----:B------:R-:W-:Y:S05]  /*76d0*/  BSYNC B1 ;  /* 0x0000000000017941 */ /* 0x000fea0003800000 */
.L_x_6356:
        /* <DEDUP_REMOVED lines=13> */
.L_x_6360:
        /* <DEDUP_REMOVED lines=12> */
.L_x_6363:
[----:B------:R-:W-:-:S07]  /*7870*/  MOV R96, R6 ;  /* 0x0000000600607202 */ /* 0x000fce0000000f00 */
.L_x_6364:
[----:B------:R-:W-:Y:S05]  /*7880*/  BSYNC B1 ;  /* 0x0000000000017941 */ /* 0x000fea0003800000 */
.L_x_6362:
        /* <DEDUP_REMOVED lines=16> */
.L_x_6368:
[----:B------:R-:W-:Y:S05]  /*7990*/  BSYNC B2 ;  /* 0x0000000000027941 */ /* 0x000fea0003800000 */
.L_x_6367:
        /* <DEDUP_REMOVED lines=44> */
.L_x_6366:
[----:B------:R-:W-:Y:S05]  /*7c60*/  BSYNC B1 ;  /* 0x0000000000017941 */ /* 0x000fea0003800000 */
.L_x_6365:
        /* <DEDUP_REMOVED lines=10> */
.L_x_6361:
        /* <DEDUP_REMOVED lines=12> */
.L_x_6370:
[----:B------:R-:W-:-:S07]  /*7dd0*/  MOV R96, R6 ;  /* 0x0000000600607202 */ /* 0x000fce0000000f00 */
.L_x_6371:
[----:B------:R-:W-:Y:S05]  /*7de0*/  BSYNC B1 ;  /* 0x0000000000017941 */ /* 0x000fea0003800000 */
.L_x_6369:
        /* <DEDUP_REMOVED lines=16> */
.L_x_6375:
[----:B------:R-:W-:Y:S05]  /*7ef0*/  BSYNC B2 ;  /* 0x0000000000027941 */ /* 0x000fea0003800000 */
.L_x_6374:
        /* <DEDUP_REMOVED lines=44> */
.L_x_6373:
[----:B------:R-:W-:Y:S05]  /*81c0*/  BSYNC B1 ;  /* 0x0000000000017941 */ /* 0x000fea0003800000 */
.L_x_6372:
        /* <DEDUP_REMOVED lines=14> */
.L_x_6376:
        /* <DEDUP_REMOVED lines=12> */
.L_x_6379:
[----:B------:R-:W-:-:S07]  /*8370*/  MOV R11, R6 ;  /* 0x00000006000b7202 */ /* 0x000fce0000000f00 */
.L_x_6380:
[----:B------:R-:W-:Y:S05]  /*8380*/  BSYNC B1 ;  /* 0x0000000000017941 */ /* 0x000fea0003800000 */
.L_x_6378:
        /* <DEDUP_REMOVED lines=16> */
.L_x_6384:
[----:B------:R-:W-:Y:S05]  /*8490*/  BSYNC B2 ;  /* 0x0000000000027941 */ /* 0x000fea0003800000 */
.L_x_6383:
        /* <DEDUP_REMOVED lines=44> */
.L_x_6382:
[----:B------:R-:W-:Y:S05]  /*8760*/  BSYNC B1 ;  /* 0x0000000000017941 */ /* 0x000fea0003800000 */
.L_x_6381:
        /* <DEDUP_REMOVED lines=9> */
.L_x_6377:
        /* <DEDUP_REMOVED lines=12> */
.L_x_6386:
[----:B------:R-:W-:-:S07]  /*88c0*/  MOV R11, R6 ;  /* 0x00000006000b7202 */ /* 0x000fce0000000f00 */
.L_x_6387:
[----:B------:R-:W-:Y:S05]  /*88d0*/  BSYNC B1 ;  /* 0x0000000000017941 */ /* 0x000fea0003800000 */
.L_x_6385:
        /* <DEDUP_REMOVED lines=16> */
.L_x_6391:
[----:B------:R-:W-:Y:S05]  /*89e0*/  BSYNC B2 ;  /* 0x0000000000027941 */ /* 0x000fea0003800000 */
.L_x_6390:
        /* <DEDUP_REMOVED lines=44> */
.L_x_6389:
[----:B------:R-:W-:Y:S05]  /*8cb0*/  BSYNC B1 ;  /* 0x0000000000017941 */ /* 0x000fea0003800000 */
.L_x_6388:
        /* <DEDUP_REMOVED lines=13> */
.L_x_6392:
        /* <DEDUP_REMOVED lines=12> */
.L_x_6395:
[----:B------:R-:W-:-:S07]  /*8e50*/  MOV R104, R6 ;  /* 0x0000000600687202 */ /* 0x000fce0000000f00 */
.L_x_6396:
[----:B------:R-:W-:Y:S05]  /*8e60*/  BSYNC B1 ;  /* 0x0000000000017941 */ /* 0x000fea0003800000 */
.L_x_6394:
        /* <DEDUP_REMOVED lines=16> */
.L_x_6400:
[----:B------:R-:W-:Y:S05]  /*8f70*/  BSYNC B2 ;  /* 0x0000000000027941 */ /* 0x000fea0003800000 */
.L_x_6399:
        /* <DEDUP_REMOVED lines=44> */
.L_x_6398:
[----:B------:R-:W-:Y:S05]  /*9240*/  BSYNC B1 ;  /* 0x0000000000017941 */ /* 0x000fea0003800000 */
.L_x_6397:
        /* <DEDUP_REMOVED lines=10> */
.L_x_6393:
        /* <DEDUP_REMOVED lines=12> */
.L_x_6402:
[----:B------:R-:W-:-:S07]  /*93b0*/  MOV R104, R6 ;  /* 0x0000000600687202 */ /* 0x000fce0000000f00 */
.L_x_6403:
[----:B------:R-:W-:Y:S05]  /*93c0*/  BSYNC B1 ;  /* 0x0000000000017941 */ /* 0x000fea0003800000 */
.L_x_6401:
        /* <DEDUP_REMOVED lines=16> */
.L_x_6407:
[----:B------:R-:W-:Y:S05]  /*94d0*/  BSYNC B2 ;  /* 0x0000000000027941 */ /* 0x000fea0003800000 */
.L_x_6406:
[----:B------:R-:W-:Y:S01]  /*94e0*/  LOP3.LUT R96, R4, UR7, R7, 0x96, !PT ;  /* 0x0000000704607c12 */ /* 0x000fe2000f8e9607 */
[----:B------:R-:W-:-:S04]  /*94f0*/  IMAD.HI.U32 R4, R0, -0x326172a9, RZ ;  /* 0xcd9e8d5700047827 */ /* 0x000fc800078e00ff */
[----:B------:R-:W-:Y:S01]  /*9500*/  IMAD R5, R0, -0x326172a9, RZ ;  /* 0xcd9e8d5700057824 */ /* 0x000fe200078e02ff */
[----:B------:R-:W-:Y:S01]  /*9510*/  LOP3.LUT R106, R4, UR6, R3, 0x96, !PT ;  /* 0x00000006046a7c12 */ /* 0x000fe2000f8e9603 */
[----:B------:R-:W-:-:S04]  /*9520*/  IMAD.WIDE.U32 R96, R96, -0x326172a9, RZ ;  /* 0xcd9e8d5760607825 */ /* 0x000fc800078e00ff */
[----:B------:R-:W-:Y:S01]  /*9530*/  IMAD.WIDE.U32 R106, R106, -0x2daee0ad, RZ ;  /* 0xd2511f536a6a7825 */ /* 0x000fe200078e00ff */
[----:B------:R-:W-:-:S03]  /*9540*/  LOP3.LUT R4, R97, UR13, R5, 0x96, !PT ;  /* 0x0000000d61047c12 */ /* 0x000fc6000f8e9605 */
[----:B------:R-:W-:-:S05]  /*9550*/  IMAD R5, R2, -0x2daee0ad, RZ ;  /* 0xd2511f5302057824 */ /* 0x000fca00078e02ff */
        /* <DEDUP_REMOVED lines=34> */
[----:B------:R-:W-:Y:S01]  /*9780*/  HFMA2.MMA R106, -RZ, RZ, 0, 0 ;  /* 0x00000000ff6a7435 */ /* 0x000fe200000001ff */
[----:B------:R-:W-:-:S10]  /*9790*/  LOP3.LUT R5, R107, UR33, R108, 0x96, !PT ;  /* 0x000000216b057c12 */ /* 0x000fd4000f8e966c */
.L_x_6405:
[----:B------:R-:W-:Y:S05]  /*97a0*/  BSYNC B1 ;  /* 0x0000000000017941 */ /* 0x000fea0003800000 */
.L_x_6404:
        /* <DEDUP_REMOVED lines=14> */
.L_x_6408:
        /* <DEDUP_REMOVED lines=12> */
.L_x_6411:
[----:B------:R-:W-:-:S07]  /*9950*/  MOV R97, R6 ;  /* 0x0000000600617202 */ /* 0x000fce0000000f00 */
.L_x_6412:
[----:B------:R-:W-:Y:S05]  /*9960*/  BSYNC B1 ;  /* 0x0000000000017941 */ /* 0x000fea0003800000 */
.L_x_6410:
        /* <DEDUP_REMOVED lines=16> */
.L_x_6416:
[----:B------:R-:W-:Y:S05]  /*9a70*/  BSYNC B2 ;  /* 0x0000000000027941 */ /* 0x000fea0003800000 */
.L_x_6415:
        /* <DEDUP_REMOVED lines=40> */
[----:B------:R-:W-:Y:S01]  /*9d00*/  IMAD.WIDE.U32 R108, R108, -0x326172a9, RZ ;  /* 0xcd9e8d576c6c7825 */ /* 0x000fe200078e00ff */
[----:B------:R-:W-:-:S04]  /*9d10*/  HFMA2.MMA R107, -RZ, RZ, 0, 0 ;  /* 0x00000000ff6b7435 */ /* 0x000fc800000001ff */
[----:B------:R-:W-:Y:S02]  /*9d20*/  LOP3.LUT R5, R109, UR33, R110, 0x96, !PT ;  /* 0x000000216d057c12 */ /* 0x000fe4000f8e966e */
[----:B------:R-:W-:-:S07]  /*9d30*/  MOV R6, R108 ;  /* 0x0000006c00067202 */ /* 0x000fce0000000f00 */
.L_x_6414:
[----:B------:R-:W-:Y:S05]  /*9d40*/  BSYNC B1 ;  /* 0x0000000000017941 */ /* 0x000fea0003800000 */
.L_x_6413:
[----:B------:R-:W-:Y:S01]  /*9d50*/  I2FP.F32.U32 R104, R97 ;  /* 0x0000006100687245 */ /* 0x000fe20000201000 */
[----:B------:R-:W-:Y:S01]  /*9d60*/  IMAD.MOV.U32 R106, RZ, RZ, 0x2f800000 ;  /* 0x2f800000ff6a7424 */ /* 0x000fe200078e00ff */
        /* <DEDUP_REMOVED lines=8> */
.L_x_6409:
        /* <DEDUP_REMOVED lines=12> */
.L_x_6418:
[----:B------:R-:W-:-:S07]  /*9eb0*/  IMAD.MOV.U32 R97, RZ, RZ, R6 ;  /* 0x000000ffff617224 */ /* 0x000fce00078e0006 */
.L_x_6419:
[----:B------:R-:W-:Y:S05]  /*9ec0*/  BSYNC B1 ;  /* 0x0000000000017941 */ /* 0x000fea0003800000 */
.L_x_6417:
        /* <DEDUP_REMOVED lines=16> */
.L_x_6423:
[----:B------:R-:W-:Y:S05]  /*9fd0*/  BSYNC B2 ;  /* 0x0000000000027941 */ /* 0x000fea0003800000 */
.L_x_6422:
        /* <DEDUP_REMOVED lines=8> */
[----:B------:R-:W-:-:S03]  /*a060*/  IMAD.MOV.U32 R104, RZ, RZ, RZ ;  /* 0x000000ffff687224 */ /* 0x000fc600078e00ff */
        /* <DEDUP_REMOVED lines=32> */
[----:B------:R-:W-:-:S05]  /*a270*/  IMAD.WIDE.U32 R106, R5, -0x326172a9, RZ ;  /* 0xcd9e8d57056a7825 */ /* 0x000fca00078e00ff */
[----:B------:R-:W-:Y:S02]  /*a280*/  LOP3.LUT R5, R107, UR33, R108, 0x96, !PT ;  /* 0x000000216b057c12 */ /* 0x000fe4000f8e966c */
[----:B------:R-:W-:-:S07]  /*a290*/  MOV R6, R106 ;  /* 0x0000006a00067202 */ /* 0x000fce0000000f00 */
.L_x_6421:
[----:B------:R-:W-:Y:S05]  /*a2a0*/  BSYNC B1 ;  /* 0x0000000000017941 */ /* 0x000fea0003800000 */
.L_x_6420:
[----:B------:R-:W-:Y:S01]  /*a2b0*/  HFMA2.MMA R106, -RZ, RZ, 0.1171875, 0 ;  /* 0x2f800000ff6a7435 */ /* 0x000fe200000001ff */
[----:B------:R-:W-:Y:S01]  /*a2c0*/  I2FP.F32.U32 R97, R97 ;  /* 0x0000006100617245 */ /* 0x000fe20000201000 */
[----:B------:R-:W-:-:S04]  /*a2d0*/  IMAD.U32 R107, R98, 0x10000, RZ ;  /* 0x00010000626b7824 */ /* 0x000fc800078e00ff */
[----:B------:R-:W-:-:S04]  /*a2e0*/  FMUL.FTZ R107, R107, R124 ;  /* 0x0000007c6b6b7220 */ /* 0x000fc80000410000 */
[----:B------:R-:W-:-:S05]  /*a2f0*/  FFMA.FTZ R98, R97, R106, 1.1641532182693481445e-10 ;  /* 0x2f00000061627423 */ /* 0x000fca000001006a */
        /* <DEDUP_REMOVED lines=8> */
.L_x_6424:
        /* <DEDUP_REMOVED lines=12> */
.L_x_6427:
[----:B------:R-:W-:-:S07]  /*a440*/  MOV R98, R6 ;  /* 0x0000000600627202 */ /* 0x000fce0000000f00 */
.L_x_6428:
[----:B------:R-:W-:Y:S05]  /*a450*/  BSYNC B1 ;  /* 0x0000000000017941 */ /* 0x000fea0003800000 */
.L_x_6426:
        /* <DEDUP_REMOVED lines=16> */
.L_x_6432:
[----:B------:R-:W-:Y:S05]  /*a560*/  BSYNC B2 ;  /* 0x0000000000027941 */ /* 0x000fea0003800000 */
.L_x_6431:
        /* <DEDUP_REMOVED lines=44> */
.L_x_6430:
[----:B------:R-:W-:Y:S05]  /*a830*/  BSYNC B1 ;  /* 0x0000000000017941 */ /* 0x000fea0003800000 */
.L_x_6429:
[----:B------:R-:W-:Y:S01]  /*a840*/  I2FP.F32.U32 R98, R98 ;  /* 0x0000006200627245 */ /* 0x000fe20000201000 */
[----:B------:R-:W-:Y:S01]  /*a850*/  IMAD.MOV.U32 R104, RZ, RZ, 0x2f800000 ;  /* 0x2f800000ff687424 */ /* 0x000fe200078e00ff */
        /* <DEDUP_REMOVED lines=9> */
.L_x_6425:
        /* <DEDUP_REMOVED lines=12> */
.L_x_6434:
[----:B------:R-:W-:-:S07]  /*a9b0*/  IMAD.MOV.U32 R98, RZ, RZ, R6 ;  /* 0x000000ffff627224 */ /* 0x000fce00078e0006 */
.L_x_6435:
[----:B------:R-:W-:Y:S05]  /*a9c0*/  BSYNC B1 ;  /* 0x0000000000017941 */ /* 0x000fea0003800000 */
.L_x_6433:
        /* <DEDUP_REMOVED lines=16> */
.L_x_6439:
[----:B------:R-:W-:Y:S05]  /*aad0*/  BSYNC B2 ;  /* 0x0000000000027941 */ /* 0x000fea0003800000 */
.L_x_6438:
        /* <DEDUP_REMOVED lines=40> */
[----:B------:R-:W-:-:S03]  /*ad60*/  IMAD.WIDE.U32 R106, R5, -0x326172a9, RZ ;  /* 0xcd9e8d57056a7825 */ /* 0x000fc600078e00ff */
[----:B------:R-:W-:Y:S01]  /*ad70*/  MOV R6, R106 ;  /* 0x0000006a00067202 */ /* 0x000fe20000000f00 */
[----:B------:R-:W-:Y:S01]  /*ad80*/  IMAD.MOV.U32 R106, RZ, RZ, RZ ;  /* 0x000000ffff6a7224 */ /* 0x000fe200078e00ff */
[----:B------:R-:W-:-:S07]  /*ad90*/  LOP3.LUT R5, R107, UR33, R108, 0x96, !PT ;  /* 0x000000216b057c12 */ /* 0x000fce000f8e966c */
.L_x_6437:
[----:B------:R-:W-:Y:S05]  /*ada0*/  BSYNC B1 ;  /* 0x0000000000017941 */ /* 0x000fea0003800000 */
.L_x_6436:
[----:B------:R-:W-:Y:S01]  /*adb0*/  HFMA2.MMA R110, -RZ, RZ, 0.1171875, 0 ;  /* 0x2f800000ff6e7435 */ /* 0x000fe200000001ff */
[----:B------:R-:W-:Y:S01]  /*adc0*/  I2FP.F32.U32 R98, R98 ;  /* 0x0000006200627245 */ /* 0x000fe20000201000 */
[C---:B------:R-:W-:Y:S01]  /*add0*/  IMAD.U32 R107, R99.reuse, 0x10000, RZ ;  /* 0x00010000636b7824 */ /* 0x040fe200078e00ff */
[----:B------:R-:W-:-:S03]  /*ade0*/  PRMT R104, R99, 0x7632, R104 ;  /* 0x0000763263687816 */ /* 0x000fc60000000068 */
        /* <DEDUP_REMOVED lines=10> */
.L_x_6440:
        /* <DEDUP_REMOVED lines=12> */
.L_x_6443:
[----:B------:R-:W-:-:S07]  /*af50*/  MOV R99, R6 ;  /* 0x0000000600637202 */ /* 0x000fce0000000f00 */
.L_x_6444:
[----:B------:R-:W-:Y:S05]  /*af60*/  BSYNC B1 ;  /* 0x0000000000017941 */ /* 0x000fea0003800000 */
.L_x_6442:
        /* <DEDUP_REMOVED lines=16> */
.L_x_6448:
[----:B------:R-:W-:Y:S05]  /*b070*/  BSYNC B2 ;  /* 0x0000000000027941 */ /* 0x000fea0003800000 */
.L_x_6447:
        /* <DEDUP_REMOVED lines=41> */
[----:B------:R-:W-:Y:S01]  /*b310*/  IMAD.MOV.U32 R6, RZ, RZ, R106 ;  /* 0x000000ffff067224 */ /* 0x000fe200078e006a */
[----:B------:R-:W-:Y:S01]  /*b320*/  LOP3.LUT R5, R107, UR33, R108, 0x96, !PT ;  /* 0x000000216b057c12 */ /* 0x000fe2000f8e966c */
[----:B------:R-:W-:-:S11]  /*b330*/  HFMA2.MMA R107, -RZ, RZ, 0, 0 ;  /* 0x00000000ff6b7435 */ /* 0x000fd600000001ff */
.L_x_6446:
[----:B------:R-:W-:Y:S05]  /*b340*/  BSYNC B1 ;  /* 0x0000000000017941 */ /* 0x000fea0003800000 */
.L_x_6445:
        /* <DEDUP_REMOVED lines=9> */
.L_x_6441:
        /* <DEDUP_REMOVED lines=12> */
.L_x_6450:
[----:B------:R-:W-:-:S07]  /*b4a0*/  MOV R99, R6 ;  /* 0x0000000600637202 */ /* 0x000fce0000000f00 */
.L_x_6451:
[----:B------:R-:W-:Y:S05]  /*b4b0*/  BSYNC B1 ;  /* 0x0000000000017941 */ /* 0x000fea0003800000 */
.L_x_6449:
        /* <DEDUP_REMOVED lines=16> */
.L_x_6455:
[----:B------:R-:W-:Y:S05]  /*b5c0*/  BSYNC B2 ;  /* 0x0000000000027941 */ /* 0x000fea0003800000 */
.L_x_6454:
        /* <DEDUP_REMOVED lines=42> */
[----:B------:R-:W-:Y:S01]  /*b870*/  HFMA2.MMA R106, -RZ, RZ, 0, 0 ;  /* 0x00000000ff6a7435 */ /* 0x000fe200000001ff */
[----:B------:R-:W-:-:S10]  /*b880*/  LOP3.LUT R5, R107, UR33, R108, 0x96, !PT ;  /* 0x000000216b057c12 */ /* 0x000fd4000f8e966c */
.L_x_6453:
[----:B------:R-:W-:Y:S05]  /*b890*/  BSYNC B1 ;  /* 0x0000000000017941 */ /* 0x000fea0003800000 */
.L_x_6452:
        /* <DEDUP_REMOVED lines=12> */
.L_x_6456:
        /* <DEDUP_REMOVED lines=12> */
.L_x_6459:
[----:B------:R-:W-:-:S07]  /*ba20*/  MOV R101, R6 ;  /* 0x0000000600657202 */ /* 0x000fce0000000f00 */
.L_x_6460:
[----:B------:R-:W-:Y:S05]  /*ba30*/  BSYNC B1 ;  /* 0x0000000000017941 */ /* 0x000fea0003800000 */
.L_x_6458:
        /* <DEDUP_REMOVED lines=16> */
.L_x_6464:
[----:B------:R-:W-:Y:S05]  /*bb40*/  BSYNC B2 ;  /* 0x0000000000027941 */ /* 0x000fea0003800000 */
.L_x_6463:
        /* <DEDUP_REMOVED lines=43> */
[----:B------:R-:W-:-:S07]  /*be00*/  LOP3.LUT R5, R107, UR33, R108, 0x96, !PT ;  /* 0x000000216b057c12 */ /* 0x000fce000f8e966c */
.L_x_6462:
[----:B------:R-:W-:Y:S05]  /*be10*/  BSYNC B1 ;  /* 0x0000000000017941 */ /* 0x000fea0003800000 */
.L_x_6461:
        /* <DEDUP_REMOVED lines=10> */
.L_x_6457:
[----:B------:R-:W0:Y:S01]  /*bec0*/  LDC.64 R106, c[0x0][0x238] ;  /* 0x00008e00ff6a7b82 */ /* 0x000e220000000a00 */
[----:B------:R-:W-:Y:S02]  /*bed0*/  SEL R110, RZ, 0x1000000, P5 ;  /* 0x01000000ff6e7807 */ /* 0x000fe40002800000 */
[----:B------:R-:W-:Y:S02]  /*bee0*/  SEL R109, RZ, 0x10000, P4 ;  /* 0x00010000ff6d7807 */ /* 0x000fe40002000000 */
[----:B------:R-:W-:Y:S02]  /*bef0*/  SEL R108, RZ, 0x100, P3 ;  /* 0x00000100ff6c7807 */ /* 0x000fe40001800000 */
[----:B------:R-:W-:Y:S01]  /*bf00*/  ISETP.NE.AND P4, PT, R118, RZ, PT ;  /* 0x000000ff7600720c */ /* 0x000fe20003f85270 */
[----:B------:R-:W1:Y:S01]  /*bf10*/  LDC.64 R124, c[0x0][0x240] ;  /* 0x00009000ff7c7b82 */ /* 0x000e620000000a00 */
[----:B------:R-:W-:Y:S02]  /*bf20*/  LOP3.LUT R108, R108, R110, R109, 0xfe, !PT ;  /* 0x0000006e6c6c7212 */ /* 0x000fe400078efe6d */
[----:B------:R-:W-:-:S02]  /*bf30*/  SEL R110, RZ, 0x1, P4 ;  /* 0x00000001ff6e7807 */ /* 0x000fc40002000000 */
[----:B------:R-:W-:Y:S02]  /*bf40*/  ISETP.NE.AND P5, PT, R116, RZ, PT ;  /* 0x000000ff7400720c */ /* 0x000fe40003fa5270 */
[----:B------:R-:W-:Y:S01]  /*bf50*/  ISETP.NE.AND P1, PT, R123, RZ, PT ;  /* 0x000000ff7b00720c */ /* 0x000fe20003f25270 */
[----:B------:R-:W-:Y:S01]  /*bf60*/  IMAD.WIDE.U32 R110, R110, 0x1000000, RZ ;  /* 0x010000006e6e7825 */ /* 0x000fe200078e00ff */
[----:B------:R-:W-:Y:S02]  /*bf70*/  SEL R123, RZ, 0x1, P5 ;  /* 0x00000001ff7b7807 */ /* 0x000fe40002800000 */
[----:B------:R-:W-:Y:S02]  /*bf80*/  ISETP.NE.AND P6, PT, R120, RZ, PT ;  /* 0x000000ff7800720c */ /* 0x000fe40003fc5270 */
[----:B------:R-:W-:Y:S02]  /*bf90*/  ISETP.NE.AND P2, PT, R122, RZ, PT ;  /* 0x000000ff7a00720c */ /* 0x000fe40003f45270 */
[----:B------:R-:W-:Y:S01]  /*bfa0*/  LOP3.LUT R123, R111, R108, R123, 0xfe, !PT ;  /* 0x0000006c6f7b7212 */ /* 0x000fe200078efe7b */
[----:B0-----:R-:W-:Y:S01]  /*bfb0*/  IMAD.WIDE.U32 R106, R105, 0x20, R106 ;  /* 0x00000020696a7825 */ /* 0x001fe200078e006a */
[----:B------:R-:W-:-:S02]  /*bfc0*/  SEL R108, RZ, 0x1, P6 ;  /* 0x00000001ff6c7807 */ /* 0x000fc40003000000 */
[----:B------:R-:W-:Y:S02]  /*bfd0*/  SEL R111, RZ, 0x1, P2 ;  /* 0x00000001ff6f7807 */ /* 0x000fe40001000000 */
[----:B------:R-:W-:Y:S01]  /*bfe0*/  STG.E.128 desc[UR4][R106.64], R8 ;  /* 0x000000086a007986 */ /* 0x000fe2000c101d04 */
[----:B------:R-:W-:-:S03]  /*bff0*/  IMAD.WIDE.U32 R108, R108, 0x10000, RZ ;  /* 0x000100006c6c7825 */ /* 0x000fc600078e00ff */
[----:B------:R0:W-:Y:S02]  /*c000*/  STG.E.128 desc[UR4][R106.64+0x10], R96 ;  /* 0x000010606a007986 */ /* 0x0001e4000c101d04 */
[----:B0-----:R-:W-:-:S05]  /*c010*/  IMAD.WIDE.U32 R106, R111, 0x100, RZ ;  /* 0x000001006f6a7825 */ /* 0x001fca00078e00ff */
[----:B------:R-:W-:Y:S02]  /*c020*/  LOP3.LUT R107, R107, R123, R109, 0xfe, !PT ;  /* 0x0000007b6b6b7212 */ /* 0x000fe400078efe6d */
[----:B------:R-:W-:Y:S02]  /*c030*/  LOP3.LUT R110, R106, R110, R108, 0xfe, !PT ;  /* 0x0000006e6a6e7212 */ /* 0x000fe400078efe6c */
[----:B------:R-:W-:-:S04]  /*c040*/  SEL R109, RZ, 0x1, P1 ;  /* 0x00000001ff6d7807 */ /* 0x000fc80000800000 */
[----:B------:R-:W-:Y:S01]  /*c050*/  LOP3.LUT R106, R110, R109, RZ, 0xfc, !PT ;  /* 0x0000006d6e6a7212 */ /* 0x000fe200078efcff */
        /* <DEDUP_REMOVED lines=23> */
.L_x_6465:
        /* <DEDUP_REMOVED lines=74> */
.L_x_6479:
[----:B-1----:R-:W-:Y:S01]  /*c670*/  FADD.FTZ R106, R122, R106 ;  /* 0x0000006a7a6a7221 */ /* 0x002fe20000010000 */
[----:B------:R-:W-:Y:S01]  /*c680*/  FMUL.FTZ R109, R123, R123 ;  /* 0x0000007b7b6d7220 */ /* 0x000fe20000410000 */
[----:B------:R-:W-:Y:S01]  /*c690*/  PLOP3.LUT P2, PT, PT, PT, UP0, 0x40, 0x0 ;  /* 0x000000000000781c */ /* 0x000fe20003f4e808 */
[----:B------:R-:W1:Y:S01]  /*c6a0*/  @!P1 LDC.64 R110, c[0x0][0x258] ;  /* 0x00009600ff6e9b82 */ /* 0x000e620000000a00 */
[----:B------:R-:W-:Y:S02]  /*c6b0*/  FFMA.FTZ R108, R106, R107, UR12 ;  /* 0x0000000c6a6c7e23 */ /* 0x000fe4000801006b */
[----:B------:R-:W-:-:S05]  /*c6c0*/  FSEL R109, R109, RZ, !P2 ;  /* 0x000000ff6d6d7208 */ /* 0x000fca0005000000 */
[----:B------:R-:W2:Y:S01]  /*c6d0*/  @!P1 LDC.64 R106, c[0x0][0x250] ;  /* 0x00009400ff6a9b82 */ /* 0x000ea20000000a00 */
[----:B------:R-:W-:-:S06]  /*c6e0*/  FADD.FTZ R108, R108, R109 ;  /* 0x0000006d6c6c7221 */ /* 0x000fcc0000010000 */
[----:B------:R-:W3:Y:S01]  /*c6f0*/  MUFU.RSQ R108, R108 ;  /* 0x0000006c006c7308 */ /* 0x000ee20000001400 */
[----:B--2---:R-:W-:-:S05]  /*c700*/  @!P1 IMAD.WIDE R106, R102, 0x4, R106 ;  /* 0x00000004666a9825 */ /* 0x004fca00078e026a */
[----:B------:R1:W-:Y:S02]  /*c710*/  @!P1 STG.E desc[UR4][R106.64], R123 ;  /* 0x0000007b6a009986 */ /* 0x0003e4000c101904 */
[----:B-1----:R-:W-:-:S05]  /*c720*/  @!P1 IMAD.WIDE R106, R102, 0x4, R110 ;  /* 0x00000004666a9825 */ /* 0x002fca00078e026e */
        /* <DEDUP_REMOVED lines=15> */
[C---:B-1----:R-:W-:Y:S01]  /*c820*/  FADD.FTZ R107, -R109.reuse, R14 ;  /* 0x0000000e6d6b7221 */ /* 0x042fe20000010100 */
[----:B------:R-:W-:Y:S01]  /*c830*/  FADD.FTZ R125, -R109, R15 ;  /* 0x0000000f6d7d7221 */ /* 0x000fe20000010100 */
        /* <DEDUP_REMOVED lines=9> */
[----:B------:R-:W-:Y:S01]  /*c8d0*/  FFMA.FTZ R12, R59, R118, R91 ;  /* 0x000000763b0c7223 */ /* 0x000fe2000001005b */
[----:B------:R-:W-:-:S02]  /*c8e0*/  IMAD.SHL.U32 R14, R112, 0x10, RZ ;  /* 0x00000010700e7824 */ /* 0x000fc400078e00ff */
[----:B------:R-:W-:Y:S01]  /*c8f0*/  FFMA.FTZ R18, R56, R15, R88 ;  /* 0x0000000f38127223 */ /* 0x000fe20000010058 */
[----:B------:R-:W-:Y:S01]  /*c900*/  FFMA.FTZ R13, R57, R106, R89 ;  /* 0x0000006a390d7223 */ /* 0x000fe20000010059 */
[----:B------:R-:W-:Y:S01]  /*c910*/  SHF.R.U32.HI R112, RZ, 0x1c, R112 ;  /* 0x0000001cff707819 */ /* 0x000fe20000011670 */
[C---:B------:R-:W-:Y:S01]  /*c920*/  FADD.FTZ R120, -R109.reuse, R9 ;  /* 0x000000096d787221 */ /* 0x040fe20000010100 */
[----:B------:R-:W-:Y:S01]  /*c930*/  F2FP.BF16.F32.PACK_AB R19, R12, R19 ;  /* 0x000000130c13723e */ /* 0x000fe200000010ff */
[----:B0-----:R-:W-:Y:S01]  /*c940*/  FADD.FTZ R122, -R109, R10 ;  /* 0x0000000a6d7a7221 */ /* 0x001fe20000010100 */
[----:B------:R-:W-:Y:S01]  /*c950*/  IADD3 R12, P1, R14, UR14, RZ ;  /* 0x0000000e0e0c7c10 */ /* 0x000fe2000ff3e0ff */
[----:B------:R-:W-:Y:S01]  /*c960*/  FFMA.FTZ R10, R40, R15, R72 ;  /* 0x0000000f280a7223 */ /* 0x000fe20000010048 */
[----:B------:R-:W-:Y:S01]  /*c970*/  F2FP.BF16.F32.PACK_AB R18, R13, R18 ;  /* 0x000000120d12723e */ /* 0x000fe200000010ff */
[----:B------:R-:W-:Y:S01]  /*c980*/  FFMA.FTZ R9, R41, R106, R73 ;  /* 0x0000006a29097223 */ /* 0x000fe20000010049 */
[----:B------:R-:W-:Y:S01]  /*c990*/  IADD3.X R13, R112, UR15, RZ, P1, !PT ;  /* 0x0000000f700d7c10 */ /* 0x000fe20008ffe4ff */
[C---:B------:R-:W-:Y:S01]  /*c9a0*/  FADD.FTZ R125, -R109.reuse, R8 ;  /* 0x000000086d7d7221 */ /* 0x040fe20000010100 */
[----:B------:R-:W-:Y:S01]  /*c9b0*/  FADD.FTZ R124, -R109, R11 ;  /* 0x0000000b6d7c7221 */ /* 0x000fe20000010100 */
[----:B------:R-:W-:Y:S01]  /*c9c0*/  FFMA.FTZ R8, R44, R111, R76 ;  /* 0x0000006f2c087223 */ /* 0x000fe2000001004c */
[----:B------:R-:W-:Y:S01]  /*c9d0*/  F2FP.BF16.F32.PACK_AB R10, R9, R10 ;  /* 0x0000000a090a723e */ /* 0x000fe200000010ff */
[----:B------:R0:W-:Y:S01]  /*c9e0*/  STG.E.128 desc[UR4][R12.64], R16 ;  /* 0x000000100c007986 */ /* 0x0001e2000c101d04 */
[----:B------:R-:W-:Y:S01]  /*c9f0*/  FFMA.FTZ R11, R42, R107, R74 ;  /* 0x0000006b2a0b7223 */ /* 0x000fe2000001004a */
[----:B------:R-:W-:Y:S01]  /*ca00*/  FFMA.FTZ R118, R43, R118, R75 ;  /* 0x000000762b767223 */ /* 0x000fe2000001004b */
[----:B------:R-:W-:Y:S01]  /*ca10*/  FFMA.FTZ R9, R46, R123, R78 ;  /* 0x0000007b2e097223 */ /* 0x000fe2000001004e */
[----:B------:R-:W-:Y:S01]  /*ca20*/  FFMA.FTZ R116, R47, R116, R79 ;  /* 0x000000742f747223 */ /* 0x000fe2000001004f */
[C---:B------:R-:W-:Y:S01]  /*ca30*/  FMUL.FTZ R125, R108.reuse, R125 ;  /* 0x0000007d6c7d7220 */ /* 0x040fe20000410000 */
[----:B------:R-:W-:Y:S01]  /*ca40*/  FMUL.FTZ R120, R108, R120 ;  /* 0x000000786c787220 */ /* 0x000fe20000410000 */
[C---:B------:R-:W-:Y:S01]  /*ca50*/  FADD.FTZ R96, -R109.reuse, R96 ;  /* 0x000000606d607221 */ /* 0x040fe20000010100 */
[C---:B------:R-:W-:Y:S01]  /*ca60*/  FADD.FTZ R97, -R109.reuse, R97 ;  /* 0x000000616d617221 */ /* 0x040fe20000010100 */
[----:B------:R-:W-:Y:S01]  /*ca70*/  F2FP.BF16.F32.PACK_AB R11, R118, R11 ;  /* 0x0000000b760b723e */ /* 0x000fe200000010ff */
[C---:B------:R-:W-:Y:S01]  /*ca80*/  FADD.FTZ R15, -R109.reuse, R98 ;  /* 0x000000626d0f7221 */ /* 0x040fe20000010100 */
[----:B------:R-:W-:Y:S01]  /*ca90*/  F2FP.BF16.F32.PACK_AB R9, R116, R9 ;  /* 0x000000097409723e */ /* 0x000fe200000010ff */
[C---:B------:R-:W-:Y:S01]  /*caa0*/  FMUL.FTZ R124, R108.reuse, R124 ;  /* 0x0000007c6c7c7220 */ /* 0x040fe20000410000 */
[----:B------:R-:W-:Y:S01]  /*cab0*/  FMUL.FTZ R107, R108, R96 ;  /* 0x000000606c6b7220 */ /* 0x000fe20000410000 */
[----:B------:R-:W-:Y:S01]  /*cac0*/  FADD.FTZ R99, -R109, R99 ;  /* 0x000000636d637221 */ /* 0x000fe20000010100 */
[----:B0-----:R-:W-:Y:S01]  /*cad0*/  FFMA.FTZ R13, R45, R110, R77 ;  /* 0x0000006e2d0d7223 */ /* 0x001fe2000001004d */
[----:B------:R-:W-:Y:S01]  /*cae0*/  IADD3 R12, P1, R14, UR16, RZ ;  /* 0x000000100e0c7c10 */ /* 0x000fe2000ff3e0ff */
[----:B------:R-:W-:Y:S01]  /*caf0*/  FFMA.FTZ R16, R52, R125, R84 ;  /* 0x0000007d34107223 */ /* 0x000fe20000010054 */
[----:B------:R-:W-:Y:S01]  /*cb00*/  FFMA.FTZ R17, R53, R120, R85 ;  /* 0x0000007835117223 */ /* 0x000fe20000010055 */
[C---:B------:R-:W-:Y:S01]  /*cb10*/  FMUL.FTZ R19, R108.reuse, R122 ;  /* 0x0000007a6c137220 */ /* 0x040fe20000410000 */
[----:B------:R-:W-:Y:S01]  /*cb20*/  F2FP.BF16.F32.PACK_AB R8, R13, R8 ;  /* 0x000000080d08723e */ /* 0x000fe200000010ff */
[----:B------:R-:W-:Y:S01]  /*cb30*/  FMUL.FTZ R14, R108, R97 ;  /* 0x000000616c0e7220 */ /* 0x000fe20000410000 */
[----:B------:R-:W-:Y:S01]  /*cb40*/  IADD3.X R13, R112, UR17, RZ, P1, !PT ;  /* 0x00000011700d7c10 */ /* 0x000fe20008ffe4ff */
[----:B------:R-:W-:Y:S01]  /*cb50*/  FMUL.FTZ R97, R108, R15 ;  /* 0x0000000f6c617220 */ /* 0x000fe20000410000 */
[----:B------:R-:W-:Y:S01]  /*cb60*/  FFMA.FTZ R15, R54, R19, R86 ;  /* 0x00000013360f7223 */ /* 0x000fe20000010056 */
[----:B------:R-:W-:Y:S01]  /*cb70*/  FFMA.FTZ R18, R49, R14, R81 ;  /* 0x0000000e31127223 */ /* 0x000fe20000010051 */
[----:B------:R-:W-:Y:S01]  /*cb80*/  FMUL.FTZ R108, R108, R99 ;  /* 0x000000636c6c7220 */ /* 0x000fe20000410000 */
[----:B------:R0:W-:Y:S01]  /*cb90*/  STG.E.128 desc[UR4][R12.64], R8 ;  /* 0x000000080c007986 */ /* 0x0001e2000c101d04 */
[-C--:B------:R-:W-:Y:S01]  /*cba0*/  FFMA.FTZ R96, R50, R97.reuse, R82 ;  /* 0x0000006132607223 */ /* 0x080fe20000010052 */
[----:B------:R-:W-:Y:S01]  /*cbb0*/  FFMA.FTZ R97, R34, R97, R66 ;  /* 0x0000006122617223 */ /* 0x000fe20000010042 */
[-C--:B------:R-:W-:Y:S01]  /*cbc0*/  FFMA.FTZ R99, R51, R108.reuse, R83 ;  /* 0x0000006c33637223 */ /* 0x080fe20000010053 */
[----:B------:R-:W-:Y:S01]  /*cbd0*/  FFMA.FTZ R108, R35, R108, R67 ;  /* 0x0000006c236c7223 */ /* 0x000fe20000010043 */
[----:B------:R-:W-:Y:S01]  /*cbe0*/  FFMA.FTZ R14, R33, R14, R65 ;  /* 0x0000000e210e7223 */ /* 0x000fe20000010041 */
[----:B0-----:R-:W-:Y:S01]  /*cbf0*/  F2FP.BF16.F32.PACK_AB R8, R17, R16 ;  /* 0x000000101108723e */ /* 0x001fe200000010ff */
[----:B------:R-:W-:Y:S01]  /*cc00*/  FFMA.FTZ R16, R55, R124, R87 ;  /* 0x0000007c37107223 */ /* 0x000fe20000010057 */
[-C--:B------:R-:W-:Y:S01]  /*cc10*/  FFMA.FTZ R17, R48, R107.reuse, R80 ;  /* 0x0000006b30117223 */ /* 0x080fe20000010050 */
[----:B------:R-:W-:Y:S01]  /*cc20*/  F2FP.BF16.F32.PACK_AB R11, R99, R96 ;  /* 0x00000060630b723e */ /* 0x000fe200000010ff */
[----:B------:R-:W-:Y:S01]  /*cc30*/  FFMA.FTZ R107, R32, R107, R64 ;  /* 0x0000006b206b7223 */ /* 0x000fe20000010040 */
[----:B------:R-:W-:Y:S01]  /*cc40*/  SHF.L.U32 R96, R105, 0x4, RZ ;  /* 0x0000000469607819 */ /* 0x000fe200000006ff */
[----:B------:R-:W-:Y:S01]  /*cc50*/  FFMA.FTZ R13, R38, R19, R70 ;  /* 0x00000013260d7223 */ /* 0x000fe20000010046 */
[----:B------:R-:W-:Y:S01]  /*cc60*/  F2FP.BF16.F32.PACK_AB R9, R16, R15 ;  /* 0x0000000f1009723e */ /* 0x000fe200000010ff */
[----:B------:R-:W-:Y:S01]  /*cc70*/  FFMA.FTZ R124, R39, R124, R71 ;  /* 0x0000007c277c7223 */ /* 0x000fe20000010047 */
[----:B------:R-:W-:Y:S01]  /*cc80*/  F2FP.BF16.F32.PACK_AB R10, R18, R17 ;  /* 0x00000011120a723e */ /* 0x000fe200000010ff */
[----:B------:R-:W-:Y:S01]  /*cc90*/  FFMA.FTZ R12, R36, R125, R68 ;  /* 0x0000007d240c7223 */ /* 0x000fe20000010044 */
[----:B------:R-:W0:Y:S01]  /*cca0*/  LDC.64 R16, c[0x0][0x210] ;  /* 0x00008400ff107b82 */ /* 0x000e220000000a00 */
[----:B------:R-:W-:Y:S01]  /*ccb0*/  SHF.R.U32.HI R105, RZ, 0x1c, R105 ;  /* 0x0000001cff697819 */ /* 0x000fe20000011669 */
[----:B------:R-:W-:Y:S01]  /*ccc0*/  FFMA.FTZ R99, R37, R120, R69 ;  /* 0x0000007825637223 */ /* 0x000fe20000010045 */
[----:B------:R-:W-:-:S02]  /*ccd0*/  IADD3 R18, P1, R96, UR14, RZ ;  /* 0x0000000e60127c10 */ /* 0x000fc4000ff3e0ff */
[----:B------:R-:W-:Y:S02]  /*cce0*/  IADD3 R96, P2, R96, UR16, RZ ;  /* 0x0000001060607c10 */ /* 0x000fe4000ff5e0ff */
[----:B------:R-:W-:Y:S02]  /*ccf0*/  F2FP.BF16.F32.PACK_AB R15, R108, R97 ;  /* 0x000000616c0f723e */ /* 0x000fe400000010ff */
[C---:B------:R-:W-:Y:S02]  /*cd00*/  IADD3.X R19, R105.reuse, UR15, RZ, P1, !PT ;  /* 0x0000000f69137c10 */ /* 0x040fe40008ffe4ff */
[----:B------:R-:W-:Y:S02]  /*cd10*/  F2FP.BF16.F32.PACK_AB R14, R14, R107 ;  /* 0x0000006b0e0e723e */ /* 0x000fe400000010ff */
[----:B------:R-:W-:Y:S01]  /*cd20*/  F2FP.BF16.F32.PACK_AB R13, R124, R13 ;  /* 0x0000000d7c0d723e */ /* 0x000fe200000010ff */
[----:B------:R1:W-:Y:S01]  /*cd30*/  STG.E.128 desc[UR4][R18.64], R8 ;  /* 0x0000000812007986 */ /* 0x0003e2000c101d04 */
[----:B------:R-:W-:-:S02]  /*cd40*/  IADD3.X R97, R105, UR17, RZ, P2, !PT ;  /* 0x0000001169617c10 */ /* 0x000fc400097fe4ff */
[----:B------:R-:W-:-:S05]  /*cd50*/  F2FP.BF16.F32.PACK_AB R12, R99, R12 ;  /* 0x0000000c630c723e */ /* 0x000fca00000010ff */
[----:B------:R1:W-:Y:S01]  /*cd60*/  STG.E.128 desc[UR4][R96.64], R12 ;  /* 0x0000000c60007986 */ /* 0x0003e2000c101d04 */
[----:B0-----:R-:W-:-:S05]  /*cd70*/  IMAD R102, R16, 0x4, R102 ;  /* 0x0000000410667824 */ /* 0x001fca00078e0266 */
[----:B------:R-:W-:-:S13]  /*cd80*/  ISETP.GE.AND P1, PT, R102, R17, PT ;  /* 0x000000116600720c */ /* 0x000fda0003f26270 */
[----:B-1----:R-:W-:Y:S05]  /*cd90*/  @!P1 BRA `(.L_x_6467) ;  /* 0xffffff3c003c9947 */ /* 0x002fea000383ffff */
[----:B------:R-:W-:Y:S05]  /*cda0*/  BSYNC B0 ;  /* 0x0000000000007941 */ /* 0x000fea0003800000 */
.L_x_6207:
[----:B------:R-:W-:Y:S05]  /*cdb0*/  EXIT ;  /* 0x000000000000794d */ /* 0x000fea0003800000 */
.L_x_6466:
        /* <DEDUP_REMOVED lines=8> */
.L_x_6469:
[----:B------:R-:W-:Y:S05]  /*ce40*/  BSYNC B1 ;  /* 0x0000000000017941 */ /* 0x000fea0003800000 */
.L_x_6468:
        /* <DEDUP_REMOVED lines=9> */
.L_x_6470:
[----:B------:R-:W-:Y:S02]  /*cee0*/  IMAD.MOV.U32 R110, RZ, RZ, 0x4 ;  /* 0x00000004ff6e7424 */ /* 0x000fe400078e00ff */
[----:B------:R-:W-:-:S05]  /*cef0*/  FADD.FTZ R118, R116, R106 ;  /* 0x0000006a74767221 */ /* 0x000fca0000010000 */
[----:B------:R-:W-:-:S07]  /*cf00*/  MOV R125, R118 ;  /* 0x00000076007d7202 */ /* 0x000fce0000000f00 */
[----:B------:R-:W-:Y:S05]  /*cf10*/  WARPSYNC.COLLECTIVE R108, `(.L_x_6471) ;  /* 0x000000006c087348 */ /* 0x000fea0003c00000 */
[----:B------:R0:W1:Y:S02]  /*cf20*/  SHFL.BFLY P2, R106, R125, R110, R109 ;  /* 0x0c00006e7d6a7389 */ /* 0x000064000004006d */
[----:B01----:R-:W-:Y:S01]  /*cf30*/  ENDCOLLECTIVE ;  /* 0x000000000000791b */ /* 0x003fe20003800000 */
.L_x_6471:
[----:B------:R-:W-:Y:S02]  /*cf40*/  IMAD.MOV.U32 R110, RZ, RZ, 0x8 ;  /* 0x00000008ff6e7424 */ /* 0x000fe400078e00ff */
[----:B------:R-:W-:-:S05]  /*cf50*/  FADD.FTZ R120, R118, R106 ;  /* 0x0000006a76787221 */ /* 0x000fca0000010000 */
[----:B------:R-:W-:-:S07]  /*cf60*/  MOV R125, R120 ;  /* 0x00000078007d7202 */ /* 0x000fce0000000f00 */
[----:B------:R-:W-:Y:S05]  /*cf70*/  WARPSYNC.COLLECTIVE R108, `(.L_x_6472) ;  /* 0x000000006c087348 */ /* 0x000fea0003c00000 */
[----:B------:R0:W1:Y:S02]  /*cf80*/  SHFL.BFLY P2, R106, R125, R110, R109 ;  /* 0x0c00006e7d6a7389 */ /* 0x000064000004006d */
[----:B01----:R-:W-:Y:S01]  /*cf90*/  ENDCOLLECTIVE ;  /* 0x000000000000791b */ /* 0x003fe20003800000 */
.L_x_6472:
[----:B------:R-:W-:Y:S02]  /*cfa0*/  IMAD.MOV.U32 R110, RZ, RZ, 0x10 ;  /* 0x00000010ff6e7424 */ /* 0x000fe400078e00ff */
[----:B------:R-:W-:-:S05]  /*cfb0*/  FADD.FTZ R122, R120, R106 ;  /* 0x0000006a787a7221 */ /* 0x000fca0000010000 */
[----:B------:R-:W-:-:S07]  /*cfc0*/  MOV R125, R122 ;  /* 0x0000007a007d7202 */ /* 0x000fce0000000f00 */
[----:B------:R-:W-:Y:S05]  /*cfd0*/  WARPSYNC.COLLECTIVE R108, `(.L_x_6473) ;  /* 0x000000006c087348 */ /* 0x000fea0003c00000 */
[----:B------:R0:W1:Y:S02]  /*cfe0*/  SHFL.BFLY P2, R106, R125, R110, R109 ;  /* 0x0c00006e7d6a7389 */ /* 0x000064000004006d */
[----:B01----:R-:W-:Y:S01]  /*cff0*/  ENDCOLLECTIVE ;  /* 0x000000000000791b */ /* 0x003fe20003800000 */
.L_x_6473:
        /* <DEDUP_REMOVED lines=34> */
[----:B------:R-:W-:-:S03]  /*d220*/  HFMA2.MMA R109, -RZ, RZ, 0, 1.847743988037109375e-06 ;  /* 0x0000001fff6d7435 */ /* 0x000fc600000001ff */
[----:B------:R-:W-:-:S05]  /*d230*/  FFMA.FTZ R111, R111, R111, R106 ;  /* 0x0000006f6f6f7223 */ /* 0x000fca000001006a */
[----:B------:R-:W-:-:S07]  /*d240*/  MOV R125, R111 ;  /* 0x0000006f007d7202 */ /* 0x000fce0000000f00 */
[----:B------:R-:W-:Y:S05]  /*d250*/  WARPSYNC.COLLECTIVE R108, `(.L_x_6474) ;  /* 0x000000006c087348 */ /* 0x000fea0003c00000 */
[----:B------:R0:W1:Y:S02]  /*d260*/  SHFL.BFLY P2, R106, R125, R110, R109 ;  /* 0x0c00006e7d6a7389 */ /* 0x000064000004006d */
[----:B01----:R-:W-:Y:S01]  /*d270*/  ENDCOLLECTIVE ;  /* 0x000000000000791b */ /* 0x003fe20003800000 */
.L_x_6474:
[----:B------:R-:W-:Y:S01]  /*d280*/  MOV R110, 0x2 ;  /* 0x00000002006e7802 */ /* 0x000fe20000000f00 */
[----:B------:R-:W-:-:S04]  /*d290*/  FADD.FTZ R116, R111, R106 ;  /* 0x0000006a6f747221 */ /* 0x000fc80000010000 */
[----:B------:R-:W-:-:S07]  /*d2a0*/  IMAD.MOV.U32 R125, RZ, RZ, R116 ;  /* 0x000000ffff7d7224 */ /* 0x000fce00078e0074 */
[----:B------:R-:W-:Y:S05]  /*d2b0*/  WARPSYNC.COLLECTIVE R108, `(.L_x_6475) ;  /* 0x000000006c087348 */ /* 0x000fea0003c00000 */
[----:B------:R0:W1:Y:S02]  /*d2c0*/  SHFL.BFLY P2, R106, R125, R110, R109 ;  /* 0x0c00006e7d6a7389 */ /* 0x000064000004006d */
[----:B01----:R-:W-:Y:S01]  /*d2d0*/  ENDCOLLECTIVE ;  /* 0x000000000000791b */ /* 0x003fe20003800000 */
.L_x_6475:
[----:B------:R-:W-:Y:S01]  /*d2e0*/  HFMA2.MMA R110, -RZ, RZ, 0, 2.384185791015625e-07 ;  /* 0x00000004ff6e7435 */ /* 0x000fe200000001ff */
[----:B------:R-:W-:-:S04]  /*d2f0*/  FADD.FTZ R118, R116, R106 ;  /* 0x0000006a74767221 */ /* 0x000fc80000010000 */
[----:B------:R-:W-:-:S07]  /*d300*/  IMAD.MOV.U32 R125, RZ, RZ, R118 ;  /* 0x000000ffff7d7224 */ /* 0x000fce00078e0076 */
[----:B------:R-:W-:Y:S05]  /*d310*/  WARPSYNC.COLLECTIVE R108, `(.L_x_6476) ;  /* 0x000000006c087348 */ /* 0x000fea0003c00000 */
[----:B------:R0:W1:Y:S02]  /*d320*/  SHFL.BFLY P2, R106, R125, R110, R109 ;  /* 0x0c00006e7d6a7389 */ /* 0x000064000004006d */
[----:B01----:R-:W-:Y:S01]  /*d330*/  ENDCOLLECTIVE ;  /* 0x000000000000791b */ /* 0x003fe20003800000 */
.L_x_6476:
[----:B------:R-:W-:Y:S01]  /*d340*/  MOV R110, 0x8 ;  /* 0x00000008006e7802 */ /* 0x000fe20000000f00 */
[----:B------:R-:W-:-:S04]  /*d350*/  FADD.FTZ R120, R118, R106 ;  /* 0x0000006a76787221 */ /* 0x000fc80000010000 */
[----:B------:R-:W-:-:S07]  /*d360*/  IMAD.MOV.U32 R125, RZ, RZ, R120 ;  /* 0x000000ffff7d7224 */ /* 0x000fce00078e0078 */
[----:B------:R-:W-:Y:S05]  /*d370*/  WARPSYNC.COLLECTIVE R108, `(.L_x_6477) ;  /* 0x000000006c087348 */ /* 0x000fea0003c00000 */
[----:B------:R0:W1:Y:S02]  /*d380*/  SHFL.BFLY P2, R106, R125, R110, R109 ;  /* 0x0c00006e7d6a7389 */ /* 0x000064000004006d */
[----:B01----:R-:W-:Y:S01]  /*d390*/  ENDCOLLECTIVE ;  /* 0x000000000000791b */ /* 0x003fe20003800000 */
.L_x_6477:
[----:B------:R-:W-:Y:S01]  /*d3a0*/  HFMA2.MMA R110, -RZ, RZ, 0, 9.5367431640625e-07 ;  /* 0x00000010ff6e7435 */ /* 0x000fe200000001ff */
[----:B------:R-:W-:-:S04]  /*d3b0*/  FADD.FTZ R122, R120, R106 ;  /* 0x0000006a787a7221 */ /* 0x000fc80000010000 */
[----:B------:R-:W-:-:S07]  /*d3c0*/  IMAD.MOV.U32 R125, RZ, RZ, R122 ;  /* 0x000000ffff7d7224 */ /* 0x000fce00078e007a */
[----:B------:R-:W-:Y:S05]  /*d3d0*/  WARPSYNC.COLLECTIVE R108, `(.L_x_6478) ;  /* 0x000000006c087348 */ /* 0x000fea0003c00000 */
[----:B------:R0:W1:Y:S02]  /*d3e0*/  SHFL.BFLY P2, R106, R125, R110, R109 ;  /* 0x0c00006e7d6a7389 */ /* 0x000064000004006d */
[----:B01----:R-:W-:Y:S01]  /*d3f0*/  ENDCOLLECTIVE ;  /* 0x000000000000791b */ /* 0x003fe20003800000 */
.L_x_6478:
[----:B------:R-:W-:Y:S05]  /*d400*/  BRA `(.L_x_6479) ;  /* 0xfffffff000987947 */ /* 0x000fea000383ffff */
.L_x_6480:
        /* <DEDUP_REMOVED lines=15> */
.L_x_14227:


//--------------------- .text._ZN10layer_norm31ln_parallel_residual_fwd_kernelINS_13Kernel_traitsIf13__nv_bfloat16fS2_fjLj512ELj1ELj4ELj1ELj16ENS_18Kernel_traits_baseILj512EfS2_fS2_fjLj128EEEEELb1ELb1ELb0EEEvNS_9FwdParamsE --------------------------
	.section	.text._ZN10layer_norm31ln_parallel_residual_fwd_kernelINS_13Kernel_traitsIf13__nv_bfloat16fS2_fjLj512ELj1ELj4ELj1ELj16ENS_18Kernel_traits_baseILj512EfS2_fS2_fjLj128EEEEELb1ELb1ELb0EEEvNS_9FwdParamsE,"ax",@progbits
	.align	128
        .global         _ZN10layer_norm31ln_parallel_residual_fwd_kernelINS_13Kernel_traitsIf13__nv_bfloat16fS2_fjLj512ELj1ELj4ELj1ELj16ENS_18Kernel_traits_baseILj512EfS2_fS2_fjLj128EEEEELb1ELb1ELb0EEEvNS_9FwdParamsE
        .type           _ZN10layer_norm31ln_parallel_residual_fwd_kernelINS_13Kernel_traitsIf13__nv_bfloat16fS2_fjLj512ELj1ELj4ELj1ELj16ENS_18Kernel_traits_baseILj512EfS2_fS2_fjLj128EEEEELb1ELb1ELb0EEEvNS_9FwdParamsE,@function
        .size           _ZN10layer_norm31ln_parallel_residual_fwd_kernelINS_13Kernel_traitsIf13__nv_bfloat16fS2_fjLj512ELj1ELj4ELj1ELj16ENS_18Kernel_traits_baseILj512EfS2_fS2_fjLj128EEEEELb1ELb1ELb0EEEvNS_9FwdParamsE,(.L_x_14228 - _ZN10layer_norm31ln_parallel_residual_fwd_kernelINS_13Kernel_traitsIf13__nv_bfloat16fS2_fjLj512ELj1ELj4ELj1ELj16ENS_18Kernel_traits_baseILj512EfS2_fS2_fjLj128EEEEELb1ELb1ELb0EEEvNS_9FwdParamsE)
        .other          _ZN10layer_norm31ln_parallel_residual_fwd_kernelINS_13Kernel_traitsIf13__nv_bfloat16fS2_fjLj512ELj1ELj4ELj1ELj16ENS_18Kernel_traits_baseILj512EfS2_fS2_fjLj128EEEEELb1ELb1ELb0EEEvNS_9FwdParamsE,@"STO_CUDA_ENTRY STV_DEFAULT"
_ZN10layer_norm31ln_parallel_residual_fwd_kernelINS_13Kernel_traitsIf13__nv_bfloat16fS2_fjLj512ELj1ELj4ELj1ELj16ENS_18Kernel_traits_baseILj512EfS2_fS2_fjLj128EEEEELb1ELb1ELb0EEEvNS_9FwdParamsE:
.text._ZN10layer_norm31ln_parallel_residual_fwd_kernelINS_13Kernel_traitsIf13__nv_bfloat16fS2_fjLj512ELj1ELj4ELj1ELj16ENS_18Kernel_traits_baseILj512EfS2_fS2_fjLj128EEEEELb1ELb1ELb0EEEvNS_9FwdParamsE:
        /* <DEDUP_REMOVED lines=70> */
.L_x_6482:
[----:B------:R-:W-:Y:S05]  /*0460*/  BSYNC B0 ;  /* 0x0000000000007941 */ /* 0x000fea0003800000 */
.L_x_6481:
[----:B------:R-:W-:Y:S04]  /*0470*/  BSSY B0, `(.L_x_6483) ;  /* 0x0000011000007945 */ /* 0x000fe80003800000 */
[----:B------:R-:W-:Y:S05]  /*0480*/  @!P2 BRA `(.L_x_6484) ;  /* 0x00000000003ca947 */ /* 0x000fea0003800000 */
[----:B------:R-:W1:Y:S01]  /*0490*/  LDC.64 R36, c[0x0][0x260] ;  /* 0x00009800ff247b82 */ /* 0x000e620000000a00 */
[----:B------:R-:W-:Y:S01]  /*04a0*/  ULDC.64 UR8, c[0x0][0x2c8] ;  /* 0x0000b20000087ab9 */ /* 0x000fe20000000a00 */
[----:B0-----:R-:W-:Y:S02]  /*04b0*/  CS2R R22, SRZ ;  /* 0x0000000000167805 */ /* 0x001fe4000001ff00 */
[----:B------:R-:W-:Y:S02]  /*04c0*/  ISETP.NE.U32.AND P0, PT, RZ, UR8, PT ;  /* 0x00000008ff007c0c */ /* 0x000fe4000bf05070 */
[----:B------:R-:W-:Y:S02]  /*04d0*/  CS2R R20, SRZ ;  /* 0x0000000000147805 */ /* 0x000fe4000001ff00 */
[----:B------:R-:W-:Y:S02]  /*04e0*/  CS2R R26, SRZ ;  /* 0x00000000001a7805 */ /* 0x000fe4000001ff00 */
[----:B------:R-:W-:-:S13]  /*04f0*/  ISETP.NE.AND.EX P0, PT, RZ, UR9, PT, P0 ;  /* 0x00000009ff007c0c */ /* 0x000fda000bf05300 */
[C---:B------:R-:W-:Y:S01]  /*0500*/  @P0 LEA R38, P1, R25.reuse, UR8, 0x5 ;  /* 0x0000000819260c11 */ /* 0x040fe2000f8228ff */
[----:B-1----:R-:W-:-:S03]  /*0510*/  IMAD.WIDE.U32 R36, R25, 0x20, R36 ;  /* 0x0000002019247825 */ /* 0x002fc600078e0024 */
[----:B------:R-:W-:Y:S02]  /*0520*/  @P0 LEA.HI.X R39, R25, UR9, RZ, 0x5, P1 ;  /* 0x0000000919270c11 */ /* 0x000fe400088f2cff */
[----:B------:R-:W-:Y:S01]  /*0530*/  CS2R R24, SRZ ;  /* 0x0000000000187805 */ /* 0x000fe2000001ff00 */
[----:B------:R1:W5:Y:S04]  /*0540*/  LDG.E.128 R28, desc[UR4][R36.64] ;  /* 0x00000004241c7981 */ /* 0x000368000c1e1d00 */
[----:B------:R1:W5:Y:S04]  /*0550*/  @P0 LDG.E.128 R20, desc[UR4][R38.64] ;  /* 0x0000000426140981 */ /* 0x000368000c1e1d00 */
[----:B------:R1:W5:Y:S04]  /*0560*/  @P0 LDG.E.128 R24, desc[UR4][R38.64+0x10] ;  /* 0x0000100426180981 */ /* 0x000368000c1e1d00 */
[----:B------:R1:W5:Y:S02]  /*0570*/  LDG.E.128 R32, desc[UR4][R36.64+0x10] ;  /* 0x0000100424207981 */ /* 0x000364000c1e1d00 */
.L_x_6484:
[----:B------:R-:W-:Y:S05]  /*0580*/  BSYNC B0 ;  /* 0x0000000000007941 */ /* 0x000fea0003800000 */
.L_x_6483:
[----:B------:R-:W-:Y:S01]  /*0590*/  ULDC UR8, c[0x0][0x214] ;  /* 0x0000850000087ab9 */ /* 0x000fe20000000800 */
[----:B------:R-:W-:Y:S01]  /*05a0*/  UIADD3 UR33, UR7, -0x24c28bd8, URZ ;  /* 0xdb3d742807217890 */ /* 0x000fe2000fffe03f */
[----:B------:R-:W-:Y:S02]  /*05b0*/  ISETP.GE.AND P0, PT, R68, UR8, PT ;  /* 0x0000000844007c0c */ /* 0x000fe4000bf06270 */
[----:B------:R-:W-:-:S11]  /*05c0*/  SHF.R.U64 R87, R0, 0x2, R41 ;  /* 0x0000000200577819 */ /* 0x000fd60000001229 */
[----:B------:R-:W-:Y:S05]  /*05d0*/  @P0 EXIT ;  /* 0x000000000000094d */ /* 0x000fea0003800000 */
[----:B-1----:R-:W-:Y:S01]  /*05e0*/  IMAD.HI.U32 R37, R69, -0x326172a9, RZ ;  /* 0xcd9e8d5745257827 */ /* 0x002fe200078e00ff */
[----:B------:R-:W-:Y:S01]  /*05f0*/  SHF.R.U32.HI R70, RZ, 0x2, R41 ;  /* 0x00000002ff467819 */ /* 0x000fe20000011629 */
[----:B------:R-:W-:Y:S01]  /*0600*/  HFMA2.MMA R71, -RZ, RZ, 0, 0 ;  /* 0x00000000ff477435 */ /* 0x000fe200000001ff */
[----:B------:R-:W-:Y:S01]  /*0610*/  BSSY B0, `(.L_x_6485) ;  /* 0x0000c56000007945 */ /* 0x000fe20003800000 */
        /* <DEDUP_REMOVED lines=60> */
[----:B------:R-:W-:Y:S01]  /*09e0*/  IMAD.HI.U32 R41, R39, -0x2daee0ad, RZ ;  /* 0xd2511f5327297827 */ /* 0x000fe200078e00ff */
[----:B------:R-:W-:-:S03]  /*09f0*/  LOP3.LUT R83, R0, 0x3, RZ, 0xc0, !PT ;  /* 0x0000000300537812 */ /* 0x000fc600078ec0ff */
[----:B------:R-:W-:Y:S01]  /*0a00*/  IMAD.WIDE.U32 R36, R36, -0x326172a9, RZ ;  /* 0xcd9e8d5724247825 */ /* 0x000fe200078e00ff */
[----:B------:R-:W-:-:S03]  /*0a10*/  LOP3.LUT R82, R41, UR35, R82, 0x96, !PT ;  /* 0x0000002329527c12 */ /* 0x000fc6000f8e9652 */
[----:B------:R-:W-:Y:S01]  /*0a20*/  IMAD.MOV.U32 R86, RZ, RZ, R36 ;  /* 0x000000ffff567224 */ /* 0x000fe200078e0024 */
[----:B------:R-:W-:Y:S01]  /*0a30*/  LOP3.LUT R81, R37, UR34, R81, 0x96, !PT ;  /* 0x0000002225517c12 */ /* 0x000fe2000f8e9651 */
[----:B------:R-:W-:-:S07]  /*0a40*/  IMAD R84, R39, -0x2daee0ad, RZ ;  /* 0xd2511f5327547824 */ /* 0x000fce00078e02ff */
.L_x_6752:
        /* <DEDUP_REMOVED lines=8> */
[----:B------:R-:W1:Y:S01]  /*0ad0*/  LDC.64 R48, c[0x0][0x228] ;  /* 0x00008a00ff307b82 */ /* 0x000e620000000a00 */
[----:B------:R-:W-:-:S04]  /*0ae0*/  ISETP.NE.U32.AND P0, PT, RZ, UR10, PT ;  /* 0x0000000aff007c0c */ /* 0x000fc8000bf05070 */
[----:B------:R-:W-:-:S03]  /*0af0*/  ISETP.NE.AND.EX P0, PT, RZ, UR11, PT, P0 ;  /* 0x0000000bff007c0c */ /* 0x000fc6000bf05300 */
[----:B------:R-:W2:Y:S10]  /*0b00*/  LDC.64 R56, c[0x0][0x220] ;  /* 0x00008800ff387b82 */ /* 0x000eb40000000a00 */
[----:B------:R-:W-:-:S04]  /*0b10*/  @P0 LEA R50, P3, R72, UR10, 0x5 ;  /* 0x0000000a48320c11 */ /* 0x000fc8000f8628ff */
[----:B------:R-:W-:Y:S02]  /*0b20*/  @P0 LEA.HI.X R51, R72, UR11, RZ, 0x5, P3 ;  /* 0x0000000b48330c11 */ /* 0x000fe400098f2cff */
[----:B-1----:R-:W-:-:S03]  /*0b30*/  ISETP.NE.U32.AND P1, PT, R48, RZ, PT ;  /* 0x000000ff3000720c */ /* 0x002fc60003f25070 */
[----:B------:R1:W5:Y:S01]  /*0b40*/  @P0 LDG.E.128 R44, desc[UR4][R50.64] ;  /* 0x00000004322c0981 */ /* 0x000362000c1e1d00 */
[----:B------:R-:W-:-:S03]  /*0b50*/  ISETP.NE.AND.EX P1, PT, R49, RZ, PT, P1 ;  /* 0x000000ff3100720c */ /* 0x000fc60003f25310 */
[----:B------:R1:W5:Y:S01]  /*0b60*/  @P0 LDG.E.128 R40, desc[UR4][R50.64+0x10] ;  /* 0x0000100432280981 */ /* 0x000362000c1e1d00 */
[----:B--2---:R-:W-:-:S06]  /*0b70*/  IMAD.WIDE.U32 R56, R72, 0x10, R56 ;  /* 0x0000001048387825 */ /* 0x004fcc00078e0038 */
[----:B------:R-:W5:Y:S03]  /*0b80*/  LDG.E.128 R56, desc[UR4][R56.64] ;  /* 0x0000000438387981 */ /* 0x000f66000c1e1d00 */
[----:B------:R-:W-:-:S04]  /*0b90*/  @P1 LEA R64, P2, R72, R48, 0x4 ;  /* 0x0000003048401211 */ /* 0x000fc800078420ff */
[----:B------:R-:W-:-:S05]  /*0ba0*/  @P1 LEA.HI.X R65, R72, R49, RZ, 0x4, P2 ;  /* 0x0000003148411211 */ /* 0x000fca00010f24ff */
[----:B------:R1:W5:Y:S01]  /*0bb0*/  @P1 LDG.E.128 R36, desc[UR4][R64.64] ;  /* 0x0000000440241981 */ /* 0x000362000c1e1d00 */
[C---:B------:R-:W-:Y:S01]  /*0bc0*/  ISETP.NE.AND P2, PT, R83.reuse, 0x1, PT ;  /* 0x000000015300780c */ /* 0x040fe20003f45270 */
[----:B------:R-:W-:Y:S01]  /*0bd0*/  BSSY B2, `(.L_x_6488) ;  /* 0x000000c000027945 */ /* 0x000fe20003800000 */
[----:B------:R-:W-:-:S11]  /*0be0*/  VIADD R66, R83, 0x1 ;  /* 0x0000000153427836 */ /* 0x000fd60000000000 */
[----:B-1----:R-:W-:Y:S05]  /*0bf0*/  @!P2 BRA `(.L_x_6489) ;  /* 0x000000000020a947 */ /* 0x002fea0003800000 */
        /* <DEDUP_REMOVED lines=8> */
.L_x_6489:
[----:B------:R-:W-:-:S07]  /*0c80*/  MOV R0, R86 ;  /* 0x0000005600007202 */ /* 0x000fce0000000f00 */
.L_x_6490:
[----:B------:R-:W-:Y:S05]  /*0c90*/  BSYNC B2 ;  /* 0x0000000000027941 */ /* 0x000fea0003800000 */
.L_x_6488:
        /* <DEDUP_REMOVED lines=16> */
.L_x_6494:
[----:B------:R-:W-:Y:S05]  /*0da0*/  BSYNC B3 ;  /* 0x0000000000037941 */ /* 0x000fea0003800000 */
.L_x_6493:
        /* <DEDUP_REMOVED lines=43> */
.L_x_6492:
[----:B------:R-:W-:Y:S05]  /*1060*/  BSYNC B2 ;  /* 0x0000000000027941 */ /* 0x000fea0003800000 */
.L_x_6491:
[----:B------:R-:W1:Y:S01]  /*1070*/  LDC R64, c[0x0][0x298] ;  /* 0x0000a600ff407b82 */ /* 0x000e620000000800 */
[----:B------:R-:W-:Y:S02]  /*1080*/  ISETP.NE.U32.AND P2, PT, R48, RZ, PT ;  /* 0x000000ff3000720c */ /* 0x000fe40003f45070 */
[----:B------:R-:W-:Y:S01]  /*1090*/  I2FP.F32.U32 R51, R0 ;  /* 0x0000000000337245 */ /* 0x000fe20000201000 */
[----:B------:R-:W-:Y:S01]  /*10a0*/  IMAD.MOV.U32 R0, RZ, RZ, 0x2f800000 ;  /* 0x2f800000ff007424 */ /* 0x000fe200078e00ff */
[----:B------:R-:W-:-:S03]  /*10b0*/  ISETP.NE.AND.EX P2, PT, R49, RZ, PT, P2 ;  /* 0x000000ff3100720c */ /* 0x000fc60003f45320 */
[----:B------:R-:W2:Y:S01]  /*10c0*/  LDC R65, c[0x0][0x294] ;  /* 0x0000a500ff417b82 */ /* 0x000ea20000000800 */
[----:B------:R-:W-:Y:S01]  /*10d0*/  FFMA.FTZ R48, R51, R0, 1.1641532182693481445e-10 ;  /* 0x2f00000033307423 */ /* 0x000fe20000010000 */
[C---:B-----5:R-:W-:Y:S01]  /*10e0*/  IMAD.U32 R51, R56.reuse, 0x10000, RZ ;  /* 0x0001000038337824 */ /* 0x060fe200078e00ff */
[----:B------:R-:W-:-:S03]  /*10f0*/  PRMT R56, R56, 0x7632, R56 ;  /* 0x0000763238387816 */ /* 0x000fc60000000038 */
[----:B-1----:R-:W-:Y:S01]  /*1100*/  FMUL.FTZ R51, R51, R64 ;  /* 0x0000004033337220 */ /* 0x002fe20000410000 */
[----:B--2---:R-:W-:-:S04]  /*1110*/  FSETP.GTU.FTZ.AND P3, PT, R48, R65, PT ;  /* 0x000000413000720b */ /* 0x004fc80003f7c000 */
        /* <DEDUP_REMOVED lines=8> */
.L_x_6495:
        /* <DEDUP_REMOVED lines=12> */
.L_x_6498:
[----:B------:R-:W-:-:S07]  /*1260*/  MOV R49, R86 ;  /* 0x0000005600317202 */ /* 0x000fce0000000f00 */
.L_x_6499:
[----:B------:R-:W-:Y:S05]  /*1270*/  BSYNC B2 ;  /* 0x0000000000027941 */ /* 0x000fea0003800000 */
.L_x_6497:
        /* <DEDUP_REMOVED lines=16> */
.L_x_6503:
[----:B------:R-:W-:Y:S05]  /*1380*/  BSYNC B3 ;  /* 0x0000000000037941 */ /* 0x000fea0003800000 */
.L_x_6502:
        /* <DEDUP_REMOVED lines=44> */
.L_x_6501:
[----:B------:R-:W-:Y:S05]  /*1650*/  BSYNC B2 ;  /* 0x0000000000027941 */ /* 0x000fea0003800000 */
.L_x_6500:
        /* <DEDUP_REMOVED lines=9> */
.L_x_6496:
        /* <DEDUP_REMOVED lines=12> */
.L_x_6505:
[----:B------:R-:W-:-:S07]  /*17b0*/  IMAD.MOV.U32 R49, RZ, RZ, R86 ;  /* 0x000000ffff317224 */ /* 0x000fce00078e0056 */
.L_x_6506:
[----:B------:R-:W-:Y:S05]  /*17c0*/  BSYNC B2 ;  /* 0x0000000000027941 */ /* 0x000fea0003800000 */
.L_x_6504:
        /* <DEDUP_REMOVED lines=16> */
.L_x_6510:
[----:B------:R-:W-:Y:S05]  /*18d0*/  BSYNC B3 ;  /* 0x0000000000037941 */ /* 0x000fea0003800000 */
.L_x_6509:
        /* <DEDUP_REMOVED lines=43> */
.L_x_6508:
[----:B------:R-:W-:Y:S05]  /*1b90*/  BSYNC B2 ;  /* 0x0000000000027941 */ /* 0x000fea0003800000 */
.L_x_6507:
        /* <DEDUP_REMOVED lines=13> */
.L_x_6511:
        /* <DEDUP_REMOVED lines=12> */
.L_x_6514:
[----:B------:R-:W-:-:S07]  /*1d30*/  MOV R50, R86 ;  /* 0x0000005600327202 */ /* 0x000fce0000000f00 */
.L_x_6515:
[----:B------:R-:W-:Y:S05]  /*1d40*/  BSYNC B2 ;  /* 0x0000000000027941 */ /* 0x000fea0003800000 */
.L_x_6513:
        /* <DEDUP_REMOVED lines=16> */
.L_x_6519:
[----:B------:R-:W-:Y:S05]  /*1e50*/  BSYNC B3 ;  /* 0x0000000000037941 */ /* 0x000fea0003800000 */
.L_x_6518:
        /* <DEDUP_REMOVED lines=44> */
.L_x_6517:
[----:B------:R-:W-:Y:S05]  /*2120*/  BSYNC B2 ;  /* 0x0000000000027941 */ /* 0x000fea0003800000 */
.L_x_6516:
        /* <DEDUP_REMOVED lines=10> */
.L_x_6512:
        /* <DEDUP_REMOVED lines=12> */
.L_x_6521:
[----:B------:R-:W-:-:S07]  /*2290*/  IMAD.MOV.U32 R50, RZ, RZ, R86 ;  /* 0x000000ffff327224 */ /* 0x000fce00078e0056 */
.L_x_6522:
[----:B------:R-:W-:Y:S05]  /*22a0*/  BSYNC B2 ;  /* 0x0000000000027941 */ /* 0x000fea0003800000 */
.L_x_6520:
        /* <DEDUP_REMOVED lines=16> */
.L_x_6526:
[----:B------:R-:W-:Y:S05]  /*23b0*/  BSYNC B3 ;  /* 0x0000000000037941 */ /* 0x000fea0003800000 */
.L_x_6525:
        /* <DEDUP_REMOVED lines=43> */
.L_x_6524:
[----:B------:R-:W-:Y:S05]  /*2670*/  BSYNC B2 ;  /* 0x0000000000027941 */ /* 0x000fea0003800000 */
.L_x_6523:
        /* <DEDUP_REMOVED lines=14> */
.L_x_6527:
        /* <DEDUP_REMOVED lines=12> */
.L_x_6530:
[----:B------:R-:W-:-:S07]  /*2820*/  MOV R51, R86 ;  /* 0x0000005600337202 */ /* 0x000fce0000000f00 */
.L_x_6531:
[----:B------:R-:W-:Y:S05]  /*2830*/  BSYNC B2 ;  /* 0x0000000000027941 */ /* 0x000fea0003800000 */
.L_x_6529:
        /* <DEDUP_REMOVED lines=16> */
.L_x_6535:
[----:B------:R-:W-:Y:S05]  /*2940*/  BSYNC B3 ;  /* 0x0000000000037941 */ /* 0x000fea0003800000 */
.L_x_6534:
[----:B------:R-:W-:Y:S01]  /*2950*/  IMAD.HI.U32 R67, R69, -0x326172a9, RZ ;  /* 0xcd9e8d5745437827 */ /* 0x000fe200078e00ff */
[----:B------:R-:W-:-:S03]  /*2960*/  LOP3.LUT R56, R56, UR7, R71, 0x96, !PT ;  /* 0x0000000738387c12 */ /* 0x000fc6000f8e9647 */
[----:B------:R-:W-:Y:S01]  /*2970*/  IMAD R75, R69, -0x326172a9, RZ ;  /* 0xcd9e8d57454b7824 */ /* 0x000fe200078e02ff */
[----:B------:R-:W-:Y:S01]  /*2980*/  LOP3.LUT R84, R67, UR6, R70, 0x96, !PT ;  /* 0x0000000643547c12 */ /* 0x000fe2000f8e9646 */
[----:B------:R-:W-:Y:S01]  /*2990*/  IMAD.WIDE.U32 R66, R56, -0x326172a9, RZ ;  /* 0xcd9e8d5738427825 */ /* 0x000fe200078e00ff */
[----:B------:R-:W-:-:S03]  /*29a0*/  HFMA2.MMA R56, -RZ, RZ, 0, 0 ;  /* 0x00000000ff387435 */ /* 0x000fc600000001ff */
        /* <DEDUP_REMOVED lines=37> */
.L_x_6533:
[----:B------:R-:W-:Y:S05]  /*2c00*/  BSYNC B2 ;  /* 0x0000000000027941 */ /* 0x000fea0003800000 */
.L_x_6532:
        /* <DEDUP_REMOVED lines=9> */
.L_x_6528:
        /* <DEDUP_REMOVED lines=12> */
.L_x_6537:
[----:B------:R-:W-:-:S07]  /*2d60*/  MOV R51, R86 ;  /* 0x0000005600337202 */ /* 0x000fce0000000f00 */
.L_x_6538:
[----:B------:R-:W-:Y:S05]  /*2d70*/  BSYNC B2 ;  /* 0x0000000000027941 */ /* 0x000fea0003800000 */
.L_x_6536:
        /* <DEDUP_REMOVED lines=16> */
.L_x_6542:
[----:B------:R-:W-:Y:S05]  /*2e80*/  BSYNC B3 ;  /* 0x0000000000037941 */ /* 0x000fea0003800000 */
.L_x_6541:
        /* <DEDUP_REMOVED lines=42> */
[----:B------:R-:W-:-:S07]  /*3130*/  LOP3.LUT R82, R85, UR35, R82, 0x96, !PT ;  /* 0x0000002355527c12 */ /* 0x000fce000f8e9652 */
.L_x_6540:
[----:B------:R-:W-:Y:S05]  /*3140*/  BSYNC B2 ;  /* 0x0000000000027941 */ /* 0x000fea0003800000 */
.L_x_6539:
        /* <DEDUP_REMOVED lines=13> */
.L_x_6543:
        /* <DEDUP_REMOVED lines=12> */
.L_x_6546:
[----:B------:R-:W-:-:S07]  /*32e0*/  IMAD.MOV.U32 R56, RZ, RZ, R86 ;  /* 0x000000ffff387224 */ /* 0x000fce00078e0056 */
.L_x_6547:
[----:B------:R-:W-:Y:S05]  /*32f0*/  BSYNC B2 ;  /* 0x0000000000027941 */ /* 0x000fea0003800000 */
.L_x_6545:
        /* <DEDUP_REMOVED lines=16> */
.L_x_6551:
[----:B------:R-:W-:Y:S05]  /*3400*/  BSYNC B3 ;  /* 0x0000000000037941 */ /* 0x000fea0003800000 */
.L_x_6550:
        /* <DEDUP_REMOVED lines=43> */
.L_x_6549:
[----:B------:R-:W-:Y:S05]  /*36c0*/  BSYNC B2 ;  /* 0x0000000000027941 */ /* 0x000fea0003800000 */
.L_x_6548:
        /* <DEDUP_REMOVED lines=10> */
.L_x_6544:
        /* <DEDUP_REMOVED lines=12> */
.L_x_6553:
[----:B------:R-:W-:-:S07]  /*3830*/  IMAD.MOV.U32 R56, RZ, RZ, R86 ;  /* 0x000000ffff387224 */ /* 0x000fce00078e0056 */
.L_x_6554:
[----:B------:R-:W-:Y:S05]  /*3840*/  BSYNC B2 ;  /* 0x0000000000027941 */ /* 0x000fea0003800000 */
.L_x_6552:
        /* <DEDUP_REMOVED lines=16> */
.L_x_6558:
[----:B------:R-:W-:Y:S05]  /*3950*/  BSYNC B3 ;  /* 0x0000000000037941 */ /* 0x000fea0003800000 */
.L_x_6557:
        /* <DEDUP_REMOVED lines=43> */
.L_x_6556:
[----:B------:R-:W-:Y:S05]  /*3c10*/  BSYNC B2 ;  /* 0x0000000000027941 */ /* 0x000fea0003800000 */
.L_x_6555:
        /* <DEDUP_REMOVED lines=14> */
.L_x_6559:
        /* <DEDUP_REMOVED lines=12> */
.L_x_6562:
[----:B------:R-:W-:-:S07]  /*3dc0*/  IMAD.MOV.U32 R57, RZ, RZ, R86 ;  /* 0x000000ffff397224 */ /* 0x000fce00078e0056 */
.L_x_6563:
[----:B------:R-:W-:Y:S05]  /*3dd0*/  BSYNC B2 ;  /* 0x0000000000027941 */ /* 0x000fea0003800000 */
.L_x_6561:
        /* <DEDUP_REMOVED lines=16> */
.L_x_6567:
[----:B------:R-:W-:Y:S05]  /*3ee0*/  BSYNC B3 ;  /* 0x0000000000037941 */ /* 0x000fea0003800000 */
.L_x_6566:
        /* <DEDUP_REMOVED lines=40> */
[----:B------:R-:W-:-:S03]  /*4170*/  MOV R86, R66 ;  /* 0x0000004200567202 */ /* 0x000fc60000000f00 */
[----:B------:R-:W-:Y:S01]  /*4180*/  IMAD.MOV.U32 R67, RZ, RZ, RZ ;  /* 0x000000ffff437224 */ /* 0x000fe200078e00ff */
[----:B------:R-:W-:-:S07]  /*4190*/  LOP3.LUT R82, R85, UR35, R82, 0x96, !PT ;  /* 0x0000002355527c12 */ /* 0x000fce000f8e9652 */
.L_x_6565:
[----:B------:R-:W-:Y:S05]  /*41a0*/  BSYNC B2 ;  /* 0x0000000000027941 */ /* 0x000fea0003800000 */
.L_x_6564:
        /* <DEDUP_REMOVED lines=9> */
.L_x_6560:
        /* <DEDUP_REMOVED lines=12> */
.L_x_6569:
[----:B------:R-:W-:-:S07]  /*4300*/  IMAD.MOV.U32 R57, RZ, RZ, R86 ;  /* 0x000000ffff397224 */ /* 0x000fce00078e0056 */
.L_x_6570:
[----:B------:R-:W-:Y:S05]  /*4310*/  BSYNC B2 ;  /* 0x0000000000027941 */ /* 0x000fea0003800000 */
.L_x_6568:
        /* <DEDUP_REMOVED lines=16> */
.L_x_6574:
[----:B------:R-:W-:Y:S05]  /*4420*/  BSYNC B3 ;  /* 0x0000000000037941 */ /* 0x000fea0003800000 */
.L_x_6573:
        /* <DEDUP_REMOVED lines=43> */
[----:B------:R-:W-:-:S07]  /*46e0*/  IMAD.MOV.U32 R66, RZ, RZ, RZ ;  /* 0x000000ffff427224 */ /* 0x000fce00078e00ff */
.L_x_6572:
[----:B------:R-:W-:Y:S05]  /*46f0*/  BSYNC B2 ;  /* 0x0000000000027941 */ /* 0x000fea0003800000 */
.L_x_6571:
        /* <DEDUP_REMOVED lines=12> */
.L_x_6575:
        /* <DEDUP_REMOVED lines=12> */
.L_x_6578:
[----:B------:R-:W-:-:S07]  /*4880*/  IMAD.MOV.U32 R58, RZ, RZ, R86 ;  /* 0x000000ffff3a7224 */ /* 0x000fce00078e0056 */
.L_x_6579:
[----:B------:R-:W-:Y:S05]  /*4890*/  BSYNC B2 ;  /* 0x0000000000027941 */ /* 0x000fea0003800000 */
.L_x_6577:
        /* <DEDUP_REMOVED lines=16> */
.L_x_6583:
[----:B------:R-:W-:Y:S05]  /*49a0*/  BSYNC B3 ;  /* 0x0000000000037941 */ /* 0x000fea0003800000 */
.L_x_6582:
        /* <DEDUP_REMOVED lines=41> */
[----:B------:R-:W-:Y:S01]  /*4c40*/  IMAD.MOV.U32 R67, RZ, RZ, RZ ;  /* 0x000000ffff437224 */ /* 0x000fe200078e00ff */
[----:B------:R-:W-:-:S07]  /*4c50*/  LOP3.LUT R82, R85, UR35, R82, 0x96, !PT ;  /* 0x0000002355527c12 */ /* 0x000fce000f8e9652 */
.L_x_6581:
[----:B------:R-:W-:Y:S05]  /*4c60*/  BSYNC B2 ;  /* 0x0000000000027941 */ /* 0x000fea0003800000 */
.L_x_6580:
        /* <DEDUP_REMOVED lines=10> */
.L_x_6576:
        /* <DEDUP_REMOVED lines=12> */
.L_x_6585:
[----:B------:R-:W-:-:S07]  /*4dd0*/  IMAD.MOV.U32 R58, RZ, RZ, R86 ;  /* 0x000000ffff3a7224 */ /* 0x000fce00078e0056 */
.L_x_6586:
[----:B------:R-:W-:Y:S05]  /*4de0*/  BSYNC B2 ;  /* 0x0000000000027941 */ /* 0x000fea0003800000 */
.L_x_6584:
        /* <DEDUP_REMOVED lines=16> */
.L_x_6590:
[----:B------:R-:W-:Y:S05]  /*4ef0*/  BSYNC B3 ;  /* 0x0000000000037941 */ /* 0x000fea0003800000 */
.L_x_6589:
        /* <DEDUP_REMOVED lines=39> */
[----:B------:R-:W-:Y:S01]  /*5170*/  IMAD.MOV.U32 R66, RZ, RZ, RZ ;  /* 0x000000ffff427224 */ /* 0x000fe200078e00ff */
[----:B------:R-:W-:Y:S01]  /*5180*/  MOV R86, R84 ;  /* 0x0000005400567202 */ /* 0x000fe20000000f00 */
[----:B------:R-:W-:-:S05]  /*5190*/  IMAD.WIDE.U32 R84, R67, -0x2daee0ad, RZ ;  /* 0xd2511f5343547825 */ /* 0x000fca00078e00ff */
[----:B------:R-:W-:-:S07]  /*51a0*/  LOP3.LUT R82, R85, UR35, R82, 0x96, !PT ;  /* 0x0000002355527c12 */ /* 0x000fce000f8e9652 */
.L_x_6588:
[----:B------:R-:W-:Y:S05]  /*51b0*/  BSYNC B2 ;  /* 0x0000000000027941 */ /* 0x000fea0003800000 */
.L_x_6587:
        /* <DEDUP_REMOVED lines=13> */
.L_x_6591:
        /* <DEDUP_REMOVED lines=12> */
.L_x_6594:
[----:B------:R-:W-:-:S07]  /*5350*/  MOV R79, R86 ;  /* 0x00000056004f7202 */ /* 0x000fce0000000f00 */
.L_x_6595:
[----:B------:R-:W-:Y:S05]  /*5360*/  BSYNC B2 ;  /* 0x0000000000027941 */ /* 0x000fea0003800000 */
.L_x_6593:
        /* <DEDUP_REMOVED lines=16> */
.L_x_6599:
[----:B------:R-:W-:Y:S05]  /*5470*/  BSYNC B3 ;  /* 0x0000000000037941 */ /* 0x000fea0003800000 */
.L_x_6598:
        /* <DEDUP_REMOVED lines=43> */
.L_x_6597:
[----:B------:R-:W-:Y:S05]  /*5730*/  BSYNC B2 ;  /* 0x0000000000027941 */ /* 0x000fea0003800000 */
.L_x_6596:
        /* <DEDUP_REMOVED lines=9> */
.L_x_6592:
        /* <DEDUP_REMOVED lines=12> */
.L_x_6601:
[----:B------:R-:W-:-:S07]  /*5890*/  MOV R95, R86 ;  /* 0x00000056005f7202 */ /* 0x000fce0000000f00 */
.L_x_6602:
[----:B------:R-:W-:Y:S05]  /*58a0*/  BSYNC B2 ;  /* 0x0000000000027941 */ /* 0x000fea0003800000 */
.L_x_6600:
        /* <DEDUP_REMOVED lines=16> */
.L_x_6606:
[----:B------:R-:W-:Y:S05]  /*59b0*/  BSYNC B3 ;  /* 0x0000000000037941 */ /* 0x000fea0003800000 */
.L_x_6605:
        /* <DEDUP_REMOVED lines=44> */
.L_x_6604:
[----:B------:R-:W-:Y:S05]  /*5c80*/  BSYNC B2 ;  /* 0x0000000000027941 */ /* 0x000fea0003800000 */
.L_x_6603:
        /* <DEDUP_REMOVED lines=12> */
.L_x_6607:
        /* <DEDUP_REMOVED lines=12> */
.L_x_6610:
[----:B------:R-:W-:-:S07]  /*5e10*/  MOV R66, R86 ;  /* 0x0000005600427202 */ /* 0x000fce0000000f00 */
.L_x_6611:
[----:B------:R-:W-:Y:S05]  /*5e20*/  BSYNC B2 ;  /* 0x0000000000027941 */ /* 0x000fea0003800000 */
.L_x_6609:
        /* <DEDUP_REMOVED lines=16> */
.L_x_6615:
[----:B------:R-:W-:Y:S05]  /*5f30*/  BSYNC B3 ;  /* 0x0000000000037941 */ /* 0x000fea0003800000 */
.L_x_6614:
        /* <DEDUP_REMOVED lines=38> */
[----:B------:R-:W-:-:S04]  /*61a0*/  IMAD.WIDE.U32 R80, R81, -0x326172a9, RZ ;  /* 0xcd9e8d5751507825 */ /* 0x000fc800078e00ff */
[----:B------:R-:W-:Y:S01]  /*61b0*/  IMAD.MOV.U32 R86, RZ, RZ, R80 ;  /* 0x000000ffff567224 */ /* 0x000fe200078e0050 */
[----:B------:R-:W-:Y:S01]  /*61c0*/  LOP3.LUT R81, R81, UR34, R84, 0x96, !PT ;  /* 0x0000002251517c12 */ /* 0x000fe2000f8e9654 */
[----:B------:R-:W-:-:S05]  /*61d0*/  IMAD.WIDE.U32 R84, R85, -0x2daee0ad, RZ ;  /* 0xd2511f5355547825 */ /* 0x000fca00078e00ff */
[----:B------:R-:W-:-:S07]  /*61e0*/  LOP3.LUT R82, R85, UR35, R82, 0x96, !PT ;  /* 0x0000002355527c12 */ /* 0x000fce000f8e9652 */
.L_x_6613:
[----:B------:R-:W-:Y:S05]  /*61f0*/  BSYNC B2 ;  /* 0x0000000000027941 */ /* 0x000fea0003800000 */
.L_x_6612:
        /* <DEDUP_REMOVED lines=10> */
.L_x_6608:
[----:B------:R-:W-:Y:S02]  /*62a0*/  SEL R65, RZ, 0x10000, P4 ;  /* 0x00010000ff417807 */ /* 0x000fe40002000000 */
[----:B------:R-:W-:Y:S01]  /*62b0*/  ISETP.NE.AND P4, PT, R93, RZ, PT ;  /* 0x000000ff5d00720c */ /* 0x000fe20003f85270 */
[----:B------:R-:W-:Y:S01]  /*62c0*/  IMAD.SHL.U32 R93, R72, 0x8, RZ ;  /* 0x00000008485d7824 */ /* 0x000fe200078e00ff */
        /* <DEDUP_REMOVED lines=8> */
[----:B------:R-:W-:Y:S02]  /*6350*/  ISETP.NE.AND P2, PT, R90, RZ, PT ;  /* 0x000000ff5a00720c */ /* 0x000fe40003f45270 */
[----:B------:R-:W-:Y:S02]  /*6360*/  SEL R67, RZ, 0x1, P5 ;  /* 0x00000001ff437807 */ /* 0x000fe40002800000 */
[----:B------:R-:W-:-:S02]  /*6370*/  SEL R66, RZ, 0x1, P6 ;  /* 0x00000001ff427807 */ /* 0x000fc40003000000 */
[----:B------:R-:W-:Y:S02]  /*6380*/  SEL R90, RZ, 0x1, P0 ;  /* 0x00000001ff5a7807 */ /* 0x000fe40000000000 */
[----:B------:R-:W-:Y:S01]  /*6390*/  LOP3.LUT R65, R65, R0, R67, 0xfe, !PT ;  /* 0x0000000041417212 */ /* 0x000fe200078efe43 */
[----:B------:R-:W-:Y:S01]  /*63a0*/  IMAD.WIDE.U32 R66, R66, 0x10000, RZ ;  /* 0x0001000042427825 */ /* 0x000fe200078e00ff */
[----:B------:R-:W-:Y:S02]  /*63b0*/  SEL R85, RZ, 0x1, P2 ;  /* 0x00000001ff557807 */ /* 0x000fe40001000000 */
[----:B------:R-:W-:Y:S01]  /*63c0*/  SHF.L.U64.HI R92, R72, 0x3, RZ ;  /* 0x00000003485c7819 */ /* 0x000fe200000102ff */
[----:B------:R-:W-:-:S03]  /*63d0*/  IMAD.WIDE.U32 R90, R90, 0x100, RZ ;  /* 0x000001005a5a7825 */ /* 0x000fc600078e00ff */
[----:B------:R-:W-:Y:S02]  /*63e0*/  LOP3.LUT R0, R90, R64, R66, 0xfe, !PT ;  /* 0x000000405a007212 */ /* 0x000fe400078efe42 */
[C---:B------:R-:W-:Y:S02]  /*63f0*/  LEA R64, P0, R72.reuse, UR12, 0x5 ;  /* 0x0000000c48407c11 */ /* 0x040fe4000f8028ff */
[----:B------:R-:W-:Y:S02]  /*6400*/  LOP3.LUT R67, R91, R65, R67, 0xfe, !PT ;  /* 0x000000415b437212 */ /* 0x000fe400078efe43 */
[----:B------:R-:W-:Y:S02]  /*6410*/  LEA.HI.X R65, R72, UR13, RZ, 0x5, P0 ;  /* 0x0000000d48417c11 */ /* 0x000fe400080f2cff */
[----:B------:R-:W-:Y:S02]  /*6420*/  IADD3 R90, P0, R93, UR14, RZ ;  /* 0x0000000e5d5a7c10 */ /* 0x000fe4000ff1e0ff */
[----:B------:R-:W-:Y:S01]  /*6430*/  LOP3.LUT R66, R0, R85, RZ, 0xfc, !PT ;  /* 0x0000005500427212 */ /* 0x000fe200078efcff */
[----:B------:R1:W-:Y:S01]  /*6440*/  STG.E.128 desc[UR4][R64.64], R48 ;  /* 0x0000003040007986 */ /* 0x0003e2000c101d04 */
[----:B------:R-:W-:-:S03]  /*6450*/  IADD3.X R91, R92, UR15, RZ, P0, !PT ;  /* 0x0000000f5c5b7c10 */ /* 0x000fc600087fe4ff */
[----:B------:R1:W-:Y:S04]  /*6460*/  STG.E.128 desc[UR4][R64.64+0x10], R56 ;  /* 0x0000103840007986 */ /* 0x0003e8000c101d04 */
[----:B------:R1:W-:Y:S01]  /*6470*/  STG.E.64 desc[UR4][R90.64], R66 ;  /* 0x000000425a007986 */ /* 0x0003e2000c101b04 */
[----:B------:R-:W-:Y:S05]  /*6480*/  @!P1 BRA `(.L_x_6616) ;  /* 0x0000000000509947 */ /* 0x000fea0003800000 */
[----:B------:R-:W-:Y:S02]  /*6490*/  SHF.L.U32 R0, R79, 0x10, RZ ;  /* 0x000000104f007819 */ /* 0x000fe400000006ff */
[----:B-1----:R-:W-:Y:S02]  /*64a0*/  LOP3.LUT R64, R76, 0xff, RZ, 0xc0, !PT ;  /* 0x000000ff4c407812 */ /* 0x002fe400078ec0ff */
[----:B------:R-:W-:Y:S02]  /*64b0*/  LOP3.LUT R65, R0, 0xff0000, RZ, 0xc0, !PT ;  /* 0x00ff000000417812 */ /* 0x000fe400078ec0ff */
[----:B------:R-:W-:Y:S02]  /*64c0*/  LOP3.LUT R0, R80, 0xffff, RZ, 0xc0, !PT ;  /* 0x0000ffff50007812 */ /* 0x000fe400078ec0ff */
[----:B------:R-:W-:Y:S02]  /*64d0*/  LOP3.LUT R66, R75, 0xff, RZ, 0xc0, !PT ;  /* 0x000000ff4b427812 */ /* 0x000fe400078ec0ff */
[----:B------:R-:W-:-:S02]  /*64e0*/  PRMT R65, R65, 0x4210, R0 ;  /* 0x0000421041417816 */ /* 0x000fc40000000000 */
[----:B------:R-:W-:Y:S01]  /*64f0*/  PRMT R0, R78, 0x7104, RZ ;  /* 0x000071044e007816 */ /* 0x000fe200000000ff */
[----:B------:R-:W-:Y:S01]  /*6500*/  IMAD.WIDE.U32 R66, R66, 0x10000, RZ ;  /* 0x0001000042427825 */ /* 0x000fe200078e00ff */
[----:B------:R-:W-:Y:S02]  /*6510*/  LOP3.LUT R90, R74, 0xff, RZ, 0xc0, !PT ;  /* 0x000000ff4a5a7812 */ /* 0x000fe400078ec0ff */
[----:B------:R-:W-:Y:S01]  /*6520*/  LOP3.LUT R0, R65, 0xff00, R0, 0xf8, !PT ;  /* 0x0000ff0041007812 */ /* 0x000fe200078ef800 */
[----:B------:R-:W-:-:S03]  /*6530*/  IMAD.WIDE.U32 R64, R64, 0x1000000, RZ ;  /* 0x0100000040407825 */ /* 0x000fc600078e00ff */
[----:B------:R-:W-:Y:S01]  /*6540*/  LOP3.LUT R85, R0, 0xff, R77, 0xf8, !PT ;  /* 0x000000ff00557812 */ /* 0x000fe200078ef84d */
[----:B------:R-:W-:-:S03]  /*6550*/  IMAD.WIDE.U32 R90, R90, 0x100, RZ ;  /* 0x000001005a5a7825 */ /* 0x000fc600078e00ff */
[----:B------:R-:W-:Y:S02]  /*6560*/  LOP3.LUT R65, R67, R85, R65, 0xfe, !PT ;  /* 0x0000005543417212 */ /* 0x000fe400078efe41 */
[----:B------:R-:W-:Y:S02]  /*6570*/  LOP3.LUT R66, R90, R64, R66, 0xfe, !PT ;  /* 0x000000405a427212 */ /* 0x000fe400078efe42 */
[----:B------:R-:W-:Y:S02]  /*6580*/  IADD3 R64, P0, R93, UR16, RZ ;  /* 0x000000105d407c10 */ /* 0x000fe4000ff1e0ff */
[----:B------:R-:W-:Y:S02]  /*6590*/  LOP3.LUT R91, R65, R91, RZ, 0xfc, !PT ;  /* 0x0000005b415b7212 */ /* 0x000fe400078efcff */
[----:B------:R-:W-:Y:S02]  /*65a0*/  IADD3.X R65, R92, UR17, RZ, P0, !PT ;  /* 0x000000115c417c10 */ /* 0x000fe400087fe4ff */
[----:B------:R-:W-:-:S05]  /*65b0*/  LOP3.LUT R90, R66, 0xff, R73, 0xf8, !PT ;  /* 0x000000ff425a7812 */ /* 0x000fca00078ef849 */
[----:B------:R2:W-:Y:S02]  /*65c0*/  STG.E.64 desc[UR4][R64.64], R90 ;  /* 0x0000005a40007986 */ /* 0x0005e4000c101b04 */
.L_x_6616:
[----:B-1----:R-:W-:-:S07]  /*65d0*/  VIADD R66, R72, 0x20 ;  /* 0x0000002048427836 */ /* 0x002fce0000000000 */
.L_x_6487:
[----:B------:R-:W-:Y:S05]  /*65e0*/  BSYNC B1 ;  /* 0x0000000000017941 */ /* 0x000fea0003800000 */
.L_x_6486:
[----:B------:R-:W-:Y:S01]  /*65f0*/  ISETP.NE.AND P0, PT, R89, RZ, PT ;  /* 0x000000ff5900720c */ /* 0x000fe20003f05270 */
[----:B------:R-:W-:-:S12]  /*6600*/  BSSY B1, `(.L_x_6617) ;  /* 0x00005b1000017945 */ /* 0x000fd80003800000 */
[----:B------:R-:W-:Y:S05]  /*6610*/  @!P0 BRA `(.L_x_6618) ;  /* 0x0000005800bc8947 */ /* 0x000fea0003800000 */
[----:B------:R-:W1:Y:S01]  /*6620*/  LDC.64 R52, c[0x0][0x228] ;  /* 0x00008a00ff347b82 */ /* 0x000e620000000a00 */
[----:B------:R-:W-:-:S04]  /*6630*/  ISETP.NE.U32.AND P0, PT, RZ, UR10, PT ;  /* 0x0000000aff007c0c */ /* 0x000fc8000bf05070 */
[----:B------:R-:W-:-:S03]  /*6640*/  ISETP.NE.AND.EX P0, PT, RZ, UR11, PT, P0 ;  /* 0x0000000bff007c0c */ /* 0x000fc6000bf05300 */
[----:B------:R-:W3:Y:S10]  /*6650*/  LDC.64 R60, c[0x0][0x220] ;  /* 0x00008800ff3c7b82 */ /* 0x000ef40000000a00 */
[----:B------:R-:W-:-:S04]  /*6660*/  @P0 LEA R54, P3, R66, UR10, 0x5 ;  /* 0x0000000a42360c11 */ /* 0x000fc8000f8628ff */
[----:B------:R-:W-:Y:S02]  /*6670*/  @P0 LEA.HI.X R55, R66, UR11, RZ, 0x5, P3 ;  /* 0x0000000b42370c11 */ /* 0x000fe400098f2cff */
[----:B-1----:R-:W-:-:S03]  /*6680*/  ISETP.NE.U32.AND P1, PT, R52, RZ, PT ;  /* 0x000000ff3400720c */ /* 0x002fc60003f25070 */
[----:B------:R1:W5:Y:S01]  /*6690*/  @P0 LDG.E.128 R44, desc[UR4][R54.64] ;  /* 0x00000004362c0981 */ /* 0x000362000c1e1d00 */
[----:B------:R-:W-:-:S03]  /*66a0*/  ISETP.NE.AND.EX P1, PT, R53, RZ, PT, P1 ;  /* 0x000000ff3500720c */ /* 0x000fc60003f25310 */
[----:B------:R1:W5:Y:S01]  /*66b0*/  @P0 LDG.E.128 R40, desc[UR4][R54.64+0x10] ;  /* 0x0000100436280981 */ /* 0x000362000c1e1d00 */
[----:B---3--:R-:W-:-:S06]  /*66c0*/  IMAD.WIDE.U32 R60, R66, 0x10, R60 ;  /* 0x00000010423c7825 */ /* 0x008fcc00078e003c */
[----:B------:R-:W5:Y:S03]  /*66d0*/  LDG.E.128 R60, desc[UR4][R60.64] ;  /* 0x000000043c3c7981 */ /* 0x000f66000c1e1d00 */
[----:B--2---:R-:W-:-:S04]  /*66e0*/  @P1 LEA R64, P2, R66, R52, 0x4 ;  /* 0x0000003442401211 */ /* 0x004fc800078420ff */
        /* <DEDUP_REMOVED lines=14> */
.L_x_6620:
[----:B------:R-:W-:-:S07]  /*67d0*/  MOV R0, R86 ;  /* 0x0000005600007202 */ /* 0x000fce0000000f00 */
.L_x_6621:
[----:B------:R-:W-:Y:S05]  /*67e0*/  BSYNC B2 ;  /* 0x0000000000027941 */ /* 0x000fea0003800000 */
.L_x_6619:
        /* <DEDUP_REMOVED lines=16> */
.L_x_6625:
[----:B------:R-:W-:Y:S05]  /*68f0*/  BSYNC B3 ;  /* 0x0000000000037941 */ /* 0x000fea0003800000 */
.L_x_6624:
        /* <DEDUP_REMOVED lines=44> */
.L_x_6623:
[----:B------:R-:W-:Y:S05]  /*6bc0*/  BSYNC B2 ;  /* 0x0000000000027941 */ /* 0x000fea0003800000 */
.L_x_6622:
[----:B------:R-:W1:Y:S01]  /*6bd0*/  LDC R64, c[0x0][0x298] ;  /* 0x0000a600ff407b82 */ /* 0x000e620000000800 */
        /* <DEDUP_REMOVED lines=8> */
[----:B-1----:R-:W-:Y:S01]  /*6c60*/  FMUL.FTZ R55, R55, R64 ;  /* 0x0000004037377220 */ /* 0x002fe20000410000 */
[----:B--2---:R-:W-:-:S04]  /*6c70*/  FSETP.GTU.FTZ.AND P3, PT, R52, R65, PT ;  /* 0x000000413400720b */ /* 0x004fc80003f7c000 */
        /* <DEDUP_REMOVED lines=8> */
.L_x_6626:
        /* <DEDUP_REMOVED lines=12> */
.L_x_6629:
[----:B------:R-:W-:-:S07]  /*6dc0*/  IMAD.MOV.U32 R53, RZ, RZ, R86 ;  /* 0x000000ffff357224 */ /* 0x000fce00078e0056 */
.L_x_6630:
[----:B------:R-:W-:Y:S05]  /*6dd0*/  BSYNC B2 ;  /* 0x0000000000027941 */ /* 0x000fea0003800000 */
.L_x_6628:
        /* <DEDUP_REMOVED lines=16> */
.L_x_6634:
[----:B------:R-:W-:Y:S05]  /*6ee0*/  BSYNC B3 ;  /* 0x0000000000037941 */ /* 0x000fea0003800000 */
.L_x_6633:
        /* <DEDUP_REMOVED lines=43> */
.L_x_6632:
[----:B------:R-:W-:Y:S05]  /*71a0*/  BSYNC B2 ;  /* 0x0000000000027941 */ /* 0x000fea0003800000 */
.L_x_6631:
        /* <DEDUP_REMOVED lines=9> */
.L_x_6627:
        /* <DEDUP_REMOVED lines=12> */
.L_x_6636:
[----:B------:R-:W-:-:S07]  /*7300*/  IMAD.MOV.U32 R53, RZ, RZ, R86 ;  /* 0x000000ffff357224 */ /* 0x000fce00078e0056 */
.L_x_6637:
[----:B------:R-:W-:Y:S05]  /*7310*/  BSYNC B2 ;  /* 0x0000000000027941 */ /* 0x000fea0003800000 */
.L_x_6635:
        /* <DEDUP_REMOVED lines=16> */
.L_x_6641:
[----:B------:R-:W-:Y:S05]  /*7420*/  BSYNC B3 ;  /* 0x0000000000037941 */ /* 0x000fea0003800000 */
.L_x_6640:
        /* <DEDUP_REMOVED lines=43> */
.L_x_6639:
[----:B------:R-:W-:Y:S05]  /*76e0*/  BSYNC B2 ;  /* 0x0000000000027941 */ /* 0x000fea0003800000 */
.L_x_6638:
        /* <DEDUP_REMOVED lines=13> */
.L_x_6642:
        /* <DEDUP_REMOVED lines=12> */
.L_x_6645:
[----:B------:R-:W-:-:S07]  /*7880*/  MOV R54, R86 ;  /* 0x0000005600367202 */ /* 0x000fce0000000f00 */
.L_x_6646:
[----:B------:R-:W-:Y:S05]  /*7890*/  BSYNC B2 ;  /* 0x0000000000027941 */ /* 0x000fea0003800000 */
.L_x_6644:
        /* <DEDUP_REMOVED lines=16> */
.L_x_6650:
[----:B------:R-:W-:Y:S05]  /*79a0*/  BSYNC B3 ;  /* 0x0000000000037941 */ /* 0x000fea0003800000 */
.L_x_6649:
        /* <DEDUP_REMOVED lines=44> */
.L_x_6648:
[----:B------:R-:W-:Y:S05]  /*7c70*/  BSYNC B2 ;  /* 0x0000000000027941 */ /* 0x000fea0003800000 */
.L_x_6647:
        /* <DEDUP_REMOVED lines=10> */
.L_x_6643:
        /* <DEDUP_REMOVED lines=12> */
.L_x_6652:
[----:B------:R-:W-:-:S07]  /*7de0*/  IMAD.MOV.U32 R54, RZ, RZ, R86 ;  /* 0x000000ffff367224 */ /* 0x000fce00078e0056 */
.L_x_6653:
[----:B------:R-:W-:Y:S05]  /*7df0*/  BSYNC B2 ;  /* 0x0000000000027941 */ /* 0x000fea0003800000 */
.L_x_6651:
        /* <DEDUP_REMOVED lines=16> */
.L_x_6657:
[----:B------:R-:W-:Y:S05]  /*7f00*/  BSYNC B3 ;  /* 0x0000000000037941 */ /* 0x000fea0003800000 */
.L_x_6656:
        /* <DEDUP_REMOVED lines=42> */
[----:B------:R-:W-:Y:S01]  /*81b0*/  LOP3.LUT R82, R91, UR35, R84, 0x96, !PT ;  /* 0x000000235b527c12 */ /* 0x000fe2000f8e9654 */
[----:B------:R-:W-:-:S07]  /*81c0*/  IMAD.MOV.U32 R84, RZ, RZ, R90 ;  /* 0x000000ffff547224 */ /* 0x000fce00078e005a */
.L_x_6655:
[----:B------:R-:W-:Y:S05]  /*81d0*/  BSYNC B2 ;  /* 0x0000000000027941 */ /* 0x000fea0003800000 */
.L_x_6654:
        /* <DEDUP_REMOVED lines=14> */
.L_x_6658:
        /* <DEDUP_REMOVED lines=12> */
.L_x_6661:
[----:B------:R-:W-:-:S07]  /*8380*/  IMAD.MOV.U32 R55, RZ, RZ, R86 ;  /* 0x000000ffff377224 */ /* 0x000fce00078e0056 */
.L_x_6662:
[----:B------:R-:W-:Y:S05]  /*8390*/  BSYNC B2 ;  /* 0x0000000000027941 */ /* 0x000fea0003800000 */
.L_x_6660:
        /* <DEDUP_REMOVED lines=16> */
.L_x_6666:
[----:B------:R-:W-:Y:S05]  /*84a0*/  BSYNC B3 ;  /* 0x0000000000037941 */ /* 0x000fea0003800000 */
.L_x_6665:
        /* <DEDUP_REMOVED lines=41> */
[----:B------:R-:W-:-:S04]  /*8740*/  MOV R86, R90 ;  /* 0x0000005a00567202 */ /* 0x000fc80000000f00 */
[----:B------:R-:W-:-:S07]  /*8750*/  LOP3.LUT R82, R85, UR35, R82, 0x96, !PT ;  /* 0x0000002355527c12 */ /* 0x000fce000f8e9652 */
.L_x_6664:
[----:B------:R-:W-:Y:S05]  /*8760*/  BSYNC B2 ;  /* 0x0000000000027941 */ /* 0x000fea0003800000 */
.L_x_6663:
        /* <DEDUP_REMOVED lines=9> */
.L_x_6659:
        /* <DEDUP_REMOVED lines=12> */
.L_x_6668:
[----:B------:R-:W-:-:S07]  /*88c0*/  IMAD.MOV.U32 R55, RZ, RZ, R86 ;  /* 0x000000ffff377224 */ /* 0x000fce00078e0056 */
.L_x_6669:
[----:B------:R-:W-:Y:S05]  /*88d0*/  BSYNC B2 ;  /* 0x0000000000027941 */ /* 0x000fea0003800000 */
.L_x_6667:
        /* <DEDUP_REMOVED lines=16> */
.L_x_6673:
[----:B------:R-:W-:Y:S05]  /*89e0*/  BSYNC B3 ;  /* 0x0000000000037941 */ /* 0x000fea0003800000 */
.L_x_6672:
        /* <DEDUP_REMOVED lines=40> */
[----:B------:R-:W-:Y:S01]  /*8c70*/  IMAD.WIDE.U32 R84, R85, -0x2daee0ad, RZ ;  /* 0xd2511f5355547825 */ /* 0x000fe200078e00ff */
[----:B------:R-:W-:-:S04]  /*8c80*/  MOV R86, R90 ;  /* 0x0000005a00567202 */ /* 0x000fc80000000f00 */
[----:B------:R-:W-:-:S07]  /*8c90*/  LOP3.LUT R82, R85, UR35, R82, 0x96, !PT ;  /* 0x0000002355527c12 */ /* 0x000fce000f8e9652 */
.L_x_6671:
[----:B------:R-:W-:Y:S05]  /*8ca0*/  BSYNC B2 ;  /* 0x0000000000027941 */ /* 0x000fea0003800000 */
.L_x_6670:
        /* <DEDUP_REMOVED lines=13> */
.L_x_6674:
        /* <DEDUP_REMOVED lines=12> */
.L_x_6677:
[----:B------:R-:W-:-:S07]  /*8e40*/  MOV R60, R86 ;  /* 0x00000056003c7202 */ /* 0x000fce0000000f00 */
.L_x_6678:
[----:B------:R-:W-:Y:S05]  /*8e50*/  BSYNC B2 ;  /* 0x0000000000027941 */ /* 0x000fea0003800000 */
.L_x_6676:
        /* <DEDUP_REMOVED lines=16> */
.L_x_6682:
[----:B------:R-:W-:Y:S05]  /*8f60*/  BSYNC B3 ;  /* 0x0000000000037941 */ /* 0x000fea0003800000 */
.L_x_6681:
        /* <DEDUP_REMOVED lines=8> */
[----:B------:R-:W-:-:S04]  /*8ff0*/  HFMA2.MMA R61, -RZ, RZ, 0, 0 ;  /* 0x00000000ff3d7435 */ /* 0x000fc800000001ff */
        /* <DEDUP_REMOVED lines=34> */
.L_x_6680:
[----:B------:R-:W-:Y:S05]  /*9220*/  BSYNC B2 ;  /* 0x0000000000027941 */ /* 0x000fea0003800000 */
.L_x_6679:
        /* <DEDUP_REMOVED lines=10> */
.L_x_6675:
        /* <DEDUP_REMOVED lines=12> */
.L_x_6684:
[----:B------:R-:W-:-:S07]  /*9390*/  MOV R60, R86 ;  /* 0x00000056003c7202 */ /* 0x000fce0000000f00 */
.L_x_6685:
[----:B------:R-:W-:Y:S05]  /*93a0*/  BSYNC B2 ;  /* 0x0000000000027941 */ /* 0x000fea0003800000 */
.L_x_6683:
        /* <DEDUP_REMOVED lines=16> */
.L_x_6689:
[----:B------:R-:W-:Y:S05]  /*94b0*/  BSYNC B3 ;  /* 0x0000000000037941 */ /* 0x000fea0003800000 */
.L_x_6688:
        /* <DEDUP_REMOVED lines=43> */
.L_x_6687:
[----:B------:R-:W-:Y:S05]  /*9770*/  BSYNC B2 ;  /* 0x0000000000027941 */ /* 0x000fea0003800000 */
.L_x_6686:
        /* <DEDUP_REMOVED lines=14> */
.L_x_6690:
        /* <DEDUP_REMOVED lines=12> */
.L_x_6693:
[----:B------:R-:W-:-:S07]  /*9920*/  IMAD.MOV.U32 R61, RZ, RZ, R86 ;  /* 0x000000ffff3d7224 */ /* 0x000fce00078e0056 */
.L_x_6694:
[----:B------:R-:W-:Y:S05]  /*9930*/  BSYNC B2 ;  /* 0x0000000000027941 */ /* 0x000fea0003800000 */
.L_x_6692:
        /* <DEDUP_REMOVED lines=16> */
.L_x_6698:
[----:B------:R-:W-:Y:S05]  /*9a40*/  BSYNC B3 ;  /* 0x0000000000037941 */ /* 0x000fea0003800000 */
.L_x_6697:
        /* <DEDUP_REMOVED lines=42> */
[----:B------:R-:W-:-:S07]  /*9cf0*/  IMAD.MOV.U32 R85, RZ, RZ, RZ ;  /* 0x000000ffff557224 */ /* 0x000fce00078e00ff */
.L_x_6696:
[----:B------:R-:W-:Y:S05]  /*9d00*/  BSYNC B2 ;  /* 0x0000000000027941 */ /* 0x000fea0003800000 */
.L_x_6695:
[----:B------:R-:W-:-:S05]  /*9d10*/  I2FP.F32.U32 R61, R61 ;  /* 0x0000003d003d7245 */ /* 0x000fca0000201000 */
        /* <DEDUP_REMOVED lines=8> */
.L_x_6691:
        /* <DEDUP_REMOVED lines=12> */
.L_x_6700:
[----:B------:R-:W-:-:S07]  /*9e60*/  IMAD.MOV.U32 R61, RZ, RZ, R86 ;  /* 0x000000ffff3d7224 */ /* 0x000fce00078e0056 */
.L_x_6701:
[----:B------:R-:W-:Y:S05]  /*9e70*/  BSYNC B2 ;  /* 0x0000000000027941 */ /* 0x000fea0003800000 */
.L_x_6699:
        /* <DEDUP_REMOVED lines=16> */
.L_x_6705:
[----:B------:R-:W-:Y:S05]  /*9f80*/  BSYNC B3 ;  /* 0x0000000000037941 */ /* 0x000fea0003800000 */
.L_x_6704:
        /* <DEDUP_REMOVED lines=43> */
.L_x_6703:
[----:B------:R-:W-:Y:S05]  /*a240*/  BSYNC B2 ;  /* 0x0000000000027941 */ /* 0x000fea0003800000 */
.L_x_6702:
        /* <DEDUP_REMOVED lines=12> */
.L_x_6706:
        /* <DEDUP_REMOVED lines=12> */
.L_x_6709:
[----:B------:R-:W-:-:S07]  /*a3d0*/  MOV R62, R86 ;  /* 0x00000056003e7202 */ /* 0x000fce0000000f00 */
.L_x_6710:
[----:B------:R-:W-:Y:S05]  /*a3e0*/  BSYNC B2 ;  /* 0x0000000000027941 */ /* 0x000fea0003800000 */
.L_x_6708:
        /* <DEDUP_REMOVED lines=16> */
.L_x_6714:
[----:B------:R-:W-:Y:S05]  /*a4f0*/  BSYNC B3 ;  /* 0x0000000000037941 */ /* 0x000fea0003800000 */
.L_x_6713:
        /* <DEDUP_REMOVED lines=43> */
.L_x_6712:
[----:B------:R-:W-:Y:S05]  /*a7b0*/  BSYNC B2 ;  /* 0x0000000000027941 */ /* 0x000fea0003800000 */
.L_x_6711:
        /* <DEDUP_REMOVED lines=10> */
.L_x_6707:
        /* <DEDUP_REMOVED lines=12> */
.L_x_6716:
[----:B------:R-:W-:-:S07]  /*a920*/  IMAD.MOV.U32 R62, RZ, RZ, R86 ;  /* 0x000000ffff3e7224 */ /* 0x000fce00078e0056 */
.L_x_6717:
[----:B------:R-:W-:Y:S05]  /*a930*/  BSYNC B2 ;  /* 0x0000000000027941 */ /* 0x000fea0003800000 */
.L_x_6715:
        /* <DEDUP_REMOVED lines=16> */
.L_x_6721:
[----:B------:R-:W-:Y:S05]  /*aa40*/  BSYNC B3 ;  /* 0x0000000000037941 */ /* 0x000fea0003800000 */
.L_x_6720:
        /* <DEDUP_REMOVED lines=43> */
.L_x_6719:
[----:B------:R-:W-:Y:S05]  /*ad00*/  BSYNC B2 ;  /* 0x0000000000027941 */ /* 0x000fea0003800000 */
.L_x_6718:
        /* <DEDUP_REMOVED lines=13> */
.L_x_6722:
        /* <DEDUP_REMOVED lines=12> */
.L_x_6725:
[----:B------:R-:W-:-:S07]  /*aea0*/  MOV R79, R86 ;  /* 0x00000056004f7202 */ /* 0x000fce0000000f00 */
.L_x_6726:
[----:B------:R-:W-:Y:S05]  /*aeb0*/  BSYNC B2 ;  /* 0x0000000000027941 */ /* 0x000fea0003800000 */
.L_x_6724:
        /* <DEDUP_REMOVED lines=16> */
.L_x_6730:
[----:B------:R-:W-:Y:S05]  /*afc0*/  BSYNC B3 ;  /* 0x0000000000037941 */ /* 0x000fea0003800000 */
.L_x_6729:
        /* <DEDUP_REMOVED lines=43> */
.L_x_6728:
[----:B------:R-:W-:Y:S05]  /*b280*/  BSYNC B2 ;  /* 0x0000000000027941 */ /* 0x000fea0003800000 */
.L_x_6727:
[----:B------:R-:W-:-:S05]  /*b290*/  I2FP.F32.U32 R79, R79 ;  /* 0x0000004f004f7245 */ /* 0x000fca0000201000 */
        /* <DEDUP_REMOVED lines=8> */
.L_x_6723:
        /* <DEDUP_REMOVED lines=12> */
.L_x_6732:
[----:B------:R-:W-:-:S07]  /*b3e0*/  IMAD.MOV.U32 R96, RZ, RZ, R86 ;  /* 0x000000ffff607224 */ /* 0x000fce00078e0056 */
.L_x_6733:
[----:B------:R-:W-:Y:S05]  /*b3f0*/  BSYNC B2 ;  /* 0x0000000000027941 */ /* 0x000fea0003800000 */
.L_x_6731:
        /* <DEDUP_REMOVED lines=16> */
.L_x_6737:
[----:B------:R-:W-:Y:S05]  /*b500*/  BSYNC B3 ;  /* 0x0000000000037941 */ /* 0x000fea0003800000 */
.L_x_6736:
        /* <DEDUP_REMOVED lines=39> */
[----:B------:R-:W-:Y:S01]  /*b780*/  IMAD.MOV.U32 R86, RZ, RZ, R84 ;  /* 0x000000ffff567224 */ /* 0x000fe200078e0054 */
[----:B------:R-:W-:Y:S01]  /*b790*/  LOP3.LUT R81, R85, UR34, R90, 0x96, !PT ;  /* 0x0000002255517c12 */ /* 0x000fe2000f8e965a */
[----:B------:R-:W-:-:S05]  /*b7a0*/  IMAD.WIDE.U32 R84, R83, -0x2daee0ad, RZ ;  /* 0xd2511f5353547825 */ /* 0x000fca00078e00ff */
[----:B------:R-:W-:-:S07]  /*b7b0*/  LOP3.LUT R82, R85, UR35, R82, 0x96, !PT ;  /* 0x0000002355527c12 */ /* 0x000fce000f8e9652 */
.L_x_6735:
[----:B------:R-:W-:Y:S05]  /*b7c0*/  BSYNC B2 ;  /* 0x0000000000027941 */ /* 0x000fea0003800000 */
.L_x_6734:
        /* <DEDUP_REMOVED lines=12> */
.L_x_6738:
        /* <DEDUP_REMOVED lines=12> */
.L_x_6741:
[----:B------:R-:W-:-:S07]  /*b950*/  MOV R90, R86 ;  /* 0x00000056005a7202 */ /* 0x000fce0000000f00 */
.L_x_6742:
[----:B------:R-:W-:Y:S05]  /*b960*/  BSYNC B2 ;  /* 0x0000000000027941 */ /* 0x000fea0003800000 */
.L_x_6740:
        /* <DEDUP_REMOVED lines=16> */
.L_x_6746:
[----:B------:R-:W-:Y:S05]  /*ba70*/  BSYNC B3 ;  /* 0x0000000000037941 */ /* 0x000fea0003800000 */
.L_x_6745:
        /* <DEDUP_REMOVED lines=43> */
.L_x_6744:
[----:B------:R-:W-:Y:S05]  /*bd30*/  BSYNC B2 ;  /* 0x0000000000027941 */ /* 0x000fea0003800000 */
.L_x_6743:
        /* <DEDUP_REMOVED lines=10> */
.L_x_6739:
[----:B------:R-:W-:Y:S02]  /*bde0*/  SEL R65, RZ, 0x10000, P4 ;  /* 0x00010000ff417807 */ /* 0x000fe40002000000 */
[----:B------:R-:W-:Y:S02]  /*bdf0*/  ISETP.NE.AND P4, PT, R94, RZ, PT ;  /* 0x000000ff5e00720c */ /* 0x000fe40003f85270 */
[----:B------:R-:W-:Y:S02]  /*be00*/  ISETP.NE.AND P6, PT, R93, RZ, PT ;  /* 0x000000ff5d00720c */ /* 0x000fe40003fc5270 */
[----:B------:R-:W-:Y:S02]  /*be10*/  ISETP.NE.AND P0, PT, R92, RZ, PT ;  /* 0x000000ff5c00720c */ /* 0x000fe40003f05270 */
[----:B------:R-:W-:Y:S02]  /*be20*/  ISETP.NE.AND P2, PT, R67, RZ, PT ;  /* 0x000000ff4300720c */ /* 0x000fe40003f45270 */
[----:B------:R-:W-:-:S02]  /*be30*/  SEL R67, RZ, 0x1000000, P5 ;  /* 0x01000000ff437807 */ /* 0x000fc40002800000 */
[----:B------:R-:W-:Y:S02]  /*be40*/  SEL R0, RZ, 0x100, P3 ;  /* 0x00000100ff007807 */ /* 0x000fe40001800000 */
[----:B------:R-:W-:Y:S02]  /*be50*/  SEL R64, RZ, 0x1, P4 ;  /* 0x00000001ff407807 */ /* 0x000fe40002000000 */
[----:B------:R-:W-:Y:S02]  /*be60*/  SEL R90, RZ, 0x1, P6 ;  /* 0x00000001ff5a7807 */ /* 0x000fe40003000000 */
[----:B------:R-:W-:Y:S02]  /*be70*/  SEL R92, RZ, 0x1, P0 ;  /* 0x00000001ff5c7807 */ /* 0x000fe40000000000 */
[----:B------:R-:W-:Y:S01]  /*be80*/  ISETP.NE.AND P5, PT, R95, RZ, PT ;  /* 0x000000ff5f00720c */ /* 0x000fe20003fa5270 */
[----:B------:R-:W-:Y:S01]  /*be90*/  IMAD.WIDE.U32 R90, R90, 0x10000, RZ ;  /* 0x000100005a5a7825 */ /* 0x000fe200078e00ff */
[----:B------:R-:W-:-:S02]  /*bea0*/  LOP3.LUT R0, R0, R67, R65, 0xfe, !PT ;  /* 0x0000004300007212 */ /* 0x000fc400078efe41 */
[----:B------:R-:W-:Y:S01]  /*beb0*/  SEL R67, RZ, 0x1, P5 ;  /* 0x00000001ff437807 */ /* 0x000fe20002800000 */
[----:B------:R-:W-:Y:S01]  /*bec0*/  IMAD.WIDE.U32 R64, R64, 0x1000000, RZ ;  /* 0x0100000040407825 */ /* 0x000fe200078e00ff */
[----:B------:R-:W-:-:S03]  /*bed0*/  SHF.R.U32.HI R85, RZ, 0x1d, R66 ;  /* 0x0000001dff557819 */ /* 0x000fc60000011642 */
[----:B------:R-:W-:Y:S01]  /*bee0*/  IMAD.WIDE.U32 R92, R92, 0x100, RZ ;  /* 0x000001005c5c7825 */ /* 0x000fe200078e00ff */
[----:B------:R-:W-:Y:S02]  /*bef0*/  LOP3.LUT R65, R65, R0, R67, 0xfe, !PT ;  /* 0x0000000041417212 */ /* 0x000fe400078efe43 */
[----:B------:R-:W-:Y:S02]  /*bf00*/  SEL R67, RZ, 0x1, P2 ;  /* 0x00000001ff437807 */ /* 0x000fe40001000000 */
[----:B------:R-:W-:Y:S02]  /*bf10*/  LOP3.LUT R0, R92, R64, R90, 0xfe, !PT ;  /* 0x000000405c007212 */ /* 0x000fe400078efe5a */
[----:B------:R-:W-:Y:S02]  /*bf20*/  LEA R64, P0, R66, UR12, 0x5 ;  /* 0x0000000c42407c11 */ /* 0x000fe4000f8028ff */
[----:B------:R-:W-:Y:S01]  /*bf30*/  LOP3.LUT R90, R0, R67, RZ, 0xfc, !PT ;  /* 0x00000043005a7212 */ /* 0x000fe200078efcff */
[----:B------:R-:W-:Y:S01]  /*bf40*/  IMAD.SHL.U32 R0, R66, 0x8, RZ ;  /* 0x0000000842007824 */ /* 0x000fe200078e00ff */
[----:B------:R-:W-:-:S02]  /*bf50*/  LOP3.LUT R91, R93, R65, R91, 0xfe, !PT ;  /* 0x000000415d5b7212 */ /* 0x000fc400078efe5b */
[----:B------:R-:W-:Y:S02]  /*bf60*/  LEA.HI.X R65, R66, UR13, RZ, 0x5, P0 ;  /* 0x0000000d42417c11 */ /* 0x000fe400080f2cff */
[----:B------:R-:W-:-:S03]  /*bf70*/  IADD3 R66, P0, R0, UR14, RZ ;  /* 0x0000000e00427c10 */ /* 0x000fc6000ff1e0ff */
[----:B------:R1:W-:Y:S01]  /*bf80*/  STG.E.128 desc[UR4][R64.64], R52 ;  /* 0x0000003440007986 */ /* 0x0003e2000c101d04 */
[----:B------:R-:W-:-:S03]  /*bf90*/  IADD3.X R67, R85, UR15, RZ, P0, !PT ;  /* 0x0000000f55437c10 */ /* 0x000fc600087fe4ff */
[----:B------:R1:W-:Y:S04]  /*bfa0*/  STG.E.128 desc[UR4][R64.64+0x10], R60 ;  /* 0x0000103c40007986 */ /* 0x0003e8000c101d04 */
[----:B------:R1:W-:Y:S01]  /*bfb0*/  STG.E.64 desc[UR4][R66.64], R90 ;  /* 0x0000005a42007986 */ /* 0x0003e2000c101b04 */
[----:B------:R-:W-:Y:S05]  /*bfc0*/  @!P1 BRA `(.L_x_6618) ;  /* 0x0000000000509947 */ /* 0x000fea0003800000 */
[----:B-1----:R-:W-:Y:S02]  /*bfd0*/  SHF.L.U32 R64, R79, 0x10, RZ ;  /* 0x000000104f407819 */ /* 0x002fe400000006ff */
        /* <DEDUP_REMOVED lines=19> */
.L_x_6618:
[----:B------:R-:W-:Y:S05]  /*c110*/  BSYNC B1 ;  /* 0x0000000000017941 */ /* 0x000fea0003800000 */
.L_x_6617:
[----:B------:R-:W-:Y:S01]  /*c120*/  FADD.FTZ R0, RZ, R48 ;  /* 0x00000030ff007221 */ /* 0x000fe20000010000 */
[----:B------:R-:W-:Y:S01]  /*c130*/  ISETP.NE.AND P3, PT, R88, RZ, PT ;  /* 0x000000ff5800720c */ /* 0x000fe20003f65270 */
[----:B------:R-:W-:Y:S01]  /*c140*/  UMOV UR8, 0xffffffff ;  /* 0xffffffff00087882 */ /* 0x000fe20000000000 */
[----:B------:R-:W-:Y:S01]  /*c150*/  ISETP.GT.U32.AND P0, PT, R3, 0x3f, PT ;  /* 0x0000003f0300780c */ /* 0x000fe20003f04070 */
[----:B-123--:R-:W-:Y:S01]  /*c160*/  FADD.FTZ R65, R49, R0 ;  /* 0x0000000031417221 */ /* 0x00efe20000010000 */
        /* <DEDUP_REMOVED lines=17> */
[----:B------:R-:W1:Y:S02]  /*c280*/  SHFL.BFLY PT, R0, R67, 0x1, 0x1f ;  /* 0x0c201f0043007f89 */ /* 0x000e6400000e0000 */
[----:B-1----:R-:W-:-:S05]  /*c290*/  FADD.FTZ R66, R67, R0 ;  /* 0x0000000043427221 */ /* 0x002fca0000010000 */
[----:B------:R-:W1:Y:S02]  /*c2a0*/  SHFL.BFLY PT, R65, R66, 0x2, 0x1f ;  /* 0x0c401f0042417f89 */ /* 0x000e6400000e0000 */
[----:B-1----:R-:W-:-:S05]  /*c2b0*/  FADD.FTZ R85, R66, R65 ;  /* 0x0000004142557221 */ /* 0x002fca0000010000 */
[----:B------:R-:W1:Y:S02]  /*c2c0*/  SHFL.BFLY PT, R0, R85, 0x4, 0x1f ;  /* 0x0c801f0055007f89 */ /* 0x000e6400000e0000 */
[----:B-1----:R-:W-:-:S05]  /*c2d0*/  FADD.FTZ R90, R85, R0 ;  /* 0x00000000555a7221 */ /* 0x002fca0000010000 */
[----:B------:R-:W1:Y:S02]  /*c2e0*/  SHFL.BFLY PT, R65, R90, 0x8, 0x1f ;  /* 0x0d001f005a417f89 */ /* 0x000e6400000e0000 */
[----:B-1----:R-:W-:Y:S02]  /*c2f0*/  FADD.FTZ R91, R90, R65 ;  /* 0x000000415a5b7221 */ /* 0x002fe40000010000 */
[----:B------:R-:W1:Y:S03]  /*c300*/  LDC R65, c[0x0][0x290] ;  /* 0x0000a400ff417b82 */ /* 0x000e660000000800 */
[----:B------:R-:W2:Y:S02]  /*c310*/  SHFL.BFLY PT, R0, R91, 0x10, 0x1f ;  /* 0x0e001f005b007f89 */ /* 0x000ea400000e0000 */
[----:B--2---:R-:W-:-:S04]  /*c320*/  FADD.FTZ R0, R91, R0 ;  /* 0x000000005b007221 */ /* 0x004fc80000010000 */
[----:B-1----:R-:W-:-:S04]  /*c330*/  FMUL.FTZ R64, R0, R65 ;  /* 0x0000004100407220 */ /* 0x002fc80000410000 */
        /* <DEDUP_REMOVED lines=33> */
[----:B------:R-:W1:Y:S02]  /*c550*/  SHFL.BFLY PT, R67, R0, 0x1, 0x1f ;  /* 0x0c201f0000437f89 */ /* 0x000e6400000e0000 */
[----:B-1----:R-:W-:-:S05]  /*c560*/  FADD.FTZ R67, R0, R67 ;  /* 0x0000004300437221 */ /* 0x002fca0000010000 */
[----:B------:R-:W1:Y:S02]  /*c570*/  SHFL.BFLY PT, R66, R67, 0x2, 0x1f ;  /* 0x0c401f0043427f89 */ /* 0x000e6400000e0000 */
[----:B-1----:R-:W-:-:S05]  /*c580*/  FADD.FTZ R66, R67, R66 ;  /* 0x0000004243427221 */ /* 0x002fca0000010000 */
[----:B------:R-:W1:Y:S02]  /*c590*/  SHFL.BFLY PT, R85, R66, 0x4, 0x1f ;  /* 0x0c801f0042557f89 */ /* 0x000e6400000e0000 */
[----:B-1----:R-:W-:-:S05]  /*c5a0*/  FADD.FTZ R85, R66, R85 ;  /* 0x0000005542557221 */ /* 0x002fca0000010000 */
[----:B------:R-:W1:Y:S02]  /*c5b0*/  SHFL.BFLY PT, R90, R85, 0x8, 0x1f ;  /* 0x0d001f00555a7f89 */ /* 0x000e6400000e0000 */
[----:B-1----:R-:W-:-:S05]  /*c5c0*/  FADD.FTZ R90, R85, R90 ;  /* 0x0000005a555a7221 */ /* 0x002fca0000010000 */
[----:B------:R1:W2:Y:S02]  /*c5d0*/  SHFL.BFLY PT, R91, R90, 0x10, 0x1f ;  /* 0x0e001f005a5b7f89 */ /* 0x0002a400000e0000 */
.L_x_6764:
[----:B-12---:R-:W-:Y:S01]  /*c5e0*/  FADD.FTZ R90, R90, R91 ;  /* 0x0000005b5a5a7221 */ /* 0x006fe20000010000 */
        /* <DEDUP_REMOVED lines=11> */
[----:B-1----:R-:W-:-:S05]  /*c6a0*/  @!P1 IMAD.WIDE R66, R68, 0x4, R66 ;  /* 0x0000000444429825 */ /* 0x002fca00078e0242 */
[----:B------:R1:W-:Y:S01]  /*c6b0*/  @!P1 STG.E desc[UR4][R66.64], R64 ;  /* 0x0000004042009986 */ /* 0x0003e2000c101904 */
[----:B--2---:R-:W-:-:S05]  /*c6c0*/  @!P1 IMAD.WIDE R90, R68, 0x4, R90 ;  /* 0x00000004445a9825 */ /* 0x004fca00078e025a */
[----:B---3--:R1:W-:Y:S01]  /*c6d0*/  @!P1 STG.E desc[UR4][R90.64], R0 ;  /* 0x000000005a009986 */ /* 0x0083e2000c101904 */
[----:B------:R-:W-:Y:S05]  /*c6e0*/  @!P3 BRA `(.L_x_6749) ;  /* 0x000000000080b947 */ /* 0x000fea0003800000 */
[--C-:B------:R-:W-:Y:S01]  /*c6f0*/  FADD.FTZ R65, R48, -R99.reuse ;  /* 0x8000006330417221 */ /* 0x100fe20000010000 */
[--C-:B-1----:R-:W-:Y:S01]  /*c700*/  FADD.FTZ R67, R49, -R99.reuse ;  /* 0x8000006331437221 */ /* 0x102fe20000010000 */
        /* <DEDUP_REMOVED lines=23> */
[----:B------:R-:W-:-:S05]  /*c880*/  FFMA.FTZ R67, R17, R90, R9 ;  /* 0x0000005a11437223 */ /* 0x000fca0000010009 */
[----:B------:R-:W-:Y:S02]  /*c890*/  F2FP.BF16.F32.PACK_AB R66, R67, R66 ;  /* 0x000000424342723e */ /* 0x000fe400000010ff */
[----:B------:R-:W-:Y:S02]  /*c8a0*/  F2FP.BF16.F32.PACK_AB R67, R92, R91 ;  /* 0x0000005b5c43723e */ /* 0x000fe400000010ff */
[----:B------:R-:W1:Y:S02]  /*c8b0*/  LDC.64 R90, c[0x0][0x2b8] ;  /* 0x0000ae00ff5a7b82 */ /* 0x000e640000000a00 */
[----:B-1----:R-:W-:-:S04]  /*c8c0*/  IMAD.WIDE.U32 R90, R72, 0x10, R90 ;  /* 0x00000010485a7825 */ /* 0x002fc800078e005a */
[----:B------:R-:W-:Y:S01]  /*c8d0*/  VIADD R72, R72, 0x20 ;  /* 0x0000002048487836 */ /* 0x000fe20000000000 */
[----:B------:R2:W-:Y:S06]  /*c8e0*/  STG.E.128 desc[UR4][R90.64], R64 ;  /* 0x000000405a007986 */ /* 0x0005ec000c101d04 */
.L_x_6749:
[----:B------:R-:W-:Y:S05]  /*c8f0*/  BSYNC B1 ;  /* 0x0000000000017941 */ /* 0x000fea0003800000 */
.L_x_6748:
[----:B------:R-:W-:Y:S01]  /*c900*/  ISETP.NE.AND P0, PT, R89, RZ, PT ;  /* 0x000000ff5900720c */ /* 0x000fe20003f05270 */
[----:B------:R-:W-:-:S12]  /*c910*/  BSSY B1, `(.L_x_6750) ;  /* 0x0000021000017945 */ /* 0x000fd80003800000 */
[----:B------:R-:W-:Y:S05]  /*c920*/  @!P0 BRA `(.L_x_6751) ;  /* 0x00000000007c8947 */ /* 0x000fea0003800000 */
[--C-:B------:R-:W-:Y:S01]  /*c930*/  FADD.FTZ R93, R60, -R99.reuse ;  /* 0x800000633c5d7221 */ /* 0x100fe20000010000 */
[--C-:B------:R-:W-:Y:S01]  /*c940*/  FADD.FTZ R95, R61, -R99.reuse ;  /* 0x800000633d5f7221 */ /* 0x100fe20000010000 */
[--C-:B-12---:R-:W-:Y:S01]  /*c950*/  FADD.FTZ R91, R55, -R99.reuse ;  /* 0x80000063375b7221 */ /* 0x106fe20000010000 */
[--C-:B------:R-:W-:Y:S01]  /*c960*/  FADD.FTZ R65, R52, -R99.reuse ;  /* 0x8000006334417221 */ /* 0x100fe20000010000 */
[C---:B------:R-:W-:Y:S01]  /*c970*/  FMUL.FTZ R93, R0.reuse, R93 ;  /* 0x0000005d005d7220 */ /* 0x040fe20000410000 */
[C---:B------:R-:W-:Y:S01]  /*c980*/  FMUL.FTZ R64, R0.reuse, R95 ;  /* 0x0000005f00407220 */ /* 0x040fe20000410000 */
[----:B------:R-:W-:Y:S01]  /*c990*/  FMUL.FTZ R94, R0, R91 ;  /* 0x0000005b005e7220 */ /* 0x000fe20000410000 */
[----:B------:R-:W-:Y:S01]  /*c9a0*/  FADD.FTZ R67, R53, -R99 ;  /* 0x8000006335437221 */ /* 0x000fe20000010000 */
[----:B-----5:R-:W-:Y:S01]  /*c9b0*/  FFMA.FTZ R66, R32, R93, R24 ;  /* 0x0000005d20427223 */ /* 0x020fe20000010018 */
[----:B------:R-:W-:Y:S01]  /*c9c0*/  FFMA.FTZ R91, R33, R64, R25 ;  /* 0x00000040215b7223 */ /* 0x000fe20000010019 */
[--C-:B------:R-:W-:Y:S01]  /*c9d0*/  FADD.FTZ R85, R54, -R99.reuse ;  /* 0x8000006336557221 */ /* 0x100fe20000010000 */
[--C-:B------:R-:W-:Y:S01]  /*c9e0*/  FADD.FTZ R97, R62, -R99.reuse ;  /* 0x800000633e617221 */ /* 0x100fe20000010000 */
[----:B------:R-:W-:Y:S01]  /*c9f0*/  FADD.FTZ R99, R63, -R99 ;  /* 0x800000633f637221 */ /* 0x000fe20000010000 */
[C---:B------:R-:W-:Y:S01]  /*ca00*/  FMUL.FTZ R65, R0.reuse, R65 ;  /* 0x0000004100417220 */ /* 0x040fe20000410000 */
[----:B------:R-:W-:Y:S01]  /*ca10*/  F2FP.BF16.F32.PACK_AB R66, R91, R66 ;  /* 0x000000425b42723e */ /* 0x000fe200000010ff */
        /* <DEDUP_REMOVED lines=14> */
[----:B-1----:R-:W-:-:S05]  /*cb00*/  IMAD.WIDE.U32 R90, R72, 0x10, R90 ;  /* 0x00000010485a7825 */ /* 0x002fca00078e005a */
[----:B------:R3:W-:Y:S02]  /*cb10*/  STG.E.128 desc[UR4][R90.64], R64 ;  /* 0x000000405a007986 */ /* 0x0007e4000c101d04 */
.L_x_6751:
[----:B------:R-:W-:Y:S05]  /*cb20*/  BSYNC B1 ;  /* 0x0000000000017941 */ /* 0x000fea0003800000 */
.L_x_6750:
[----:B-123--:R-:W1:Y:S02]  /*cb30*/  LDC.64 R64, c[0x0][0x210] ;  /* 0x00008400ff407b82 */ /* 0x00ee640000000a00 */
[----:B-1----:R-:W-:-:S04]  /*cb40*/  LEA R68, R64, R68, 0x2 ;  /* 0x0000004440447211 */ /* 0x002fc800078e10ff */
[----:B------:R-:W-:-:S13]  /*cb50*/  ISETP.GE.AND P0, PT, R68, R65, PT ;  /* 0x000000414400720c */ /* 0x000fda0003f06270 */
[----:B------:R-:W-:Y:S05]  /*cb60*/  @!P0 BRA `(.L_x_6752) ;  /* 0xffffff3c00b88947 */ /* 0x000fea000383ffff */
[----:B------:R-:W-:Y:S05]  /*cb70*/  BSYNC B0 ;  /* 0x0000000000007941 */ /* 0x000fea0003800000 */
.L_x_6485:
[----:B------:R-:W-:Y:S05]  /*cb80*/  EXIT ;  /* 0x000000000000794d */ /* 0x000fea0003800000 */
.L_x_6747:
[----:B------:R-:W-:Y:S01]  /*cb90*/  HFMA2.MMA R94, -RZ, RZ, 0, 5.9604644775390625e-08 ;  /* 0x00000001ff5e7435 */ /* 0x000fe200000001ff */
[----:B------:R-:W-:Y:S01]  /*cba0*/  BSSY B1, `(.L_x_6753) ;  /* 0x0000007000017945 */ /* 0x000fe20003800000 */
[----:B------:R-:W-:Y:S01]  /*cbb0*/  IMAD.MOV.U32 R95, RZ, RZ, R67 ;  /* 0x000000ffff5f7224 */ /* 0x000fe200078e0043 */
[----:B------:R-:W-:Y:S01]  /*cbc0*/  MOV R92, 0xffffffff ;  /* 0xffffffff005c7802 */ /* 0x000fe20000000f00 */
[----:B------:R-:W-:-:S07]  /*cbd0*/  IMAD.MOV.U32 R97, RZ, RZ, 0x1f ;  /* 0x0000001fff617424 */ /* 0x000fce00078e00ff */
[----:B0----5:R-:W-:Y:S05]  /*cbe0*/  WARPSYNC.COLLECTIVE R92, `(.L_x_6754) ;  /* 0x000000005c087348 */ /* 0x021fea0003c00000 */
[----:B------:R1:W2:Y:S02]  /*cbf0*/  SHFL.BFLY P2, R93, R95, R94, R97 ;  /* 0x0c00005e5f5d7389 */ /* 0x0002a40000040061 */
[----:B012--5:R-:W-:Y:S01]  /*cc00*/  ENDCOLLECTIVE ;  /* 0x000000000000791b */ /* 0x027fe20003800000 */
.L_x_6754:
[----:B------:R-:W-:Y:S05]  /*cc10*/  BSYNC B1 ;  /* 0x0000000000017941 */ /* 0x000fea0003800000 */
.L_x_6753:
        /* <DEDUP_REMOVED lines=9> */
.L_x_6755:
[----:B------:R-:W-:Y:S01]  /*ccb0*/  HFMA2.MMA R94, -RZ, RZ, 0, 2.384185791015625e-07 ;  /* 0x00000004ff5e7435 */ /* 0x000fe200000001ff */
[----:B------:R-:W-:-:S05]  /*ccc0*/  MOV R65, R93 ;  /* 0x0000005d00417202 */ /* 0x000fca0000000f00 */
[----:B------:R-:W-:-:S04]  /*ccd0*/  FADD.FTZ R85, R66, R65 ;  /* 0x0000004142557221 */ /* 0x000fc80000010000 */
[----:B------:R-:W-:-:S07]  /*cce0*/  IMAD.MOV.U32 R95, RZ, RZ, R85 ;  /* 0x000000ffff5f7224 */ /* 0x000fce00078e0055 */
[----:B------:R-:W-:Y:S05]  /*ccf0*/  WARPSYNC.COLLECTIVE R92, `(.L_x_6756) ;  /* 0x000000005c087348 */ /* 0x000fea0003c00000 */
[----:B------:R0:W1:Y:S02]  /*cd00*/  SHFL.BFLY P2, R93, R95, R94, R97 ;  /* 0x0c00005e5f5d7389 */ /* 0x0000640000040061 */
[----:B01----:R-:W-:Y:S01]  /*cd10*/  ENDCOLLECTIVE ;  /* 0x000000000000791b */ /* 0x003fe20003800000 */
.L_x_6756:
[----:B------:R-:W-:Y:S02]  /*cd20*/  IMAD.MOV.U32 R94, RZ, RZ, 0x8 ;  /* 0x00000008ff5e7424 */ /* 0x000fe400078e00ff */
[----:B------:R-:W-:-:S04]  /*cd30*/  IMAD.MOV.U32 R0, RZ, RZ, R93 ;  /* 0x000000ffff007224 */ /* 0x000fc800078e005d */
[----:B------:R-:W-:-:S05]  /*cd40*/  FADD.FTZ R90, R85, R0 ;  /* 0x00000000555a7221 */ /* 0x000fca0000010000 */
[----:B------:R-:W-:-:S07]  /*cd50*/  MOV R95, R90 ;  /* 0x0000005a005f7202 */ /* 0x000fce0000000f00 */
[----:B------:R-:W-:Y:S05]  /*cd60*/  WARPSYNC.COLLECTIVE R92, `(.L_x_6757) ;  /* 0x000000005c087348 */ /* 0x000fea0003c00000 */
[----:B------:R0:W1:Y:S02]  /*cd70*/  SHFL.BFLY P2, R93, R95, R94, R97 ;  /* 0x0c00005e5f5d7389 */ /* 0x0000640000040061 */
[----:B01----:R-:W-:Y:S01]  /*cd80*/  ENDCOLLECTIVE ;  /* 0x000000000000791b */ /* 0x003fe20003800000 */
.L_x_6757:
        /* <DEDUP_REMOVED lines=8> */
.L_x_6758:
[----:B------:R-:W-:Y:S02]  /*ce10*/  IMAD.MOV.U32 R94, RZ, RZ, 0x1 ;  /* 0x00000001ff5e7424 */ /* 0x000fe400078e00ff */
[----:B------:R-:W-:-:S04]  /*ce20*/  IMAD.MOV.U32 R0, RZ, RZ, R93 ;  /* 0x000000ffff007224 */ /* 0x000fc800078e005d */
        /* <DEDUP_REMOVED lines=39> */
.L_x_6759:
[----:B------:R-:W-:Y:S01]  /*d0a0*/  HFMA2.MMA R94, -RZ, RZ, 0, 1.1920928955078125e-07 ;  /* 0x00000002ff5e7435 */ /* 0x000fe200000001ff */
[----:B------:R-:W-:-:S05]  /*d0b0*/  MOV R67, R93 ;  /* 0x0000005d00437202 */ /* 0x000fca0000000f00 */
[----:B------:R-:W-:-:S04]  /*d0c0*/  FADD.FTZ R67, R0, R67 ;  /* 0x0000004300437221 */ /* 0x000fc80000010000 */
[----:B------:R-:W-:-:S07]  /*d0d0*/  IMAD.MOV.U32 R95, RZ, RZ, R67 ;  /* 0x000000ffff5f7224 */ /* 0x000fce00078e0043 */
[----:B------:R-:W-:Y:S05]  /*d0e0*/  WARPSYNC.COLLECTIVE R92, `(.L_x_6760) ;  /* 0x000000005c087348 */ /* 0x000fea0003c00000 */
[----:B------:R0:W1:Y:S02]  /*d0f0*/  SHFL.BFLY P2, R93, R95, R94, R97 ;  /* 0x0c00005e5f5d7389 */ /* 0x0000640000040061 */
[----:B01----:R-:W-:Y:S01]  /*d100*/  ENDCOLLECTIVE ;  /* 0x000000000000791b */ /* 0x003fe20003800000 */
.L_x_6760:
[----:B------:R-:W-:Y:S02]  /*d110*/  IMAD.MOV.U32 R94, RZ, RZ, 0x4 ;  /* 0x00000004ff5e7424 */ /* 0x000fe400078e00ff */
[----:B------:R-:W-:-:S04]  /*d120*/  IMAD.MOV.U32 R66, RZ, RZ, R93 ;  /* 0x000000ffff427224 */ /* 0x000fc800078e005d */
[----:B------:R-:W-:-:S05]  /*d130*/  FADD.FTZ R66, R67, R66 ;  /* 0x0000004243427221 */ /* 0x000fca0000010000 */
[----:B------:R-:W-:-:S07]  /*d140*/  MOV R95, R66 ;  /* 0x00000042005f7202 */ /* 0x000fce0000000f00 */
[----:B------:R-:W-:Y:S05]  /*d150*/  WARPSYNC.COLLECTIVE R92, `(.L_x_6761) ;  /* 0x000000005c087348 */ /* 0x000fea0003c00000 */
[----:B------:R0:W1:Y:S02]  /*d160*/  SHFL.BFLY P2, R93, R95, R94, R97 ;  /* 0x0c00005e5f5d7389 */ /* 0x0000640000040061 */
[----:B01----:R-:W-:Y:S01]  /*d170*/  ENDCOLLECTIVE ;  /* 0x000000000000791b */ /* 0x003fe20003800000 */
.L_x_6761:
[----:B------:R-:W-:Y:S01]  /*d180*/  HFMA2.MMA R94, -RZ, RZ, 0, 4.76837158203125e-07 ;  /* 0x00000008ff5e7435 */ /* 0x000fe200000001ff */
[----:B------:R-:W-:-:S05]  /*d190*/  MOV R85, R93 ;  /* 0x0000005d00557202 */ /* 0x000fca0000000f00 */
[----:B------:R-:W-:-:S04]  /*d1a0*/  FADD.FTZ R85, R66, R85 ;  /* 0x0000005542557221 */ /* 0x000fc80000010000 */
[----:B------:R-:W-:-:S07]  /*d1b0*/  IMAD.MOV.U32 R95, RZ, RZ, R85 ;  /* 0x000000ffff5f7224 */ /* 0x000fce00078e0055 */
[----:B------:R-:W-:Y:S05]  /*d1c0*/  WARPSYNC.COLLECTIVE R92, `(.L_x_6762) ;  /* 0x000000005c087348 */ /* 0x000fea0003c00000 */
[----:B------:R0:W1:Y:S02]  /*d1d0*/  SHFL.BFLY P2, R93, R95, R94, R97 ;  /* 0x0c00005e5f5d7389 */ /* 0x0000640000040061 */
[----:B01----:R-:W-:Y:S01]  /*d1e0*/  ENDCOLLECTIVE ;  /* 0x000000000000791b */ /* 0x003fe20003800000 */
.L_x_6762:
[----:B------:R-:W-:Y:S02]  /*d1f0*/  IMAD.MOV.U32 R94, RZ, RZ, 0x10 ;  /* 0x00000010ff5e7424 */ /* 0x000fe400078e00ff */
[----:B------:R-:W-:-:S04]  /*d200*/  IMAD.MOV.U32 R90, RZ, RZ, R93 ;  /* 0x000000ffff5a7224 */ /* 0x000fc800078e005d */
[----:B------:R-:W-:-:S05]  /*d210*/  FADD.FTZ R90, R85, R90 ;  /* 0x0000005a555a7221 */ /* 0x000fca0000010000 */
[----:B------:R-:W-:-:S07]  /*d220*/  MOV R95, R90 ;  /* 0x0000005a005f7202 */ /* 0x000fce0000000f00 */
[----:B------:R-:W-:Y:S05]  /*d230*/  WARPSYNC.COLLECTIVE R92, `(.L_x_6763) ;  /* 0x000000005c087348 */ /* 0x000fea0003c00000 */
[----:B------:R0:W1:Y:S02]  /*d240*/  SHFL.BFLY P2, R93, R95, R94, R97 ;  /* 0x0c00005e5f5d7389 */ /* 0x0000640000040061 */
[----:B01----:R-:W-:Y:S01]  /*d250*/  ENDCOLLECTIVE ;  /* 0x000000000000791b */ /* 0x003fe20003800000 */
.L_x_6763:
[----:B------:R-:W-:Y:S01]  /*d260*/  MOV R91, R93 ;  /* 0x0000005d005b7202 */ /* 0x000fe20000000f00 */
[----:B------:R-:W-:Y:S06]  /*d270*/  BRA `(.L_x_6764) ;  /* 0xfffffff000d87947 */ /* 0x000fec000383ffff */
.L_x_6765:
        /* <DEDUP_REMOVED lines=16> */
.L_x_14228:


//--------------------- .text._ZN10layer_norm31ln_parallel_residual_fwd_kernelINS_13Kernel_traitsIf13__nv_bfloat16fS2_fjLj512ELj1ELj4ELj1ELj16ENS_18Kernel_traits_baseILj512EfS2_fS2_fjLj128EEEEELb1ELb1ELb1EEEvNS_9FwdParamsE --------------------------
	.section	.text._ZN10layer_norm31ln_parallel_residual_fwd_kernelINS_13Kernel_traitsIf13__nv_bfloat16fS2_fjLj512ELj1ELj4ELj1ELj16ENS_18Kernel_traits_baseILj512EfS2_fS2_fjLj128EEEEELb1ELb1ELb1EEEvNS_9FwdParamsE,"ax",@progbits
	.align	128
        .global         _ZN10layer_norm31ln_parallel_residual_fwd_kernelINS_13Kernel_traitsIf13__nv_bfloat16fS2_fjLj512ELj1ELj4ELj1ELj16ENS_18Kernel_traits_baseILj512EfS2_fS2_fjLj128EEEEELb1ELb1ELb1EEEvNS_9FwdParamsE
        .type           _ZN10layer_norm31ln_parallel_residual_fwd_kernelINS_13Kernel_traitsIf13__nv_bfloat16fS2_fjLj512ELj1ELj4ELj1ELj16ENS_18Kernel_traits_baseILj512EfS2_fS2_fjLj128EEEEELb1ELb1ELb1EEEvNS_9FwdParamsE,@function
        .size           _ZN10layer_norm31ln_parallel_residual_fwd_kernelINS_13Kernel_traitsIf13__nv_bfloat16fS2_fjLj512ELj1ELj4ELj1ELj16ENS_18Kernel_traits_baseILj512EfS2_fS2_fjLj128EEEEELb1ELb1ELb1EEEvNS_9FwdParamsE,(.L_x_14229 - _ZN10layer_norm31ln_parallel_residual_fwd_kernelINS_13Kernel_traitsIf13__nv_bfloat16fS2_fjLj512ELj1ELj4ELj1ELj16ENS_18Kernel_traits_baseILj512EfS2_fS2_fjLj128EEEEELb1ELb1ELb1EEEvNS_9FwdParamsE)
        .other          _ZN10layer_norm31ln_parallel_residual_fwd_kernelINS_13Kernel_traitsIf13__nv_bfloat16fS2_fjLj512ELj1ELj4ELj1ELj16ENS_18Kernel_traits_baseILj512EfS2_fS2_fjLj128EEEEELb1ELb1ELb1EEEvNS_9FwdParamsE,@"STO_CUDA_ENTRY STV_DEFAULT"
_ZN10layer_norm31ln_parallel_residual_fwd_kernelINS_13Kernel_traitsIf13__nv_bfloat16fS2_fjLj512ELj1ELj4ELj1ELj16ENS_18Kernel_traits_baseILj512EfS2_fS2_fjLj128EEEEELb1ELb1ELb1EEEvNS_9FwdParamsE:
.text._ZN10layer_norm31ln_parallel_residual_fwd_kernelINS_13Kernel_traitsIf13__nv_bfloat16fS2_fjLj512ELj1ELj4ELj1ELj16ENS_18Kernel_traits_baseILj512EfS2_fS2_fjLj128EEEEELb1ELb1ELb1EEEvNS_9FwdParamsE:
        /* <DEDUP_REMOVED lines=15> */
[----:B------:R-:W-:Y:S01]  /*00f0*/  CS2R R56, SRZ ;  /* 0x0000000000387805 */ /* 0x000fe2000001ff00 */
[----:B------:R-:W2:Y:S01]  /*0100*/  S2R R12, SR_CTAID.X ;  /* 0x00000000000c7919 */ /* 0x000ea20000002500 */
[----:B------:R-:W-:-:S02]  /*0110*/  CS2R R58, SRZ ;  /* 0x00000000003a7805 */ /* 0x000fc4000001ff00 */
[----:B------:R-:W-:Y:S01]  /*0120*/  CS2R R52, SRZ ;  /* 0x0000000000347805 */ /* 0x000fe2000001ff00 */
[----:B------:R-:W-:Y:S01]  /*0130*/  ULDC.64 UR10, c[0x0][0x260] ;  /* 0x00009800000a7ab9 */ /* 0x000fe20000000a00 */
[----:B------:R-:W3:Y:S01]  /*0140*/  @P1 LDG.E.64 R2, desc[UR4][R2.64] ;  /* 0x0000000402021981 */ /* 0x000ee2000c1e1b00 */
[----:B0-----:R-:W-:Y:S02]  /*0150*/  SHF.L.U32 R0, R93, 0x5, RZ ;  /* 0x000000055d007819 */ /* 0x001fe400000006ff */
[----:B------:R-:W-:Y:S02]  /*0160*/  CS2R R54, SRZ ;  /* 0x0000000000367805 */ /* 0x000fe4000001ff00 */
[----:B------:R-:W-:Y:S02]  /*0170*/  CS2R R48, SRZ ;  /* 0x0000000000307805 */ /* 0x000fe4000001ff00 */
[----:B------:R-:W-:Y:S02]  /*0180*/  CS2R R50, SRZ ;  /* 0x0000000000327805 */ /* 0x000fe4000001ff00 */
[----:B------:R-:W-:Y:S01]  /*0190*/  LOP3.LUT R0, R0, 0x3e0, RZ, 0xc0, !PT ;  /* 0x000003e000007812 */ /* 0x000fe200078ec0ff */
[----:B-1----:R0:W5:Y:S03]  /*01a0*/  @P1 LDG.E.64 R4, desc[UR4][R8.64] ;  /* 0x0000000408041981 */ /* 0x002166000c1e1b00 */
[C---:B------:R-:W-:Y:S01]  /*01b0*/  IADD3 R10, P3, R0.reuse, UR8, RZ ;  /* 0x00000008000a7c10 */ /* 0x040fe2000ff7e0ff */
[----:B------:R-:W-:Y:S01]  /*01c0*/  ULDC UR8, c[0x0][0x0] ;  /* 0x0000000000087ab9 */ /* 0x000fe20000000800 */
[----:B------:R-:W-:-:S02]  /*01d0*/  IADD3 R6, P2, R0, UR10, RZ ;  /* 0x0000000a00067c10 */ /* 0x000fc4000ff5e0ff */
[----:B------:R-:W-:Y:S01]  /*01e0*/  SHF.R.U32.HI R0, RZ, 0x5, R93 ;  /* 0x00000005ff007819 */ /* 0x000fe2000001165d */
[----:B------:R-:W-:Y:S01]  /*01f0*/  IMAD.X R11, RZ, RZ, UR9, P3 ;  /* 0x00000009ff0b7e24 */ /* 0x000fe200098e06ff */
[----:B------:R-:W-:Y:S01]  /*0200*/  ULDC UR9, c[0x0][0x214] ;  /* 0x0000850000097ab9 */ /* 0x000fe20000000800 */
[----:B------:R-:W-:-:S03]  /*0210*/  IMAD.X R7, RZ, RZ, UR11, P2 ;  /* 0x0000000bff077e24 */ /* 0x000fc600090e06ff */
[----:B------:R0:W5:Y:S01]  /*0220*/  @P0 LDG.E.128 R60, desc[UR4][R10.64] ;  /* 0x000000040a3c0981 */ /* 0x000162000c1e1d00 */
[----:B--2---:R-:W-:-:S03]  /*0230*/  LEA R0, R12, R0, 0x2 ;  /* 0x000000000c007211 */ /* 0x004fc600078e10ff */
[----:B------:R0:W5:Y:S01]  /*0240*/  @P0 LDG.E.128 R56, desc[UR4][R10.64+0x10] ;  /* 0x000010040a380981 */ /* 0x000162000c1e1d00 */
[----:B------:R-:W-:-:S03]  /*0250*/  ISETP.GE.AND P2, PT, R0, UR9, PT ;  /* 0x0000000900007c0c */ /* 0x000fc6000bf46270 */
[----:B------:R0:W5:Y:S04]  /*0260*/  @P0 LDG.E.128 R52, desc[UR4][R10.64+0x400] ;  /* 0x000400040a340981 */ /* 0x000168000c1e1d00 */
[----:B------:R0:W5:Y:S01]  /*0270*/  @P0 LDG.E.128 R48, desc[UR4][R10.64+0x410] ;  /* 0x000410040a300981 */ /* 0x000162000c1e1d00 */
[----:B---3--:R-:W-:Y:S01]  /*0280*/  @P1 R2UR UR6, R2 ;  /* 0x00000000020612ca */ /* 0x008fe200000e0000 */
[----:B------:R-:W-:Y:S01]  /*0290*/  IMAD R2, R12, UR8, R93 ;  /* 0x000000080c027c24 */ /* 0x000fe2000f8e025d */
[----:B------:R-:W-:-:S03]  /*02a0*/  @P1 R2UR UR7, R3 ;  /* 0x00000000030712ca */ /* 0x000fc600000e0000 */
[----:B0-----:R-:W-:-:S12]  /*02b0*/  @P2 EXIT ;  /* 0x000000000000294d */ /* 0x001fd80003800000 */
        /* <DEDUP_REMOVED lines=8> */
[----:B------:R-:W-:Y:S01]  /*0340*/  HFMA2.MMA R68, -RZ, RZ, 0, 0 ;  /* 0x00000000ff447435 */ /* 0x000fe200000001ff */
[----:B------:R-:W-:Y:S01]  /*0350*/  UIADD3 UR18, UR7, 0x76cf5d0a, URZ ;  /* 0x76cf5d0a07127890 */ /* 0x000fe2000fffe03f */
[----:B------:R-:W-:Y:S01]  /*0360*/  BSSY B0, `(.L_x_6766) ;  /* 0x0000c62000007945 */ /* 0x000fe20003800000 */
[----:B------:R-:W-:Y:S01]  /*0370*/  UIADD3 UR20, UR7, 0x32370b8f, URZ ;  /* 0x32370b8f07147890 */ /* 0x000fe2000fffe03f */
[----:B------:R-:W-:Y:S01]  /*0380*/  LOP3.LUT R93, R93, 0x1f, RZ, 0xc0, !PT ;  /* 0x0000001f5d5d7812 */ /* 0x000fe200078ec0ff */
[----:B------:R-:W-:-:S02]  /*0390*/  UIADD3 UR19, UR6, -0x255992d5, URZ ;  /* 0xdaa66d2b06137890 */ /* 0x000fc4000fffe03f */
[----:B------:R-:W-:Y:S01]  /*03a0*/  UIADD3 UR21, UR6, 0x78dde6e4, URZ ;  /* 0x78dde6e406157890 */ /* 0x000fe2000fffe03f */
[----:B0----5:R-:W-:Y:S01]  /*03b0*/  @P1 IADD3 R8, P0, R4, R3, RZ ;  /* 0x0000000304081210 */ /* 0x021fe20007f1e0ff */
[C---:B-1----:R-:W-:Y:S01]  /*03c0*/  IMAD R6, R2.reuse, -0x326172a9, RZ ;  /* 0xcd9e8d5702067824 */ /* 0x042fe200078e02ff */
[----:B------:R-:W-:Y:S02]  /*03d0*/  UIADD3 UR22, UR7, -0x126145ec, URZ ;  /* 0xed9eba1407167890 */ /* 0x000fe4000fffe03f */
[----:B------:R-:W-:Y:S01]  /*03e0*/  UIADD3 UR24, UR7, -0x56f99767, URZ ;  /* 0xa906689907187890 */ /* 0x000fe2000fffe03f */
[----:B------:R-:W-:Y:S01]  /*03f0*/  @P1 IMAD.X R9, RZ, RZ, R5, P0 ;  /* 0x000000ffff091224 */ /* 0x000fe200000e0605 */
[----:B------:R-:W-:Y:S01]  /*0400*/  UIADD3 UR23, UR6, 0x1715609d, URZ ;  /* 0x1715609d06177890 */ /* 0x000fe2000fffe03f */
[----:B------:R-:W-:Y:S01]  /*0410*/  IMAD.HI.U32 R5, R2, -0x326172a9, RZ ;  /* 0xcd9e8d5702057827 */ /* 0x000fe200078e00ff */
[----:B------:R-:W-:Y:S01]  /*0420*/  UIADD3 UR25, UR6, -0x4ab325aa, URZ ;  /* 0xb54cda5606197890 */ /* 0x000fe2000fffe03f */
[C---:B------:R-:W-:Y:S01]  /*0430*/  LOP3.LUT R73, R8.reuse, 0x3, RZ, 0xc0, !PT ;  /* 0x0000000308497812 */ /* 0x040fe200078ec0ff */
[----:B------:R-:W-:Y:S01]  /*0440*/  UIADD3 UR26, UR7, 0x646e171e, URZ ;  /* 0x646e171e071a7890 */ /* 0x000fe2000fffe03f */
[--C-:B------:R-:W-:Y:S01]  /*0450*/  SHF.R.U64 R3, R8, 0x2, R9.reuse ;  /* 0x0000000208037819 */ /* 0x100fe20000001209 */
[----:B------:R-:W-:Y:S01]  /*0460*/  UIADD3 UR28, UR7, 0x1fd5c5a3, URZ ;  /* 0x1fd5c5a3071c7890 */ /* 0x000fe2000fffe03f */
[----:B------:R-:W-:Y:S01]  /*0470*/  SHF.R.U32.HI R4, RZ, 0x2, R9 ;  /* 0x00000002ff047819 */ /* 0x000fe20000011609 */
[----:B------:R-:W-:-:S02]  /*0480*/  UIADD3 UR27, UR6, 0x5384540f, URZ ;  /* 0x5384540f061b7890 */ /* 0x000fc4000fffe03f */
[----:B------:R-:W-:Y:S01]  /*0490*/  IMAD.HI.U32 R9, R3, -0x2daee0ad, RZ ;  /* 0xd2511f5303097827 */ /* 0x000fe200078e00ff */
[----:B------:R-:W-:Y:S01]  /*04a0*/  LOP3.LUT R5, R5, UR6, R4, 0x96, !PT ;  /* 0x0000000605057c12 */ /* 0x000fe2000f8e9604 */
[----:B------:R-:W-:Y:S02]  /*04b0*/  UIADD3 UR29, UR6, -0xe443238, URZ ;  /* 0xf1bbcdc8061d7890 */ /* 0x000fe4000fffe03f */
[----:B------:R-:W-:Y:S01]  /*04c0*/  IMAD R10, R3, -0x2daee0ad, RZ ;  /* 0xd2511f53030a7824 */ /* 0x000fe200078e02ff */
[----:B------:R-:W-:Y:S01]  /*04d0*/  LOP3.LUT R9, R9, UR7, RZ, 0x3c, !PT ;  /* 0x0000000709097c12 */ /* 0x000fe2000f8e3cff */
[----:B------:R-:W-:Y:S01]  /*04e0*/  IMAD.HI.U32 R11, R5, -0x2daee0ad, RZ ;  /* 0xd2511f53050b7827 */ /* 0x000fe200078e00ff */
[----:B------:R-:W-:Y:S02]  /*04f0*/  UIADD3 UR30, UR7, -0x24c28bd8, URZ ;  /* 0xdb3d7428071e7890 */ /* 0x000fe4000fffe03f */
[----:B------:R-:W-:Y:S01]  /*0500*/  UIADD3 UR32, UR7, -0x695add53, URZ ;  /* 0x96a522ad07207890 */ /* 0x000fe2000fffe03f */
[----:B------:R-:W-:Y:S01]  /*0510*/  IMAD.HI.U32 R7, R9, -0x326172a9, RZ ;  /* 0xcd9e8d5709077827 */ /* 0x000fe200078e00ff */
[----:B------:R-:W-:Y:S01]  /*0520*/  LOP3.LUT R10, R11, UR16, R10, 0x96, !PT ;  /* 0x000000100b0a7c12 */ /* 0x000fe2000f8e960a */
[----:B------:R-:W-:-:S02]  /*0530*/  UIADD3 UR31, UR6, -0x700cb87f, URZ ;  /* 0x8ff34781061f7890 */ /* 0x000fc4000fffe03f */
[----:B------:R-:W-:Y:S01]  /*0540*/  IMAD R9, R9, -0x326172a9, RZ ;  /* 0xcd9e8d5709097824 */ /* 0x000fe200078e02ff */
[----:B------:R-:W-:Y:S01]  /*0550*/  LOP3.LUT R6, R7, UR13, R6, 0x96, !PT ;  /* 0x0000000d07067c12 */ /* 0x000fe2000f8e9606 */
[----:B------:R-:W-:Y:S01]  /*0560*/  IMAD.HI.U32 R12, R10, -0x326172a9, RZ ;  /* 0xcd9e8d570a0c7827 */ /* 0x000fe200078e00ff */
[----:B------:R-:W-:Y:S01]  /*0570*/  ULDC.64 UR8, c[0x0][0x228] ;  /* 0x00008a0000087ab9 */ /* 0x000fe20000000a00 */
[----:B------:R-:W-:Y:S01]  /*0580*/  ULDC UR12, c[0x0][0x2d8] ;  /* 0x0000b600000c7ab9 */ /* 0x000fe20000000800 */
[----:B------:R-:W-:Y:S01]  /*0590*/  ISETP.NE.U32.AND P0, PT, RZ, UR8, PT ;  /* 0x00000008ff007c0c */ /* 0x000fe2000bf05070 */
[----:B------:R-:W-:Y:S01]  /*05a0*/  IMAD R5, R5, -0x2daee0ad, RZ ;  /* 0xd2511f5305057824 */ /* 0x000fe200078e02ff */
[----:B------:R-:W-:Y:S01]  /*05b0*/  LOP3.LUT R9, R12, UR17, R9, 0x96, !PT ;  /* 0x000000110c097c12 */ /* 0x000fe2000f8e9609 */
[C---:B------:R-:W-:Y:S01]  /*05c0*/  IMAD.HI.U32 R14, R6.reuse, -0x2daee0ad, RZ ;  /* 0xd2511f53060e7827 */ /* 0x040fe200078e00ff */
[----:B------:R-:W-:Y:S01]  /*05d0*/  ULDC.U8 UR8, c[0x0][0x2a0] ;  /* 0x0000a80000087ab9 */ /* 0x000fe20000000000 */
[----:B------:R-:W-:Y:S01]  /*05e0*/  ISETP.NE.AND.EX P0, PT, RZ, UR9, PT, P0 ;  /* 0x00000009ff007c0c */ /* 0x000fe2000bf05300 */
        /* <DEDUP_REMOVED lines=8> */
[C---:B------:R-:W-:Y:S01]  /*0670*/  IMAD.HI.U32 R7, R5.reuse, -0x326172a9, RZ ;  /* 0xcd9e8d5705077827 */ /* 0x040fe200078e00ff */
[----:B------:R-:W-:Y:S01]  /*0680*/  ULDC.64 UR10, c[0x0][0x230] ;  /* 0x00008c00000a7ab9 */ /* 0x000fe20000000a00 */
[----:B------:R-:W-:Y:S02]  /*0690*/  ULDC.64 UR14, c[0x0][0x2b8] ;  /* 0x0000ae00000e7ab9 */ /* 0x000fe40000000a00 */
        /* <DEDUP_REMOVED lines=35> */
[----:B------:R-:W-:Y:S01]  /*08d0*/  IMAD R69, R69, -0x2daee0ad, RZ ;  /* 0xd2511f5345457824 */ /* 0x000fe200078e02ff */
[----:B------:R-:W-:Y:S01]  /*08e0*/  LOP3.LUT R6, R11, UR31, R7, 0x96, !PT ;  /* 0x0000001f0b067c12 */ /* 0x000fe2000f8e9607 */
[----:B------:R-:W-:-:S07]  /*08f0*/  IMAD.MOV.U32 R7, RZ, RZ, R10 ;  /* 0x000000ffff077224 */ /* 0x000fce00078e000a */
.L_x_7026:
[----:B------:R-:W-:Y:S01]  /*0900*/  ISETP.NE.U32.AND P1, PT, RZ, UR10, PT ;  /* 0x0000000aff007c0c */ /* 0x000fe2000bf25070 */
[----:B0-----:R-:W0:Y:S01]  /*0910*/  LDC.64 R78, c[0x0][0x220] ;  /* 0x00008800ff4e7b82 */ /* 0x001e220000000a00 */
        /* <DEDUP_REMOVED lines=8> */
[----:B------:R1:W5:Y:S01]  /*09a0*/  @P0 LDG.E.128 R28, desc[UR4][R12.64] ;  /* 0x000000040c1c0981 */ /* 0x000362000c1e1d00 */
[----:B--2---:R-:W-:-:S04]  /*09b0*/  @P1 IMAD.WIDE.U32 R14, R72, 0x20, R8 ;  /* 0x00000020480e1825 */ /* 0x004fc800078e0008 */
[----:B0-----:R-:W-:Y:S01]  /*09c0*/  IMAD.WIDE.U32 R8, R72, 0x10, R78 ;  /* 0x0000001048087825 */ /* 0x001fe200078e004e */
[----:B------:R1:W5:Y:S04]  /*09d0*/  @P1 LDG.E.128 R24, desc[UR4][R14.64] ;  /* 0x000000040e181981 */ /* 0x000368000c1e1d00 */
[----:B------:R1:W5:Y:S04]  /*09e0*/  @P1 LDG.E.128 R20, desc[UR4][R14.64+0x10] ;  /* 0x000010040e141981 */ /* 0x000368000c1e1d00 */
        /* <DEDUP_REMOVED lines=13> */
.L_x_6768:
[----:B------:R-:W-:-:S07]  /*0ac0*/  IMAD.MOV.U32 R18, RZ, RZ, R7 ;  /* 0x000000ffff127224 */ /* 0x000fce00078e0007 */
.L_x_6769:
[----:B------:R-:W-:Y:S05]  /*0ad0*/  BSYNC B1 ;  /* 0x0000000000017941 */ /* 0x000fea0003800000 */
.L_x_6767:
        /* <DEDUP_REMOVED lines=16> */
.L_x_6773:
[----:B------:R-:W-:Y:S05]  /*0be0*/  BSYNC B2 ;  /* 0x0000000000027941 */ /* 0x000fea0003800000 */
.L_x_6772:
        /* <DEDUP_REMOVED lines=40> */
[----:B------:R-:W-:-:S03]  /*0e70*/  LOP3.LUT R6, R65, UR31, R16, 0x96, !PT ;  /* 0x0000001f41067c12 */ /* 0x000fc6000f8e9610 */
[----:B------:R-:W-:Y:S01]  /*0e80*/  IMAD.MOV.U32 R7, RZ, RZ, R64 ;  /* 0x000000ffff077224 */ /* 0x000fe200078e0040 */
[----:B------:R-:W-:Y:S01]  /*0e90*/  LOP3.LUT R5, R15, UR32, R12, 0x96, !PT ;  /* 0x000000200f057c12 */ /* 0x000fe2000f8e960c */
[----:B------:R-:W-:-:S07]  /*0ea0*/  IMAD.MOV.U32 R69, RZ, RZ, R14 ;  /* 0x000000ffff457224 */ /* 0x000fce00078e000e */
.L_x_6771:
[----:B------:R-:W-:Y:S05]  /*0eb0*/  BSYNC B1 ;  /* 0x0000000000017941 */ /* 0x000fea0003800000 */
.L_x_6770:
        /* <DEDUP_REMOVED lines=19> */
.L_x_6774:
        /* <DEDUP_REMOVED lines=12> */
.L_x_6777:
[----:B------:R-:W-:-:S07]  /*10b0*/  MOV R12, R7 ;  /* 0x00000007000c7202 */ /* 0x000fce0000000f00 */
.L_x_6778:
[----:B------:R-:W-:Y:S05]  /*10c0*/  BSYNC B1 ;  /* 0x0000000000017941 */ /* 0x000fea0003800000 */
.L_x_6776:
        /* <DEDUP_REMOVED lines=16> */
.L_x_6782:
[----:B------:R-:W-:Y:S05]  /*11d0*/  BSYNC B2 ;  /* 0x0000000000027941 */ /* 0x000fea0003800000 */
.L_x_6781:
        /* <DEDUP_REMOVED lines=44> */
.L_x_6780:
[----:B------:R-:W-:Y:S05]  /*14a0*/  BSYNC B1 ;  /* 0x0000000000017941 */ /* 0x000fea0003800000 */
.L_x_6779:
        /* <DEDUP_REMOVED lines=9> */
.L_x_6775:
        /* <DEDUP_REMOVED lines=12> */
.L_x_6784:
[----:B------:R-:W-:-:S07]  /*1600*/  IMAD.MOV.U32 R12, RZ, RZ, R7 ;  /* 0x000000ffff0c7224 */ /* 0x000fce00078e0007 */
.L_x_6785:
[----:B------:R-:W-:Y:S05]  /*1610*/  BSYNC B1 ;  /* 0x0000000000017941 */ /* 0x000fea0003800000 */
.L_x_6783:
        /* <DEDUP_REMOVED lines=16> */
.L_x_6789:
[----:B------:R-:W-:Y:S05]  /*1720*/  BSYNC B2 ;  /* 0x0000000000027941 */ /* 0x000fea0003800000 */
.L_x_6788:
        /* <DEDUP_REMOVED lines=44> */
.L_x_6787:
[----:B------:R-:W-:Y:S05]  /*19f0*/  BSYNC B1 ;  /* 0x0000000000017941 */ /* 0x000fea0003800000 */
.L_x_6786:
        /* <DEDUP_REMOVED lines=13> */
.L_x_6790:
        /* <DEDUP_REMOVED lines=12> */
.L_x_6793:
[----:B------:R-:W-:-:S07]  /*1b90*/  IMAD.MOV.U32 R8, RZ, RZ, R7 ;  /* 0x000000ffff087224 */ /* 0x000fce00078e0007 */
.L_x_6794:
[----:B------:R-:W-:Y:S05]  /*1ba0*/  BSYNC B1 ;  /* 0x0000000000017941 */ /* 0x000fea0003800000 */
.L_x_6792:
        /* <DEDUP_REMOVED lines=16> */
.L_x_6798:
[----:B------:R-:W-:Y:S05]  /*1cb0*/  BSYNC B2 ;  /* 0x0000000000027941 */ /* 0x000fea0003800000 */
.L_x_6797:
        /* <DEDUP_REMOVED lines=44> */
.L_x_6796:
[----:B------:R-:W-:Y:S05]  /*1f80*/  BSYNC B1 ;  /* 0x0000000000017941 */ /* 0x000fea0003800000 */
.L_x_6795:
        /* <DEDUP_REMOVED lines=10> */
.L_x_6791:
        /* <DEDUP_REMOVED lines=12> */
.L_x_6800:
[----:B------:R-:W-:-:S07]  /*20f0*/  IMAD.MOV.U32 R8, RZ, RZ, R7 ;  /* 0x000000ffff087224 */ /* 0x000fce00078e0007 */
.L_x_6801:
[----:B------:R-:W-:Y:S05]  /*2100*/  BSYNC B1 ;  /* 0x0000000000017941 */ /* 0x000fea0003800000 */
.L_x_6799:
        /* <DEDUP_REMOVED lines=16> */
.L_x_6805:
[----:B------:R-:W-:Y:S05]  /*2210*/  BSYNC B2 ;  /* 0x0000000000027941 */ /* 0x000fea0003800000 */
.L_x_6804:
        /* <DEDUP_REMOVED lines=44> */
.L_x_6803:
[----:B------:R-:W-:Y:S05]  /*24e0*/  BSYNC B1 ;  /* 0x0000000000017941 */ /* 0x000fea0003800000 */
.L_x_6802:
        /* <DEDUP_REMOVED lines=14> */
.L_x_6806:
        /* <DEDUP_REMOVED lines=12> */
.L_x_6809:
[----:B------:R-:W-:-:S07]  /*2690*/  IMAD.MOV.U32 R12, RZ, RZ, R7 ;  /* 0x000000ffff0c7224 */ /* 0x000fce00078e0007 */
.L_x_6810:
[----:B------:R-:W-:Y:S05]  /*26a0*/  BSYNC B1 ;  /* 0x0000000000017941 */ /* 0x000fea0003800000 */
.L_x_6808:
        /* <DEDUP_REMOVED lines=16> */
.L_x_6814:
[----:B------:R-:W-:Y:S05]  /*27b0*/  BSYNC B2 ;  /* 0x0000000000027941 */ /* 0x000fea0003800000 */
.L_x_6813:
        /* <DEDUP_REMOVED lines=44> */
.L_x_6812:
[----:B------:R-:W-:Y:S05]  /*2a80*/  BSYNC B1 ;  /* 0x0000000000017941 */ /* 0x000fea0003800000 */
.L_x_6811:
        /* <DEDUP_REMOVED lines=9> */
.L_x_6807:
        /* <DEDUP_REMOVED lines=12> */
.L_x_6816:
[----:B------:R-:W-:-:S07]  /*2be0*/  MOV R12, R7 ;  /* 0x00000007000c7202 */ /* 0x000fce0000000f00 */
.L_x_6817:
[----:B------:R-:W-:Y:S05]  /*2bf0*/  BSYNC B1 ;  /* 0x0000000000017941 */ /* 0x000fea0003800000 */
.L_x_6815:
        /* <DEDUP_REMOVED lines=16> */
.L_x_6821:
[----:B------:R-:W-:Y:S05]  /*2d00*/  BSYNC B2 ;  /* 0x0000000000027941 */ /* 0x000fea0003800000 */
.L_x_6820:
        /* <DEDUP_REMOVED lines=44> */
.L_x_6819:
[----:B------:R-:W-:Y:S05]  /*2fd0*/  BSYNC B1 ;  /* 0x0000000000017941 */ /* 0x000fea0003800000 */
.L_x_6818:
        /* <DEDUP_REMOVED lines=13> */
.L_x_6822:
        /* <DEDUP_REMOVED lines=12> */
.L_x_6825:
[----:B------:R-:W-:-:S07]  /*3170*/  MOV R12, R7 ;  /* 0x00000007000c7202 */ /* 0x000fce0000000f00 */
.L_x_6826:
[----:B------:R-:W-:Y:S05]  /*3180*/  BSYNC B1 ;  /* 0x0000000000017941 */ /* 0x000fea0003800000 */
.L_x_6824:
        /* <DEDUP_REMOVED lines=16> */
.L_x_6830:
[----:B------:R-:W-:Y:S05]  /*3290*/  BSYNC B2 ;  /* 0x0000000000027941 */ /* 0x000fea0003800000 */
.L_x_6829:
        /* <DEDUP_REMOVED lines=44> */
.L_x_6828:
[----:B------:R-:W-:Y:S05]  /*3560*/  BSYNC B1 ;  /* 0x0000000000017941 */ /* 0x000fea0003800000 */
.L_x_6827:
        /* <DEDUP_REMOVED lines=10> */
.L_x_6823:
        /* <DEDUP_REMOVED lines=12> */
.L_x_6832:
[----:B------:R-:W-:-:S07]  /*36d0*/  IMAD.MOV.U32 R12, RZ, RZ, R7 ;  /* 0x000000ffff0c7224 */ /* 0x000fce00078e0007 */
.L_x_6833:
[----:B------:R-:W-:Y:S05]  /*36e0*/  BSYNC B1 ;  /* 0x0000000000017941 */ /* 0x000fea0003800000 */
.L_x_6831:
        /* <DEDUP_REMOVED lines=16> */
.L_x_6837:
[----:B------:R-:W-:Y:S05]  /*37f0*/  BSYNC B2 ;  /* 0x0000000000027941 */ /* 0x000fea0003800000 */
.L_x_6836:
        /* <DEDUP_REMOVED lines=44> */
.L_x_6835:
[----:B------:R-:W-:Y:S05]  /*3ac0*/  BSYNC B1 ;  /* 0x0000000000017941 */ /* 0x000fea0003800000 */
.L_x_6834:
        /* <DEDUP_REMOVED lines=14> */
.L_x_6838:
        /* <DEDUP_REMOVED lines=12> */
.L_x_6841:
[----:B------:R-:W-:-:S07]  /*3c70*/  IMAD.MOV.U32 R14, RZ, RZ, R7 ;  /* 0x000000ffff0e7224 */ /* 0x000fce00078e0007 */
.L_x_6842:
[----:B------:R-:W-:Y:S05]  /*3c80*/  BSYNC B1 ;  /* 0x0000000000017941 */ /* 0x000fea0003800000 */
.L_x_6840:
        /* <DEDUP_REMOVED lines=16> */
.L_x_6846:
[----:B------:R-:W-:Y:S05]  /*3d90*/  BSYNC B2 ;  /* 0x0000000000027941 */ /* 0x000fea0003800000 */
.L_x_6845:
        /* <DEDUP_REMOVED lines=44> */
.L_x_6844:
[----:B------:R-:W-:Y:S05]  /*4060*/  BSYNC B1 ;  /* 0x0000000000017941 */ /* 0x000fea0003800000 */
.L_x_6843:
        /* <DEDUP_REMOVED lines=9> */
.L_x_6839:
        /* <DEDUP_REMOVED lines=12> */
.L_x_6848:
[----:B------:R-:W-:-:S07]  /*41c0*/  IMAD.MOV.U32 R14, RZ, RZ, R7 ;  /* 0x000000ffff0e7224 */ /* 0x000fce00078e0007 */
.L_x_6849:
[----:B------:R-:W-:Y:S05]  /*41d0*/  BSYNC B1 ;  /* 0x0000000000017941 */ /* 0x000fea0003800000 */
.L_x_6847:
        /* <DEDUP_REMOVED lines=16> */
.L_x_6853:
[----:B------:R-:W-:Y:S05]  /*42e0*/  BSYNC B2 ;  /* 0x0000000000027941 */ /* 0x000fea0003800000 */
.L_x_6852:
        /* <DEDUP_REMOVED lines=44> */
.L_x_6851:
[----:B------:R-:W-:Y:S05]  /*45b0*/  BSYNC B1 ;  /* 0x0000000000017941 */ /* 0x000fea0003800000 */
.L_x_6850:
        /* <DEDUP_REMOVED lines=12> */
.L_x_6854:
        /* <DEDUP_REMOVED lines=12> */
.L_x_6857:
[----:B------:R-:W-:-:S07]  /*4740*/  IMAD.MOV.U32 R14, RZ, RZ, R7 ;  /* 0x000000ffff0e7224 */ /* 0x000fce00078e0007 */
.L_x_6858:
[----:B------:R-:W-:Y:S05]  /*4750*/  BSYNC B1 ;  /* 0x0000000000017941 */ /* 0x000fea0003800000 */
.L_x_6856:
        /* <DEDUP_REMOVED lines=16> */
.L_x_6862:
[----:B------:R-:W-:Y:S05]  /*4860*/  BSYNC B2 ;  /* 0x0000000000027941 */ /* 0x000fea0003800000 */
.L_x_6861:
        /* <DEDUP_REMOVED lines=44> */
.L_x_6860:
[----:B------:R-:W-:Y:S05]  /*4b30*/  BSYNC B1 ;  /* 0x0000000000017941 */ /* 0x000fea0003800000 */
.L_x_6859:
        /* <DEDUP_REMOVED lines=10> */
.L_x_6855:
        /* <DEDUP_REMOVED lines=12> */
.L_x_6864:
[----:B------:R-:W-:-:S07]  /*4ca0*/  MOV R14, R7 ;  /* 0x00000007000e7202 */ /* 0x000fce0000000f00 */
.L_x_6865:
[----:B------:R-:W-:Y:S05]  /*4cb0*/  BSYNC B1 ;  /* 0x0000000000017941 */ /* 0x000fea0003800000 */
.L_x_6863:
        /* <DEDUP_REMOVED lines=16> */
.L_x_6869:
[----:B------:R-:W-:Y:S05]  /*4dc0*/  BSYNC B2 ;  /* 0x0000000000027941 */ /* 0x000fea0003800000 */
.L_x_6868:
        /* <DEDUP_REMOVED lines=44> */
.L_x_6867:
[----:B------:R-:W-:Y:S05]  /*5090*/  BSYNC B1 ;  /* 0x0000000000017941 */ /* 0x000fea0003800000 */
.L_x_6866:
        /* <DEDUP_REMOVED lines=13> */
.L_x_6870:
        /* <DEDUP_REMOVED lines=12> */
.L_x_6873:
[----:B------:R-:W-:-:S07]  /*5230*/  MOV R15, R7 ;  /* 0x00000007000f7202 */ /* 0x000fce0000000f00 */
.L_x_6874:
[----:B------:R-:W-:Y:S05]  /*5240*/  BSYNC B1 ;  /* 0x0000000000017941 */ /* 0x000fea0003800000 */
.L_x_6872:
        /* <DEDUP_REMOVED lines=16> */
.L_x_6878:
[----:B------:R-:W-:Y:S05]  /*5350*/  BSYNC B2 ;  /* 0x0000000000027941 */ /* 0x000fea0003800000 */
.L_x_6877:
        /* <DEDUP_REMOVED lines=44> */
.L_x_6876:
[----:B------:R-:W-:Y:S05]  /*5620*/  BSYNC B1 ;  /* 0x0000000000017941 */ /* 0x000fea0003800000 */
.L_x_6875:
        /* <DEDUP_REMOVED lines=9> */
.L_x_6871:
        /* <DEDUP_REMOVED lines=12> */
.L_x_6880:
[----:B------:R-:W-:-:S07]  /*5780*/  IMAD.MOV.U32 R15, RZ, RZ, R7 ;  /* 0x000000ffff0f7224 */ /* 0x000fce00078e0007 */
.L_x_6881:
[----:B------:R-:W-:Y:S05]  /*5790*/  BSYNC B1 ;  /* 0x0000000000017941 */ /* 0x000fea0003800000 */
.L_x_6879:
        /* <DEDUP_REMOVED lines=16> */
.L_x_6885:
[----:B------:R-:W-:Y:S05]  /*58a0*/  BSYNC B2 ;  /* 0x0000000000027941 */ /* 0x000fea0003800000 */
.L_x_6884:
        /* <DEDUP_REMOVED lines=44> */
.L_x_6883:
[----:B------:R-:W-:Y:S05]  /*5b70*/  BSYNC B1 ;  /* 0x0000000000017941 */ /* 0x000fea0003800000 */
.L_x_6882:
        /* <DEDUP_REMOVED lines=12> */
.L_x_6886:
        /* <DEDUP_REMOVED lines=12> */
.L_x_6889:
[----:B------:R-:W-:-:S07]  /*5d00*/  IMAD.MOV.U32 R11, RZ, RZ, R7 ;  /* 0x000000ffff0b7224 */ /* 0x000fce00078e0007 */
.L_x_6890:
[----:B------:R-:W-:Y:S05]  /*5d10*/  BSYNC B1 ;  /* 0x0000000000017941 */ /* 0x000fea0003800000 */
.L_x_6888:
        /* <DEDUP_REMOVED lines=18> */
.L_x_6894:
[----:B------:R-:W-:Y:S05]  /*5e40*/  BSYNC B2 ;  /* 0x0000000000027941 */ /* 0x000fea0003800000 */
.L_x_6893:
        /* <DEDUP_REMOVED lines=43> */
[----:B------:R-:W-:-:S07]  /*6100*/  IMAD.MOV.U32 R74, RZ, RZ, RZ ;  /* 0x000000ffff4a7224 */ /* 0x000fce00078e00ff */
.L_x_6892:
[----:B------:R-:W-:Y:S05]  /*6110*/  BSYNC B1 ;  /* 0x0000000000017941 */ /* 0x000fea0003800000 */
.L_x_6891:
        /* <DEDUP_REMOVED lines=10> */
.L_x_6887:
        /* <DEDUP_REMOVED lines=51> */
.L_x_6895:
        /* <DEDUP_REMOVED lines=22> */
.L_x_6897:
[----:B------:R-:W-:-:S07]  /*6650*/  IMAD.MOV.U32 R73, RZ, RZ, R7 ;  /* 0x000000ffff497224 */ /* 0x000fce00078e0007 */
.L_x_6898:
[----:B------:R-:W-:Y:S05]  /*6660*/  BSYNC B1 ;  /* 0x0000000000017941 */ /* 0x000fea0003800000 */
.L_x_6896:
        /* <DEDUP_REMOVED lines=16> */
.L_x_6902:
[----:B------:R-:W-:Y:S05]  /*6770*/  BSYNC B2 ;  /* 0x0000000000027941 */ /* 0x000fea0003800000 */
.L_x_6901:
        /* <DEDUP_REMOVED lines=44> */
.L_x_6900:
[----:B------:R-:W-:Y:S05]  /*6a40*/  BSYNC B1 ;  /* 0x0000000000017941 */ /* 0x000fea0003800000 */
.L_x_6899:
        /* <DEDUP_REMOVED lines=14> */
.L_x_6903:
        /* <DEDUP_REMOVED lines=12> */
.L_x_6906:
[----:B------:R-:W-:-:S07]  /*6bf0*/  IMAD.MOV.U32 R9, RZ, RZ, R7 ;  /* 0x000000ffff097224 */ /* 0x000fce00078e0007 */
.L_x_6907:
[----:B------:R-:W-:Y:S05]  /*6c00*/  BSYNC B1 ;  /* 0x0000000000017941 */ /* 0x000fea0003800000 */
.L_x_6905:
        /* <DEDUP_REMOVED lines=16> */
.L_x_6911:
[----:B------:R-:W-:Y:S05]  /*6d10*/  BSYNC B2 ;  /* 0x0000000000027941 */ /* 0x000fea0003800000 */
.L_x_6910:
        /* <DEDUP_REMOVED lines=44> */
.L_x_6909:
[----:B------:R-:W-:Y:S05]  /*6fe0*/  BSYNC B1 ;  /* 0x0000000000017941 */ /* 0x000fea0003800000 */
.L_x_6908:
        /* <DEDUP_REMOVED lines=9> */
.L_x_6904:
        /* <DEDUP_REMOVED lines=12> */
.L_x_6913:
[----:B------:R-:W-:-:S07]  /*7140*/  IMAD.MOV.U32 R9, RZ, RZ, R7 ;  /* 0x000000ffff097224 */ /* 0x000fce00078e0007 */
.L_x_6914:
[----:B------:R-:W-:Y:S05]  /*7150*/  BSYNC B1 ;  /* 0x0000000000017941 */ /* 0x000fea0003800000 */
.L_x_6912:
        /* <DEDUP_REMOVED lines=16> */
.L_x_6918:
[----:B------:R-:W-:Y:S05]  /*7260*/  BSYNC B2 ;  /* 0x0000000000027941 */ /* 0x000fea0003800000 */
.L_x_6917:
        /* <DEDUP_REMOVED lines=44> */
.L_x_6916:
[----:B------:R-:W-:Y:S05]  /*7530*/  BSYNC B1 ;  /* 0x0000000000017941 */ /* 0x000fea0003800000 */
.L_x_6915:
        /* <DEDUP_REMOVED lines=13> */
.L_x_6919:
        /* <DEDUP_REMOVED lines=12> */
.L_x_6922:
[----:B------:R-:W-:-:S07]  /*76d0*/  IMAD.MOV.U32 R64, RZ, RZ, R7 ;  /* 0x000000ffff407224 */ /* 0x000fce00078e0007 */
.L_x_6923:
[----:B------:R-:W-:Y:S05]  /*76e0*/  BSYNC B1 ;  /* 0x0000000000017941 */ /* 0x000fea0003800000 */
.L_x_6921:
        /* <DEDUP_REMOVED lines=16> */
.L_x_6927:
[----:B------:R-:W-:Y:S05]  /*77f0*/  BSYNC B2 ;  /* 0x0000000000027941 */ /* 0x000fea0003800000 */
.L_x_6926:
        /* <DEDUP_REMOVED lines=44> */
.L_x_6925:
[----:B------:R-:W-:Y:S05]  /*7ac0*/  BSYNC B1 ;  /* 0x0000000000017941 */ /* 0x000fea0003800000 */
.L_x_6924:
        /* <DEDUP_REMOVED lines=10> */
.L_x_6920:
        /* <DEDUP_REMOVED lines=12> */
.L_x_6929:
[----:B------:R-:W-:-:S07]  /*7c30*/  IMAD.MOV.U32 R64, RZ, RZ, R7 ;  /* 0x000000ffff407224 */ /* 0x000fce00078e0007 */
.L_x_6930:
[----:B------:R-:W-:Y:S05]  /*7c40*/  BSYNC B1 ;  /* 0x0000000000017941 */ /* 0x000fea0003800000 */
.L_x_6928:
        /* <DEDUP_REMOVED lines=16> */
.L_x_6934:
[----:B------:R-:W-:Y:S05]  /*7d50*/  BSYNC B2 ;  /* 0x0000000000027941 */ /* 0x000fea0003800000 */
.L_x_6933:
        /* <DEDUP_REMOVED lines=44> */
.L_x_6932:
[----:B------:R-:W-:Y:S05]  /*8020*/  BSYNC B1 ;  /* 0x0000000000017941 */ /* 0x000fea0003800000 */
.L_x_6931:
        /* <DEDUP_REMOVED lines=14> */
.L_x_6935:
        /* <DEDUP_REMOVED lines=12> */
.L_x_6938:
[----:B------:R-:W-:-:S07]  /*81d0*/  IMAD.MOV.U32 R11, RZ, RZ, R7 ;  /* 0x000000ffff0b7224 */ /* 0x000fce00078e0007 */
.L_x_6939:
[----:B------:R-:W-:Y:S05]  /*81e0*/  BSYNC B1 ;  /* 0x0000000000017941 */ /* 0x000fea0003800000 */
.L_x_6937:
        /* <DEDUP_REMOVED lines=16> */
.L_x_6943:
[----:B------:R-:W-:Y:S05]  /*82f0*/  BSYNC B2 ;  /* 0x0000000000027941 */ /* 0x000fea0003800000 */
.L_x_6942:
        /* <DEDUP_REMOVED lines=44> */
.L_x_6941:
[----:B------:R-:W-:Y:S05]  /*85c0*/  BSYNC B1 ;  /* 0x0000000000017941 */ /* 0x000fea0003800000 */
.L_x_6940:
        /* <DEDUP_REMOVED lines=9> */
.L_x_6936:
        /* <DEDUP_REMOVED lines=12> */
.L_x_6945:
[----:B------:R-:W-:-:S07]  /*8720*/  IMAD.MOV.U32 R11, RZ, RZ, R7 ;  /* 0x000000ffff0b7224 */ /* 0x000fce00078e0007 */
.L_x_6946:
[----:B------:R-:W-:Y:S05]  /*8730*/  BSYNC B1 ;  /* 0x0000000000017941 */ /* 0x000fea0003800000 */
.L_x_6944:
        /* <DEDUP_REMOVED lines=16> */
.L_x_6950:
[----:B------:R-:W-:Y:S05]  /*8840*/  BSYNC B2 ;  /* 0x0000000000027941 */ /* 0x000fea0003800000 */
.L_x_6949:
        /* <DEDUP_REMOVED lines=40> */
[----:B------:R-:W-:Y:S01]  /*8ad0*/  IMAD.WIDE.U32 R76, R77, -0x326172a9, RZ ;  /* 0xcd9e8d574d4c7825 */ /* 0x000fe200078e00ff */
[----:B------:R-:W-:-:S03]  /*8ae0*/  MOV R69, R74 ;  /* 0x0000004a00457202 */ /* 0x000fc60000000f00 */
[----:B------:R-:W-:Y:S01]  /*8af0*/  IMAD.MOV.U32 R7, RZ, RZ, R76 ;  /* 0x000000ffff077224 */ /* 0x000fe200078e004c */
[----:B------:R-:W-:-:S07]  /*8b00*/  LOP3.LUT R6, R77, UR31, R6, 0x96, !PT ;  /* 0x0000001f4d067c12 */ /* 0x000fce000f8e9606 */
.L_x_6948:
[----:B------:R-:W-:Y:S05]  /*8b10*/  BSYNC B1 ;  /* 0x0000000000017941 */ /* 0x000fea0003800000 */
.L_x_6947:
        /* <DEDUP_REMOVED lines=13> */
.L_x_6951:
        /* <DEDUP_REMOVED lines=12> */
.L_x_6954:
[----:B------:R-:W-:-:S07]  /*8cb0*/  IMAD.MOV.U32 R73, RZ, RZ, R7 ;  /* 0x000000ffff497224 */ /* 0x000fce00078e0007 */
.L_x_6955:
[----:B------:R-:W-:Y:S05]  /*8cc0*/  BSYNC B1 ;  /* 0x0000000000017941 */ /* 0x000fea0003800000 */
.L_x_6953:
        /* <DEDUP_REMOVED lines=16> */
.L_x_6959:
[----:B------:R-:W-:Y:S05]  /*8dd0*/  BSYNC B2 ;  /* 0x0000000000027941 */ /* 0x000fea0003800000 */
.L_x_6958:
        /* <DEDUP_REMOVED lines=44> */
.L_x_6957:
[----:B------:R-:W-:Y:S05]  /*90a0*/  BSYNC B1 ;  /* 0x0000000000017941 */ /* 0x000fea0003800000 */
.L_x_6956:
        /* <DEDUP_REMOVED lines=10> */
.L_x_6952:
        /* <DEDUP_REMOVED lines=12> */
.L_x_6961:
[----:B------:R-:W-:-:S07]  /*9210*/  IMAD.MOV.U32 R73, RZ, RZ, R7 ;  /* 0x000000ffff497224 */ /* 0x000fce00078e0007 */
.L_x_6962:
[----:B------:R-:W-:Y:S05]  /*9220*/  BSYNC B1 ;  /* 0x0000000000017941 */ /* 0x000fea0003800000 */
.L_x_6960:
        /* <DEDUP_REMOVED lines=16> */
.L_x_6966:
[----:B------:R-:W-:Y:S05]  /*9330*/  BSYNC B2 ;  /* 0x0000000000027941 */ /* 0x000fea0003800000 */
.L_x_6965:
        /* <DEDUP_REMOVED lines=42> */
[----:B------:R-:W-:Y:S01]  /*95e0*/  LOP3.LUT R6, R75, UR31, R6, 0x96, !PT ;  /* 0x0000001f4b067c12 */ /* 0x000fe2000f8e9606 */
[----:B------:R-:W-:-:S07]  /*95f0*/  IMAD.MOV.U32 R74, RZ, RZ, RZ ;  /* 0x000000ffff4a7224 */ /* 0x000fce00078e00ff */
.L_x_6964:
[----:B------:R-:W-:Y:S05]  /*9600*/  BSYNC B1 ;  /* 0x0000000000017941 */ /* 0x000fea0003800000 */
.L_x_6963:
        /* <DEDUP_REMOVED lines=14> */
.L_x_6967:
        /* <DEDUP_REMOVED lines=12> */
.L_x_6970:
[----:B------:R-:W-:-:S07]  /*97b0*/  IMAD.MOV.U32 R65, RZ, RZ, R7 ;  /* 0x000000ffff417224 */ /* 0x000fce00078e0007 */
.L_x_6971:
[----:B------:R-:W-:Y:S05]  /*97c0*/  BSYNC B1 ;  /* 0x0000000000017941 */ /* 0x000fea0003800000 */
.L_x_6969:
        /* <DEDUP_REMOVED lines=16> */
.L_x_6975:
[----:B------:R-:W-:Y:S05]  /*98d0*/  BSYNC B2 ;  /* 0x0000000000027941 */ /* 0x000fea0003800000 */
.L_x_6974:
        /* <DEDUP_REMOVED lines=44> */
.L_x_6973:
[----:B------:R-:W-:Y:S05]  /*9ba0*/  BSYNC B1 ;  /* 0x0000000000017941 */ /* 0x000fea0003800000 */
.L_x_6972:
        /* <DEDUP_REMOVED lines=9> */
.L_x_6968:
        /* <DEDUP_REMOVED lines=12> */
.L_x_6977:
[----:B------:R-:W-:-:S07]  /*9d00*/  IMAD.MOV.U32 R65, RZ, RZ, R7 ;  /* 0x000000ffff417224 */ /* 0x000fce00078e0007 */
.L_x_6978:
[----:B------:R-:W-:Y:S05]  /*9d10*/  BSYNC B1 ;  /* 0x0000000000017941 */ /* 0x000fea0003800000 */
.L_x_6976:
        /* <DEDUP_REMOVED lines=16> */
.L_x_6982:
[----:B------:R-:W-:Y:S05]  /*9e20*/  BSYNC B2 ;  /* 0x0000000000027941 */ /* 0x000fea0003800000 */
.L_x_6981:
        /* <DEDUP_REMOVED lines=40> */
[----:B------:R-:W-:-:S04]  /*a0b0*/  IMAD.WIDE.U32 R74, R73, -0x326172a9, RZ ;  /* 0xcd9e8d57494a7825 */ /* 0x000fc800078e00ff */
[----:B------:R-:W-:Y:S01]  /*a0c0*/  IMAD.MOV.U32 R73, RZ, RZ, RZ ;  /* 0x000000ffff497224 */ /* 0x000fe200078e00ff */
[----:B------:R-:W-:Y:S02]  /*a0d0*/  LOP3.LUT R6, R75, UR31, R6, 0x96, !PT ;  /* 0x0000001f4b067c12 */ /* 0x000fe4000f8e9606 */
[----:B------:R-:W-:-:S07]  /*a0e0*/  MOV R7, R74 ;  /* 0x0000004a00077202 */ /* 0x000fce0000000f00 */
.L_x_6980:
[----:B------:R-:W-:Y:S05]  /*a0f0*/  BSYNC B1 ;  /* 0x0000000000017941 */ /* 0x000fea0003800000 */
.L_x_6979:
        /* <DEDUP_REMOVED lines=12> */
.L_x_6983:
        /* <DEDUP_REMOVED lines=12> */
.L_x_6986:
[----:B------:R-:W-:-:S07]  /*a280*/  IMAD.MOV.U32 R66, RZ, RZ, R7 ;  /* 0x000000ffff427224 */ /* 0x000fce00078e0007 */
.L_x_6987:
[----:B------:R-:W-:Y:S05]  /*a290*/  BSYNC B1 ;  /* 0x0000000000017941 */ /* 0x000fea0003800000 */
.L_x_6985:
        /* <DEDUP_REMOVED lines=16> */
.L_x_6991:
[----:B------:R-:W-:Y:S05]  /*a3a0*/  BSYNC B2 ;  /* 0x0000000000027941 */ /* 0x000fea0003800000 */
.L_x_6990:
        /* <DEDUP_REMOVED lines=44> */
.L_x_6989:
[----:B------:R-:W-:Y:S05]  /*a670*/  BSYNC B1 ;  /* 0x0000000000017941 */ /* 0x000fea0003800000 */
.L_x_6988:
        /* <DEDUP_REMOVED lines=10> */
.L_x_6984:
        /* <DEDUP_REMOVED lines=12> */
.L_x_6993:
[----:B------:R-:W-:-:S07]  /*a7e0*/  IMAD.MOV.U32 R66, RZ, RZ, R7 ;  /* 0x000000ffff427224 */ /* 0x000fce00078e0007 */
.L_x_6994:
[----:B------:R-:W-:Y:S05]  /*a7f0*/  BSYNC B1 ;  /* 0x0000000000017941 */ /* 0x000fea0003800000 */
.L_x_6992:
        /* <DEDUP_REMOVED lines=16> */
.L_x_6998:
[----:B------:R-:W-:Y:S05]  /*a900*/  BSYNC B2 ;  /* 0x0000000000027941 */ /* 0x000fea0003800000 */
.L_x_6997:
        /* <DEDUP_REMOVED lines=44> */
.L_x_6996:
[----:B------:R-:W-:Y:S05]  /*abd0*/  BSYNC B1 ;  /* 0x0000000000017941 */ /* 0x000fea0003800000 */
.L_x_6995:
[----:B------:R-:W-:Y:S02]  /*abe0*/  I2FP.F32.U32 R73, R66 ;  /* 0x0000004200497245 */ /* 0x000fe40000201000 */
[----:B------:R-:W-:-:S03]  /*abf0*/  SHF.L.U32 R75, R67, 0x10, RZ ;  /* 0x00000010434b7819 */ /* 0x000fc600000006ff */
[----:B------:R-:W-:Y:S01]  /*ac00*/  FFMA.FTZ R66, R73, R92, 1.1641532182693481445e-10 ;  /* 0x2f00000049427423 */ /* 0x000fe2000001005c */
[----:B------:R-:W-:Y:S01]  /*ac10*/  PRMT R73, R67, 0x7632, R73 ;  /* 0x0000763243497816 */ /* 0x000fe20000000049 */
        /* <DEDUP_REMOVED lines=9> */
.L_x_6999:
        /* <DEDUP_REMOVED lines=12> */
.L_x_7002:
[----:B------:R-:W-:-:S07]  /*ad70*/  IMAD.MOV.U32 R67, RZ, RZ, R7 ;  /* 0x000000ffff437224 */ /* 0x000fce00078e0007 */
.L_x_7003:
[----:B------:R-:W-:Y:S05]  /*ad80*/  BSYNC B1 ;  /* 0x0000000000017941 */ /* 0x000fea0003800000 */
.L_x_7001:
        /* <DEDUP_REMOVED lines=16> */
.L_x_7007:
[----:B------:R-:W-:Y:S05]  /*ae90*/  BSYNC B2 ;  /* 0x0000000000027941 */ /* 0x000fea0003800000 */
.L_x_7006:
        /* <DEDUP_REMOVED lines=41> */
[----:B------:R-:W-:Y:S01]  /*b130*/  LOP3.LUT R6, R75, UR31, R6, 0x96, !PT ;  /* 0x0000001f4b067c12 */ /* 0x000fe2000f8e9606 */
[----:B------:R-:W-:Y:S01]  /*b140*/  IMAD.MOV.U32 R75, RZ, RZ, RZ ;  /* 0x000000ffff4b7224 */ /* 0x000fe200078e00ff */
[----:B------:R-:W-:-:S07]  /*b150*/  MOV R7, R74 ;  /* 0x0000004a00077202 */ /* 0x000fce0000000f00 */
.L_x_7005:
[----:B------:R-:W-:Y:S05]  /*b160*/  BSYNC B1 ;  /* 0x0000000000017941 */ /* 0x000fea0003800000 */
.L_x_7004:
        /* <DEDUP_REMOVED lines=9> */
.L_x_7000:
        /* <DEDUP_REMOVED lines=12> */
.L_x_7009:
[----:B------:R-:W-:-:S07]  /*b2c0*/  IMAD.MOV.U32 R67, RZ, RZ, R7 ;  /* 0x000000ffff437224 */ /* 0x000fce00078e0007 */
.L_x_7010:
[----:B------:R-:W-:Y:S05]  /*b2d0*/  BSYNC B1 ;  /* 0x0000000000017941 */ /* 0x000fea0003800000 */
.L_x_7008:
        /* <DEDUP_REMOVED lines=16> */
.L_x_7014:
[----:B------:R-:W-:Y:S05]  /*b3e0*/  BSYNC B2 ;  /* 0x0000000000027941 */ /* 0x000fea0003800000 */
.L_x_7013:
        /* <DEDUP_REMOVED lines=44> */
.L_x_7012:
[----:B------:R-:W-:Y:S05]  /*b6b0*/  BSYNC B1 ;  /* 0x0000000000017941 */ /* 0x000fea0003800000 */
.L_x_7011:
        /* <DEDUP_REMOVED lines=12> */
.L_x_7015:
        /* <DEDUP_REMOVED lines=12> */
.L_x_7018:
[----:B------:R-:W-:-:S07]  /*b840*/  IMAD.MOV.U32 R71, RZ, RZ, R7 ;  /* 0x000000ffff477224 */ /* 0x000fce00078e0007 */
.L_x_7019:
[----:B------:R-:W-:Y:S05]  /*b850*/  BSYNC B1 ;  /* 0x0000000000017941 */ /* 0x000fea0003800000 */
.L_x_7017:
        /* <DEDUP_REMOVED lines=16> */
.L_x_7023:
[----:B------:R-:W-:Y:S05]  /*b960*/  BSYNC B2 ;  /* 0x0000000000027941 */ /* 0x000fea0003800000 */
.L_x_7022:
        /* <DEDUP_REMOVED lines=44> */
.L_x_7021:
[----:B------:R-:W-:Y:S05]  /*bc30*/  BSYNC B1 ;  /* 0x0000000000017941 */ /* 0x000fea0003800000 */
.L_x_7020:
[----:B------:R-:W-:-:S05]  /*bc40*/  I2FP.F32.U32 R71, R71 ;  /* 0x0000004700477245 */ /* 0x000fca0000201000 */
[----:B------:R-:W-:Y:S01]  /*bc50*/  FFMA.FTZ R92, R71, R92, 1.1641532182693481445e-10 ;  /* 0x2f000000475c7423 */ /* 0x000fe2000001005c */
[----:B------:R-:W-:-:S04]  /*bc60*/  PRMT R71, R31, 0x7632, R71 ;  /* 0x000076321f477816 */ /* 0x000fc80000000047 */
[----:B------:R-:W-:Y:S02]  /*bc70*/  SHF.L.U32 R71, R71, 0x10, RZ ;  /* 0x0000001047477819 */ /* 0x000fe400000006ff */
[----:B------:R-:W-:-:S03]  /*bc80*/  FSETP.GTU.FTZ.AND P2, PT, R92, R91, PT ;  /* 0x0000005b5c00720b */ /* 0x000fc60003f5c000 */
[----:B------:R-:W-:-:S05]  /*bc90*/  FMUL.FTZ R71, R71, R90 ;  /* 0x0000005a47477220 */ /* 0x000fca0000410000 */
[----:B------:R-:W-:Y:S02]  /*bca0*/  FSEL R74, R71, RZ, !P2 ;  /* 0x000000ff474a7208 */ /* 0x000fe40005000000 */
[----:B------:R-:W-:-:S03]  /*bcb0*/  SEL R71, RZ, 0x1, P2 ;  /* 0x00000001ff477807 */ /* 0x000fc60001000000 */
[----:B------:R-:W-:-:S04]  /*bcc0*/  FADD.FTZ R67, R67, R74 ;  /* 0x0000004a43437221 */ /* 0x000fc80000010000 */
[----:B------:R-:W-:-:S07]  /*bcd0*/  @P1 FADD.FTZ R67, R23, R67 ;  /* 0x0000004317431221 */ /* 0x000fce0000010000 */
.L_x_7016:
[----:B------:R-:W0:Y:S01]  /*bce0*/  LDC.64 R74, c[0x0][0x238] ;  /* 0x00008e00ff4a7b82 */ /* 0x000e220000000a00 */
[----:B------:R-:W-:Y:S02]  /*bcf0*/  SEL R77, RZ, 0x10000, P4 ;  /* 0x00010000ff4d7807 */ /* 0x000fe40002000000 */
[----:B------:R-:W-:Y:S02]  /*bd00*/  ISETP.NE.AND P4, PT, R79, RZ, PT ;  /* 0x000000ff4f00720c */ /* 0x000fe40003f85270 */
[----:B------:R-:W-:Y:S02]  /*bd10*/  ISETP.NE.AND P6, PT, R86, RZ, PT ;  /* 0x000000ff5600720c */ /* 0x000fe40003fc5270 */
[----:B------:R-:W-:Y:S01]  /*bd20*/  SEL R86, RZ, 0x1000000, P5 ;  /* 0x01000000ff567807 */ /* 0x000fe20002800000 */
[----:B------:R-:W1:Y:S01]  /*bd30*/  LDC.64 R90, c[0x0][0x240] ;  /* 0x00009000ff5a7b82 */ /* 0x000e620000000a00 */
[----:B------:R-:W-:Y:S02]  /*bd40*/  ISETP.NE.AND P5, PT, R78, RZ, PT ;  /* 0x000000ff4e00720c */ /* 0x000fe40003fa5270 */
[----:B------:R-:W-:-:S02]  /*bd50*/  SEL R78, RZ, 0x1, P4 ;  /* 0x00000001ff4e7807 */ /* 0x000fc40002000000 */
[----:B------:R-:W-:Y:S02]  /*bd60*/  SEL R76, RZ, 0x100, P3 ;  /* 0x00000100ff4c7807 */ /* 0x000fe40001800000 */
[----:B------:R-:W-:Y:S01]  /*bd70*/  ISETP.NE.AND P2, PT, R87, RZ, PT ;  /* 0x000000ff5700720c */ /* 0x000fe20003f45270 */
[----:B------:R-:W-:Y:S01]  /*bd80*/  IMAD.WIDE.U32 R78, R78, 0x1000000, RZ ;  /* 0x010000004e4e7825 */ /* 0x000fe200078e00ff */
[----:B------:R-:W-:Y:S02]  /*bd90*/  LOP3.LUT R76, R76, R86, R77, 0xfe, !PT ;  /* 0x000000564c4c7212 */ /* 0x000fe400078efe4d */
[----:B------:R-:W-:Y:S02]  /*bda0*/  SEL R87, RZ, 0x1, P5 ;  /* 0x00000001ff577807 */ /* 0x000fe40002800000 */
        /* <DEDUP_REMOVED lines=36> */
.L_x_7024:
        /* <DEDUP_REMOVED lines=72> */
.L_x_7038:
[----:B------:R-:W2:Y:S01]  /*c470*/  @!P1 LDC.64 R74, c[0x0][0x250] ;  /* 0x00009400ff4a9b82 */ /* 0x000ea20000000a00 */
[----:B------:R-:W-:Y:S01]  /*c480*/  FMUL.FTZ R77, R79, R79 ;  /* 0x0000004f4f4d7220 */ /* 0x000fe20000410000 */
[----:B------:R-:W-:Y:S01]  /*c490*/  PLOP3.LUT P2, PT, PT, PT, UP0, 0x40, 0x0 ;  /* 0x000000000000781c */ /* 0x000fe20003f4e808 */
[----:B01----:R-:W-:-:S03]  /*c4a0*/  FADD.FTZ R91, R91, R92 ;  /* 0x0000005c5b5b7221 */ /* 0x003fc60000010000 */
        /* <DEDUP_REMOVED lines=15> */
[----:B------:R0:W-:Y:S02]  /*c5a0*/  @!P1 STG.E desc[UR4][R74.64], R79 ;  /* 0x0000004f4a009986 */ /* 0x0001e4000c101904 */
[----:B0-----:R-:W0:Y:S01]  /*c5b0*/  MUFU.RSQ R74, R78 ;  /* 0x0000004e004a7308 */ /* 0x001e220000001400 */
[C---:B------:R-:W-:Y:S01]  /*c5c0*/  FADD.FTZ R79, -R76.reuse, R17 ;  /* 0x000000114c4f7221 */ /* 0x040fe20000010100 */
[C---:B------:R-:W-:Y:S01]  /*c5d0*/  FADD.FTZ R17, -R76.reuse, R9 ;  /* 0x000000094c117221 */ /* 0x040fe20000010100 */
[----:B------:R-:W-:Y:S01]  /*c5e0*/  FADD.FTZ R75, -R76, R11 ;  /* 0x0000000b4c4b7221 */ /* 0x000fe20000010100 */
[C---:B0-----:R-:W-:Y:S01]  /*c5f0*/  FMUL.FTZ R9, R74.reuse, R19 ;  /* 0x000000134a097220 */ /* 0x041fe20000410000 */
[----:B------:R-:W-:Y:S01]  /*c600*/  FMUL.FTZ R8, R74, R15 ;  /* 0x0000000f4a087220 */ /* 0x000fe20000410000 */
[C---:B------:R-:W-:Y:S01]  /*c610*/  FADD.FTZ R15, -R76.reuse, R66 ;  /* 0x000000424c0f7221 */ /* 0x040fe20000010100 */
[----:B------:R-:W-:Y:S01]  /*c620*/  FADD.FTZ R19, -R76, R10 ;  /* 0x0000000a4c137221 */ /* 0x000fe20000010100 */
[----:B------:R-:W-:Y:S01]  /*c630*/  FFMA.FTZ R11, R42, R9, R58 ;  /* 0x000000092a0b7223 */ /* 0x000fe2000001003a */
[----:B------:R-:W-:Y:S01]  /*c640*/  FADD.FTZ R9, -R76, R64 ;  /* 0x000000404c097221 */ /* 0x000fe20000010100 */
[C---:B------:R-:W-:Y:S01]  /*c650*/  FMUL.FTZ R10, R74.reuse, R65 ;  /* 0x000000414a0a7220 */ /* 0x040fe20000410000 */
[C---:B------:R-:W-:Y:S01]  /*c660*/  FMUL.FTZ R14, R74.reuse, R79 ;  /* 0x0000004f4a0e7220 */ /* 0x040fe20000410000 */
[C---:B------:R-:W-:Y:S01]  /*c670*/  FMUL.FTZ R65, R74.reuse, R15 ;  /* 0x0000000f4a417220 */ /* 0x040fe20000410000 */
[----:B------:R-:W-:Y:S01]  /*c680*/  FMUL.FTZ R79, R74, R9 ;  /* 0x000000094a4f7220 */ /* 0x000fe20000410000 */
[----:B------:R-:W-:Y:S01]  /*c690*/  FADD.FTZ R76, -R76, R67 ;  /* 0x000000434c4c7221 */ /* 0x000fe20000010100 */
[----:B------:R-:W-:Y:S01]  /*c6a0*/  FFMA.FTZ R15, R45, R14, R61 ;  /* 0x0000000e2d0f7223 */ /* 0x000fe2000001003d */
[----:B------:R-:W0:Y:S01]  /*c6b0*/  @!P1 LDC.64 R66, c[0x0][0x258] ;  /* 0x00009600ff429b82 */ /* 0x000e220000000a00 */
[----:B------:R-:W-:Y:S01]  /*c6c0*/  FFMA.FTZ R18, R34, R65, R50 ;  /* 0x0000004122127223 */ /* 0x000fe20000010032 */
[----:B------:R-:W-:Y:S01]  /*c6d0*/  FFMA.FTZ R14, R32, R79, R48 ;  /* 0x0000004f200e7223 */ /* 0x000fe20000010030 */
[----:B------:R-:W-:Y:S01]  /*c6e0*/  FFMA.FTZ R65, R33, R10, R49 ;  /* 0x0000000a21417223 */ /* 0x000fe20000010031 */
[C---:B------:R-:W-:Y:S01]  /*c6f0*/  FMUL.FTZ R91, R74.reuse, R91 ;  /* 0x0000005b4a5b7220 */ /* 0x040fe20000410000 */
[C---:B------:R-:W-:Y:S01]  /*c700*/  FMUL.FTZ R12, R74.reuse, R12 ;  /* 0x0000000c4a0c7220 */ /* 0x040fe20000410000 */
[----:B------:R-:W-:Y:S01]  /*c710*/  FFMA.FTZ R8, R43, R8, R59 ;  /* 0x000000082b087223 */ /* 0x000fe2000001003b */
[----:B------:R-:W-:Y:S01]  /*c720*/  FMUL.FTZ R77, R74, R77 ;  /* 0x0000004d4a4d7220 */ /* 0x000fe20000410000 */
[----:B------:R-:W-:Y:S01]  /*c730*/  F2FP.BF16.F32.PACK_AB R14, R65, R14 ;  /* 0x0000000e410e723e */ /* 0x000fe200000010ff */
[----:B------:R-:W-:Y:S01]  /*c740*/  FFMA.FTZ R91, R40, R91, R56 ;  /* 0x0000005b285b7223 */ /* 0x000fe20000010038 */
[----:B------:R-:W1:Y:S01]  /*c750*/  LDC.64 R64, c[0x0][0x210] ;  /* 0x00008400ff407b82 */ /* 0x000e620000000a00 */
[----:B------:R-:W-:Y:S01]  /*c760*/  FFMA.FTZ R12, R41, R12, R57 ;  /* 0x0000000c290c7223 */ /* 0x000fe20000010039 */
[C---:B------:R-:W-:Y:S01]  /*c770*/  FMUL.FTZ R87, R74.reuse, R87 ;  /* 0x000000574a577220 */ /* 0x040fe20000410000 */
[C---:B------:R-:W-:Y:S01]  /*c780*/  FMUL.FTZ R16, R74.reuse, R89 ;  /* 0x000000594a107220 */ /* 0x040fe20000410000 */
[----:B------:R-:W-:Y:S01]  /*c790*/  FMUL.FTZ R76, R74, R76 ;  /* 0x0000004c4a4c7220 */ /* 0x000fe20000410000 */
[----:B------:R-:W-:Y:S01]  /*c7a0*/  F2FP.BF16.F32.PACK_AB R11, R8, R11 ;  /* 0x0000000b080b723e */ /* 0x000fe200000010ff */
[----:B------:R-:W-:Y:S01]  /*c7b0*/  FFMA.FTZ R8, R44, R77, R60 ;  /* 0x0000004d2c087223 */ /* 0x000fe2000001003c */
[----:B------:R-:W-:Y:S01]  /*c7c0*/  FFMA.FTZ R9, R46, R87, R62 ;  /* 0x000000572e097223 */ /* 0x000fe2000001003e */
[----:B------:R-:W-:Y:S01]  /*c7d0*/  FFMA.FTZ R16, R47, R16, R63 ;  /* 0x000000102f107223 */ /* 0x000fe2000001003f */
[----:B------:R-:W-:Y:S01]  /*c7e0*/  F2FP.BF16.F32.PACK_AB R10, R12, R91 ;  /* 0x0000005b0c0a723e */ /* 0x000fe200000010ff */
[----:B------:R-:W-:Y:S01]  /*c7f0*/  FFMA.FTZ R77, R35, R76, R51 ;  /* 0x0000004c234d7223 */ /* 0x000fe20000010033 */
[C---:B------:R-:W-:Y:S01]  /*c800*/  FMUL.FTZ R19, R74.reuse, R19 ;  /* 0x000000134a137220 */ /* 0x040fe20000410000 */
[C---:B------:R-:W-:Y:S01]  /*c810*/  FMUL.FTZ R12, R74.reuse, R75 ;  /* 0x0000004b4a0c7220 */ /* 0x040fe20000410000 */
[C---:B------:R-:W-:Y:S01]  /*c820*/  FMUL.FTZ R13, R74.reuse, R13 ;  /* 0x0000000d4a0d7220 */ /* 0x040fe20000410000 */
[----:B------:R-:W-:Y:S01]  /*c830*/  FMUL.FTZ R76, R74, R17 ;  /* 0x000000114a4c7220 */ /* 0x000fe20000410000 */
[----:B------:R-:W-:Y:S01]  /*c840*/  F2FP.BF16.F32.PACK_AB R9, R16, R9 ;  /* 0x000000091009723e */ /* 0x000fe200000010ff */
        /* <DEDUP_REMOVED lines=8> */
[----:B0-----:R-:W-:Y:S01]  /*c8d0*/  @!P1 IMAD.WIDE R66, R0, 0x4, R66 ;  /* 0x0000000400429825 */ /* 0x001fe200078e0242 */
[----:B------:R-:W-:-:S02]  /*c8e0*/  LEA.HI.X R17, R72, UR15, RZ, 0x4, P2 ;  /* 0x0000000f48117c11 */ /* 0x000fc400090f24ff */
[----:B------:R-:W-:Y:S02]  /*c8f0*/  F2FP.BF16.F32.PACK_AB R13, R78, R19 ;  /* 0x000000134e0d723e */ /* 0x000fe400000010ff */
[----:B------:R-:W-:Y:S01]  /*c900*/  LEA.HI.X R19, R80, UR15, RZ, 0x4, P3 ;  /* 0x0000000f50137c11 */ /* 0x000fe200098f24ff */
[----:B------:R0:W-:Y:S01]  /*c910*/  @!P1 STG.E desc[UR4][R66.64], R74 ;  /* 0x0000004a42009986 */ /* 0x0001e2000c101904 */
[----:B------:R-:W-:Y:S02]  /*c920*/  F2FP.BF16.F32.PACK_AB R12, R75, R12 ;  /* 0x0000000c4b0c723e */ /* 0x000fe400000010ff */
[----:B-1----:R-:W-:Y:S01]  /*c930*/  LEA R0, R64, R0, 0x2 ;  /* 0x0000000040007211 */ /* 0x002fe200078e10ff */
[----:B------:R0:W-:Y:S03]  /*c940*/  STG.E.128 desc[UR4][R16.64], R8 ;  /* 0x0000000810007986 */ /* 0x0001e6000c101d04 */
[----:B------:R-:W-:Y:S01]  /*c950*/  ISETP.GE.AND P1, PT, R0, R65, PT ;  /* 0x000000410000720c */ /* 0x000fe20003f26270 */
[----:B------:R0:W-:-:S12]  /*c960*/  STG.E.128 desc[UR4][R18.64], R12 ;  /* 0x0000000c12007986 */ /* 0x0001d8000c101d04 */
[----:B------:R-:W-:Y:S05]  /*c970*/  @!P1 BRA `(.L_x_7026) ;  /* 0xffffff3c00e09947 */ /* 0x000fea000383ffff */
[----:B------:R-:W-:Y:S05]  /*c980*/  BSYNC B0 ;  /* 0x0000000000007941 */ /* 0x000fea0003800000 */
.L_x_6766:
[----:B------:R-:W-:Y:S05]  /*c990*/  EXIT ;  /* 0x000000000000794d */ /* 0x000fea0003800000 */
.L_x_7025:
        /* <DEDUP_REMOVED lines=8> */
.L_x_7028:
[----:B------:R-:W-:Y:S05]  /*ca20*/  BSYNC B1 ;  /* 0x0000000000017941 */ /* 0x000fea0003800000 */
.L_x_7027:
[----:B------:R-:W-:Y:S01]  /*ca30*/  HFMA2.MMA R78, -RZ, RZ, 0, 1.847743988037109375e-06 ;  /* 0x0000001fff4e7435 */ /* 0x000fe200000001ff */
[----:B------:R-:W-:Y:S01]  /*ca40*/  FADD.FTZ R86, R79, R74 ;  /* 0x0000004a4f567221 */ /* 0x000fe20000010000 */
[----:B------:R-:W-:Y:S01]  /*ca50*/  IMAD.MOV.U32 R77, RZ, RZ, 0x2 ;  /* 0x00000002ff4d7424 */ /* 0x000fe200078e00ff */
[----:B------:R-:W0:Y:S01]  /*ca60*/  LDC R76, c[0x0][0x290] ;  /* 0x0000a400ff4c7b82 */ /* 0x000e220000000800 */
[----:B------:R-:W-:-:S07]  /*ca70*/  IMAD.MOV.U32 R75, RZ, RZ, -0x1 ;  /* 0xffffffffff4b7424 */ /* 0x000fce00078e00ff */
[----:B0-----:R-:W-:Y:S05]  /*ca80*/  WARPSYNC.COLLECTIVE R75, `(.L_x_7029) ;  /* 0x000000004b087348 */ /* 0x001fea0003c00000 */
[----:B------:R1:W2:Y:S02]  /*ca90*/  SHFL.BFLY P2, R74, R86, R77, R78 ;  /* 0x0c00004d564a7389 */ /* 0x0002a4000004004e */
[----:B012---:R-:W-:Y:S01]  /*caa0*/  ENDCOLLECTIVE ;  /* 0x000000000000791b */ /* 0x007fe20003800000 */
.L_x_7029:
[----:B------:R-:W-:Y:S02]  /*cab0*/  IMAD.MOV.U32 R77, RZ, RZ, 0x4 ;  /* 0x00000004ff4d7424 */ /* 0x000fe400078e00ff */
[----:B------:R-:W-:-:S05]  /*cac0*/  FADD.FTZ R87, R86, R74 ;  /* 0x0000004a56577221 */ /* 0x000fca0000010000 */
[----:B------:R-:W-:-:S07]  /*cad0*/  MOV R86, R87 ;  /* 0x0000005700567202 */ /* 0x000fce0000000f00 */
[----:B------:R-:W-:Y:S05]  /*cae0*/  WARPSYNC.COLLECTIVE R75, `(.L_x_7030) ;  /* 0x000000004b087348 */ /* 0x000fea0003c00000 */
[----:B------:R0:W1:Y:S02]  /*caf0*/  SHFL.BFLY P2, R74, R86, R77, R78 ;  /* 0x0c00004d564a7389 */ /* 0x000064000004004e */
[----:B01----:R-:W-:Y:S01]  /*cb00*/  ENDCOLLECTIVE ;  /* 0x000000000000791b */ /* 0x003fe20003800000 */
.L_x_7030:
[----:B------:R-:W-:Y:S02]  /*cb10*/  IMAD.MOV.U32 R77, RZ, RZ, 0x8 ;  /* 0x00000008ff4d7424 */ /* 0x000fe400078e00ff */
[----:B------:R-:W-:-:S05]  /*cb20*/  FADD.FTZ R89, R87, R74 ;  /* 0x0000004a57597221 */ /* 0x000fca0000010000 */
[----:B------:R-:W-:-:S07]  /*cb30*/  MOV R86, R89 ;  /* 0x0000005900567202 */ /* 0x000fce0000000f00 */
[----:B------:R-:W-:Y:S05]  /*cb40*/  WARPSYNC.COLLECTIVE R75, `(.L_x_7031) ;  /* 0x000000004b087348 */ /* 0x000fea0003c00000 */
[----:B------:R0:W1:Y:S02]  /*cb50*/  SHFL.BFLY P2, R74, R86, R77, R78 ;  /* 0x0c00004d564a7389 */ /* 0x000064000004004e */
[----:B01----:R-:W-:Y:S01]  /*cb60*/  ENDCOLLECTIVE ;  /* 0x000000000000791b */ /* 0x003fe20003800000 */
.L_x_7031:
[----:B------:R-:W-:Y:S02]  /*cb70*/  IMAD.MOV.U32 R77, RZ, RZ, 0x10 ;  /* 0x00000010ff4d7424 */ /* 0x000fe400078e00ff */
[----:B------:R-:W-:-:S05]  /*cb80*/  FADD.FTZ R90, R89, R74 ;  /* 0x0000004a595a7221 */ /* 0x000fca0000010000 */
[----:B------:R-:W-:-:S07]  /*cb90*/  MOV R86, R90 ;  /* 0x0000005a00567202 */ /* 0x000fce0000000f00 */
[----:B------:R-:W-:Y:S05]  /*cba0*/  WARPSYNC.COLLECTIVE R75, `(.L_x_7032) ;  /* 0x000000004b087348 */ /* 0x000fea0003c00000 */
[----:B------:R0:W1:Y:S02]  /*cbb0*/  SHFL.BFLY P2, R74, R86, R77, R78 ;  /* 0x0c00004d564a7389 */ /* 0x000064000004004e */
[----:B01----:R-:W-:Y:S01]  /*cbc0*/  ENDCOLLECTIVE ;  /* 0x000000000000791b */ /* 0x003fe20003800000 */
.L_x_7032:
        /* <DEDUP_REMOVED lines=35> */
[----:B------:R-:W-:-:S07]  /*ce00*/  IMAD.MOV.U32 R75, RZ, RZ, -0x1 ;  /* 0xffffffffff4b7424 */ /* 0x000fce00078e00ff */
[----:B------:R-:W-:Y:S05]  /*ce10*/  WARPSYNC.COLLECTIVE R75, `(.L_x_7033) ;  /* 0x000000004b087348 */ /* 0x000fea0003c00000 */
[----:B------:R0:W1:Y:S02]  /*ce20*/  SHFL.BFLY P2, R74, R86, R77, R78 ;  /* 0x0c00004d564a7389 */ /* 0x000064000004004e */
[----:B01----:R-:W-:Y:S01]  /*ce30*/  ENDCOLLECTIVE ;  /* 0x000000000000791b */ /* 0x003fe20003800000 */
.L_x_7033:
[----:B------:R-:W-:Y:S02]  /*ce40*/  IMAD.MOV.U32 R77, RZ, RZ, 0x2 ;  /* 0x00000002ff4d7424 */ /* 0x000fe400078e00ff */
[----:B------:R-:W-:-:S05]  /*ce50*/  FADD.FTZ R87, R86, R74 ;  /* 0x0000004a56577221 */ /* 0x000fca0000010000 */
[----:B------:R-:W-:-:S07]  /*ce60*/  MOV R86, R87 ;  /* 0x0000005700567202 */ /* 0x000fce0000000f00 */
[----:B------:R-:W-:Y:S05]  /*ce70*/  WARPSYNC.COLLECTIVE R75, `(.L_x_7034) ;  /* 0x000000004b087348 */ /* 0x000fea0003c00000 */
[----:B------:R0:W1:Y:S02]  /*ce80*/  SHFL.BFLY P2, R74, R86, R77, R78 ;  /* 0x0c00004d564a7389 */ /* 0x000064000004004e */
[----:B01----:R-:W-:Y:S01]  /*ce90*/  ENDCOLLECTIVE ;  /* 0x000000000000791b */ /* 0x003fe20003800000 */
.L_x_7034:
[----:B------:R-:W-:Y:S02]  /*cea0*/  IMAD.MOV.U32 R77, RZ, RZ, 0x4 ;  /* 0x00000004ff4d7424 */ /* 0x000fe400078e00ff */
[----:B------:R-:W-:-:S05]  /*ceb0*/  FADD.FTZ R89, R87, R74 ;  /* 0x0000004a57597221 */ /* 0x000fca0000010000 */
[----:B------:R-:W-:-:S07]  /*cec0*/  MOV R86, R89 ;  /* 0x0000005900567202 */ /* 0x000fce0000000f00 */
[----:B------:R-:W-:Y:S05]  /*ced0*/  WARPSYNC.COLLECTIVE R75, `(.L_x_7035) ;  /* 0x000000004b087348 */ /* 0x000fea0003c00000 */
[----:B------:R0:W1:Y:S02]  /*cee0*/  SHFL.BFLY P2, R74, R86, R77, R78 ;  /* 0x0c00004d564a7389 */ /* 0x000064000004004e */
[----:B01----:R-:W-:Y:S01]  /*cef0*/  ENDCOLLECTIVE ;  /* 0x000000000000791b */ /* 0x003fe20003800000 */
.L_x_7035:
[----:B------:R-:W-:Y:S02]  /*cf00*/  IMAD.MOV.U32 R77, RZ, RZ, 0x8 ;  /* 0x00000008ff4d7424 */ /* 0x000fe400078e00ff */
[----:B------:R-:W-:-:S05]  /*cf10*/  FADD.FTZ R90, R89, R74 ;  /* 0x0000004a595a7221 */ /* 0x000fca0000010000 */
[----:B------:R-:W-:-:S07]  /*cf20*/  MOV R86, R90 ;  /* 0x0000005a00567202 */ /* 0x000fce0000000f00 */
[----:B------:R-:W-:Y:S05]  /*cf30*/  WARPSYNC.COLLECTIVE R75, `(.L_x_7036) ;  /* 0x000000004b087348 */ /* 0x000fea0003c00000 */
[----:B------:R0:W1:Y:S02]  /*cf40*/  SHFL.BFLY P2, R74, R86, R77, R78 ;  /* 0x0c00004d564a7389 */ /* 0x000064000004004e */
[----:B01----:R-:W-:Y:S01]  /*cf50*/  ENDCOLLECTIVE ;  /* 0x000000000000791b */ /* 0x003fe20003800000 */
.L_x_7036:
[----:B------:R-:W-:Y:S02]  /*cf60*/  IMAD.MOV.U32 R77, RZ, RZ, 0x10 ;  /* 0x00000010ff4d7424 */ /* 0x000fe400078e00ff */
[----:B------:R-:W-:-:S05]  /*cf70*/  FADD.FTZ R91, R90, R74 ;  /* 0x0000004a5a5b7221 */ /* 0x000fca0000010000 */
[----:B------:R-:W-:-:S07]  /*cf80*/  MOV R86, R91 ;  /* 0x0000005b00567202 */ /* 0x000fce0000000f00 */
[----:B------:R-:W-:Y:S05]  /*cf90*/  WARPSYNC.COLLECTIVE R75, `(.L_x_7037) ;  /* 0x000000004b087348 */ /* 0x000fea0003c00000 */
[----:B------:R0:W1:Y:S02]  /*cfa0*/  SHFL.BFLY P2, R74, R86, R77, R78 ;  /* 0x0c00004d564a7389 */ /* 0x000064000004004e */
[----:B01----:R-:W-:Y:S01]  /*cfb0*/  ENDCOLLECTIVE ;  /* 0x000000000000791b */ /* 0x003fe20003800000 */
.L_x_7037:
[----:B------:R-:W-:Y:S01]  /*cfc0*/  MOV R92, R74 ;  /* 0x0000004a005c7202 */ /* 0x000fe20000000f00 */
[----:B------:R-:W-:Y:S06]  /*cfd0*/  BRA `(.L_x_7038) ;  /* 0xfffffff400247947 */ /* 0x000fec000383ffff */
.L_x_7039:
        /* <DEDUP_REMOVED lines=10> */
.L_x_14229:


//--------------------- .text._ZN10layer_norm31ln_parallel_residual_fwd_kernelINS_13Kernel_traitsIf6__halfS2_S2_fjLj512ELj1ELj4ELj1ELj16ENS_18Kernel_traits_baseILj512EfS2_S2_S2_fjLj128EEEEELb0ELb0ELb0EEEvNS_9FwdParamsE --------------------------
	.section	.text._ZN10layer_norm31ln_parallel_residual_fwd_kernelINS_13Kernel_traitsIf6__halfS2_S2_fjLj512ELj1ELj4ELj1ELj16ENS_18Kernel_traits_baseILj512EfS2_S2_S2_fjLj128EEEEELb0ELb0ELb0EEEvNS_9FwdParamsE,"ax",@progbits
	.align	128
        .global         _ZN10layer_norm31ln_parallel_residual_fwd_kernelINS_13Kernel_traitsIf6__halfS2_S2_fjLj512ELj1ELj4ELj1ELj16ENS_18Kernel_traits_baseILj512EfS2_S2_S2_fjLj128EEEEELb0ELb0ELb0EEEvNS_9FwdParamsE
        .type           _ZN10layer_norm31ln_parallel_residual_fwd_kernelINS_13Kernel_traitsIf6__halfS2_S2_fjLj512ELj1ELj4ELj1ELj16ENS_18Kernel_traits_baseILj512EfS2_S2_S2_fjLj128EEEEELb0ELb0ELb0EEEvNS_9FwdParamsE,@function
        .size           _ZN10layer_norm31ln_parallel_residual_fwd_kernelINS_13Kernel_traitsIf6__halfS2_S2_fjLj512ELj1ELj4ELj1ELj16ENS_18Kernel_traits_baseILj512EfS2_S2_S2_fjLj128EEEEELb0ELb0ELb0EEEvNS_9FwdParamsE,(.L_x_14230 - _ZN10layer_norm31ln_parallel_residual_fwd_kernelINS_13Kernel_traitsIf6__halfS2_S2_fjLj512ELj1ELj4ELj1ELj16ENS_18Kernel_traits_baseILj512EfS2_S2_S2_fjLj128EEEEELb0ELb0ELb0EEEvNS_9FwdParamsE)
        .other          _ZN10layer_norm31ln_parallel_residual_fwd_kernelINS_13Kernel_traitsIf6__halfS2_S2_fjLj512ELj1ELj4ELj1ELj16ENS_18Kernel_traits_baseILj512EfS2_S2_S2_fjLj128EEEEELb0ELb0ELb0EEEvNS_9FwdParamsE,@"STO_CUDA_ENTRY STV_DEFAULT"
_ZN10layer_norm31ln_parallel_residual_fwd_kernelINS_13Kernel_traitsIf6__halfS2_S2_fjLj512ELj1ELj4ELj1ELj16ENS_18Kernel_traits_baseILj512EfS2_S2_S2_fjLj128EEEEELb0ELb0ELb0EEEvNS_9FwdParamsE:
.text._ZN10layer_norm31ln_parallel_residual_fwd_kernelINS_13Kernel_traitsIf6__halfS2_S2_fjLj512ELj1ELj4ELj1ELj16ENS_18Kernel_traits_baseILj512EfS2_S2_S2_fjLj128EEEEELb0ELb0ELb0EEEvNS_9FwdParamsE:
        /* <DEDUP_REMOVED lines=55> */
.L_x_7041:
[----:B------:R-:W-:Y:S05]  /*0370*/  BSYNC B0 ;  /* 0x0000000000007941 */ /* 0x000fea0003800000 */
.L_x_7040:
[----:B------:R-:W-:Y:S04]  /*0380*/  BSSY B0, `(.L_x_7042) ;  /* 0x0000023000007945 */ /* 0x000fe80003800000 */
[----:B------:R-:W-:Y:S05]  /*0390*/  @!P4 BRA `(.L_x_7043) ;  /* 0x000000000084c947 */ /* 0x000fea0003800000 */
[----:B------:R-:W-:Y:S01]  /*03a0*/  ULDC.64 UR6, c[0x0][0x2c8] ;  /* 0x0000b20000067ab9 */ /* 0x000fe20000000a00 */
[----:B0-----:R-:W0:Y:S01]  /*03b0*/  LDC.64 R2, c[0x0][0x260] ;  /* 0x00009800ff027b82 */ /* 0x001e220000000a00 */
[----:B------:R-:W-:Y:S01]  /*03c0*/  ISETP.NE.U32.AND P1, PT, RZ, UR6, PT ;  /* 0x00000006ff007c0c */ /* 0x000fe2000bf25070 */
[----:B------:R-:W-:Y:S01]  /*03d0*/  ULDC.64 UR8, c[0x0][0x2d0] ;  /* 0x0000b40000087ab9 */ /* 0x000fe20000000a00 */
[----:B------:R-:W-:Y:S02]  /*03e0*/  SHF.L.U32 R8, R11, 0x5, RZ ;  /* 0x000000050b087819 */ /* 0x000fe400000006ff */
[----:B------:R-:W-:Y:S02]  /*03f0*/  CS2R R42, SRZ ;  /* 0x00000000002a7805 */ /* 0x000fe4000001ff00 */
[----:B------:R-:W-:Y:S02]  /*0400*/  ISETP.NE.AND.EX P1, PT, RZ, UR7, PT, P1 ;  /* 0x00000007ff007c0c */ /* 0x000fe4000bf25310 */
[----:B------:R-:W-:-:S02]  /*0410*/  CS2R R40, SRZ ;  /* 0x0000000000287805 */ /* 0x000fc4000001ff00 */
[----:B------:R-:W-:Y:S02]  /*0420*/  ISETP.NE.U32.AND P2, PT, RZ, UR8, PT ;  /* 0x00000008ff007c0c */ /* 0x000fe4000bf45070 */
[----:B------:R-:W-:Y:S02]  /*0430*/  CS2R R38, SRZ ;  /* 0x0000000000267805 */ /* 0x000fe4000001ff00 */
[----:B------:R-:W-:Y:S02]  /*0440*/  SHF.R.U32.HI R0, RZ, 0x1b, R11 ;  /* 0x0000001bff007819 */ /* 0x000fe4000001160b */
[----:B------:R-:W-:Y:S02]  /*0450*/  CS2R R36, SRZ ;  /* 0x0000000000247805 */ /* 0x000fe4000001ff00 */
[----:B------:R-:W-:Y:S02]  /*0460*/  ISETP.NE.AND.EX P2, PT, RZ, UR9, PT, P2 ;  /* 0x00000009ff007c0c */ /* 0x000fe4000bf45320 */
[----:B------:R-:W-:-:S02]  /*0470*/  CS2R R34, SRZ ;  /* 0x0000000000227805 */ /* 0x000fc4000001ff00 */
[----:B------:R-:W-:Y:S02]  /*0480*/  CS2R R32, SRZ ;  /* 0x0000000000207805 */ /* 0x000fe4000001ff00 */
        /* <DEDUP_REMOVED lines=18> */
.L_x_7043:
[----:B------:R-:W-:Y:S05]  /*05b0*/  BSYNC B0 ;  /* 0x0000000000007941 */ /* 0x000fea0003800000 */
.L_x_7042:
        /* <DEDUP_REMOVED lines=9> */
.L_x_7117:
        /* <DEDUP_REMOVED lines=29> */
.L_x_7047:
[----:B-----5:R-:W-:-:S05]  /*0820*/  HADD2.F32 R0, -RZ, R4.H0_H0 ;  /* 0x20000004ff007230 */ /* 0x020fca0000004100 */
[----:B------:R-:W-:Y:S01]  /*0830*/  FADD.FTZ R91, R0, R91 ;  /* 0x0000005b005b7221 */ /* 0x000fe20000010000 */
[----:B------:R-:W-:Y:S06]  /*0840*/  BRA `(.L_x_7048) ;  /* 0x0000000000107947 */ /* 0x000fec0003800000 */
.L_x_7046:
[----:B-----5:R-:W-:Y:S02]  /*0850*/  HADD2.F32 R0, -RZ, R8.H0_H0 ;  /* 0x20000008ff007230 */ /* 0x020fe40000004100 */
[----:B------:R-:W-:-:S03]  /*0860*/  @P1 HADD2.F32 R2, -RZ, R4.H0_H0 ;  /* 0x20000004ff021230 */ /* 0x000fc60000004100 */
[----:B------:R-:W-:-:S04]  /*0870*/  FADD.FTZ R91, R0, R91 ;  /* 0x0000005b005b7221 */ /* 0x000fc80000010000 */
[----:B------:R-:W-:-:S07]  /*0880*/  @P1 FADD.FTZ R91, R2, R91 ;  /* 0x0000005b025b1221 */ /* 0x000fce0000010000 */
.L_x_7048:
[----:B------:R-:W-:-:S04]  /*0890*/  F2FP.F16.F32.PACK_AB R0, RZ, R91 ;  /* 0x0000005bff00723e */ /* 0x000fc800000000ff */
[----:B------:R-:W-:-:S07]  /*08a0*/  PRMT R76, R0, 0x7610, R76 ;  /* 0x00007610004c7816 */ /* 0x000fce000000004c */
.L_x_7049:
[----:B------:R-:W-:Y:S01]  /*08b0*/  HADD2.F32 R93, -RZ, R80.H1_H1 ;  /* 0x30000050ff5d7230 */ /* 0x000fe20000004100 */
[----:B------:R-:W-:Y:S06]  /*08c0*/  @P2 BRA `(.L_x_7050) ;  /* 0x0000000000202947 */ /* 0x000fec0003800000 */
[----:B------:R-:W-:-:S04]  /*08d0*/  ISETP.NE.U32.AND P6, PT, RZ, UR10, PT ;  /* 0x0000000aff007c0c */ /* 0x000fc8000bfc5070 */
[----:B------:R-:W-:-:S13]  /*08e0*/  ISETP.NE.AND.EX P6, PT, RZ, UR11, PT, P6 ;  /* 0x0000000bff007c0c */ /* 0x000fda000bfc5360 */
[----:B------:R-:W-:Y:S05]  /*08f0*/  @P6 BRA `(.L_x_7051) ;  /* 0x0000000000086947 */ /* 0x000fea0003800000 */
[----:B------:R-:W-:Y:S05]  /*0900*/  @P0 BRA `(.L_x_7052) ;  /* 0x0000000000200947 */ /* 0x000fea0003800000 */
[----:B------:R-:W-:Y:S05]  /*0910*/  BRA `(.L_x_7053) ;  /* 0x0000000000247947 */ /* 0x000fea0003800000 */
.L_x_7051:
[----:B-----5:R-:W-:-:S05]  /*0920*/  HADD2.F32 R0, -RZ, R4.H1_H1 ;  /* 0x30000004ff007230 */ /* 0x020fca0000004100 */
[----:B------:R-:W-:Y:S01]  /*0930*/  FADD.FTZ R93, R0, R93 ;  /* 0x0000005d005d7221 */ /* 0x000fe20000010000 */
[----:B------:R-:W-:Y:S06]  /*0940*/  BRA `(.L_x_7052) ;  /* 0x0000000000107947 */ /* 0x000fec0003800000 */
.L_x_7050:
[----:B-----5:R-:W-:Y:S02]  /*0950*/  HADD2.F32 R0, -RZ, R8.H1_H1 ;  /* 0x30000008ff007230 */ /* 0x020fe40000004100 */
[----:B------:R-:W-:-:S03]  /*0960*/  @P1 HADD2.F32 R2, -RZ, R4.H1_H1 ;  /* 0x30000004ff021230 */ /* 0x000fc60000004100 */
[----:B------:R-:W-:-:S04]  /*0970*/  FADD.FTZ R93, R0, R93 ;  /* 0x0000005d005d7221 */ /* 0x000fc80000010000 */
[----:B------:R-:W-:-:S07]  /*0980*/  @P1 FADD.FTZ R93, R2, R93 ;  /* 0x0000005d025d1221 */ /* 0x000fce0000010000 */
.L_x_7052:
[----:B------:R-:W-:-:S04]  /*0990*/  F2FP.F16.F32.PACK_AB R0, RZ, R93 ;  /* 0x0000005dff00723e */ /* 0x000fc800000000ff */
[----:B------:R-:W-:-:S07]  /*09a0*/  PRMT R76, R76, 0x5410, R0 ;  /* 0x000054104c4c7816 */ /* 0x000fce0000000000 */
.L_x_7053:
[----:B------:R-:W-:Y:S01]  /*09b0*/  HADD2.F32 R94, -RZ, R81.H0_H0 ;  /* 0x20000051ff5e7230 */ /* 0x000fe20000004100 */
[----:B------:R-:W-:Y:S06]  /*09c0*/  @P2 BRA `(.L_x_7054) ;  /* 0x0000000000202947 */ /* 0x000fec0003800000 */
[----:B------:R-:W-:-:S04]  /*09d0*/  ISETP.NE.U32.AND P6, PT, RZ, UR10, PT ;  /* 0x0000000aff007c0c */ /* 0x000fc8000bfc5070 */
[----:B------:R-:W-:-:S13]  /*09e0*/  ISETP.NE.AND.EX P6, PT, RZ, UR11, PT, P6 ;  /* 0x0000000bff007c0c */ /* 0x000fda000bfc5360 */
[----:B------:R-:W-:Y:S05]  /*09f0*/  @P6 BRA `(.L_x_7055) ;  /* 0x0000000000086947 */ /* 0x000fea0003800000 */
[----:B------:R-:W-:Y:S05]  /*0a00*/  @P0 BRA `(.L_x_7056) ;  /* 0x0000000000200947 */ /* 0x000fea0003800000 */
[----:B------:R-:W-:Y:S05]  /*0a10*/  BRA `(.L_x_7057) ;  /* 0x0000000000247947 */ /* 0x000fea0003800000 */
.L_x_7055:
[----:B-----5:R-:W-:-:S05]  /*0a20*/  HADD2.F32 R3, -RZ, R5.H0_H0 ;  /* 0x20000005ff037230 */ /* 0x020fca0000004100 */
[----:B------:R-:W-:Y:S01]  /*0a30*/  FADD.FTZ R94, R3, R94 ;  /* 0x0000005e035e7221 */ /* 0x000fe20000010000 */
[----:B------:R-:W-:Y:S06]  /*0a40*/  BRA `(.L_x_7056) ;  /* 0x0000000000107947 */ /* 0x000fec0003800000 */
.L_x_7054:
[----:B-----5:R-:W-:Y:S02]  /*0a50*/  HADD2.F32 R3, -RZ, R9.H0_H0 ;  /* 0x20000009ff037230 */ /* 0x020fe40000004100 */
[----:B------:R-:W-:-:S03]  /*0a60*/  @P1 HADD2.F32 R85, -RZ, R5.H0_H0 ;  /* 0x20000005ff551230 */ /* 0x000fc60000004100 */
[----:B------:R-:W-:-:S04]  /*0a70*/  FADD.FTZ R94, R3, R94 ;  /* 0x0000005e035e7221 */ /* 0x000fc80000010000 */
[----:B------:R-:W-:-:S07]  /*0a80*/  @P1 FADD.FTZ R94, R85, R94 ;  /* 0x0000005e555e1221 */ /* 0x000fce0000010000 */
.L_x_7056:
[----:B------:R-:W-:-:S04]  /*0a90*/  F2FP.F16.F32.PACK_AB R0, RZ, R94 ;  /* 0x0000005eff00723e */ /* 0x000fc800000000ff */
[----:B------:R-:W-:-:S07]  /*0aa0*/  PRMT R77, R0, 0x7610, R77 ;  /* 0x00007610004d7816 */ /* 0x000fce000000004d */
.L_x_7057:
[----:B------:R-:W-:Y:S01]  /*0ab0*/  HADD2.F32 R95, -RZ, R81.H1_H1 ;  /* 0x30000051ff5f7230 */ /* 0x000fe20000004100 */
[----:B------:R-:W-:Y:S06]  /*0ac0*/  @P2 BRA `(.L_x_7058) ;  /* 0x0000000000202947 */ /* 0x000fec0003800000 */
[----:B------:R-:W-:-:S04]  /*0ad0*/  ISETP.NE.U32.AND P6, PT, RZ, UR10, PT ;  /* 0x0000000aff007c0c */ /* 0x000fc8000bfc5070 */
[----:B------:R-:W-:-:S13]  /*0ae0*/  ISETP.NE.AND.EX P6, PT, RZ, UR11, PT, P6 ;  /* 0x0000000bff007c0c */ /* 0x000fda000bfc5360 */
[----:B------:R-:W-:Y:S05]  /*0af0*/  @P6 BRA `(.L_x_7059) ;  /* 0x0000000000086947 */ /* 0x000fea0003800000 */
[----:B------:R-:W-:Y:S05]  /*0b00*/  @P0 BRA `(.L_x_7060) ;  /* 0x0000000000200947 */ /* 0x000fea0003800000 */
[----:B------:R-:W-:Y:S05]  /*0b10*/  BRA `(.L_x_7061) ;  /* 0x0000000000247947 */ /* 0x000fea0003800000 */
.L_x_7059:
[----:B-----5:R-:W-:-:S05]  /*0b20*/  HADD2.F32 R0, -RZ, R5.H1_H1 ;  /* 0x30000005ff007230 */ /* 0x020fca0000004100 */
[----:B------:R-:W-:Y:S01]  /*0b30*/  FADD.FTZ R95, R0, R95 ;  /* 0x0000005f005f7221 */ /* 0x000fe20000010000 */
[----:B------:R-:W-:Y:S06]  /*0b40*/  BRA `(.L_x_7060) ;  /* 0x0000000000107947 */ /* 0x000fec0003800000 */
.L_x_7058:
[----:B-----5:R-:W-:Y:S02]  /*0b50*/  HADD2.F32 R0, -RZ, R9.H1_H1 ;  /* 0x30000009ff007230 */ /* 0x020fe40000004100 */
[----:B------:R-:W-:-:S03]  /*0b60*/  @P1 HADD2.F32 R2, -RZ, R5.H1_H1 ;  /* 0x30000005ff021230 */ /* 0x000fc60000004100 */
[----:B------:R-:W-:-:S04]  /*0b70*/  FADD.FTZ R95, R0, R95 ;  /* 0x0000005f005f7221 */ /* 0x000fc80000010000 */
[----:B------:R-:W-:-:S07]  /*0b80*/  @P1 FADD.FTZ R95, R2, R95 ;  /* 0x0000005f025f1221 */ /* 0x000fce0000010000 */
.L_x_7060:
[----:B------:R-:W-:-:S04]  /*0b90*/  F2FP.F16.F32.PACK_AB R0, RZ, R95 ;  /* 0x0000005fff00723e */ /* 0x000fc800000000ff */
[----:B------:R-:W-:-:S07]  /*0ba0*/  PRMT R77, R77, 0x5410, R0 ;  /* 0x000054104d4d7816 */ /* 0x000fce0000000000 */
.L_x_7061:
[----:B------:R-:W-:Y:S01]  /*0bb0*/  HADD2.F32 R96, -RZ, R82.H0_H0 ;  /* 0x20000052ff607230 */ /* 0x000fe20000004100 */
[----:B------:R-:W-:Y:S06]  /*0bc0*/  @P2 BRA `(.L_x_7062) ;  /* 0x0000000000202947 */ /* 0x000fec0003800000 */
[----:B------:R-:W-:-:S04]  /*0bd0*/  ISETP.NE.U32.AND P6, PT, RZ, UR10, PT ;  /* 0x0000000aff007c0c */ /* 0x000fc8000bfc5070 */
[----:B------:R-:W-:-:S13]  /*0be0*/  ISETP.NE.AND.EX P6, PT, RZ, UR11, PT, P6 ;  /* 0x0000000bff007c0c */ /* 0x000fda000bfc5360 */
[----:B------:R-:W-:Y:S05]  /*0bf0*/  @P6 BRA `(.L_x_7063) ;  /* 0x0000000000086947 */ /* 0x000fea0003800000 */
[----:B------:R-:W-:Y:S05]  /*0c00*/  @P0 BRA `(.L_x_7064) ;  /* 0x0000000000200947 */ /* 0x000fea0003800000 */
[----:B------:R-:W-:Y:S05]  /*0c10*/  BRA `(.L_x_7065) ;  /* 0x0000000000247947 */ /* 0x000fea0003800000 */
.L_x_7063:
[----:B-----5:R-:W-:-:S05]  /*0c20*/  HADD2.F32 R3, -RZ, R6.H0_H0 ;  /* 0x20000006ff037230 */ /* 0x020fca0000004100 */
[----:B------:R-:W-:Y:S01]  /*0c30*/  FADD.FTZ R96, R3, R96 ;  /* 0x0000006003607221 */ /* 0x000fe20000010000 */
[----:B------:R-:W-:Y:S06]  /*0c40*/  BRA `(.L_x_7064) ;  /* 0x0000000000107947 */ /* 0x000fec0003800000 */
.L_x_7062:
[----:B-----5:R-:W-:Y:S02]  /*0c50*/  HADD2.F32 R3, -RZ, R10.H0_H0 ;  /* 0x2000000aff037230 */ /* 0x020fe40000004100 */
[----:B------:R-:W-:-:S03]  /*0c60*/  @P1 HADD2.F32 R81, -RZ, R6.H0_H0 ;  /* 0x20000006ff511230 */ /* 0x000fc60000004100 */
[----:B------:R-:W-:-:S04]  /*0c70*/  FADD.FTZ R96, R3, R96 ;  /* 0x0000006003607221 */ /* 0x000fc80000010000 */
[----:B------:R-:W-:-:S07]  /*0c80*/  @P1 FADD.FTZ R96, R81, R96 ;  /* 0x0000006051601221 */ /* 0x000fce0000010000 */
.L_x_7064:
[----:B------:R-:W-:-:S04]  /*0c90*/  F2FP.F16.F32.PACK_AB R0, RZ, R96 ;  /* 0x00000060ff00723e */ /* 0x000fc800000000ff */
[----:B------:R-:W-:-:S07]  /*0ca0*/  PRMT R78, R0, 0x7610, R78 ;  /* 0x00007610004e7816 */ /* 0x000fce000000004e */
.L_x_7065:
[----:B------:R-:W-:Y:S01]  /*0cb0*/  HADD2.F32 R104, -RZ, R82.H1_H1 ;  /* 0x30000052ff687230 */ /* 0x000fe20000004100 */
[----:B------:R-:W-:Y:S06]  /*0cc0*/  @P2 BRA `(.L_x_7066) ;  /* 0x0000000000202947 */ /* 0x000fec0003800000 */
[----:B------:R-:W-:-:S04]  /*0cd0*/  ISETP.NE.U32.AND P6, PT, RZ, UR10, PT ;  /* 0x0000000aff007c0c */ /* 0x000fc8000bfc5070 */
[----:B------:R-:W-:-:S13]  /*0ce0*/  ISETP.NE.AND.EX P6, PT, RZ, UR11, PT, P6 ;  /* 0x0000000bff007c0c */ /* 0x000fda000bfc5360 */
[----:B------:R-:W-:Y:S05]  /*0cf0*/  @P6 BRA `(.L_x_7067) ;  /* 0x0000000000086947 */ /* 0x000fea0003800000 */
[----:B------:R-:W-:Y:S05]  /*0d00*/  @P0 BRA `(.L_x_7068) ;  /* 0x0000000000200947 */ /* 0x000fea0003800000 */
[----:B------:R-:W-:Y:S05]  /*0d10*/  BRA `(.L_x_7069) ;  /* 0x0000000000247947 */ /* 0x000fea0003800000 */
.L_x_7067:
[----:B-----5:R-:W-:-:S05]  /*0d20*/  HADD2.F32 R3, -RZ, R6.H1_H1 ;  /* 0x30000006ff037230 */ /* 0x020fca0000004100 */
[----:B------:R-:W-:Y:S01]  /*0d30*/  FADD.FTZ R104, R3, R104 ;  /* 0x0000006803687221 */ /* 0x000fe20000010000 */
[----:B------:R-:W-:Y:S06]  /*0d40*/  BRA `(.L_x_7068) ;  /* 0x0000000000107947 */ /* 0x000fec0003800000 */
.L_x_7066:
[----:B-----5:R-:W-:Y:S02]  /*0d50*/  HADD2.F32 R3, -RZ, R10.H1_H1 ;  /* 0x3000000aff037230 */ /* 0x020fe40000004100 */
[----:B------:R-:W-:-:S03]  /*0d60*/  @P1 HADD2.F32 R81, -RZ, R6.H1_H1 ;  /* 0x30000006ff511230 */ /* 0x000fc60000004100 */
[----:B------:R-:W-:-:S04]  /*0d70*/  FADD.FTZ R104, R3, R104 ;  /* 0x0000006803687221 */ /* 0x000fc80000010000 */
[----:B------:R-:W-:-:S07]  /*0d80*/  @P1 FADD.FTZ R104, R81, R104 ;  /* 0x0000006851681221 */ /* 0x000fce0000010000 */
.L_x_7068:
[----:B------:R-:W-:-:S04]  /*0d90*/  F2FP.F16.F32.PACK_AB R0, RZ, R104 ;  /* 0x00000068ff00723e */ /* 0x000fc800000000ff */
[----:B------:R-:W-:-:S07]  /*0da0*/  PRMT R78, R78, 0x5410, R0 ;  /* 0x000054104e4e7816 */ /* 0x000fce0000000000 */
.L_x_7069:
[----:B------:R-:W-:Y:S01]  /*0db0*/  HADD2.F32 R103, -RZ, R83.H0_H0 ;  /* 0x20000053ff677230 */ /* 0x000fe20000004100 */
[----:B------:R-:W-:Y:S06]  /*0dc0*/  @P2 BRA `(.L_x_7070) ;  /* 0x0000000000202947 */ /* 0x000fec0003800000 */
[----:B------:R-:W-:-:S04]  /*0dd0*/  ISETP.NE.U32.AND P6, PT, RZ, UR10, PT ;  /* 0x0000000aff007c0c */ /* 0x000fc8000bfc5070 */
[----:B------:R-:W-:-:S13]  /*0de0*/  ISETP.NE.AND.EX P6, PT, RZ, UR11, PT, P6 ;  /* 0x0000000bff007c0c */ /* 0x000fda000bfc5360 */
[----:B------:R-:W-:Y:S05]  /*0df0*/  @P6 BRA `(.L_x_7071) ;  /* 0x0000000000086947 */ /* 0x000fea0003800000 */
[----:B------:R-:W-:Y:S05]  /*0e00*/  @P0 BRA `(.L_x_7072) ;  /* 0x0000000000200947 */ /* 0x000fea0003800000 */
[----:B------:R-:W-:Y:S05]  /*0e10*/  BRA `(.L_x_7073) ;  /* 0x0000000000247947 */ /* 0x000fea0003800000 */
.L_x_7071:
[----:B-----5:R-:W-:-:S05]  /*0e20*/  HADD2.F32 R0, -RZ, R7.H0_H0 ;  /* 0x20000007ff007230 */ /* 0x020fca0000004100 */
[----:B------:R-:W-:Y:S01]  /*0e30*/  FADD.FTZ R103, R0, R103 ;  /* 0x0000006700677221 */ /* 0x000fe20000010000 */
[----:B------:R-:W-:Y:S06]  /*0e40*/  BRA `(.L_x_7072) ;  /* 0x0000000000107947 */ /* 0x000fec0003800000 */
.L_x_7070:
[----:B-----5:R-:W-:Y:S02]  /*0e50*/  HADD2.F32 R0, -RZ, R11.H0_H0 ;  /* 0x2000000bff007230 */ /* 0x020fe40000004100 */
[----:B------:R-:W-:-:S03]  /*0e60*/  @P1 HADD2.F32 R2, -RZ, R7.H0_H0 ;  /* 0x20000007ff021230 */ /* 0x000fc60000004100 */
[----:B------:R-:W-:-:S04]  /*0e70*/  FADD.FTZ R103, R0, R103 ;  /* 0x0000006700677221 */ /* 0x000fc80000010000 */
[----:B------:R-:W-:-:S07]  /*0e80*/  @P1 FADD.FTZ R103, R2, R103 ;  /* 0x0000006702671221 */ /* 0x000fce0000010000 */
.L_x_7072:
[----:B------:R-:W-:-:S04]  /*0e90*/  F2FP.F16.F32.PACK_AB R0, RZ, R103 ;  /* 0x00000067ff00723e */ /* 0x000fc800000000ff */
[----:B------:R-:W-:-:S07]  /*0ea0*/  PRMT R79, R0, 0x7610, R79 ;  /* 0x00007610004f7816 */ /* 0x000fce000000004f */
.L_x_7073:
[----:B------:R-:W-:Y:S01]  /*0eb0*/  HADD2.F32 R0, -RZ, R83.H1_H1 ;  /* 0x30000053ff007230 */ /* 0x000fe20000004100 */
[----:B------:R-:W-:Y:S06]  /*0ec0*/  @P2 BRA `(.L_x_7074) ;  /* 0x0000000000202947 */ /* 0x000fec0003800000 */
[----:B------:R-:W-:-:S04]  /*0ed0*/  ISETP.NE.U32.AND P1, PT, RZ, UR10, PT ;  /* 0x0000000aff007c0c */ /* 0x000fc8000bf25070 */
[----:B------:R-:W-:-:S13]  /*0ee0*/  ISETP.NE.AND.EX P1, PT, RZ, UR11, PT, P1 ;  /* 0x0000000bff007c0c */ /* 0x000fda000bf25310 */
[----:B------:R-:W-:Y:S05]  /*0ef0*/  @P1 BRA `(.L_x_7075) ;  /* 0x0000000000081947 */ /* 0x000fea0003800000 */
[----:B------:R-:W-:Y:S05]  /*0f00*/  @P0 BRA `(.L_x_7076) ;  /* 0x0000000000200947 */ /* 0x000fea0003800000 */
[----:B------:R-:W-:Y:S05]  /*0f10*/  BRA `(.L_x_7077) ;  /* 0x0000000000247947 */ /* 0x000fea0003800000 */
.L_x_7075:
[----:B-----5:R-:W-:-:S05]  /*0f20*/  HADD2.F32 R3, -RZ, R7.H1_H1 ;  /* 0x30000007ff037230 */ /* 0x020fca0000004100 */
[----:B------:R-:W-:Y:S01]  /*0f30*/  FADD.FTZ R0, R3, R0 ;  /* 0x0000000003007221 */ /* 0x000fe20000010000 */
[----:B------:R-:W-:Y:S06]  /*0f40*/  BRA `(.L_x_7076) ;  /* 0x0000000000107947 */ /* 0x000fec0003800000 */
.L_x_7074:
[----:B-----5:R-:W-:Y:S02]  /*0f50*/  HADD2.F32 R3, -RZ, R11.H1_H1 ;  /* 0x3000000bff037230 */ /* 0x020fe40000004100 */
[----:B------:R-:W-:-:S03]  /*0f60*/  @P1 HADD2.F32 R81, -RZ, R7.H1_H1 ;  /* 0x30000007ff511230 */ /* 0x000fc60000004100 */
[----:B------:R-:W-:-:S04]  /*0f70*/  FADD.FTZ R0, R3, R0 ;  /* 0x0000000003007221 */ /* 0x000fc80000010000 */
[----:B------:R-:W-:-:S07]  /*0f80*/  @P1 FADD.FTZ R0, R81, R0 ;  /* 0x0000000051001221 */ /* 0x000fce0000010000 */
.L_x_7076:
[----:B------:R-:W-:-:S04]  /*0f90*/  F2FP.F16.F32.PACK_AB R2, RZ, R0 ;  /* 0x00000000ff02723e */ /* 0x000fc800000000ff */
[----:B------:R-:W-:-:S07]  /*0fa0*/  PRMT R79, R79, 0x5410, R2 ;  /* 0x000054104f4f7816 */ /* 0x000fce0000000002 */
.L_x_7077:
[----:B------:R-:W0:Y:S01]  /*0fb0*/  @P0 LDC.64 R80, c[0x0][0x238] ;  /* 0x00008e00ff500b82 */ /* 0x000e220000000a00 */
[C---:B------:R-:W-:Y:S02]  /*0fc0*/  IADD3 R2, R109.reuse, 0x20, RZ ;  /* 0x000000206d027810 */ /* 0x040fe40007ffe0ff */
[----:B0-----:R-:W-:-:S04]  /*0fd0*/  @P0 LEA R80, P1, R109, R80, 0x4 ;  /* 0x000000506d500211 */ /* 0x001fc800078220ff */
[----:B------:R-:W-:-:S05]  /*0fe0*/  @P0 LEA.HI.X R81, R109, R81, RZ, 0x4, P1 ;  /* 0x000000516d510211 */ /* 0x000fca00008f24ff */
[----:B------:R0:W-:Y:S04]  /*0ff0*/  @P0 STG.E.128 desc[UR4][R80.64], R76 ;  /* 0x0000004c50000986 */ /* 0x0001e8000c101d04 */
.L_x_7045:
[----:B------:R-:W-:Y:S05]  /*1000*/  BSYNC B0 ;  /* 0x0000000000007941 */ /* 0x000fea0003800000 */
.L_x_7044:
        /* <DEDUP_REMOVED lines=24> */
.L_x_7081:
[----:B-----5:R-:W-:-:S05]  /*1190*/  HADD2.F32 R3, -RZ, R4.H0_H0 ;  /* 0x20000004ff037230 */ /* 0x020fca0000004100 */
[----:B------:R-:W-:Y:S01]  /*11a0*/  FADD.FTZ R92, R3, R92 ;  /* 0x0000005c035c7221 */ /* 0x000fe20000010000 */
[----:B------:R-:W-:Y:S06]  /*11b0*/  BRA `(.L_x_7082) ;  /* 0x0000000000107947 */ /* 0x000fec0003800000 */
.L_x_7080:
[----:B-----5:R-:W-:Y:S02]  /*11c0*/  HADD2.F32 R3, -RZ, R8.H0_H0 ;  /* 0x20000008ff037230 */ /* 0x020fe40000004100 */
[----:B------:R-:W-:-:S03]  /*11d0*/  @P1 HADD2.F32 R85, -RZ, R4.H0_H0 ;  /* 0x20000004ff551230 */ /* 0x000fc60000004100 */
[----:B------:R-:W-:-:S04]  /*11e0*/  FADD.FTZ R92, R3, R92 ;  /* 0x0000005c035c7221 */ /* 0x000fc80000010000 */
[----:B------:R-:W-:-:S07]  /*11f0*/  @P1 FADD.FTZ R92, R85, R92 ;  /* 0x0000005c555c1221 */ /* 0x000fce0000010000 */
.L_x_7082:
[----:B------:R-:W-:-:S04]  /*1200*/  F2FP.F16.F32.PACK_AB R3, RZ, R92 ;  /* 0x0000005cff03723e */ /* 0x000fc800000000ff */
[----:B------:R-:W-:-:S07]  /*1210*/  PRMT R76, R3, 0x7610, R76 ;  /* 0x00007610034c7816 */ /* 0x000fce000000004c */
.L_x_7083:
[----:B------:R-:W-:Y:S01]  /*1220*/  HADD2.F32 R97, -RZ, R80.H1_H1 ;  /* 0x30000050ff617230 */ /* 0x000fe20000004100 */
[----:B------:R-:W-:Y:S06]  /*1230*/  @P2 BRA `(.L_x_7084) ;  /* 0x0000000000202947 */ /* 0x000fec0003800000 */
[----:B------:R-:W-:-:S04]  /*1240*/  ISETP.NE.U32.AND P6, PT, RZ, UR10, PT ;  /* 0x0000000aff007c0c */ /* 0x000fc8000bfc5070 */
[----:B------:R-:W-:-:S13]  /*1250*/  ISETP.NE.AND.EX P6, PT, RZ, UR11, PT, P6 ;  /* 0x0000000bff007c0c */ /* 0x000fda000bfc5360 */
[----:B------:R-:W-:Y:S05]  /*1260*/  @P6 BRA `(.L_x_7085) ;  /* 0x0000000000086947 */ /* 0x000fea0003800000 */
[----:B------:R-:W-:Y:S05]  /*1270*/  @P0 BRA `(.L_x_7086) ;  /* 0x0000000000200947 */ /* 0x000fea0003800000 */
[----:B------:R-:W-:Y:S05]  /*1280*/  BRA `(.L_x_7087) ;  /* 0x0000000000247947 */ /* 0x000fea0003800000 */
.L_x_7085:
[----:B-----5:R-:W-:-:S05]  /*1290*/  HADD2.F32 R80, -RZ, R4.H1_H1 ;  /* 0x30000004ff507230 */ /* 0x020fca0000004100 */
[----:B------:R-:W-:Y:S01]  /*12a0*/  FADD.FTZ R97, R80, R97 ;  /* 0x0000006150617221 */ /* 0x000fe20000010000 */
[----:B------:R-:W-:Y:S06]  /*12b0*/  BRA `(.L_x_7086) ;  /* 0x0000000000107947 */ /* 0x000fec0003800000 */
.L_x_7084:
[----:B-----5:R-:W-:Y:S02]  /*12c0*/  HADD2.F32 R80, -RZ, R8.H1_H1 ;  /* 0x30000008ff507230 */ /* 0x020fe40000004100 */
[----:B------:R-:W-:-:S03]  /*12d0*/  @P1 HADD2.F32 R84, -RZ, R4.H1_H1 ;  /* 0x30000004ff541230 */ /* 0x000fc60000004100 */
[----:B------:R-:W-:-:S04]  /*12e0*/  FADD.FTZ R97, R80, R97 ;  /* 0x0000006150617221 */ /* 0x000fc80000010000 */
[----:B------:R-:W-:-:S07]  /*12f0*/  @P1 FADD.FTZ R97, R84, R97 ;  /* 0x0000006154611221 */ /* 0x000fce0000010000 */
.L_x_7086:
[----:B------:R-:W-:-:S04]  /*1300*/  F2FP.F16.F32.PACK_AB R3, RZ, R97 ;  /* 0x00000061ff03723e */ /* 0x000fc800000000ff */
[----:B------:R-:W-:-:S07]  /*1310*/  PRMT R76, R76, 0x5410, R3 ;  /* 0x000054104c4c7816 */ /* 0x000fce0000000003 */
.L_x_7087:
[----:B------:R-:W-:Y:S01]  /*1320*/  HADD2.F32 R98, -RZ, R81.H0_H0 ;  /* 0x20000051ff627230 */ /* 0x000fe20000004100 */
[----:B------:R-:W-:Y:S06]  /*1330*/  @P2 BRA `(.L_x_7088) ;  /* 0x0000000000202947 */ /* 0x000fec0003800000 */
[----:B------:R-:W-:-:S04]  /*1340*/  ISETP.NE.U32.AND P6, PT, RZ, UR10, PT ;  /* 0x0000000aff007c0c */ /* 0x000fc8000bfc5070 */
[----:B------:R-:W-:-:S13]  /*1350*/  ISETP.NE.AND.EX P6, PT, RZ, UR11, PT, P6 ;  /* 0x0000000bff007c0c */ /* 0x000fda000bfc5360 */
[----:B------:R-:W-:Y:S05]  /*1360*/  @P6 BRA `(.L_x_7089) ;  /* 0x0000000000086947 */ /* 0x000fea0003800000 */
[----:B------:R-:W-:Y:S05]  /*1370*/  @P0 BRA `(.L_x_7090) ;  /* 0x0000000000200947 */ /* 0x000fea0003800000 */
[----:B------:R-:W-:Y:S05]  /*1380*/  BRA `(.L_x_7091) ;  /* 0x0000000000247947 */ /* 0x000fea0003800000 */
.L_x_7089:
[----:B-----5:R-:W-:-:S05]  /*1390*/  HADD2.F32 R3, -RZ, R5.H0_H0 ;  /* 0x20000005ff037230 */ /* 0x020fca0000004100 */
[----:B------:R-:W-:Y:S01]  /*13a0*/  FADD.FTZ R98, R3, R98 ;  /* 0x0000006203627221 */ /* 0x000fe20000010000 */
[----:B------:R-:W-:Y:S06]  /*13b0*/  BRA `(.L_x_7090) ;  /* 0x0000000000107947 */ /* 0x000fec0003800000 */
.L_x_7088:
[----:B-----5:R-:W-:Y:S02]  /*13c0*/  HADD2.F32 R3, -RZ, R9.H0_H0 ;  /* 0x20000009ff037230 */ /* 0x020fe40000004100 */
[----:B------:R-:W-:-:S03]  /*13d0*/  @P1 HADD2.F32 R85, -RZ, R5.H0_H0 ;  /* 0x20000005ff551230 */ /* 0x000fc60000004100 */
[----:B------:R-:W-:-:S04]  /*13e0*/  FADD.FTZ R98, R3, R98 ;  /* 0x0000006203627221 */ /* 0x000fc80000010000 */
[----:B------:R-:W-:-:S07]  /*13f0*/  @P1 FADD.FTZ R98, R85, R98 ;  /* 0x0000006255621221 */ /* 0x000fce0000010000 */
.L_x_7090:
[----:B------:R-:W-:-:S04]  /*1400*/  F2FP.F16.F32.PACK_AB R3, RZ, R98 ;  /* 0x00000062ff03723e */ /* 0x000fc800000000ff */
[----:B------:R-:W-:-:S07]  /*1410*/  PRMT R77, R3, 0x7610, R77 ;  /* 0x00007610034d7816 */ /* 0x000fce000000004d */
.L_x_7091:
[----:B------:R-:W-:Y:S01]  /*1420*/  HADD2.F32 R99, -RZ, R81.H1_H1 ;  /* 0x30000051ff637230 */ /* 0x000fe20000004100 */
[----:B------:R-:W-:Y:S06]  /*1430*/  @P2 BRA `(.L_x_7092) ;  /* 0x0000000000202947 */ /* 0x000fec0003800000 */
[----:B------:R-:W-:-:S04]  /*1440*/  ISETP.NE.U32.AND P6, PT, RZ, UR10, PT ;  /* 0x0000000aff007c0c */ /* 0x000fc8000bfc5070 */
[----:B------:R-:W-:-:S13]  /*1450*/  ISETP.NE.AND.EX P6, PT, RZ, UR11, PT, P6 ;  /* 0x0000000bff007c0c */ /* 0x000fda000bfc5360 */
[----:B------:R-:W-:Y:S05]  /*1460*/  @P6 BRA `(.L_x_7093) ;  /* 0x0000000000086947 */ /* 0x000fea0003800000 */
[----:B------:R-:W-:Y:S05]  /*1470*/  @P0 BRA `(.L_x_7094) ;  /* 0x0000000000200947 */ /* 0x000fea0003800000 */
[----:B------:R-:W-:Y:S05]  /*1480*/  BRA `(.L_x_7095) ;  /* 0x0000000000247947 */ /* 0x000fea0003800000 */
.L_x_7093:
[----:B-----5:R-:W-:-:S05]  /*1490*/  HADD2.F32 R80, -RZ, R5.H1_H1 ;  /* 0x30000005ff507230 */ /* 0x020fca0000004100 */
[----:B------:R-:W-:Y:S01]  /*14a0*/  FADD.FTZ R99, R80, R99 ;  /* 0x0000006350637221 */ /* 0x000fe20000010000 */
[----:B------:R-:W-:Y:S06]  /*14b0*/  BRA `(.L_x_7094) ;  /* 0x0000000000107947 */ /* 0x000fec0003800000 */
.L_x_7092:
[----:B-----5:R-:W-:Y:S02]  /*14c0*/  HADD2.F32 R80, -RZ, R9.H1_H1 ;  /* 0x30000009ff507230 */ /* 0x020fe40000004100 */
[----:B------:R-:W-:-:S03]  /*14d0*/  @P1 HADD2.F32 R84, -RZ, R5.H1_H1 ;  /* 0x30000005ff541230 */ /* 0x000fc60000004100 */
[----:B------:R-:W-:-:S04]  /*14e0*/  FADD.FTZ R99, R80, R99 ;  /* 0x0000006350637221 */ /* 0x000fc80000010000 */
[----:B------:R-:W-:-:S07]  /*14f0*/  @P1 FADD.FTZ R99, R84, R99 ;  /* 0x0000006354631221 */ /* 0x000fce0000010000 */
.L_x_7094:
[----:B------:R-:W-:-:S04]  /*1500*/  F2FP.F16.F32.PACK_AB R3, RZ, R99 ;  /* 0x00000063ff03723e */ /* 0x000fc800000000ff */
[----:B------:R-:W-:-:S07]  /*1510*/  PRMT R77, R77, 0x5410, R3 ;  /* 0x000054104d4d7816 */ /* 0x000fce0000000003 */
.L_x_7095:
[----:B------:R-:W-:Y:S01]  /*1520*/  HADD2.F32 R100, -RZ, R82.H0_H0 ;  /* 0x20000052ff647230 */ /* 0x000fe20000004100 */
[----:B------:R-:W-:Y:S06]  /*1530*/  @P2 BRA `(.L_x_7096) ;  /* 0x0000000000202947 */ /* 0x000fec0003800000 */
[----:B------:R-:W-:-:S04]  /*1540*/  ISETP.NE.U32.AND P6, PT, RZ, UR10, PT ;  /* 0x0000000aff007c0c */ /* 0x000fc8000bfc5070 */
[----:B------:R-:W-:-:S13]  /*1550*/  ISETP.NE.AND.EX P6, PT, RZ, UR11, PT, P6 ;  /* 0x0000000bff007c0c */ /* 0x000fda000bfc5360 */
[----:B------:R-:W-:Y:S05]  /*1560*/  @P6 BRA `(.L_x_7097) ;  /* 0x0000000000086947 */ /* 0x000fea0003800000 */
[----:B------:R-:W-:Y:S05]  /*1570*/  @P0 BRA `(.L_x_7098) ;  /* 0x0000000000200947 */ /* 0x000fea0003800000 */
[----:B------:R-:W-:Y:S05]  /*1580*/  BRA `(.L_x_7099) ;  /* 0x0000000000247947 */ /* 0x000fea0003800000 */
.L_x_7097:
[----:B-----5:R-:W-:-:S05]  /*1590*/  HADD2.F32 R3, -RZ, R6.H0_H0 ;  /* 0x20000006ff037230 */ /* 0x020fca0000004100 */
[----:B------:R-:W-:Y:S01]  /*15a0*/  FADD.FTZ R100, R3, R100 ;  /* 0x0000006403647221 */ /* 0x000fe20000010000 */
[----:B------:R-:W-:Y:S06]  /*15b0*/  BRA `(.L_x_7098) ;  /* 0x0000000000107947 */ /* 0x000fec0003800000 */
.L_x_7096:
[----:B-----5:R-:W-:Y:S02]  /*15c0*/  HADD2.F32 R3, -RZ, R10.H0_H0 ;  /* 0x2000000aff037230 */ /* 0x020fe40000004100 */
[----:B------:R-:W-:-:S03]  /*15d0*/  @P1 HADD2.F32 R81, -RZ, R6.H0_H0 ;  /* 0x20000006ff511230 */ /* 0x000fc60000004100 */
[----:B------:R-:W-:-:S04]  /*15e0*/  FADD.FTZ R100, R3, R100 ;  /* 0x0000006403647221 */ /* 0x000fc80000010000 */
[----:B------:R-:W-:-:S07]  /*15f0*/  @P1 FADD.FTZ R100, R81, R100 ;  /* 0x0000006451641221 */ /* 0x000fce0000010000 */
.L_x_7098:
[----:B------:R-:W-:-:S04]  /*1600*/  F2FP.F16.F32.PACK_AB R3, RZ, R100 ;  /* 0x00000064ff03723e */ /* 0x000fc800000000ff */
[----:B------:R-:W-:-:S07]  /*1610*/  PRMT R78, R3, 0x7610, R78 ;  /* 0x00007610034e7816 */ /* 0x000fce000000004e */
.L_x_7099:
[----:B------:R-:W-:Y:S01]  /*1620*/  HADD2.F32 R102, -RZ, R82.H1_H1 ;  /* 0x30000052ff667230 */ /* 0x000fe20000004100 */
[----:B------:R-:W-:Y:S06]  /*1630*/  @P2 BRA `(.L_x_7100) ;  /* 0x0000000000202947 */ /* 0x000fec0003800000 */
[----:B------:R-:W-:-:S04]  /*1640*/  ISETP.NE.U32.AND P6, PT, RZ, UR10, PT ;  /* 0x0000000aff007c0c */ /* 0x000fc8000bfc5070 */
[----:B------:R-:W-:-:S13]  /*1650*/  ISETP.NE.AND.EX P6, PT, RZ, UR11, PT, P6 ;  /* 0x0000000bff007c0c */ /* 0x000fda000bfc5360 */
[----:B------:R-:W-:Y:S05]  /*1660*/  @P6 BRA `(.L_x_7101) ;  /* 0x0000000000086947 */ /* 0x000fea0003800000 */
[----:B------:R-:W-:Y:S05]  /*1670*/  @P0 BRA `(.L_x_7102) ;  /* 0x0000000000200947 */ /* 0x000fea0003800000 */
[----:B------:R-:W-:Y:S05]  /*1680*/  BRA `(.L_x_7103) ;  /* 0x0000000000247947 */ /* 0x000fea0003800000 */
.L_x_7101:
[----:B-----5:R-:W-:-:S05]  /*1690*/  HADD2.F32 R3, -RZ, R6.H1_H1 ;  /* 0x30000006ff037230 */ /* 0x020fca0000004100 */
[----:B------:R-:W-:Y:S01]  /*16a0*/  FADD.FTZ R102, R3, R102 ;  /* 0x0000006603667221 */ /* 0x000fe20000010000 */
[----:B------:R-:W-:Y:S06]  /*16b0*/  BRA `(.L_x_7102) ;  /* 0x0000000000107947 */ /* 0x000fec0003800000 */
.L_x_7100:
[----:B-----5:R-:W-:Y:S02]  /*16c0*/  HADD2.F32 R3, -RZ, R10.H1_H1 ;  /* 0x3000000aff037230 */ /* 0x020fe40000004100 */
[----:B------:R-:W-:-:S03]  /*16d0*/  @P1 HADD2.F32 R81, -RZ, R6.H1_H1 ;  /* 0x30000006ff511230 */ /* 0x000fc60000004100 */
[----:B------:R-:W-:-:S04]  /*16e0*/  FADD.FTZ R102, R3, R102 ;  /* 0x0000006603667221 */ /* 0x000fc80000010000 */
[----:B------:R-:W-:-:S07]  /*16f0*/  @P1 FADD.FTZ R102, R81, R102 ;  /* 0x0000006651661221 */ /* 0x000fce0000010000 */
.L_x_7102:
[----:B------:R-:W-:-:S04]  /*1700*/  F2FP.F16.F32.PACK_AB R3, RZ, R102 ;  /* 0x00000066ff03723e */ /* 0x000fc800000000ff */
[----:B------:R-:W-:-:S07]  /*1710*/  PRMT R78, R78, 0x5410, R3 ;  /* 0x000054104e4e7816 */ /* 0x000fce0000000003 */
.L_x_7103:
[----:B------:R-:W-:Y:S01]  /*1720*/  HADD2.F32 R101, -RZ, R83.H0_H0 ;  /* 0x20000053ff657230 */ /* 0x000fe20000004100 */
[----:B------:R-:W-:Y:S06]  /*1730*/  @P2 BRA `(.L_x_7104) ;  /* 0x0000000000202947 */ /* 0x000fec0003800000 */
[----:B------:R-:W-:-:S04]  /*1740*/  ISETP.NE.U32.AND P6, PT, RZ, UR10, PT ;  /* 0x0000000aff007c0c */ /* 0x000fc8000bfc5070 */
[----:B------:R-:W-:-:S13]  /*1750*/  ISETP.NE.AND.EX P6, PT, RZ, UR11, PT, P6 ;  /* 0x0000000bff007c0c */ /* 0x000fda000bfc5360 */
[----:B------:R-:W-:Y:S05]  /*1760*/  @P6 BRA `(.L_x_7105) ;  /* 0x0000000000086947 */ /* 0x000fea0003800000 */
[----:B------:R-:W-:Y:S05]  /*1770*/  @P0 BRA `(.L_x_7106) ;  /* 0x0000000000200947 */ /* 0x000fea0003800000 */
[----:B------:R-:W-:Y:S05]  /*1780*/  BRA `(.L_x_7107) ;  /* 0x0000000000247947 */ /* 0x000fea0003800000 */
.L_x_7105:
[----:B-----5:R-:W-:-:S05]  /*1790*/  HADD2.F32 R80, -RZ, R7.H0_H0 ;  /* 0x20000007ff507230 */ /* 0x020fca0000004100 */
[----:B------:R-:W-:Y:S01]  /*17a0*/  FADD.FTZ R101, R80, R101 ;  /* 0x0000006550657221 */ /* 0x000fe20000010000 */
[----:B------:R-:W-:Y:S06]  /*17b0*/  BRA `(.L_x_7106) ;  /* 0x0000000000107947 */ /* 0x000fec0003800000 */
.L_x_7104:
[----:B-----5:R-:W-:Y:S02]  /*17c0*/  HADD2.F32 R80, -RZ, R11.H0_H0 ;  /* 0x2000000bff507230 */ /* 0x020fe40000004100 */
[----:B------:R-:W-:-:S03]  /*17d0*/  @P1 HADD2.F32 R82, -RZ, R7.H0_H0 ;  /* 0x20000007ff521230 */ /* 0x000fc60000004100 */
[----:B------:R-:W-:-:S04]  /*17e0*/  FADD.FTZ R101, R80, R101 ;  /* 0x0000006550657221 */ /* 0x000fc80000010000 */
[----:B------:R-:W-:-:S07]  /*17f0*/  @P1 FADD.FTZ R101, R82, R101 ;  /* 0x0000006552651221 */ /* 0x000fce0000010000 */
.L_x_7106:
[----:B------:R-:W-:-:S04]  /*1800*/  F2FP.F16.F32.PACK_AB R3, RZ, R101 ;  /* 0x00000065ff03723e */ /* 0x000fc800000000ff */
[----:B------:R-:W-:-:S07]  /*1810*/  PRMT R79, R3, 0x7610, R79 ;  /* 0x00007610034f7816 */ /* 0x000fce000000004f */
.L_x_7107:
[----:B------:R-:W-:Y:S01]  /*1820*/  HADD2.F32 R105, -RZ, R83.H1_H1 ;  /* 0x30000053ff697230 */ /* 0x000fe20000004100 */
[----:B------:R-:W-:Y:S06]  /*1830*/  @P2 BRA `(.L_x_7108) ;  /* 0x0000000000202947 */ /* 0x000fec0003800000 */
[----:B------:R-:W-:-:S04]  /*1840*/  ISETP.NE.U32.AND P1, PT, RZ, UR10, PT ;  /* 0x0000000aff007c0c */ /* 0x000fc8000bf25070 */
[----:B------:R-:W-:-:S13]  /*1850*/  ISETP.NE.AND.EX P1, PT, RZ, UR11, PT, P1 ;  /* 0x0000000bff007c0c */ /* 0x000fda000bf25310 */
[----:B------:R-:W-:Y:S05]  /*1860*/  @P1 BRA `(.L_x_7109) ;  /* 0x0000000000081947 */ /* 0x000fea0003800000 */
[----:B------:R-:W-:Y:S05]  /*1870*/  @P0 BRA `(.L_x_7110) ;  /* 0x0000000000200947 */ /* 0x000fea0003800000 */
[----:B------:R-:W-:Y:S05]  /*1880*/  BRA `(.L_x_7111) ;  /* 0x0000000000247947 */ /* 0x000fea0003800000 */
.L_x_7109:
[----:B-----5:R-:W-:-:S05]  /*1890*/  HADD2.F32 R80, -RZ, R7.H1_H1 ;  /* 0x30000007ff507230 */ /* 0x020fca0000004100 */
[----:B------:R-:W-:Y:S01]  /*18a0*/  FADD.FTZ R105, R80, R105 ;  /* 0x0000006950697221 */ /* 0x000fe20000010000 */
[----:B------:R-:W-:Y:S06]  /*18b0*/  BRA `(.L_x_7110) ;  /* 0x0000000000107947 */ /* 0x000fec0003800000 */
.L_x_7108:
[----:B-----5:R-:W-:Y:S02]  /*18c0*/  HADD2.F32 R80, -RZ, R11.H1_H1 ;  /* 0x3000000bff507230 */ /* 0x020fe40000004100 */
[----:B------:R-:W-:-:S03]  /*18d0*/  @P1 HADD2.F32 R82, -RZ, R7.H1_H1 ;  /* 0x30000007ff521230 */ /* 0x000fc60000004100 */
[----:B------:R-:W-:-:S04]  /*18e0*/  FADD.FTZ R105, R80, R105 ;  /* 0x0000006950697221 */ /* 0x000fc80000010000 */
[----:B------:R-:W-:-:S07]  /*18f0*/  @P1 FADD.FTZ R105, R82, R105 ;  /* 0x0000006952691221 */ /* 0x000fce0000010000 */
.L_x_7110:
[----:B------:R-:W-:-:S04]  /*1900*/  F2FP.F16.F32.PACK_AB R3, RZ, R105 ;  /* 0x00000069ff03723e */ /* 0x000fc800000000ff */
[----:B------:R-:W-:-:S07]  /*1910*/  PRMT R79, R79, 0x5410, R3 ;  /* 0x000054104f4f7816 */ /* 0x000fce0000000003 */
.L_x_7111:
[----:B------:R-:W0:Y:S02]  /*1920*/  @P0 LDC.64 R80, c[0x0][0x238] ;  /* 0x00008e00ff500b82 */ /* 0x000e240000000a00 */
[----:B0-----:R-:W-:-:S04]  /*1930*/  @P0 LEA R80, P1, R2, R80, 0x4 ;  /* 0x0000005002500211 */ /* 0x001fc800078220ff */
[----:B------:R-:W-:-:S05]  /*1940*/  @P0 LEA.HI.X R81, R2, R81, RZ, 0x4, P1 ;  /* 0x0000005102510211 */ /* 0x000fca00008f24ff */
[----:B------:R1:W-:Y:S04]  /*1950*/  @P0 STG.E.128 desc[UR4][R80.64], R76 ;  /* 0x0000004c50000986 */ /* 0x0003e8000c101d04 */
.L_x_7079:
[----:B------:R-:W-:Y:S05]  /*1960*/  BSYNC B0 ;  /* 0x0000000000007941 */ /* 0x000fea0003800000 */
.L_x_7078:
        /* <DEDUP_REMOVED lines=75> */
.L_x_7129:
        /* <DEDUP_REMOVED lines=45> */
[----:B------:R-:W-:-:S02]  /*20f0*/  F2FP.F16.F32.PACK_AB R82, R83, R82 ;  /* 0x000000525352723e */ /* 0x000fc400000000ff */
[----:B------:R-:W-:Y:S01]  /*2100*/  F2FP.F16.F32.PACK_AB R83, R116, R111 ;  /* 0x0000006f7453723e */ /* 0x000fe200000000ff */
[----:B------:R-:W-:Y:S01]  /*2110*/  FFMA.FTZ R111, R48, R85, R64 ;  /* 0x00000055306f7223 */ /* 0x000fe20000010040 */
[----:B------:R-:W-:Y:S01]  /*2120*/  FFMA.FTZ R116, R47, R114, R63 ;  /* 0x000000722f747223 */ /* 0x000fe2000001003f */
[----:B------:R-:W-:Y:S01]  /*2130*/  FFMA.FTZ R85, R50, R87, R66 ;  /* 0x0000005732557223 */ /* 0x000fe20000010042 */
[----:B------:R-:W-:Y:S01]  /*2140*/  FFMA.FTZ R114, R45, R112, R61 ;  /* 0x000000702d727223 */ /* 0x000fe2000001003d */
[----:B------:R-:W-:Y:S01]  /*2150*/  FFMA.FTZ R87, R46, R115, R62 ;  /* 0x000000732e577223 */ /* 0x000fe2000001003e */
[----:B------:R-:W-:Y:S01]  /*2160*/  FFMA.FTZ R112, R51, R86, R67 ;  /* 0x0000005633707223 */ /* 0x000fe20000010043 */
[----:B0-----:R-:W-:Y:S01]  /*2170*/  IMAD.WIDE.U32 R106, R109, 0x10, R106 ;  /* 0x000000106d6a7825 */ /* 0x001fe200078e006a */
[----:B------:R-:W-:Y:S02]  /*2180*/  F2FP.F16.F32.PACK_AB R84, R84, R111 ;  /* 0x0000006f5454723e */ /* 0x000fe400000000ff */
[----:B------:R-:W-:-:S02]  /*2190*/  F2FP.F16.F32.PACK_AB R87, R116, R87 ;  /* 0x000000577457723e */ /* 0x000fc400000000ff */
[----:B------:R-:W-:Y:S01]  /*21a0*/  F2FP.F16.F32.PACK_AB R86, R114, R113 ;  /* 0x000000717256723e */ /* 0x000fe200000000ff */
[C---:B-1----:R-:W-:Y:S01]  /*21b0*/  IMAD.WIDE.U32 R2, R109.reuse, 0x10, R2 ;  /* 0x000000106d027825 */ /* 0x042fe200078e0002 */
[----:B------:R-:W-:Y:S01]  /*21c0*/  F2FP.F16.F32.PACK_AB R85, R112, R85 ;  /* 0x000000557055723e */ /* 0x000fe200000000ff */
[----:B------:R1:W-:Y:S01]  /*21d0*/  STG.E.128 desc[UR4][R106.64], R80 ;  /* 0x000000506a007986 */ /* 0x0003e2000c101d04 */
[----:B------:R-:W-:-:S03]  /*21e0*/  IADD3 R109, R109, 0x20, RZ ;  /* 0x000000206d6d7810 */ /* 0x000fc60007ffe0ff */
[----:B------:R1:W-:Y:S04]  /*21f0*/  STG.E.128 desc[UR4][R2.64], R84 ;  /* 0x0000005402007986 */ /* 0x0003e8000c101d04 */
.L_x_7114:
[----:B------:R-:W-:Y:S05]  /*2200*/  BSYNC B0 ;  /* 0x0000000000007941 */ /* 0x000fea0003800000 */
.L_x_7113:
        /* <DEDUP_REMOVED lines=26> */
[----:B------:R-:W-:Y:S01]  /*23b0*/  F2FP.F16.F32.PACK_AB R80, R81, R80 ;  /* 0x000000505150723e */ /* 0x000fe200000000ff */
[----:B0-----:R-:W-:Y:S01]  /*23c0*/  IMAD.WIDE.U32 R2, R109, 0x10, R2 ;  /* 0x000000106d027825 */ /* 0x001fe200078e0002 */
[----:B------:R-:W-:-:S03]  /*23d0*/  F2FP.F16.F32.PACK_AB R81, R113, R82 ;  /* 0x000000527151723e */ /* 0x000fc600000000ff */
[----:B------:R-:W-:Y:S01]  /*23e0*/  FFMA.FTZ R114, R23, R108, R39 ;  /* 0x0000006c17727223 */ /* 0x000fe20000010027 */
[----:B------:R-:W-:Y:S01]  /*23f0*/  F2FP.F16.F32.PACK_AB R82, R115, R112 ;  /* 0x000000707352723e */ /* 0x000fe200000000ff */
        /* <DEDUP_REMOVED lines=17> */
.L_x_7116:
[----:B------:R-:W-:Y:S05]  /*2510*/  BSYNC B0 ;  /* 0x0000000000007941 */ /* 0x000fea0003800000 */
.L_x_7115:
[----:B012---:R-:W0:Y:S02]  /*2520*/  LDC.64 R2, c[0x0][0x210] ;  /* 0x00008400ff027b82 */ /* 0x007e240000000a00 */
[----:B0-----:R-:W-:-:S04]  /*2530*/  LEA R90, R2, R90, 0x2 ;  /* 0x0000005a025a7211 */ /* 0x001fc800078e10ff */
[----:B------:R-:W-:-:S13]  /*2540*/  ISETP.GE.AND P1, PT, R90, R3, PT ;  /* 0x000000035a00720c */ /* 0x000fda0003f26270 */
[----:B------:R-:W-:Y:S05]  /*2550*/  @!P1 BRA `(.L_x_7117) ;  /* 0xffffffe0003c9947 */ /* 0x000fea000383ffff */
[----:B------:R-:W-:Y:S05]  /*2560*/  EXIT ;  /* 0x000000000000794d */ /* 0x000fea0003800000 */
.L_x_7112:
        /* <DEDUP_REMOVED lines=8> */
.L_x_7119:
[----:B------:R-:W-:Y:S05]  /*25f0*/  BSYNC B0 ;  /* 0x0000000000007941 */ /* 0x000fea0003800000 */
.L_x_7118:
        /* <DEDUP_REMOVED lines=10> */
.L_x_7120:
[----:B------:R-:W-:Y:S01]  /*26a0*/  HFMA2.MMA R106, -RZ, RZ, 0, 2.384185791015625e-07 ;  /* 0x00000004ff6a7435 */ /* 0x000fe200000001ff */
[----:B------:R-:W-:-:S05]  /*26b0*/  MOV R81, R87 ;  /* 0x0000005700517202 */ /* 0x000fca0000000f00 */
[----:B------:R-:W-:-:S05]  /*26c0*/  FADD.FTZ R81, R80, R81 ;  /* 0x0000005150517221 */ /* 0x000fca0000010000 */
[----:B------:R-:W-:-:S07]  /*26d0*/  MOV R107, R81 ;  /* 0x00000051006b7202 */ /* 0x000fce0000000f00 */
[----:B------:R-:W-:Y:S05]  /*26e0*/  WARPSYNC.COLLECTIVE R86, `(.L_x_7121) ;  /* 0x0000000056087348 */ /* 0x000fea0003c00000 */
[----:B------:R0:W1:Y:S02]  /*26f0*/  SHFL.BFLY P6, R87, R107, R106, R111 ;  /* 0x0c00006a6b577389 */ /* 0x00006400000c006f */
[----:B01----:R-:W-:Y:S01]  /*2700*/  ENDCOLLECTIVE ;  /* 0x000000000000791b */ /* 0x003fe20003800000 */
.L_x_7121:
[----:B------:R-:W-:Y:S01]  /*2710*/  HFMA2.MMA R106, -RZ, RZ, 0, 4.76837158203125e-07 ;  /* 0x00000008ff6a7435 */ /* 0x000fe200000001ff */
[----:B------:R-:W-:-:S05]  /*2720*/  MOV R2, R87 ;  /* 0x0000005700027202 */ /* 0x000fca0000000f00 */
[----:B------:R-:W-:-:S05]  /*2730*/  FADD.FTZ R84, R81, R2 ;  /* 0x0000000251547221 */ /* 0x000fca0000010000 */
[----:B------:R-:W-:-:S07]  /*2740*/  MOV R107, R84 ;  /* 0x00000054006b7202 */ /* 0x000fce0000000f00 */
[----:B------:R-:W-:Y:S05]  /*2750*/  WARPSYNC.COLLECTIVE R86, `(.L_x_7122) ;  /* 0x0000000056087348 */ /* 0x000fea0003c00000 */
[----:B------:R0:W1:Y:S02]  /*2760*/  SHFL.BFLY P6, R87, R107, R106, R111 ;  /* 0x0c00006a6b577389 */ /* 0x00006400000c006f */
[----:B01----:R-:W-:Y:S01]  /*2770*/  ENDCOLLECTIVE ;  /* 0x000000000000791b */ /* 0x003fe20003800000 */
.L_x_7122:
[----:B------:R-:W-:Y:S01]  /*2780*/  HFMA2.MMA R106, -RZ, RZ, 0, 9.5367431640625e-07 ;  /* 0x00000010ff6a7435 */ /* 0x000fe200000001ff */
[----:B------:R-:W-:-:S05]  /*2790*/  MOV R83, R87 ;  /* 0x0000005700537202 */ /* 0x000fca0000000f00 */
[----:B------:R-:W-:-:S05]  /*27a0*/  FADD.FTZ R85, R84, R83 ;  /* 0x0000005354557221 */ /* 0x000fca0000010000 */
[----:B------:R-:W-:-:S07]  /*27b0*/  MOV R107, R85 ;  /* 0x00000055006b7202 */ /* 0x000fce0000000f00 */
[----:B------:R-:W-:Y:S05]  /*27c0*/  WARPSYNC.COLLECTIVE R86, `(.L_x_7123) ;  /* 0x0000000056087348 */ /* 0x000fea0003c00000 */
[----:B------:R0:W1:Y:S02]  /*27d0*/  SHFL.BFLY P6, R87, R107, R106, R111 ;  /* 0x0c00006a6b577389 */ /* 0x00006400000c006f */
[----:B01----:R-:W-:Y:S01]  /*27e0*/  ENDCOLLECTIVE ;  /* 0x000000000000791b */ /* 0x003fe20003800000 */
.L_x_7123:
        /* <DEDUP_REMOVED lines=41> */
.L_x_7124:
[----:B------:R-:W-:Y:S01]  /*2a80*/  HFMA2.MMA R106, -RZ, RZ, 0, 1.1920928955078125e-07 ;  /* 0x00000002ff6a7435 */ /* 0x000fe200000001ff */
[----:B------:R-:W-:-:S05]  /*2a90*/  MOV R3, R87 ;  /* 0x0000005700037202 */ /* 0x000fca0000000f00 */
[----:B------:R-:W-:-:S05]  /*2aa0*/  FADD.FTZ R3, R2, R3 ;  /* 0x0000000302037221 */ /* 0x000fca0000010000 */
[----:B------:R-:W-:-:S07]  /*2ab0*/  MOV R107, R3 ;  /* 0x00000003006b7202 */ /* 0x000fce0000000f00 */
[----:B------:R-:W-:Y:S05]  /*2ac0*/  WARPSYNC.COLLECTIVE R86, `(.L_x_7125) ;  /* 0x0000000056087348 */ /* 0x000fea0003c00000 */
[----:B------:R0:W1:Y:S02]  /*2ad0*/  SHFL.BFLY P6, R87, R107, R106, R111 ;  /* 0x0c00006a6b577389 */ /* 0x00006400000c006f */
[----:B01----:R-:W-:Y:S01]  /*2ae0*/  ENDCOLLECTIVE ;  /* 0x000000000000791b */ /* 0x003fe20003800000 */
.L_x_7125:
[----:B------:R-:W-:Y:S01]  /*2af0*/  HFMA2.MMA R106, -RZ, RZ, 0, 2.384185791015625e-07 ;  /* 0x00000004ff6a7435 */ /* 0x000fe200000001ff */
[----:B------:R-:W-:-:S05]  /*2b00*/  MOV R80, R87 ;  /* 0x0000005700507202 */ /* 0x000fca0000000f00 */
[----:B------:R-:W-:-:S05]  /*2b10*/  FADD.FTZ R80, R3, R80 ;  /* 0x0000005003507221 */ /* 0x000fca0000010000 */
[----:B------:R-:W-:-:S07]  /*2b20*/  MOV R107, R80 ;  /* 0x00000050006b7202 */ /* 0x000fce0000000f00 */
[----:B------:R-:W-:Y:S05]  /*2b30*/  WARPSYNC.COLLECTIVE R86, `(.L_x_7126) ;  /* 0x0000000056087348 */ /* 0x000fea0003c00000 */
[----:B------:R0:W1:Y:S02]  /*2b40*/  SHFL.BFLY P6, R87, R107, R106, R111 ;  /* 0x0c00006a6b577389 */ /* 0x00006400000c006f */
[----:B01----:R-:W-:Y:S01]  /*2b50*/  ENDCOLLECTIVE ;  /* 0x000000000000791b */ /* 0x003fe20003800000 */
.L_x_7126:
[----:B------:R-:W-:Y:S01]  /*2b60*/  HFMA2.MMA R106, -RZ, RZ, 0, 4.76837158203125e-07 ;  /* 0x00000008ff6a7435 */ /* 0x000fe200000001ff */
[----:B------:R-:W-:-:S05]  /*2b70*/  MOV R81, R87 ;  /* 0x0000005700517202 */ /* 0x000fca0000000f00 */
[----:B------:R-:W-:-:S05]  /*2b80*/  FADD.FTZ R81, R80, R81 ;  /* 0x0000005150517221 */ /* 0x000fca0000010000 */
[----:B------:R-:W-:-:S07]  /*2b90*/  MOV R107, R81 ;  /* 0x00000051006b7202 */ /* 0x000fce0000000f00 */
[----:B------:R-:W-:Y:S05]  /*2ba0*/  WARPSYNC.COLLECTIVE R86, `(.L_x_7127) ;  /* 0x0000000056087348 */ /* 0x000fea0003c00000 */
[----:B------:R0:W1:Y:S02]  /*2bb0*/  SHFL.BFLY P6, R87, R107, R106, R111 ;  /* 0x0c00006a6b577389 */ /* 0x00006400000c006f */
[----:B01----:R-:W-:Y:S01]  /*2bc0*/  ENDCOLLECTIVE ;  /* 0x000000000000791b */ /* 0x003fe20003800000 */
.L_x_7127:
[----:B------:R-:W-:Y:S01]  /*2bd0*/  HFMA2.MMA R106, -RZ, RZ, 0, 9.5367431640625e-07 ;  /* 0x00000010ff6a7435 */ /* 0x000fe200000001ff */
[----:B------:R-:W-:-:S05]  /*2be0*/  MOV R84, R87 ;  /* 0x0000005700547202 */ /* 0x000fca0000000f00 */
[----:B------:R-:W-:-:S05]  /*2bf0*/  FADD.FTZ R84, R81, R84 ;  /* 0x0000005451547221 */ /* 0x000fca0000010000 */
[----:B------:R-:W-:-:S07]  /*2c00*/  MOV R107, R84 ;  /* 0x00000054006b7202 */ /* 0x000fce0000000f00 */
[----:B------:R-:W-:Y:S05]  /*2c10*/  WARPSYNC.COLLECTIVE R86, `(.L_x_7128) ;  /* 0x0000000056087348 */ /* 0x000fea0003c00000 */
[----:B------:R0:W1:Y:S02]  /*2c20*/  SHFL.BFLY P6, R87, R107, R106, R111 ;  /* 0x0c00006a6b577389 */ /* 0x00006400000c006f */
[----:B01----:R-:W-:Y:S01]  /*2c30*/  ENDCOLLECTIVE ;  /* 0x000000000000791b */ /* 0x003fe20003800000 */
.L_x_7128:
[----:B------:R-:W-:Y:S01]  /*2c40*/  MOV R85, R87 ;  /* 0x0000005700557202 */ /* 0x000fe20000000f00 */
[----:B------:R-:W-:Y:S06]  /*2c50*/  BRA `(.L_x_7129) ;  /* 0xfffffff000707947 */ /* 0x000fec000383ffff */
.L_x_7130:
        /* <DEDUP_REMOVED lines=10> */
.L_x_14230:


//--------------------- .text._ZN10layer_norm31ln_parallel_residual_fwd_kernelINS_13Kernel_traitsIf6__halfS2_S2_fjLj512ELj1ELj4ELj1ELj16ENS_18Kernel_traits_baseILj512EfS2_S2_S2_fjLj128EEEEELb0ELb0ELb1EEEvNS_9FwdParamsE --------------------------
	.section	.text._ZN10layer_norm31ln_parallel_residual_fwd_kernelINS_13Kernel_traitsIf6__halfS2_S2_fjLj512ELj1ELj4ELj1ELj16ENS_18Kernel_traits_baseILj512EfS2_S2_S2_fjLj128EEEEELb0ELb0ELb1EEEvNS_9FwdParamsE,"ax",@progbits
	.align	128
        .global         _ZN10layer_norm31ln_parallel_residual_fwd_kernelINS_13Kernel_traitsIf6__halfS2_S2_fjLj512ELj1ELj4ELj1ELj16ENS_18Kernel_traits_baseILj512EfS2_S2_S2_fjLj128EEEEELb0ELb0ELb1EEEvNS_9FwdParamsE
        .type           _ZN10layer_norm31ln_parallel_residual_fwd_kernelINS_13Kernel_traitsIf6__halfS2_S2_fjLj512ELj1ELj4ELj1ELj16ENS_18Kernel_traits_baseILj512EfS2_S2_S2_fjLj128EEEEELb0ELb0ELb1EEEvNS_9FwdParamsE,@function
        .size           _ZN10layer_norm31ln_parallel_residual_fwd_kernelINS_13Kernel_traitsIf6__halfS2_S2_fjLj512ELj1ELj4ELj1ELj16ENS_18Kernel_traits_baseILj512EfS2_S2_S2_fjLj128EEEEELb0ELb0ELb1EEEvNS_9FwdParamsE,(.L_x_14231 - _ZN10layer_norm31ln_parallel_residual_fwd_kernelINS_13Kernel_traitsIf6__halfS2_S2_fjLj512ELj1ELj4ELj1ELj16ENS_18Kernel_traits_baseILj512EfS2_S2_S2_fjLj128EEEEELb0ELb0ELb1EEEvNS_9FwdParamsE)
        .other          _ZN10layer_norm31ln_parallel_residual_fwd_kernelINS_13Kernel_traitsIf6__halfS2_S2_fjLj512ELj1ELj4ELj1ELj16ENS_18Kernel_traits_baseILj512EfS2_S2_S2_fjLj128EEEEELb0ELb0ELb1EEEvNS_9FwdParamsE,@"STO_CUDA_ENTRY STV_DEFAULT"
_ZN10layer_norm31ln_parallel_residual_fwd_kernelINS_13Kernel_traitsIf6__halfS2_S2_fjLj512ELj1ELj4ELj1ELj16ENS_18Kernel_traits_baseILj512EfS2_S2_S2_fjLj128EEEEELb0ELb0ELb1EEEvNS_9FwdParamsE:
.text._ZN10layer_norm31ln_parallel_residual_fwd_kernelINS_13Kernel_traitsIf6__halfS2_S2_fjLj512ELj1ELj4ELj1ELj16ENS_18Kernel_traits_baseILj512EfS2_S2_S2_fjLj128EEEEELb0ELb0ELb1EEEvNS_9FwdParamsE:
        /* <DEDUP_REMOVED lines=27> */
[----:B--2---:R-:W-:Y:S02]  /*01b0*/  LEA R3, R4, R3, 0x2 ;  /* 0x0000000304037211 */ /* 0x004fe400078e10ff */
[----:B------:R-:W-:-:S02]  /*01c0*/  CS2R R4, SRZ ;  /* 0x0000000000047805 */ /* 0x000fc4000001ff00 */
[----:B------:R-:W-:Y:S02]  /*01d0*/  SHF.L.U32 R36, R2, 0x5, RZ ;  /* 0x0000000502247819 */ /* 0x000fe400000006ff */
[----:B-1----:R-:W-:Y:S02]  /*01e0*/  LOP3.LUT P0, RZ, R72, UR4, RZ, 0xfc, !PT ;  /* 0x0000000448ff7c12 */ /* 0x002fe4000f80fcff */
[----:B------:R-:W-:Y:S02]  /*01f0*/  ISETP.NE.AND.EX P2, PT, RZ, UR9, PT, P2 ;  /* 0x00000009ff007c0c */ /* 0x000fe4000bf45320 */
[C---:B------:R-:W-:Y:S02]  /*0200*/  IADD3 R70, P3, R36.reuse, UR6, RZ ;  /* 0x0000000624467c10 */ /* 0x040fe4000ff7e0ff */
[----:B------:R-:W-:Y:S02]  /*0210*/  CS2R R22, SRZ ;  /* 0x0000000000167805 */ /* 0x000fe4000001ff00 */
[----:B------:R-:W-:Y:S01]  /*0220*/  LOP3.LUT P0, RZ, R73, UR5, RZ, 0xfc, P0 ;  /* 0x0000000549ff7c12 */ /* 0x000fe2000800fcff */
[----:B------:R-:W-:Y:S01]  /*0230*/  ULDC.64 UR4, c[0x0][0x208] ;  /* 0x0000820000047ab9 */ /* 0x000fe20000000a00 */
[----:B------:R-:W-:Y:S01]  /*0240*/  IADD3 R36, P4, R36, UR8, RZ ;  /* 0x0000000824247c10 */ /* 0x000fe2000ff9e0ff */
[----:B------:R-:W5:Y:S01]  /*0250*/  @P1 LDG.E.128 R4, desc[UR4][R28.64] ;  /* 0x000000041c041981 */ /* 0x000f62000c1e1d00 */
[----:B------:R-:W-:-:S02]  /*0260*/  CS2R R20, SRZ ;  /* 0x0000000000147805 */ /* 0x000fc4000001ff00 */
[----:B------:R-:W-:Y:S02]  /*0270*/  CS2R R26, SRZ ;  /* 0x00000000001a7805 */ /* 0x000fe4000001ff00 */
[----:B------:R-:W-:Y:S01]  /*0280*/  CS2R R24, SRZ ;  /* 0x0000000000187805 */ /* 0x000fe2000001ff00 */
[----:B------:R-:W5:Y:S01]  /*0290*/  @P1 LDG.E.128 R8, desc[UR4][R28.64+0x10] ;  /* 0x000010041c081981 */ /* 0x000f62000c1e1d00 */
[----:B------:R-:W-:Y:S02]  /*02a0*/  CS2R R30, SRZ ;  /* 0x00000000001e7805 */ /* 0x000fe4000001ff00 */
[----:B------:R-:W-:Y:S02]  /*02b0*/  CS2R R34, SRZ ;  /* 0x0000000000227805 */ /* 0x000fe4000001ff00 */
[----:B------:R-:W-:Y:S01]  /*02c0*/  CS2R R32, SRZ ;  /* 0x0000000000207805 */ /* 0x000fe2000001ff00 */
[----:B------:R-:W5:Y:S01]  /*02d0*/  @P1 LDG.E.128 R12, desc[UR4][R28.64+0x400] ;  /* 0x000400041c0c1981 */ /* 0x000f62000c1e1d00 */
[----:B------:R-:W-:Y:S01]  /*02e0*/  IADD3.X R37, RZ, UR9, RZ, P4, !PT ;  /* 0x00000009ff257c10 */ /* 0x000fe2000a7fe4ff */
[----:B------:R-:W-:Y:S01]  /*02f0*/  ULDC UR6, c[0x0][0x214] ;  /* 0x0000850000067ab9 */ /* 0x000fe20000000800 */
[----:B------:R-:W-:Y:S01]  /*0300*/  IADD3.X R71, RZ, UR7, RZ, P3, !PT ;  /* 0x00000007ff477c10 */ /* 0x000fe20009ffe4ff */
        /* <DEDUP_REMOVED lines=24> */
.L_x_7196:
        /* <DEDUP_REMOVED lines=16> */
[----:B------:R-:W-:Y:S01]  /*0590*/  ISETP.NE.AND.EX P3, PT, RZ, UR11, PT, P3 ;  /* 0x0000000bff007c0c */ /* 0x000fe2000bf65330 */
[----:B----4-:R-:W-:-:S12]  /*05a0*/  HADD2.F32 R88, -RZ, R80.H0_H0 ;  /* 0x20000050ff587230 */ /* 0x010fd80000004100 */
[----:B0-----:R-:W-:Y:S05]  /*05b0*/  @P3 BRA `(.L_x_7131) ;  /* 0x0000000000203947 */ /* 0x001fea0003800000 */
[----:B------:R-:W-:-:S04]  /*05c0*/  ISETP.NE.U32.AND P4, PT, RZ, UR8, PT ;  /* 0x00000008ff007c0c */ /* 0x000fc8000bf85070 */
[----:B------:R-:W-:-:S13]  /*05d0*/  ISETP.NE.AND.EX P4, PT, RZ, UR9, PT, P4 ;  /* 0x00000009ff007c0c */ /* 0x000fda000bf85340 */
[----:B------:R-:W-:Y:S05]  /*05e0*/  @P4 BRA `(.L_x_7132) ;  /* 0x0000000000084947 */ /* 0x000fea0003800000 */
[----:B------:R-:W-:Y:S05]  /*05f0*/  @P0 BRA `(.L_x_7133) ;  /* 0x0000000000200947 */ /* 0x000fea0003800000 */
[----:B------:R-:W-:Y:S05]  /*0600*/  BRA `(.L_x_7134) ;  /* 0x0000000000247947 */ /* 0x000fea0003800000 */
.L_x_7132:
[----:B-----5:R-:W-:-:S05]  /*0610*/  HADD2.F32 R85, -RZ, R72.H0_H0 ;  /* 0x20000048ff557230 */ /* 0x020fca0000004100 */
[----:B------:R-:W-:Y:S01]  /*0620*/  FADD.FTZ R88, R88, R85 ;  /* 0x0000005558587221 */ /* 0x000fe20000010000 */
[----:B------:R-:W-:Y:S06]  /*0630*/  BRA `(.L_x_7133) ;  /* 0x0000000000107947 */ /* 0x000fec0003800000 */
.L_x_7131:
[----:B-----5:R-:W-:Y:S02]  /*0640*/  HADD2.F32 R85, -RZ, R68.H0_H0 ;  /* 0x20000044ff557230 */ /* 0x020fe40000004100 */
[----:B------:R-:W-:-:S03]  /*0650*/  @P2 HADD2.F32 R87, -RZ, R72.H0_H0 ;  /* 0x20000048ff572230 */ /* 0x000fc60000004100 */
[----:B------:R-:W-:-:S04]  /*0660*/  FADD.FTZ R88, R88, R85 ;  /* 0x0000005558587221 */ /* 0x000fc80000010000 */
[----:B------:R-:W-:-:S07]  /*0670*/  @P2 FADD.FTZ R88, R88, R87 ;  /* 0x0000005758582221 */ /* 0x000fce0000010000 */
.L_x_7133:
[----:B------:R-:W-:-:S04]  /*0680*/  F2FP.F16.F32.PACK_AB R0, RZ, R88 ;  /* 0x00000058ff00723e */ /* 0x000fc800000000ff */
[----:B------:R-:W-:-:S07]  /*0690*/  PRMT R76, R0, 0x7610, R76 ;  /* 0x00007610004c7816 */ /* 0x000fce000000004c */
.L_x_7134:
[----:B------:R-:W-:Y:S01]  /*06a0*/  HADD2.F32 R89, -RZ, R80.H1_H1 ;  /* 0x30000050ff597230 */ /* 0x000fe20000004100 */
[----:B------:R-:W-:Y:S06]  /*06b0*/  @P3 BRA `(.L_x_7135) ;  /* 0x0000000000203947 */ /* 0x000fec0003800000 */
[----:B------:R-:W-:-:S04]  /*06c0*/  ISETP.NE.U32.AND P4, PT, RZ, UR8, PT ;  /* 0x00000008ff007c0c */ /* 0x000fc8000bf85070 */
[----:B------:R-:W-:-:S13]  /*06d0*/  ISETP.NE.AND.EX P4, PT, RZ, UR9, PT, P4 ;  /* 0x00000009ff007c0c */ /* 0x000fda000bf85340 */
[----:B------:R-:W-:Y:S05]  /*06e0*/  @P4 BRA `(.L_x_7136) ;  /* 0x0000000000084947 */ /* 0x000fea0003800000 */
[----:B------:R-:W-:Y:S05]  /*06f0*/  @P0 BRA `(.L_x_7137) ;  /* 0x0000000000200947 */ /* 0x000fea0003800000 */
[----:B------:R-:W-:Y:S05]  /*0700*/  BRA `(.L_x_7138) ;  /* 0x0000000000247947 */ /* 0x000fea0003800000 */
.L_x_7136:
[----:B-----5:R-:W-:-:S05]  /*0710*/  HADD2.F32 R0, -RZ, R72.H1_H1 ;  /* 0x30000048ff007230 */ /* 0x020fca0000004100 */
[----:B------:R-:W-:Y:S01]  /*0720*/  FADD.FTZ R89, R89, R0 ;  /* 0x0000000059597221 */ /* 0x000fe20000010000 */
[----:B------:R-:W-:Y:S06]  /*0730*/  BRA `(.L_x_7137) ;  /* 0x0000000000107947 */ /* 0x000fec0003800000 */
.L_x_7135:
[----:B-----5:R-:W-:Y:S02]  /*0740*/  HADD2.F32 R0, -RZ, R68.H1_H1 ;  /* 0x30000044ff007230 */ /* 0x020fe40000004100 */
[----:B------:R-:W-:-:S03]  /*0750*/  @P2 HADD2.F32 R80, -RZ, R72.H1_H1 ;  /* 0x30000048ff502230 */ /* 0x000fc60000004100 */
[----:B------:R-:W-:-:S04]  /*0760*/  FADD.FTZ R89, R89, R0 ;  /* 0x0000000059597221 */ /* 0x000fc80000010000 */
[----:B------:R-:W-:-:S07]  /*0770*/  @P2 FADD.FTZ R89, R89, R80 ;  /* 0x0000005059592221 */ /* 0x000fce0000010000 */
.L_x_7137:
[----:B------:R-:W-:-:S04]  /*0780*/  F2FP.F16.F32.PACK_AB R0, RZ, R89 ;  /* 0x00000059ff00723e */ /* 0x000fc800000000ff */
[----:B------:R-:W-:-:S07]  /*0790*/  PRMT R76, R76, 0x5410, R0 ;  /* 0x000054104c4c7816 */ /* 0x000fce0000000000 */
.L_x_7138:
[----:B------:R-:W-:Y:S01]  /*07a0*/  HADD2.F32 R92, -RZ, R81.H0_H0 ;  /* 0x20000051ff5c7230 */ /* 0x000fe20000004100 */
[----:B------:R-:W-:Y:S06]  /*07b0*/  @P3 BRA `(.L_x_7139) ;  /* 0x0000000000203947 */ /* 0x000fec0003800000 */
[----:B------:R-:W-:-:S04]  /*07c0*/  ISETP.NE.U32.AND P4, PT, RZ, UR8, PT ;  /* 0x00000008ff007c0c */ /* 0x000fc8000bf85070 */
[----:B------:R-:W-:-:S13]  /*07d0*/  ISETP.NE.AND.EX P4, PT, RZ, UR9, PT, P4 ;  /* 0x00000009ff007c0c */ /* 0x000fda000bf85340 */
[----:B------:R-:W-:Y:S05]  /*07e0*/  @P4 BRA `(.L_x_7140) ;  /* 0x0000000000084947 */ /* 0x000fea0003800000 */
[----:B------:R-:W-:Y:S05]  /*07f0*/  @P0 BRA `(.L_x_7141) ;  /* 0x0000000000200947 */ /* 0x000fea0003800000 */
[----:B------:R-:W-:Y:S05]  /*0800*/  BRA `(.L_x_7142) ;  /* 0x0000000000247947 */ /* 0x000fea0003800000 */
.L_x_7140:
[----:B-----5:R-:W-:-:S05]  /*0810*/  HADD2.F32 R85, -RZ, R73.H0_H0 ;  /* 0x20000049ff557230 */ /* 0x020fca0000004100 */
[----:B------:R-:W-:Y:S01]  /*0820*/  FADD.FTZ R92, R92, R85 ;  /* 0x000000555c5c7221 */ /* 0x000fe20000010000 */
[----:B------:R-:W-:Y:S06]  /*0830*/  BRA `(.L_x_7141) ;  /* 0x0000000000107947 */ /* 0x000fec0003800000 */
.L_x_7139:
[----:B-----5:R-:W-:Y:S02]  /*0840*/  HADD2.F32 R85, -RZ, R69.H0_H0 ;  /* 0x20000045ff557230 */ /* 0x020fe40000004100 */
[----:B------:R-:W-:-:S03]  /*0850*/  @P2 HADD2.F32 R87, -RZ, R73.H0_H0 ;  /* 0x20000049ff572230 */ /* 0x000fc60000004100 */
[----:B------:R-:W-:-:S04]  /*0860*/  FADD.FTZ R92, R92, R85 ;  /* 0x000000555c5c7221 */ /* 0x000fc80000010000 */
[----:B------:R-:W-:-:S07]  /*0870*/  @P2 FADD.FTZ R92, R92, R87 ;  /* 0x000000575c5c2221 */ /* 0x000fce0000010000 */
.L_x_7141:
[----:B------:R-:W-:-:S04]  /*0880*/  F2FP.F16.F32.PACK_AB R0, RZ, R92 ;  /* 0x0000005cff00723e */ /* 0x000fc800000000ff */
[----:B------:R-:W-:-:S07]  /*0890*/  PRMT R77, R0, 0x7610, R77 ;  /* 0x00007610004d7816 */ /* 0x000fce000000004d */
.L_x_7142:
[----:B------:R-:W-:Y:S01]  /*08a0*/  HADD2.F32 R96, -RZ, R81.H1_H1 ;  /* 0x30000051ff607230 */ /* 0x000fe20000004100 */
[----:B------:R-:W-:Y:S06]  /*08b0*/  @P3 BRA `(.L_x_7143) ;  /* 0x0000000000203947 */ /* 0x000fec0003800000 */
[----:B------:R-:W-:-:S04]  /*08c0*/  ISETP.NE.U32.AND P4, PT, RZ, UR8, PT ;  /* 0x00000008ff007c0c */ /* 0x000fc8000bf85070 */
[----:B------:R-:W-:-:S13]  /*08d0*/  ISETP.NE.AND.EX P4, PT, RZ, UR9, PT, P4 ;  /* 0x00000009ff007c0c */ /* 0x000fda000bf85340 */
[----:B------:R-:W-:Y:S05]  /*08e0*/  @P4 BRA `(.L_x_7144) ;  /* 0x0000000000084947 */ /* 0x000fea0003800000 */
[----:B------:R-:W-:Y:S05]  /*08f0*/  @P0 BRA `(.L_x_7145) ;  /* 0x0000000000200947 */ /* 0x000fea0003800000 */
[----:B------:R-:W-:Y:S05]  /*0900*/  BRA `(.L_x_7146) ;  /* 0x0000000000247947 */ /* 0x000fea0003800000 */
.L_x_7144:
[----:B-----5:R-:W-:-:S05]  /*0910*/  HADD2.F32 R81, -RZ, R73.H1_H1 ;  /* 0x30000049ff517230 */ /* 0x020fca0000004100 */
[----:B------:R-:W-:Y:S01]  /*0920*/  FADD.FTZ R96, R96, R81 ;  /* 0x0000005160607221 */ /* 0x000fe20000010000 */
[----:B------:R-:W-:Y:S06]  /*0930*/  BRA `(.L_x_7145) ;  /* 0x0000000000107947 */ /* 0x000fec0003800000 */
.L_x_7143:
[----:B-----5:R-:W-:Y:S02]  /*0940*/  HADD2.F32 R81, -RZ, R69.H1_H1 ;  /* 0x30000045ff517230 */ /* 0x020fe40000004100 */
[----:B------:R-:W-:-:S03]  /*0950*/  @P2 HADD2.F32 R85, -RZ, R73.H1_H1 ;  /* 0x30000049ff552230 */ /* 0x000fc60000004100 */
[----:B------:R-:W-:-:S04]  /*0960*/  FADD.FTZ R96, R96, R81 ;  /* 0x0000005160607221 */ /* 0x000fc80000010000 */
[----:B------:R-:W-:-:S07]  /*0970*/  @P2 FADD.FTZ R96, R96, R85 ;  /* 0x0000005560602221 */ /* 0x000fce0000010000 */
.L_x_7145:
[----:B------:R-:W-:-:S04]  /*0980*/  F2FP.F16.F32.PACK_AB R0, RZ, R96 ;  /* 0x00000060ff00723e */ /* 0x000fc800000000ff */
[----:B------:R-:W-:-:S07]  /*0990*/  PRMT R77, R77, 0x5410, R0 ;  /* 0x000054104d4d7816 */ /* 0x000fce0000000000 */
.L_x_7146:
[----:B------:R-:W-:Y:S01]  /*09a0*/  HADD2.F32 R84, -RZ, R82.H0_H0 ;  /* 0x20000052ff547230 */ /* 0x000fe20000004100 */
[----:B------:R-:W-:Y:S06]  /*09b0*/  @P3 BRA `(.L_x_7147) ;  /* 0x0000000000203947 */ /* 0x000fec0003800000 */
[----:B------:R-:W-:-:S04]  /*09c0*/  ISETP.NE.U32.AND P4, PT, RZ, UR8, PT ;  /* 0x00000008ff007c0c */ /* 0x000fc8000bf85070 */
[----:B------:R-:W-:-:S13]  /*09d0*/  ISETP.NE.AND.EX P4, PT, RZ, UR9, PT, P4 ;  /* 0x00000009ff007c0c */ /* 0x000fda000bf85340 */
[----:B------:R-:W-:Y:S05]  /*09e0*/  @P4 BRA `(.L_x_7148) ;  /* 0x0000000000084947 */ /* 0x000fea0003800000 */
[----:B------:R-:W-:Y:S05]  /*09f0*/  @P0 BRA `(.L_x_7149) ;  /* 0x0000000000200947 */ /* 0x000fea0003800000 */
[----:B------:R-:W-:Y:S05]  /*0a00*/  BRA `(.L_x_7150) ;  /* 0x0000000000247947 */ /* 0x000fea0003800000 */
.L_x_7148:
[----:B-----5:R-:W-:-:S05]  /*0a10*/  HADD2.F32 R81, -RZ, R74.H0_H0 ;  /* 0x2000004aff517230 */ /* 0x020fca0000004100 */
[----:B------:R-:W-:Y:S01]  /*0a20*/  FADD.FTZ R84, R84, R81 ;  /* 0x0000005154547221 */ /* 0x000fe20000010000 */
[----:B------:R-:W-:Y:S06]  /*0a30*/  BRA `(.L_x_7149) ;  /* 0x0000000000107947 */ /* 0x000fec0003800000 */
.L_x_7147:
[----:B-----5:R-:W-:Y:S02]  /*0a40*/  HADD2.F32 R81, -RZ, R70.H0_H0 ;  /* 0x20000046ff517230 */ /* 0x020fe40000004100 */
[----:B------:R-:W-:-:S03]  /*0a50*/  @P2 HADD2.F32 R85, -RZ, R74.H0_H0 ;  /* 0x2000004aff552230 */ /* 0x000fc60000004100 */
[----:B------:R-:W-:-:S04]  /*0a60*/  FADD.FTZ R84, R84, R81 ;  /* 0x0000005154547221 */ /* 0x000fc80000010000 */
[----:B------:R-:W-:-:S07]  /*0a70*/  @P2 FADD.FTZ R84, R84, R85 ;  /* 0x0000005554542221 */ /* 0x000fce0000010000 */
.L_x_7149:
[----:B------:R-:W-:-:S04]  /*0a80*/  F2FP.F16.F32.PACK_AB R0, RZ, R84 ;  /* 0x00000054ff00723e */ /* 0x000fc800000000ff */
[----:B------:R-:W-:-:S07]  /*0a90*/  PRMT R78, R0, 0x7610, R78 ;  /* 0x00007610004e7816 */ /* 0x000fce000000004e */
.L_x_7150:
[----:B------:R-:W-:Y:S01]  /*0aa0*/  HADD2.F32 R86, -RZ, R82.H1_H1 ;  /* 0x30000052ff567230 */ /* 0x000fe20000004100 */
[----:B------:R-:W-:Y:S06]  /*0ab0*/  @P3 BRA `(.L_x_7151) ;  /* 0x0000000000203947 */ /* 0x000fec0003800000 */
[----:B------:R-:W-:-:S04]  /*0ac0*/  ISETP.NE.U32.AND P4, PT, RZ, UR8, PT ;  /* 0x00000008ff007c0c */ /* 0x000fc8000bf85070 */
[----:B------:R-:W-:-:S13]  /*0ad0*/  ISETP.NE.AND.EX P4, PT, RZ, UR9, PT, P4 ;  /* 0x00000009ff007c0c */ /* 0x000fda000bf85340 */
[----:B------:R-:W-:Y:S05]  /*0ae0*/  @P4 BRA `(.L_x_7152) ;  /* 0x0000000000084947 */ /* 0x000fea0003800000 */
[----:B------:R-:W-:Y:S05]  /*0af0*/  @P0 BRA `(.L_x_7153) ;  /* 0x0000000000200947 */ /* 0x000fea0003800000 */
[----:B------:R-:W-:Y:S05]  /*0b00*/  BRA `(.L_x_7154) ;  /* 0x0000000000247947 */ /* 0x000fea0003800000 */
.L_x_7152:
[----:B-----5:R-:W-:-:S05]  /*0b10*/  HADD2.F32 R81, -RZ, R74.H1_H1 ;  /* 0x3000004aff517230 */ /* 0x020fca0000004100 */
[----:B------:R-:W-:Y:S01]  /*0b20*/  FADD.FTZ R86, R86, R81 ;  /* 0x0000005156567221 */ /* 0x000fe20000010000 */
[----:B------:R-:W-:Y:S06]  /*0b30*/  BRA `(.L_x_7153) ;  /* 0x0000000000107947 */ /* 0x000fec0003800000 */
.L_x_7151:
[----:B-----5:R-:W-:Y:S02]  /*0b40*/  HADD2.F32 R81, -RZ, R70.H1_H1 ;  /* 0x30000046ff517230 */ /* 0x020fe40000004100 */
[----:B------:R-:W-:-:S03]  /*0b50*/  @P2 HADD2.F32 R85, -RZ, R74.H1_H1 ;  /* 0x3000004aff552230 */ /* 0x000fc60000004100 */
[----:B------:R-:W-:-:S04]  /*0b60*/  FADD.FTZ R86, R86, R81 ;  /* 0x0000005156567221 */ /* 0x000fc80000010000 */
[----:B------:R-:W-:-:S07]  /*0b70*/  @P2 FADD.FTZ R86, R86, R85 ;  /* 0x0000005556562221 */ /* 0x000fce0000010000 */
.L_x_7153:
[----:B------:R-:W-:-:S04]  /*0b80*/  F2FP.F16.F32.PACK_AB R0, RZ, R86 ;  /* 0x00000056ff00723e */ /* 0x000fc800000000ff */
[----:B------:R-:W-:-:S07]  /*0b90*/  PRMT R78, R78, 0x5410, R0 ;  /* 0x000054104e4e7816 */ /* 0x000fce0000000000 */
.L_x_7154:
[----:B------:R-:W-:Y:S01]  /*0ba0*/  HADD2.F32 R87, -RZ, R83.H0_H0 ;  /* 0x20000053ff577230 */ /* 0x000fe20000004100 */
[----:B------:R-:W-:Y:S06]  /*0bb0*/  @P3 BRA `(.L_x_7155) ;  /* 0x0000000000203947 */ /* 0x000fec0003800000 */
[----:B------:R-:W-:-:S04]  /*0bc0*/  ISETP.NE.U32.AND P4, PT, RZ, UR8, PT ;  /* 0x00000008ff007c0c */ /* 0x000fc8000bf85070 */
[----:B------:R-:W-:-:S13]  /*0bd0*/  ISETP.NE.AND.EX P4, PT, RZ, UR9, PT, P4 ;  /* 0x00000009ff007c0c */ /* 0x000fda000bf85340 */
[----:B------:R-:W-:Y:S05]  /*0be0*/  @P4 BRA `(.L_x_7156) ;  /* 0x0000000000084947 */ /* 0x000fea0003800000 */
[----:B------:R-:W-:Y:S05]  /*0bf0*/  @P0 BRA `(.L_x_7157) ;  /* 0x0000000000200947 */ /* 0x000fea0003800000 */
[----:B------:R-:W-:Y:S05]  /*0c00*/  BRA `(.L_x_7158) ;  /* 0x0000000000247947 */ /* 0x000fea0003800000 */
.L_x_7156:
[----:B-----5:R-:W-:-:S05]  /*0c10*/  HADD2.F32 R0, -RZ, R75.H0_H0 ;  /* 0x2000004bff007230 */ /* 0x020fca0000004100 */
[----:B------:R-:W-:Y:S01]  /*0c20*/  FADD.FTZ R87, R87, R0 ;  /* 0x0000000057577221 */ /* 0x000fe20000010000 */
[----:B------:R-:W-:Y:S06]  /*0c30*/  BRA `(.L_x_7157) ;  /* 0x0000000000107947 */ /* 0x000fec0003800000 */
.L_x_7155:
[----:B-----5:R-:W-:Y:S02]  /*0c40*/  HADD2.F32 R0, -RZ, R71.H0_H0 ;  /* 0x20000047ff007230 */ /* 0x020fe40000004100 */
[----:B------:R-:W-:-:S03]  /*0c50*/  @P2 HADD2.F32 R80, -RZ, R75.H0_H0 ;  /* 0x2000004bff502230 */ /* 0x000fc60000004100 */
[----:B------:R-:W-:-:S04]  /*0c60*/  FADD.FTZ R87, R87, R0 ;  /* 0x0000000057577221 */ /* 0x000fc80000010000 */
[----:B------:R-:W-:-:S07]  /*0c70*/  @P2 FADD.FTZ R87, R87, R80 ;  /* 0x0000005057572221 */ /* 0x000fce0000010000 */
.L_x_7157:
[----:B------:R-:W-:-:S04]  /*0c80*/  F2FP.F16.F32.PACK_AB R0, RZ, R87 ;  /* 0x00000057ff00723e */ /* 0x000fc800000000ff */
[----:B------:R-:W-:-:S07]  /*0c90*/  PRMT R79, R0, 0x7610, R79 ;  /* 0x00007610004f7816 */ /* 0x000fce000000004f */
.L_x_7158:
[----:B------:R-:W-:Y:S01]  /*0ca0*/  HADD2.F32 R107, -RZ, R83.H1_H1 ;  /* 0x30000053ff6b7230 */ /* 0x000fe20000004100 */
[----:B------:R-:W-:Y:S06]  /*0cb0*/  @P3 BRA `(.L_x_7159) ;  /* 0x0000000000203947 */ /* 0x000fec0003800000 */
[----:B------:R-:W-:-:S04]  /*0cc0*/  ISETP.NE.U32.AND P4, PT, RZ, UR8, PT ;  /* 0x00000008ff007c0c */ /* 0x000fc8000bf85070 */
[----:B------:R-:W-:-:S13]  /*0cd0*/  ISETP.NE.AND.EX P4, PT, RZ, UR9, PT, P4 ;  /* 0x00000009ff007c0c */ /* 0x000fda000bf85340 */
[----:B------:R-:W-:Y:S05]  /*0ce0*/  @P4 BRA `(.L_x_7160) ;  /* 0x0000000000084947 */ /* 0x000fea0003800000 */
[----:B------:R-:W-:Y:S05]  /*0cf0*/  @P0 BRA `(.L_x_7161) ;  /* 0x0000000000200947 */ /* 0x000fea0003800000 */
[----:B------:R-:W-:Y:S05]  /*0d00*/  BRA `(.L_x_7162) ;  /* 0x0000000000247947 */ /* 0x000fea0003800000 */
.L_x_7160:
[----:B-----5:R-:W-:-:S05]  /*0d10*/  HADD2.F32 R0, -RZ, R75.H1_H1 ;  /* 0x3000004bff007230 */ /* 0x020fca0000004100 */
[----:B------:R-:W-:Y:S01]  /*0d20*/  FADD.FTZ R107, R107, R0 ;  /* 0x000000006b6b7221 */ /* 0x000fe20000010000 */
[----:B------:R-:W-:Y:S06]  /*0d30*/  BRA `(.L_x_7161) ;  /* 0x0000000000107947 */ /* 0x000fec0003800000 */
.L_x_7159:
[----:B-----5:R-:W-:Y:S02]  /*0d40*/  HADD2.F32 R0, -RZ, R71.H1_H1 ;  /* 0x30000047ff007230 */ /* 0x020fe40000004100 */
[----:B------:R-:W-:-:S03]  /*0d50*/  @P2 HADD2.F32 R80, -RZ, R75.H1_H1 ;  /* 0x3000004bff502230 */ /* 0x000fc60000004100 */
[----:B------:R-:W-:-:S04]  /*0d60*/  FADD.FTZ R107, R107, R0 ;  /* 0x000000006b6b7221 */ /* 0x000fc80000010000 */
[----:B------:R-:W-:-:S07]  /*0d70*/  @P2 FADD.FTZ R107, R107, R80 ;  /* 0x000000506b6b2221 */ /* 0x000fce0000010000 */
.L_x_7161:
[----:B------:R-:W-:-:S04]  /*0d80*/  F2FP.F16.F32.PACK_AB R0, RZ, R107 ;  /* 0x0000006bff00723e */ /* 0x000fc800000000ff */
[----:B------:R-:W-:-:S07]  /*0d90*/  PRMT R79, R79, 0x5410, R0 ;  /* 0x000054104f4f7816 */ /* 0x000fce0000000000 */
.L_x_7162:
        /* <DEDUP_REMOVED lines=12> */
[----:B---3--:R-:W-:Y:S01]  /*0e60*/  HADD2.F32 R97, -RZ, R80.H0_H0 ;  /* 0x20000050ff617230 */ /* 0x008fe20000004100 */
[----:B0-----:R-:W-:Y:S06]  /*0e70*/  @P3 BRA `(.L_x_7163) ;  /* 0x0000000000203947 */ /* 0x001fec0003800000 */
[----:B------:R-:W-:-:S04]  /*0e80*/  ISETP.NE.U32.AND P4, PT, RZ, UR8, PT ;  /* 0x00000008ff007c0c */ /* 0x000fc8000bf85070 */
[----:B------:R-:W-:-:S13]  /*0e90*/  ISETP.NE.AND.EX P4, PT, RZ, UR9, PT, P4 ;  /* 0x00000009ff007c0c */ /* 0x000fda000bf85340 */
[----:B------:R-:W-:Y:S05]  /*0ea0*/  @P4 BRA `(.L_x_7164) ;  /* 0x0000000000084947 */ /* 0x000fea0003800000 */
[----:B------:R-:W-:Y:S05]  /*0eb0*/  @P0 BRA `(.L_x_7165) ;  /* 0x0000000000200947 */ /* 0x000fea0003800000 */
[----:B------:R-:W-:Y:S05]  /*0ec0*/  BRA `(.L_x_7166) ;  /* 0x0000000000247947 */ /* 0x000fea0003800000 */
.L_x_7164:
[----:B-----5:R-:W-:-:S05]  /*0ed0*/  HADD2.F32 R0, -RZ, R72.H0_H0 ;  /* 0x20000048ff007230 */ /* 0x020fca0000004100 */
[----:B------:R-:W-:Y:S01]  /*0ee0*/  FADD.FTZ R97, R0, R97 ;  /* 0x0000006100617221 */ /* 0x000fe20000010000 */
[----:B------:R-:W-:Y:S06]  /*0ef0*/  BRA `(.L_x_7165) ;  /* 0x0000000000107947 */ /* 0x000fec0003800000 */
.L_x_7163:
[----:B-----5:R-:W-:Y:S02]  /*0f00*/  HADD2.F32 R0, -RZ, R68.H0_H0 ;  /* 0x20000044ff007230 */ /* 0x020fe40000004100 */
[----:B------:R-:W-:-:S03]  /*0f10*/  @P2 HADD2.F32 R90, -RZ, R72.H0_H0 ;  /* 0x20000048ff5a2230 */ /* 0x000fc60000004100 */
[----:B------:R-:W-:-:S04]  /*0f20*/  FADD.FTZ R97, R0, R97 ;  /* 0x0000006100617221 */ /* 0x000fc80000010000 */
[----:B------:R-:W-:-:S07]  /*0f30*/  @P2 FADD.FTZ R97, R90, R97 ;  /* 0x000000615a612221 */ /* 0x000fce0000010000 */
.L_x_7165:
[----:B------:R-:W-:-:S04]  /*0f40*/  F2FP.F16.F32.PACK_AB R0, RZ, R97 ;  /* 0x00000061ff00723e */ /* 0x000fc800000000ff */
[----:B------:R-:W-:-:S07]  /*0f50*/  PRMT R76, R0, 0x7610, R76 ;  /* 0x00007610004c7816 */ /* 0x000fce000000004c */
.L_x_7166:
[----:B------:R-:W-:Y:S01]  /*0f60*/  HADD2.F32 R99, -RZ, R80.H1_H1 ;  /* 0x30000050ff637230 */ /* 0x000fe20000004100 */
[----:B------:R-:W-:Y:S06]  /*0f70*/  @P3 BRA `(.L_x_7167) ;  /* 0x0000000000203947 */ /* 0x000fec0003800000 */
[----:B------:R-:W-:-:S04]  /*0f80*/  ISETP.NE.U32.AND P4, PT, RZ, UR8, PT ;  /* 0x00000008ff007c0c */ /* 0x000fc8000bf85070 */
[----:B------:R-:W-:-:S13]  /*0f90*/  ISETP.NE.AND.EX P4, PT, RZ, UR9, PT, P4 ;  /* 0x00000009ff007c0c */ /* 0x000fda000bf85340 */
[----:B------:R-:W-:Y:S05]  /*0fa0*/  @P4 BRA `(.L_x_7168) ;  /* 0x0000000000084947 */ /* 0x000fea0003800000 */
[----:B------:R-:W-:Y:S05]  /*0fb0*/  @P0 BRA `(.L_x_7169) ;  /* 0x0000000000200947 */ /* 0x000fea0003800000 */
[----:B------:R-:W-:Y:S05]  /*0fc0*/  BRA `(.L_x_7170) ;  /* 0x0000000000247947 */ /* 0x000fea0003800000 */
.L_x_7168:
[----:B-----5:R-:W-:-:S05]  /*0fd0*/  HADD2.F32 R0, -RZ, R72.H1_H1 ;  /* 0x30000048ff007230 */ /* 0x020fca0000004100 */
[----:B------:R-:W-:Y:S01]  /*0fe0*/  FADD.FTZ R99, R0, R99 ;  /* 0x0000006300637221 */ /* 0x000fe20000010000 */
[----:B------:R-:W-:Y:S06]  /*0ff0*/  BRA `(.L_x_7169) ;  /* 0x0000000000107947 */ /* 0x000fec0003800000 */
.L_x_7167:
[----:B-----5:R-:W-:Y:S02]  /*1000*/  HADD2.F32 R0, -RZ, R68.H1_H1 ;  /* 0x30000044ff007230 */ /* 0x020fe40000004100 */
[----:B------:R-:W-:-:S03]  /*1010*/  @P2 HADD2.F32 R80, -RZ, R72.H1_H1 ;  /* 0x30000048ff502230 */ /* 0x000fc60000004100 */
[----:B------:R-:W-:-:S04]  /*1020*/  FADD.FTZ R99, R0, R99 ;  /* 0x0000006300637221 */ /* 0x000fc80000010000 */
[----:B------:R-:W-:-:S07]  /*1030*/  @P2 FADD.FTZ R99, R80, R99 ;  /* 0x0000006350632221 */ /* 0x000fce0000010000 */
.L_x_7169:
[----:B------:R-:W-:-:S04]  /*1040*/  F2FP.F16.F32.PACK_AB R0, RZ, R99 ;  /* 0x00000063ff00723e */ /* 0x000fc800000000ff */
[----:B------:R-:W-:-:S07]  /*1050*/  PRMT R76, R76, 0x5410, R0 ;  /* 0x000054104c4c7816 */ /* 0x000fce0000000000 */
.L_x_7170:
[----:B------:R-:W-:Y:S01]  /*1060*/  HADD2.F32 R101, -RZ, R81.H0_H0 ;  /* 0x20000051ff657230 */ /* 0x000fe20000004100 */
[----:B------:R-:W-:Y:S06]  /*1070*/  @P3 BRA `(.L_x_7171) ;  /* 0x0000000000203947 */ /* 0x000fec0003800000 */
[----:B------:R-:W-:-:S04]  /*1080*/  ISETP.NE.U32.AND P4, PT, RZ, UR8, PT ;  /* 0x00000008ff007c0c */ /* 0x000fc8000bf85070 */
[----:B------:R-:W-:-:S13]  /*1090*/  ISETP.NE.AND.EX P4, PT, RZ, UR9, PT, P4 ;  /* 0x00000009ff007c0c */ /* 0x000fda000bf85340 */
[----:B------:R-:W-:Y:S05]  /*10a0*/  @P4 BRA `(.L_x_7172) ;  /* 0x0000000000084947 */ /* 0x000fea0003800000 */
[----:B------:R-:W-:Y:S05]  /*10b0*/  @P0 BRA `(.L_x_7173) ;  /* 0x0000000000200947 */ /* 0x000fea0003800000 */
[----:B------:R-:W-:Y:S05]  /*10c0*/  BRA `(.L_x_7174) ;  /* 0x0000000000247947 */ /* 0x000fea0003800000 */
.L_x_7172:
[----:B-----5:R-:W-:-:S05]  /*10d0*/  HADD2.F32 R0, -RZ, R73.H0_H0 ;  /* 0x20000049ff007230 */ /* 0x020fca0000004100 */
[----:B------:R-:W-:Y:S01]  /*10e0*/  FADD.FTZ R101, R0, R101 ;  /* 0x0000006500657221 */ /* 0x000fe20000010000 */
[----:B------:R-:W-:Y:S06]  /*10f0*/  BRA `(.L_x_7173) ;  /* 0x0000000000107947 */ /* 0x000fec0003800000 */
.L_x_7171:
[----:B-----5:R-:W-:Y:S02]  /*1100*/  HADD2.F32 R0, -RZ, R69.H0_H0 ;  /* 0x20000045ff007230 */ /* 0x020fe40000004100 */
[----:B------:R-:W-:-:S03]  /*1110*/  @P2 HADD2.F32 R80, -RZ, R73.H0_H0 ;  /* 0x20000049ff502230 */ /* 0x000fc60000004100 */
[----:B------:R-:W-:-:S04]  /*1120*/  FADD.FTZ R101, R0, R101 ;  /* 0x0000006500657221 */ /* 0x000fc80000010000 */
[----:B------:R-:W-:-:S07]  /*1130*/  @P2 FADD.FTZ R101, R80, R101 ;  /* 0x0000006550652221 */ /* 0x000fce0000010000 */
.L_x_7173:
[----:B------:R-:W-:-:S04]  /*1140*/  F2FP.F16.F32.PACK_AB R0, RZ, R101 ;  /* 0x00000065ff00723e */ /* 0x000fc800000000ff */
[----:B------:R-:W-:-:S07]  /*1150*/  PRMT R77, R0, 0x7610, R77 ;  /* 0x00007610004d7816 */ /* 0x000fce000000004d */
.L_x_7174:
[----:B------:R-:W-:Y:S01]  /*1160*/  HADD2.F32 R103, -RZ, R81.H1_H1 ;  /* 0x30000051ff677230 */ /* 0x000fe20000004100 */
[----:B------:R-:W-:Y:S06]  /*1170*/  @P3 BRA `(.L_x_7175) ;  /* 0x0000000000203947 */ /* 0x000fec0003800000 */
[----:B------:R-:W-:-:S04]  /*1180*/  ISETP.NE.U32.AND P4, PT, RZ, UR8, PT ;  /* 0x00000008ff007c0c */ /* 0x000fc8000bf85070 */
[----:B------:R-:W-:-:S13]  /*1190*/  ISETP.NE.AND.EX P4, PT, RZ, UR9, PT, P4 ;  /* 0x00000009ff007c0c */ /* 0x000fda000bf85340 */
[----:B------:R-:W-:Y:S05]  /*11a0*/  @P4 BRA `(.L_x_7176) ;  /* 0x0000000000084947 */ /* 0x000fea0003800000 */
[----:B------:R-:W-:Y:S05]  /*11b0*/  @P0 BRA `(.L_x_7177) ;  /* 0x0000000000200947 */ /* 0x000fea0003800000 */
[----:B------:R-:W-:Y:S05]  /*11c0*/  BRA `(.L_x_7178) ;  /* 0x0000000000247947 */ /* 0x000fea0003800000 */
.L_x_7176:
[----:B-----5:R-:W-:-:S05]  /*11d0*/  HADD2.F32 R0, -RZ, R73.H1_H1 ;  /* 0x30000049ff007230 */ /* 0x020fca0000004100 */
[----:B------:R-:W-:Y:S01]  /*11e0*/  FADD.FTZ R103, R0, R103 ;  /* 0x0000006700677221 */ /* 0x000fe20000010000 */
[----:B------:R-:W-:Y:S06]  /*11f0*/  BRA `(.L_x_7177) ;  /* 0x0000000000107947 */ /* 0x000fec0003800000 */
.L_x_7175:
[----:B-----5:R-:W-:Y:S02]  /*1200*/  HADD2.F32 R0, -RZ, R69.H1_H1 ;  /* 0x30000045ff007230 */ /* 0x020fe40000004100 */
[----:B------:R-:W-:-:S03]  /*1210*/  @P2 HADD2.F32 R80, -RZ, R73.H1_H1 ;  /* 0x30000049ff502230 */ /* 0x000fc60000004100 */
[----:B------:R-:W-:-:S04]  /*1220*/  FADD.FTZ R103, R0, R103 ;  /* 0x0000006700677221 */ /* 0x000fc80000010000 */
[----:B------:R-:W-:-:S07]  /*1230*/  @P2 FADD.FTZ R103, R80, R103 ;  /* 0x0000006750672221 */ /* 0x000fce0000010000 */
.L_x_7177:
[----:B------:R-:W-:-:S04]  /*1240*/  F2FP.F16.F32.PACK_AB R0, RZ, R103 ;  /* 0x00000067ff00723e */ /* 0x000fc800000000ff */
[----:B------:R-:W-:-:S07]  /*1250*/  PRMT R77, R77, 0x5410, R0 ;  /* 0x000054104d4d7816 */ /* 0x000fce0000000000 */
.L_x_7178:
[----:B------:R-:W-:Y:S01]  /*1260*/  HADD2.F32 R105, -RZ, R82.H0_H0 ;  /* 0x20000052ff697230 */ /* 0x000fe20000004100 */
[----:B------:R-:W-:Y:S06]  /*1270*/  @P3 BRA `(.L_x_7179) ;  /* 0x0000000000203947 */ /* 0x000fec0003800000 */
[----:B------:R-:W-:-:S04]  /*1280*/  ISETP.NE.U32.AND P4, PT, RZ, UR8, PT ;  /* 0x00000008ff007c0c */ /* 0x000fc8000bf85070 */
[----:B------:R-:W-:-:S13]  /*1290*/  ISETP.NE.AND.EX P4, PT, RZ, UR9, PT, P4 ;  /* 0x00000009ff007c0c */ /* 0x000fda000bf85340 */
[----:B------:R-:W-:Y:S05]  /*12a0*/  @P4 BRA `(.L_x_7180) ;  /* 0x0000000000084947 */ /* 0x000fea0003800000 */
[----:B------:R-:W-:Y:S05]  /*12b0*/  @P0 BRA `(.L_x_7181) ;  /* 0x0000000000200947 */ /* 0x000fea0003800000 */
[----:B------:R-:W-:Y:S05]  /*12c0*/  BRA `(.L_x_7182) ;  /* 0x0000000000247947 */ /* 0x000fea0003800000 */
.L_x_7180:
[----:B-----5:R-:W-:-:S05]  /*12d0*/  HADD2.F32 R0, -RZ, R74.H0_H0 ;  /* 0x2000004aff007230 */ /* 0x020fca0000004100 */
[----:B------:R-:W-:Y:S01]  /*12e0*/  FADD.FTZ R105, R0, R105 ;  /* 0x0000006900697221 */ /* 0x000fe20000010000 */
[----:B------:R-:W-:Y:S06]  /*12f0*/  BRA `(.L_x_7181) ;  /* 0x0000000000107947 */ /* 0x000fec0003800000 */
.L_x_7179:
[----:B-----5:R-:W-:Y:S02]  /*1300*/  HADD2.F32 R0, -RZ, R70.H0_H0 ;  /* 0x20000046ff007230 */ /* 0x020fe40000004100 */
[----:B------:R-:W-:-:S03]  /*1310*/  @P2 HADD2.F32 R80, -RZ, R74.H0_H0 ;  /* 0x2000004aff502230 */ /* 0x000fc60000004100 */
[----:B------:R-:W-:-:S04]  /*1320*/  FADD.FTZ R105, R0, R105 ;  /* 0x0000006900697221 */ /* 0x000fc80000010000 */
[----:B------:R-:W-:-:S07]  /*1330*/  @P2 FADD.FTZ R105, R80, R105 ;  /* 0x0000006950692221 */ /* 0x000fce0000010000 */
.L_x_7181:
[----:B------:R-:W-:-:S04]  /*1340*/  F2FP.F16.F32.PACK_AB R0, RZ, R105 ;  /* 0x00000069ff00723e */ /* 0x000fc800000000ff */
[----:B------:R-:W-:-:S07]  /*1350*/  PRMT R78, R0, 0x7610, R78 ;  /* 0x00007610004e7816 */ /* 0x000fce000000004e */
.L_x_7182:
[----:B------:R-:W-:Y:S01]  /*1360*/  HADD2.F32 R109, -RZ, R82.H1_H1 ;  /* 0x30000052ff6d7230 */ /* 0x000fe20000004100 */
[----:B------:R-:W-:Y:S06]  /*1370*/  @P3 BRA `(.L_x_7183) ;  /* 0x0000000000203947 */ /* 0x000fec0003800000 */
[----:B------:R-:W-:-:S04]  /*1380*/  ISETP.NE.U32.AND P4, PT, RZ, UR8, PT ;  /* 0x00000008ff007c0c */ /* 0x000fc8000bf85070 */
[----:B------:R-:W-:-:S13]  /*1390*/  ISETP.NE.AND.EX P4, PT, RZ, UR9, PT, P4 ;  /* 0x00000009ff007c0c */ /* 0x000fda000bf85340 */
[----:B------:R-:W-:Y:S05]  /*13a0*/  @P4 BRA `(.L_x_7184) ;  /* 0x0000000000084947 */ /* 0x000fea0003800000 */
[----:B------:R-:W-:Y:S05]  /*13b0*/  @P0 BRA `(.L_x_7185) ;  /* 0x0000000000200947 */ /* 0x000fea0003800000 */
[----:B------:R-:W-:Y:S05]  /*13c0*/  BRA `(.L_x_7186) ;  /* 0x0000000000247947 */ /* 0x000fea0003800000 */
.L_x_7184:
[----:B-----5:R-:W-:-:S05]  /*13d0*/  HADD2.F32 R0, -RZ, R74.H1_H1 ;  /* 0x3000004aff007230 */ /* 0x020fca0000004100 */
[----:B------:R-:W-:Y:S01]  /*13e0*/  FADD.FTZ R109, R0, R109 ;  /* 0x0000006d006d7221 */ /* 0x000fe20000010000 */
[----:B------:R-:W-:Y:S06]  /*13f0*/  BRA `(.L_x_7185) ;  /* 0x0000000000107947 */ /* 0x000fec0003800000 */
.L_x_7183:
[----:B-----5:R-:W-:Y:S02]  /*1400*/  HADD2.F32 R0, -RZ, R70.H1_H1 ;  /* 0x30000046ff007230 */ /* 0x020fe40000004100 */
[----:B------:R-:W-:-:S03]  /*1410*/  @P2 HADD2.F32 R80, -RZ, R74.H1_H1 ;  /* 0x3000004aff502230 */ /* 0x000fc60000004100 */
[----:B------:R-:W-:-:S04]  /*1420*/  FADD.FTZ R109, R0, R109 ;  /* 0x0000006d006d7221 */ /* 0x000fc80000010000 */
[----:B------:R-:W-:-:S07]  /*1430*/  @P2 FADD.FTZ R109, R80, R109 ;  /* 0x0000006d506d2221 */ /* 0x000fce0000010000 */
.L_x_7185:
[----:B------:R-:W-:-:S04]  /*1440*/  F2FP.F16.F32.PACK_AB R0, RZ, R109 ;  /* 0x0000006dff00723e */ /* 0x000fc800000000ff */
[----:B------:R-:W-:-:S07]  /*1450*/  PRMT R78, R78, 0x5410, R0 ;  /* 0x000054104e4e7816 */ /* 0x000fce0000000000 */
.L_x_7186:
[----:B------:R-:W-:Y:S01]  /*1460*/  HADD2.F32 R82, -RZ, R83.H0_H0 ;  /* 0x20000053ff527230 */ /* 0x000fe20000004100 */
[----:B------:R-:W-:Y:S06]  /*1470*/  @P3 BRA `(.L_x_7187) ;  /* 0x0000000000203947 */ /* 0x000fec0003800000 */
[----:B------:R-:W-:-:S04]  /*1480*/  ISETP.NE.U32.AND P4, PT, RZ, UR8, PT ;  /* 0x00000008ff007c0c */ /* 0x000fc8000bf85070 */
[----:B------:R-:W-:-:S13]  /*1490*/  ISETP.NE.AND.EX P4, PT, RZ, UR9, PT, P4 ;  /* 0x00000009ff007c0c */ /* 0x000fda000bf85340 */
[----:B------:R-:W-:Y:S05]  /*14a0*/  @P4 BRA `(.L_x_7188) ;  /* 0x0000000000084947 */ /* 0x000fea0003800000 */
[----:B------:R-:W-:Y:S05]  /*14b0*/  @P0 BRA `(.L_x_7189) ;  /* 0x0000000000200947 */ /* 0x000fea0003800000 */
[----:B------:R-:W-:Y:S05]  /*14c0*/  BRA `(.L_x_7190) ;  /* 0x0000000000247947 */ /* 0x000fea0003800000 */
.L_x_7188:
[----:B-----5:R-:W-:-:S05]  /*14d0*/  HADD2.F32 R81, -RZ, R75.H0_H0 ;  /* 0x2000004bff517230 */ /* 0x020fca0000004100 */
[----:B------:R-:W-:Y:S01]  /*14e0*/  FADD.FTZ R82, R81, R82 ;  /* 0x0000005251527221 */ /* 0x000fe20000010000 */
[----:B------:R-:W-:Y:S06]  /*14f0*/  BRA `(.L_x_7189) ;  /* 0x0000000000107947 */ /* 0x000fec0003800000 */
.L_x_7187:
[----:B-----5:R-:W-:Y:S02]  /*1500*/  HADD2.F32 R81, -RZ, R71.H0_H0 ;  /* 0x20000047ff517230 */ /* 0x020fe40000004100 */
[----:B------:R-:W-:-:S03]  /*1510*/  @P2 HADD2.F32 R91, -RZ, R75.H0_H0 ;  /* 0x2000004bff5b2230 */ /* 0x000fc60000004100 */
[----:B------:R-:W-:-:S04]  /*1520*/  FADD.FTZ R82, R81, R82 ;  /* 0x0000005251527221 */ /* 0x000fc80000010000 */
[----:B------:R-:W-:-:S07]  /*1530*/  @P2 FADD.FTZ R82, R91, R82 ;  /* 0x000000525b522221 */ /* 0x000fce0000010000 */
.L_x_7189:
[----:B------:R-:W-:-:S04]  /*1540*/  F2FP.F16.F32.PACK_AB R0, RZ, R82 ;  /* 0x00000052ff00723e */ /* 0x000fc800000000ff */
[----:B------:R-:W-:-:S07]  /*1550*/  PRMT R79, R0, 0x7610, R79 ;  /* 0x00007610004f7816 */ /* 0x000fce000000004f */
.L_x_7190:
[----:B------:R-:W-:Y:S01]  /*1560*/  HADD2.F32 R83, -RZ, R83.H1_H1 ;  /* 0x30000053ff537230 */ /* 0x000fe20000004100 */
[----:B------:R-:W-:Y:S06]  /*1570*/  @P3 BRA `(.L_x_7191) ;  /* 0x0000000000203947 */ /* 0x000fec0003800000 */
[----:B------:R-:W-:-:S04]  /*1580*/  ISETP.NE.U32.AND P2, PT, RZ, UR8, PT ;  /* 0x00000008ff007c0c */ /* 0x000fc8000bf45070 */
[----:B------:R-:W-:-:S13]  /*1590*/  ISETP.NE.AND.EX P2, PT, RZ, UR9, PT, P2 ;  /* 0x00000009ff007c0c */ /* 0x000fda000bf45320 */
[----:B------:R-:W-:Y:S05]  /*15a0*/  @P2 BRA `(.L_x_7192) ;  /* 0x0000000000082947 */ /* 0x000fea0003800000 */
[----:B------:R-:W-:Y:S05]  /*15b0*/  @P0 BRA `(.L_x_7193) ;  /* 0x0000000000200947 */ /* 0x000fea0003800000 */
[----:B------:R-:W-:Y:S05]  /*15c0*/  BRA `(.L_x_7194) ;  /* 0x0000000000247947 */ /* 0x000fea0003800000 */
.L_x_7192:
[----:B-----5:R-:W-:-:S05]  /*15d0*/  HADD2.F32 R0, -RZ, R75.H1_H1 ;  /* 0x3000004bff007230 */ /* 0x020fca0000004100 */
[----:B------:R-:W-:Y:S01]  /*15e0*/  FADD.FTZ R83, R0, R83 ;  /* 0x0000005300537221 */ /* 0x000fe20000010000 */
[----:B------:R-:W-:Y:S06]  /*15f0*/  BRA `(.L_x_7193) ;  /* 0x0000000000107947 */ /* 0x000fec0003800000 */
.L_x_7191:
[----:B-----5:R-:W-:Y:S02]  /*1600*/  HADD2.F32 R0, -RZ, R71.H1_H1 ;  /* 0x30000047ff007230 */ /* 0x020fe40000004100 */
[----:B------:R-:W-:-:S03]  /*1610*/  @P2 HADD2.F32 R80, -RZ, R75.H1_H1 ;  /* 0x3000004bff502230 */ /* 0x000fc60000004100 */
[----:B------:R-:W-:-:S04]  /*1620*/  FADD.FTZ R83, R0, R83 ;  /* 0x0000005300537221 */ /* 0x000fc80000010000 */
[----:B------:R-:W-:-:S07]  /*1630*/  @P2 FADD.FTZ R83, R80, R83 ;  /* 0x0000005350532221 */ /* 0x000fce0000010000 */
.L_x_7193:
[----:B------:R-:W-:-:S04]  /*1640*/  F2FP.F16.F32.PACK_AB R0, RZ, R83 ;  /* 0x00000053ff00723e */ /* 0x000fc800000000ff */
[----:B------:R-:W-:-:S07]  /*1650*/  PRMT R79, R79, 0x5410, R0 ;  /* 0x000054104f4f7816 */ /* 0x000fce0000000000 */
.L_x_7194:
        /* <DEDUP_REMOVED lines=75> */
.L_x_7208:
[----:B-1----:R-:W-:Y:S01]  /*1b10*/  FADD.FTZ R95, R94, R95 ;  /* 0x0000005f5e5f7221 */ /* 0x002fe20000010000 */
[C---:B------:R-:W-:Y:S01]  /*1b20*/  FMUL.FTZ R91, R98.reuse, R98 ;  /* 0x00000062625b7220 */ /* 0x040fe20000410000 */
[----:B------:R-:W1:Y:S01]  /*1b30*/  @!P2 LDC.64 R80, c[0x0][0x250] ;  /* 0x00009400ff50ab82 */ /* 0x000e620000000a00 */
[----:B------:R-:W-:Y:S01]  /*1b40*/  FSEL R100, R98, RZ, !P5 ;  /* 0x000000ff62647208 */ /* 0x000fe20006800000 */
[----:B------:R-:W-:Y:S02]  /*1b50*/  FFMA.FTZ R0, R95, R90, UR7 ;  /* 0x000000075f007e23 */ /* 0x000fe4000801005a */
[----:B------:R-:W-:Y:S02]  /*1b60*/  FSEL R95, R91, RZ, P5 ;  /* 0x000000ff5b5f7208 */ /* 0x000fe40002800000 */
[C---:B------:R-:W-:Y:S01]  /*1b70*/  FADD.FTZ R119, -R100.reuse, R92 ;  /* 0x0000005c64777221 */ /* 0x040fe20000010100 */
[----:B------:R-:W-:Y:S01]  /*1b80*/  FADD.FTZ R121, -R100, R96 ;  /* 0x0000006064797221 */ /* 0x000fe20000010100 */
[----:B------:R-:W2:Y:S01]  /*1b90*/  LDC.64 R90, c[0x0][0x2b8] ;  /* 0x0000ae00ff5a7b82 */ /* 0x000ea20000000a00 */
[----:B------:R-:W-:Y:S01]  /*1ba0*/  FADD.FTZ R0, R0, R95 ;  /* 0x0000005f00007221 */ /* 0x000fe20000010000 */
[C---:B------:R-:W-:Y:S01]  /*1bb0*/  FADD.FTZ R115, -R100.reuse, R88 ;  /* 0x0000005864737221 */ /* 0x040fe20000010100 */
[C---:B------:R-:W-:Y:S01]  /*1bc0*/  FADD.FTZ R117, -R100.reuse, R89 ;  /* 0x0000005964757221 */ /* 0x040fe20000010100 */
[C---:B------:R-:W-:Y:S01]  /*1bd0*/  FADD.FTZ R125, -R100.reuse, R86 ;  /* 0x00000056647d7221 */ /* 0x040fe20000010100 */
[C---:B------:R-:W-:Y:S01]  /*1be0*/  FADD.FTZ R123, -R100.reuse, R84 ;  /* 0x00000054647b7221 */ /* 0x040fe20000010100 */
[C---:B------:R-:W-:Y:S01]  /*1bf0*/  FADD.FTZ R87, -R100.reuse, R87 ;  /* 0x0000005764577221 */ /* 0x040fe20000010100 */
[----:B------:R-:W3:Y:S01]  /*1c00*/  MUFU.RSQ R0, R0 ;  /* 0x0000000000007308 */ /* 0x000ee20000001400 */
[----:B0-----:R-:W0:Y:S01]  /*1c10*/  LDC.64 R94, c[0x0][0x2c0] ;  /* 0x0000b000ff5e7b82 */ /* 0x001e220000000a00 */
        /* <DEDUP_REMOVED lines=9> */
[----:B------:R-:W-:Y:S01]  /*1cb0*/  FADD.FTZ R113, -R100, R83 ;  /* 0x0000005364717221 */ /* 0x000fe20000010100 */
[----:B------:R1:W-:Y:S01]  /*1cc0*/  @!P2 STG.E desc[UR4][R80.64], R98 ;  /* 0x000000625000a986 */ /* 0x0003e2000c101904 */
[C---:B---3--:R-:W-:Y:S01]  /*1cd0*/  FMUL.FTZ R119, R0.reuse, R119 ;  /* 0x0000007700777220 */ /* 0x048fe20000410000 */
        /* <DEDUP_REMOVED lines=8> */
[----:B-1----:R-:W-:Y:S01]  /*1d60*/  FFMA.FTZ R81, R38, R119, R6 ;  /* 0x0000007726517223 */ /* 0x002fe20000010006 */
[----:B------:R-:W-:Y:S01]  /*1d70*/  FMUL.FTZ R87, R0, R87 ;  /* 0x0000005700577220 */ /* 0x000fe20000410000 */
[----:B------:R-:W-:Y:S01]  /*1d80*/  FFMA.FTZ R98, R40, R123, R8 ;  /* 0x0000007b28627223 */ /* 0x000fe20000010008 */
[----:B------:R-:W-:Y:S01]  /*1d90*/  FFMA.FTZ R117, R41, R100, R9 ;  /* 0x0000006429757223 */ /* 0x000fe20000010009 */
[----:B------:R-:W-:Y:S01]  /*1da0*/  F2FP.F16.F32.PACK_AB R80, R83, R82 ;  /* 0x000000525350723e */ /* 0x000fe200000000ff */
[----:B------:R-:W-:Y:S01]  /*1db0*/  FFMA.FTZ R115, R52, R115, R20 ;  /* 0x0000007334737223 */ /* 0x000fe20000010014 */
[----:B------:R-:W-:Y:S01]  /*1dc0*/  F2FP.F16.F32.PACK_AB R81, R96, R81 ;  /* 0x000000516051723e */ /* 0x000fe200000000ff */
[----:B------:R-:W-:Y:S01]  /*1dd0*/  FMUL.FTZ R96, R0, R107 ;  /* 0x0000006b00607220 */ /* 0x000fe20000410000 */
[----:B------:R-:W-:Y:S01]  /*1de0*/  FFMA.FTZ R123, R56, R123, R24 ;  /* 0x0000007b387b7223 */ /* 0x000fe20000010018 */
[----:B------:R-:W-:Y:S01]  /*1df0*/  FFMA.FTZ R83, R42, R87, R10 ;  /* 0x000000572a537223 */ /* 0x000fe2000001000a */
[----:B------:R-:W-:Y:S01]  /*1e00*/  FFMA.FTZ R100, R57, R100, R25 ;  /* 0x0000006439647223 */ /* 0x000fe20000010019 */
[----:B------:R-:W-:Y:S01]  /*1e10*/  FFMA.FTZ R84, R53, R84, R21 ;  /* 0x0000005435547223 */ /* 0x000fe20000010015 */
[----:B--2---:R-:W-:-:S04]  /*1e20*/  IMAD.WIDE.U32 R88, R93, 0x10, R90 ;  /* 0x000000105d587825 */ /* 0x004fc800078e005a */
[----:B------:R-:W-:Y:S01]  /*1e30*/  FFMA.FTZ R87, R58, R87, R26 ;  /* 0x000000573a577223 */ /* 0x000fe2000001001a */
[----:B------:R-:W-:Y:S01]  /*1e40*/  FFMA.FTZ R102, R59, R96, R27 ;  /* 0x000000603b667223 */ /* 0x000fe2000001001b */
[----:B------:R-:W-:Y:S01]  /*1e50*/  F2FP.F16.F32.PACK_AB R82, R117, R98 ;  /* 0x000000627552723e */ /* 0x000fe200000000ff */
[----:B0-----:R-:W-:-:S04]  /*1e60*/  IMAD.WIDE.U32 R92, R93, 0x10, R94 ;  /* 0x000000105d5c7825 */ /* 0x001fc800078e005e */
[----:B------:R-:W-:Y:S01]  /*1e70*/  FFMA.FTZ R98, R43, R96, R11 ;  /* 0x000000602b627223 */ /* 0x000fe2000001000b */
[----:B------:R-:W-:Y:S01]  /*1e80*/  FFMA.FTZ R96, R55, R86, R23 ;  /* 0x0000005637607223 */ /* 0x000fe20000010017 */
[----:B------:R-:W-:Y:S01]  /*1e90*/  F2FP.F16.F32.PACK_AB R86, R100, R123 ;  /* 0x0000007b6456723e */ /* 0x000fe200000000ff */
[----:B------:R-:W-:Y:S01]  /*1ea0*/  IMAD.WIDE.U32 R90, R85, 0x10, R90 ;  /* 0x00000010555a7825 */ /* 0x000fe200078e005a */
[----:B------:R-:W-:-:S03]  /*1eb0*/  F2FP.F16.F32.PACK_AB R84, R84, R115 ;  /* 0x000000735454723e */ /* 0x000fc600000000ff */
[----:B------:R-:W-:Y:S01]  /*1ec0*/  FMUL.FTZ R115, R0, R97 ;  /* 0x0000006100737220 */ /* 0x000fe20000410000 */
[----:B------:R-:W-:Y:S01]  /*1ed0*/  F2FP.F16.F32.PACK_AB R87, R102, R87 ;  /* 0x000000576657723e */ /* 0x000fe200000000ff */
[----:B------:R-:W-:-:S04]  /*1ee0*/  IMAD.WIDE.U32 R94, R85, 0x10, R94 ;  /* 0x00000010555e7825 */ /* 0x000fc800078e005e */
[----:B------:R-:W-:Y:S01]  /*1ef0*/  FFMA.FTZ R85, R54, R119, R22 ;  /* 0x0000007736557223 */ /* 0x000fe20000010016 */
[C---:B------:R-:W-:Y:S01]  /*1f00*/  FMUL.FTZ R100, R0.reuse, R99 ;  /* 0x0000006300647220 */ /* 0x040fe20000410000 */
[C---:B------:R-:W-:Y:S01]  /*1f10*/  FMUL.FTZ R101, R0.reuse, R101 ;  /* 0x0000006500657220 */ /* 0x040fe20000410000 */
[C---:B------:R-:W-:Y:S01]  /*1f20*/  FMUL.FTZ R102, R0.reuse, R103 ;  /* 0x0000006700667220 */ /* 0x040fe20000410000 */
[----:B------:R-:W0:Y:S01]  /*1f30*/  @!P2 LDC.64 R106, c[0x0][0x258] ;  /* 0x00009600ff6aab82 */ /* 0x000e220000000a00 */
[C---:B------:R-:W-:Y:S01]  /*1f40*/  FMUL.FTZ R103, R0.reuse, R105 ;  /* 0x0000006900677220 */ /* 0x040fe20000410000 */
[----:B------:R-:W-:Y:S01]  /*1f50*/  FMUL.FTZ R108, R0, R109 ;  /* 0x0000006d006c7220 */ /* 0x000fe20000410000 */
        /* <DEDUP_REMOVED lines=8> */
[----:B------:R-:W-:Y:S01]  /*1fe0*/  F2FP.F16.F32.PACK_AB R96, R97, R96 ;  /* 0x000000606160723e */ /* 0x000fe200000000ff */
[C---:B------:R-:W-:Y:S01]  /*1ff0*/  FMUL.FTZ R111, R0.reuse, R111 ;  /* 0x0000006f006f7220 */ /* 0x040fe20000410000 */
[----:B------:R-:W-:Y:S01]  /*2000*/  F2FP.F16.F32.PACK_AB R97, R99, R98 ;  /* 0x000000626361723e */ /* 0x000fe200000000ff */
[----:B------:R-:W-:Y:S01]  /*2010*/  FMUL.FTZ R110, R0, R113 ;  /* 0x00000071006e7220 */ /* 0x000fe20000410000 */
[----:B------:R-:W-:Y:S01]  /*2020*/  F2FP.F16.F32.PACK_AB R98, R105, R104 ;  /* 0x000000686962723e */ /* 0x000fe200000000ff */
[----:B------:R-:W-:Y:S01]  /*2030*/  FFMA.FTZ R109, R50, R111, R18 ;  /* 0x0000006f326d7223 */ /* 0x000fe20000010012 */
[----:B------:R-:W1:Y:S01]  /*2040*/  LDC.64 R104, c[0x0][0x210] ;  /* 0x00008400ff687b82 */ /* 0x000e620000000a00 */
[----:B------:R-:W-:Y:S01]  /*2050*/  FFMA.FTZ R112, R51, R110, R19 ;  /* 0x0000006e33707223 */ /* 0x000fe20000010013 */
[----:B------:R-:W-:Y:S01]  /*2060*/  FFMA.FTZ R115, R60, R115, R28 ;  /* 0x000000733c737223 */ /* 0x000fe2000001001c */
[----:B------:R-:W-:Y:S01]  /*2070*/  FFMA.FTZ R101, R62, R101, R30 ;  /* 0x000000653e657223 */ /* 0x000fe2000001001e */
[----:B------:R-:W-:-:S02]  /*2080*/  FFMA.FTZ R100, R61, R100, R29 ;  /* 0x000000643d647223 */ /* 0x000fc4000001001d */
[----:B------:R-:W-:Y:S01]  /*2090*/  F2FP.F16.F32.PACK_AB R99, R112, R109 ;  /* 0x0000006d7063723e */ /* 0x000fe200000000ff */
[----:B------:R-:W-:Y:S01]  /*20a0*/  FFMA.FTZ R112, R67, R110, R35 ;  /* 0x0000006e43707223 */ /* 0x000fe20000010023 */
[----:B------:R-:W-:Y:S01]  /*20b0*/  FFMA.FTZ R109, R64, R103, R32 ;  /* 0x00000067406d7223 */ /* 0x000fe20000010020 */
[----:B------:R-:W-:Y:S01]  /*20c0*/  FFMA.FTZ R110, R65, R108, R33 ;  /* 0x0000006c416e7223 */ /* 0x000fe20000010021 */
[----:B------:R-:W-:Y:S01]  /*20d0*/  FFMA.FTZ R103, R66, R111, R34 ;  /* 0x0000006f42677223 */ /* 0x000fe20000010022 */
[----:B------:R-:W-:Y:S01]  /*20e0*/  FFMA.FTZ R108, R63, R102, R31 ;  /* 0x000000663f6c7223 */ /* 0x000fe2000001001f */
[----:B0-----:R-:W-:Y:S01]  /*20f0*/  @!P2 IMAD.WIDE R106, R3, 0x4, R106 ;  /* 0x00000004036aa825 */ /* 0x001fe200078e026a */
[----:B------:R-:W-:Y:S02]  /*2100*/  F2FP.F16.F32.PACK_AB R100, R100, R115 ;  /* 0x000000736464723e */ /* 0x000fe400000000ff */
[----:B------:R-:W-:Y:S02]  /*2110*/  F2FP.F16.F32.PACK_AB R103, R112, R103 ;  /* 0x000000677067723e */ /* 0x000fe400000000ff */
[----:B------:R-:W-:Y:S01]  /*2120*/  F2FP.F16.F32.PACK_AB R102, R110, R109 ;  /* 0x0000006d6e66723e */ /* 0x000fe200000000ff */
[----:B------:R2:W-:Y:S01]  /*2130*/  @!P2 STG.E desc[UR4][R106.64], R0 ;  /* 0x000000006a00a986 */ /* 0x0005e2000c101904 */
[----:B------:R-:W-:-:S03]  /*2140*/  F2FP.F16.F32.PACK_AB R101, R108, R101 ;  /* 0x000000656c65723e */ /* 0x000fc600000000ff */
        /* <DEDUP_REMOVED lines=8> */
.L_x_7195:
        /* <DEDUP_REMOVED lines=8> */
.L_x_7198:
[----:B------:R-:W-:Y:S05]  /*2250*/  BSYNC B0 ;  /* 0x0000000000007941 */ /* 0x000fea0003800000 */
.L_x_7197:
        /* <DEDUP_REMOVED lines=9> */
.L_x_7199:
[----:B------:R-:W-:Y:S01]  /*22f0*/  HFMA2.MMA R102, -RZ, RZ, 0, 2.384185791015625e-07 ;  /* 0x00000004ff667435 */ /* 0x000fe200000001ff */
[----:B------:R-:W-:-:S05]  /*2300*/  MOV R80, R95 ;  /* 0x0000005f00507202 */ /* 0x000fca0000000f00 */
[----:B------:R-:W-:-:S05]  /*2310*/  FADD.FTZ R80, R81, R80 ;  /* 0x0000005051507221 */ /* 0x000fca0000010000 */
[----:B------:R-:W-:-:S07]  /*2320*/  MOV R111, R80 ;  /* 0x00000050006f7202 */ /* 0x000fce0000000f00 */
[----:B------:R-:W-:Y:S05]  /*2330*/  WARPSYNC.COLLECTIVE R100, `(.L_x_7200) ;  /* 0x0000000064087348 */ /* 0x000fea0003c00000 */
[----:B------:R0:W1:Y:S02]  /*2340*/  SHFL.BFLY P3, R95, R111, R102, R113 ;  /* 0x0c0000666f5f7389 */ /* 0x0000640000060071 */
[----:B01----:R-:W-:Y:S01]  /*2350*/  ENDCOLLECTIVE ;  /* 0x000000000000791b */ /* 0x003fe20003800000 */
.L_x_7200:
[----:B------:R-:W-:Y:S01]  /*2360*/  HFMA2.MMA R102, -RZ, RZ, 0, 4.76837158203125e-07 ;  /* 0x00000008ff667435 */ /* 0x000fe200000001ff */
[----:B------:R-:W-:-:S05]  /*2370*/  MOV R91, R95 ;  /* 0x0000005f005b7202 */ /* 0x000fca0000000f00 */
[----:B------:R-:W-:-:S05]  /*2380*/  FADD.FTZ R91, R80, R91 ;  /* 0x0000005b505b7221 */ /* 0x000fca0000010000 */
[----:B------:R-:W-:-:S07]  /*2390*/  MOV R111, R91 ;  /* 0x0000005b006f7202 */ /* 0x000fce0000000f00 */
[----:B------:R-:W-:Y:S05]  /*23a0*/  WARPSYNC.COLLECTIVE R100, `(.L_x_7201) ;  /* 0x0000000064087348 */ /* 0x000fea0003c00000 */
[----:B------:R0:W1:Y:S02]  /*23b0*/  SHFL.BFLY P3, R95, R111, R102, R113 ;  /* 0x0c0000666f5f7389 */ /* 0x0000640000060071 */
[----:B01----:R-:W-:Y:S01]  /*23c0*/  ENDCOLLECTIVE ;  /* 0x000000000000791b */ /* 0x003fe20003800000 */
.L_x_7201:
        /* <DEDUP_REMOVED lines=8> */
.L_x_7202:
[----:B------:R-:W-:Y:S01]  /*2450*/  HFMA2.MMA R102, -RZ, RZ, 0, 5.9604644775390625e-08 ;  /* 0x00000001ff667435 */ /* 0x000fe200000001ff */
        /* <DEDUP_REMOVED lines=38> */
.L_x_7203:
[----:B------:R-:W-:Y:S01]  /*26c0*/  HFMA2.MMA R102, -RZ, RZ, 0, 1.1920928955078125e-07 ;  /* 0x00000002ff667435 */ /* 0x000fe200000001ff */
[----:B------:R-:W-:-:S05]  /*26d0*/  MOV R81, R95 ;  /* 0x0000005f00517202 */ /* 0x000fca0000000f00 */
[----:B------:R-:W-:-:S05]  /*26e0*/  FADD.FTZ R81, R0, R81 ;  /* 0x0000005100517221 */ /* 0x000fca0000010000 */
[----:B------:R-:W-:-:S07]  /*26f0*/  MOV R111, R81 ;  /* 0x00000051006f7202 */ /* 0x000fce0000000f00 */
[----:B------:R-:W-:Y:S05]  /*2700*/  WARPSYNC.COLLECTIVE R100, `(.L_x_7204) ;  /* 0x0000000064087348 */ /* 0x000fea0003c00000 */
[----:B------:R0:W1:Y:S02]  /*2710*/  SHFL.BFLY P3, R95, R111, R102, R113 ;  /* 0x0c0000666f5f7389 */ /* 0x0000640000060071 */
[----:B01----:R-:W-:Y:S01]  /*2720*/  ENDCOLLECTIVE ;  /* 0x000000000000791b */ /* 0x003fe20003800000 */
.L_x_7204:
[----:B------:R-:W-:Y:S01]  /*2730*/  HFMA2.MMA R102, -RZ, RZ, 0, 2.384185791015625e-07 ;  /* 0x00000004ff667435 */ /* 0x000fe200000001ff */
[----:B------:R-:W-:-:S05]  /*2740*/  MOV R80, R95 ;  /* 0x0000005f00507202 */ /* 0x000fca0000000f00 */
[----:B------:R-:W-:-:S05]  /*2750*/  FADD.FTZ R80, R81, R80 ;  /* 0x0000005051507221 */ /* 0x000fca0000010000 */
[----:B------:R-:W-:-:S07]  /*2760*/  MOV R111, R80 ;  /* 0x00000050006f7202 */ /* 0x000fce0000000f00 */
[----:B------:R-:W-:Y:S05]  /*2770*/  WARPSYNC.COLLECTIVE R100, `(.L_x_7205) ;  /* 0x0000000064087348 */ /* 0x000fea0003c00000 */
[----:B------:R0:W1:Y:S02]  /*2780*/  SHFL.BFLY P3, R95, R111, R102, R113 ;  /* 0x0c0000666f5f7389 */ /* 0x0000640000060071 */
[----:B01----:R-:W-:Y:S01]  /*2790*/  ENDCOLLECTIVE ;  /* 0x000000000000791b */ /* 0x003fe20003800000 */
.L_x_7205:
[----:B------:R-:W-:Y:S01]  /*27a0*/  HFMA2.MMA R102, -RZ, RZ, 0, 4.76837158203125e-07 ;  /* 0x00000008ff667435 */ /* 0x000fe200000001ff */
[----:B------:R-:W-:-:S05]  /*27b0*/  MOV R91, R95 ;  /* 0x0000005f005b7202 */ /* 0x000fca0000000f00 */
[----:B------:R-:W-:-:S05]  /*27c0*/  FADD.FTZ R91, R80, R91 ;  /* 0x0000005b505b7221 */ /* 0x000fca0000010000 */
[----:B------:R-:W-:-:S07]  /*27d0*/  MOV R111, R91 ;  /* 0x0000005b006f7202 */ /* 0x000fce0000000f00 */
[----:B------:R-:W-:Y:S05]  /*27e0*/  WARPSYNC.COLLECTIVE R100, `(.L_x_7206) ;  /* 0x0000000064087348 */ /* 0x000fea0003c00000 */
[----:B------:R0:W1:Y:S02]  /*27f0*/  SHFL.BFLY P3, R95, R111, R102, R113 ;  /* 0x0c0000666f5f7389 */ /* 0x0000640000060071 */
[----:B01----:R-:W-:Y:S01]  /*2800*/  ENDCOLLECTIVE ;  /* 0x000000000000791b */ /* 0x003fe20003800000 */
.L_x_7206:
[----:B------:R-:W-:Y:S01]  /*2810*/  HFMA2.MMA R102, -RZ, RZ, 0, 9.5367431640625e-07 ;  /* 0x00000010ff667435 */ /* 0x000fe200000001ff */
[----:B------:R-:W-:-:S05]  /*2820*/  MOV R94, R95 ;  /* 0x0000005f005e7202 */ /* 0x000fca0000000f00 */
[----:B------:R-:W-:-:S05]  /*2830*/  FADD.FTZ R94, R91, R94 ;  /* 0x0000005e5b5e7221 */ /* 0x000fca0000010000 */
[----:B------:R-:W-:-:S07]  /*2840*/  MOV R111, R94 ;  /* 0x0000005e006f7202 */ /* 0x000fce0000000f00 */
[----:B------:R-:W-:Y:S05]  /*2850*/  WARPSYNC.COLLECTIVE R100, `(.L_x_7207) ;  /* 0x0000000064087348 */ /* 0x000fea0003c00000 */
[----:B------:R0:W1:Y:S02]  /*2860*/  SHFL.BFLY P3, R95, R111, R102, R113 ;  /* 0x0c0000666f5f7389 */ /* 0x0000640000060071 */
[----:B01----:R-:W-:Y:S01]  /*2870*/  ENDCOLLECTIVE ;  /* 0x000000000000791b */ /* 0x003fe20003800000 */
.L_x_7207:
[----:B------:R-:W-:Y:S05]  /*2880*/  BRA `(.L_x_7208) ;  /* 0xfffffff000a07947 */ /* 0x000fea000383ffff */
.L_x_7209:
        /* <DEDUP_REMOVED lines=15> */
.L_x_14231:


//--------------------- .text._ZN10layer_norm31ln_parallel_residual_fwd_kernelINS_13Kernel_traitsIf6__halfS2_S2_fjLj512ELj1ELj4ELj1ELj16ENS_18Kernel_traits_baseILj512EfS2_S2_S2_fjLj128EEEEELb0ELb1ELb0EEEvNS_9FwdParamsE --------------------------
	.section	.text._ZN10layer_norm31ln_parallel_residual_fwd_kernelINS_13Kernel_traitsIf6__halfS2_S2_fjLj512ELj1ELj4ELj1ELj16ENS_18Kernel_traits_baseILj512EfS2_S2_S2_fjLj128EEEEELb0ELb1ELb0EEEvNS_9FwdParamsE,"ax",@progbits
	.align	128
        .global         _ZN10layer_norm31ln_parallel_residual_fwd_kernelINS_13Kernel_traitsIf6__halfS2_S2_fjLj512ELj1ELj4ELj1ELj16ENS_18Kernel_traits_baseILj512EfS2_S2_S2_fjLj128EEEEELb0ELb1ELb0EEEvNS_9FwdParamsE
        .type           _ZN10layer_norm31ln_parallel_residual_fwd_kernelINS_13Kernel_traitsIf6__halfS2_S2_fjLj512ELj1ELj4ELj1ELj16ENS_18Kernel_traits_baseILj512EfS2_S2_S2_fjLj128EEEEELb0ELb1ELb0EEEvNS_9FwdParamsE,@function
        .size           _ZN10layer_norm31ln_parallel_residual_fwd_kernelINS_13Kernel_traitsIf6__halfS2_S2_fjLj512ELj1ELj4ELj1ELj16ENS_18Kernel_traits_baseILj512EfS2_S2_S2_fjLj128EEEEELb0ELb1ELb0EEEvNS_9FwdParamsE,(.L_x_14232 - _ZN10layer_norm31ln_parallel_residual_fwd_kernelINS_13Kernel_traitsIf6__halfS2_S2_fjLj512ELj1ELj4ELj1ELj16ENS_18Kernel_traits_baseILj512EfS2_S2_S2_fjLj128EEEEELb0ELb1ELb0EEEvNS_9FwdParamsE)
        .other          _ZN10layer_norm31ln_parallel_residual_fwd_kernelINS_13Kernel_traitsIf6__halfS2_S2_fjLj512ELj1ELj4ELj1ELj16ENS_18Kernel_traits_baseILj512EfS2_S2_S2_fjLj128EEEEELb0ELb1ELb0EEEvNS_9FwdParamsE,@"STO_CUDA_ENTRY STV_DEFAULT"
_ZN10layer_norm31ln_parallel_residual_fwd_kernelINS_13Kernel_traitsIf6__halfS2_S2_fjLj512ELj1ELj4ELj1ELj16ENS_18Kernel_traits_baseILj512EfS2_S2_S2_fjLj128EEEEELb0ELb1ELb0EEEvNS_9FwdParamsE:
.text._ZN10layer_norm31ln_parallel_residual_fwd_kernelINS_13Kernel_traitsIf6__halfS2_S2_fjLj512ELj1ELj4ELj1ELj16ENS_18Kernel_traits_baseILj512EfS2_S2_S2_fjLj128EEEEELb0ELb1ELb0EEEvNS_9FwdParamsE:
        /* <DEDUP_REMOVED lines=37> */
.L_x_7211:
[----:B------:R-:W-:Y:S05]  /*0250*/  BSYNC B0 ;  /* 0x0000000000007941 */ /* 0x000fea0003800000 */
.L_x_7210:
        /* <DEDUP_REMOVED lines=17> */
.L_x_7213:
[----:B------:R-:W-:Y:S05]  /*0370*/  BSYNC B0 ;  /* 0x0000000000007941 */ /* 0x000fea0003800000 */
.L_x_7212:
        /* <DEDUP_REMOVED lines=9> */
.L_x_7287:
        /* <DEDUP_REMOVED lines=29> */
.L_x_7217:
[----:B-----5:R-:W-:-:S05]  /*05e0*/  HADD2.F32 R56, -RZ, R12.H0_H0 ;  /* 0x2000000cff387230 */ /* 0x020fca0000004100 */
[----:B------:R-:W-:Y:S01]  /*05f0*/  FADD.FTZ R5, R56, R5 ;  /* 0x0000000538057221 */ /* 0x000fe20000010000 */
[----:B------:R-:W-:Y:S06]  /*0600*/  BRA `(.L_x_7218) ;  /* 0x0000000000107947 */ /* 0x000fec0003800000 */
.L_x_7216:
[----:B-----5:R-:W-:Y:S02]  /*0610*/  HADD2.F32 R56, -RZ, R16.H0_H0 ;  /* 0x20000010ff387230 */ /* 0x020fe40000004100 */
[----:B------:R-:W-:-:S03]  /*0620*/  @P1 HADD2.F32 R60, -RZ, R12.H0_H0 ;  /* 0x2000000cff3c1230 */ /* 0x000fc60000004100 */
[----:B------:R-:W-:-:S04]  /*0630*/  FADD.FTZ R5, R56, R5 ;  /* 0x0000000538057221 */ /* 0x000fc80000010000 */
[----:B------:R-:W-:-:S07]  /*0640*/  @P1 FADD.FTZ R5, R60, R5 ;  /* 0x000000053c051221 */ /* 0x000fce0000010000 */
.L_x_7218:
[----:B------:R-:W-:-:S04]  /*0650*/  F2FP.F16.F32.PACK_AB R7, RZ, R5 ;  /* 0x00000005ff07723e */ /* 0x000fc800000000ff */
[----:B------:R-:W-:-:S07]  /*0660*/  PRMT R8, R7, 0x7610, R8 ;  /* 0x0000761007087816 */ /* 0x000fce0000000008 */
.L_x_7219:
[----:B------:R-:W-:Y:S01]  /*0670*/  HADD2.F32 R7, -RZ, R52.H1_H1 ;  /* 0x30000034ff077230 */ /* 0x000fe20000004100 */
[----:B------:R-:W-:Y:S06]  /*0680*/  @P2 BRA `(.L_x_7220) ;  /* 0x0000000000202947 */ /* 0x000fec0003800000 */
[----:B------:R-:W-:-:S04]  /*0690*/  ISETP.NE.U32.AND P6, PT, RZ, UR10, PT ;  /* 0x0000000aff007c0c */ /* 0x000fc8000bfc5070 */
[----:B------:R-:W-:-:S13]  /*06a0*/  ISETP.NE.AND.EX P6, PT, RZ, UR11, PT, P6 ;  /* 0x0000000bff007c0c */ /* 0x000fda000bfc5360 */
[----:B------:R-:W-:Y:S05]  /*06b0*/  @P6 BRA `(.L_x_7221) ;  /* 0x0000000000086947 */ /* 0x000fea0003800000 */
[----:B------:R-:W-:Y:S05]  /*06c0*/  @P0 BRA `(.L_x_7222) ;  /* 0x0000000000200947 */ /* 0x000fea0003800000 */
[----:B------:R-:W-:Y:S05]  /*06d0*/  BRA `(.L_x_7223) ;  /* 0x0000000000247947 */ /* 0x000fea0003800000 */
.L_x_7221:
[----:B-----5:R-:W-:-:S05]  /*06e0*/  HADD2.F32 R52, -RZ, R12.H1_H1 ;  /* 0x3000000cff347230 */ /* 0x020fca0000004100 */
[----:B------:R-:W-:Y:S01]  /*06f0*/  FADD.FTZ R7, R52, R7 ;  /* 0x0000000734077221 */ /* 0x000fe20000010000 */
[----:B------:R-:W-:Y:S06]  /*0700*/  BRA `(.L_x_7222) ;  /* 0x0000000000107947 */ /* 0x000fec0003800000 */
.L_x_7220:
[----:B-----5:R-:W-:Y:S02]  /*0710*/  HADD2.F32 R52, -RZ, R16.H1_H1 ;  /* 0x30000010ff347230 */ /* 0x020fe40000004100 */
[----:B------:R-:W-:-:S03]  /*0720*/  @P1 HADD2.F32 R56, -RZ, R12.H1_H1 ;  /* 0x3000000cff381230 */ /* 0x000fc60000004100 */
[----:B------:R-:W-:-:S04]  /*0730*/  FADD.FTZ R7, R52, R7 ;  /* 0x0000000734077221 */ /* 0x000fc80000010000 */
[----:B------:R-:W-:-:S07]  /*0740*/  @P1 FADD.FTZ R7, R56, R7 ;  /* 0x0000000738071221 */ /* 0x000fce0000010000 */
.L_x_7222:
[----:B------:R-:W-:-:S04]  /*0750*/  F2FP.F16.F32.PACK_AB R52, RZ, R7 ;  /* 0x00000007ff34723e */ /* 0x000fc800000000ff */
[----:B------:R-:W-:-:S07]  /*0760*/  PRMT R8, R8, 0x5410, R52 ;  /* 0x0000541008087816 */ /* 0x000fce0000000034 */
.L_x_7223:
[----:B------:R-:W-:Y:S01]  /*0770*/  HADD2.F32 R56, -RZ, R53.H0_H0 ;  /* 0x20000035ff387230 */ /* 0x000fe20000004100 */
[----:B------:R-:W-:Y:S06]  /*0780*/  @P2 BRA `(.L_x_7224) ;  /* 0x0000000000202947 */ /* 0x000fec0003800000 */
[----:B------:R-:W-:-:S04]  /*0790*/  ISETP.NE.U32.AND P6, PT, RZ, UR10, PT ;  /* 0x0000000aff007c0c */ /* 0x000fc8000bfc5070 */
[----:B------:R-:W-:-:S13]  /*07a0*/  ISETP.NE.AND.EX P6, PT, RZ, UR11, PT, P6 ;  /* 0x0000000bff007c0c */ /* 0x000fda000bfc5360 */
[----:B------:R-:W-:Y:S05]  /*07b0*/  @P6 BRA `(.L_x_7225) ;  /* 0x0000000000086947 */ /* 0x000fea0003800000 */
[----:B------:R-:W-:Y:S05]  /*07c0*/  @P0 BRA `(.L_x_7226) ;  /* 0x0000000000200947 */ /* 0x000fea0003800000 */
[----:B------:R-:W-:Y:S05]  /*07d0*/  BRA `(.L_x_7227) ;  /* 0x0000000000247947 */ /* 0x000fea0003800000 */
.L_x_7225:
[----:B-----5:R-:W-:-:S05]  /*07e0*/  HADD2.F32 R59, -RZ, R13.H0_H0 ;  /* 0x2000000dff3b7230 */ /* 0x020fca0000004100 */
[----:B------:R-:W-:Y:S01]  /*07f0*/  FADD.FTZ R56, R59, R56 ;  /* 0x000000383b387221 */ /* 0x000fe20000010000 */
[----:B------:R-:W-:Y:S06]  /*0800*/  BRA `(.L_x_7226) ;  /* 0x0000000000107947 */ /* 0x000fec0003800000 */
.L_x_7224:
[----:B-----5:R-:W-:Y:S02]  /*0810*/  HADD2.F32 R59, -RZ, R17.H0_H0 ;  /* 0x20000011ff3b7230 */ /* 0x020fe40000004100 */
[----:B------:R-:W-:-:S03]  /*0820*/  @P1 HADD2.F32 R63, -RZ, R13.H0_H0 ;  /* 0x2000000dff3f1230 */ /* 0x000fc60000004100 */
[----:B------:R-:W-:-:S04]  /*0830*/  FADD.FTZ R56, R59, R56 ;  /* 0x000000383b387221 */ /* 0x000fc80000010000 */
[----:B------:R-:W-:-:S07]  /*0840*/  @P1 FADD.FTZ R56, R63, R56 ;  /* 0x000000383f381221 */ /* 0x000fce0000010000 */
.L_x_7226:
[----:B------:R-:W-:-:S04]  /*0850*/  F2FP.F16.F32.PACK_AB R52, RZ, R56 ;  /* 0x00000038ff34723e */ /* 0x000fc800000000ff */
[----:B------:R-:W-:-:S07]  /*0860*/  PRMT R9, R52, 0x7610, R9 ;  /* 0x0000761034097816 */ /* 0x000fce0000000009 */
.L_x_7227:
[----:B------:R-:W-:Y:S01]  /*0870*/  HADD2.F32 R60, -RZ, R53.H1_H1 ;  /* 0x30000035ff3c7230 */ /* 0x000fe20000004100 */
[----:B------:R-:W-:Y:S06]  /*0880*/  @P2 BRA `(.L_x_7228) ;  /* 0x0000000000202947 */ /* 0x000fec0003800000 */
[----:B------:R-:W-:-:S04]  /*0890*/  ISETP.NE.U32.AND P6, PT, RZ, UR10, PT ;  /* 0x0000000aff007c0c */ /* 0x000fc8000bfc5070 */
[----:B------:R-:W-:-:S13]  /*08a0*/  ISETP.NE.AND.EX P6, PT, RZ, UR11, PT, P6 ;  /* 0x0000000bff007c0c */ /* 0x000fda000bfc5360 */
[----:B------:R-:W-:Y:S05]  /*08b0*/  @P6 BRA `(.L_x_7229) ;  /* 0x0000000000086947 */ /* 0x000fea0003800000 */
[----:B------:R-:W-:Y:S05]  /*08c0*/  @P0 BRA `(.L_x_7230) ;  /* 0x0000000000200947 */ /* 0x000fea0003800000 */
[----:B------:R-:W-:Y:S05]  /*08d0*/  BRA `(.L_x_7231) ;  /* 0x0000000000247947 */ /* 0x000fea0003800000 */
.L_x_7229:
[----:B-----5:R-:W-:-:S05]  /*08e0*/  HADD2.F32 R53, -RZ, R13.H1_H1 ;  /* 0x3000000dff357230 */ /* 0x020fca0000004100 */
[----:B------:R-:W-:Y:S01]  /*08f0*/  FADD.FTZ R60, R53, R60 ;  /* 0x0000003c353c7221 */ /* 0x000fe20000010000 */
[----:B------:R-:W-:Y:S06]  /*0900*/  BRA `(.L_x_7230) ;  /* 0x0000000000107947 */ /* 0x000fec0003800000 */
.L_x_7228:
[----:B-----5:R-:W-:Y:S02]  /*0910*/  HADD2.F32 R53, -RZ, R17.H1_H1 ;  /* 0x30000011ff357230 */ /* 0x020fe40000004100 */
[----:B------:R-:W-:-:S03]  /*0920*/  @P1 HADD2.F32 R59, -RZ, R13.H1_H1 ;  /* 0x3000000dff3b1230 */ /* 0x000fc60000004100 */
[----:B------:R-:W-:-:S04]  /*0930*/  FADD.FTZ R60, R53, R60 ;  /* 0x0000003c353c7221 */ /* 0x000fc80000010000 */
[----:B------:R-:W-:-:S07]  /*0940*/  @P1 FADD.FTZ R60, R59, R60 ;  /* 0x0000003c3b3c1221 */ /* 0x000fce0000010000 */
.L_x_7230:
[----:B------:R-:W-:-:S04]  /*0950*/  F2FP.F16.F32.PACK_AB R52, RZ, R60 ;  /* 0x0000003cff34723e */ /* 0x000fc800000000ff */
[----:B------:R-:W-:-:S07]  /*0960*/  PRMT R9, R9, 0x5410, R52 ;  /* 0x0000541009097816 */ /* 0x000fce0000000034 */
.L_x_7231:
[----:B------:R-:W-:Y:S01]  /*0970*/  HADD2.F32 R59, -RZ, R54.H0_H0 ;  /* 0x20000036ff3b7230 */ /* 0x000fe20000004100 */
[----:B------:R-:W-:Y:S06]  /*0980*/  @P2 BRA `(.L_x_7232) ;  /* 0x0000000000202947 */ /* 0x000fec0003800000 */
[----:B------:R-:W-:-:S04]  /*0990*/  ISETP.NE.U32.AND P6, PT, RZ, UR10, PT ;  /* 0x0000000aff007c0c */ /* 0x000fc8000bfc5070 */
[----:B------:R-:W-:-:S13]  /*09a0*/  ISETP.NE.AND.EX P6, PT, RZ, UR11, PT, P6 ;  /* 0x0000000bff007c0c */ /* 0x000fda000bfc5360 */
[----:B------:R-:W-:Y:S05]  /*09b0*/  @P6 BRA `(.L_x_7233) ;  /* 0x0000000000086947 */ /* 0x000fea0003800000 */
[----:B------:R-:W-:Y:S05]  /*09c0*/  @P0 BRA `(.L_x_7234) ;  /* 0x0000000000200947 */ /* 0x000fea0003800000 */
[----:B------:R-:W-:Y:S05]  /*09d0*/  BRA `(.L_x_7235) ;  /* 0x0000000000247947 */ /* 0x000fea0003800000 */
.L_x_7233:
[----:B-----5:R-:W-:-:S05]  /*09e0*/  HADD2.F32 R52, -RZ, R14.H0_H0 ;  /* 0x2000000eff347230 */ /* 0x020fca0000004100 */
[----:B------:R-:W-:Y:S01]  /*09f0*/  FADD.FTZ R59, R52, R59 ;  /* 0x0000003b343b7221 */ /* 0x000fe20000010000 */
[----:B------:R-:W-:Y:S06]  /*0a00*/  BRA `(.L_x_7234) ;  /* 0x0000000000107947 */ /* 0x000fec0003800000 */
.L_x_7232:
[----:B-----5:R-:W-:Y:S02]  /*0a10*/  HADD2.F32 R52, -RZ, R18.H0_H0 ;  /* 0x20000012ff347230 */ /* 0x020fe40000004100 */
[----:B------:R-:W-:-:S03]  /*0a20*/  @P1 HADD2.F32 R64, -RZ, R14.H0_H0 ;  /* 0x2000000eff401230 */ /* 0x000fc60000004100 */
[----:B------:R-:W-:-:S04]  /*0a30*/  FADD.FTZ R59, R52, R59 ;  /* 0x0000003b343b7221 */ /* 0x000fc80000010000 */
[----:B------:R-:W-:-:S07]  /*0a40*/  @P1 FADD.FTZ R59, R64, R59 ;  /* 0x0000003b403b1221 */ /* 0x000fce0000010000 */
.L_x_7234:
[----:B------:R-:W-:-:S04]  /*0a50*/  F2FP.F16.F32.PACK_AB R52, RZ, R59 ;  /* 0x0000003bff34723e */ /* 0x000fc800000000ff */
[----:B------:R-:W-:-:S07]  /*0a60*/  PRMT R10, R52, 0x7610, R10 ;  /* 0x00007610340a7816 */ /* 0x000fce000000000a */
.L_x_7235:
[----:B------:R-:W-:Y:S01]  /*0a70*/  HADD2.F32 R63, -RZ, R54.H1_H1 ;  /* 0x30000036ff3f7230 */ /* 0x000fe20000004100 */
[----:B------:R-:W-:Y:S06]  /*0a80*/  @P2 BRA `(.L_x_7236) ;  /* 0x0000000000202947 */ /* 0x000fec0003800000 */
[----:B------:R-:W-:-:S04]  /*0a90*/  ISETP.NE.U32.AND P6, PT, RZ, UR10, PT ;  /* 0x0000000aff007c0c */ /* 0x000fc8000bfc5070 */
[----:B------:R-:W-:-:S13]  /*0aa0*/  ISETP.NE.AND.EX P6, PT, RZ, UR11, PT, P6 ;  /* 0x0000000bff007c0c */ /* 0x000fda000bfc5360 */
[----:B------:R-:W-:Y:S05]  /*0ab0*/  @P6 BRA `(.L_x_7237) ;  /* 0x0000000000086947 */ /* 0x000fea0003800000 */
[----:B------:R-:W-:Y:S05]  /*0ac0*/  @P0 BRA `(.L_x_7238) ;  /* 0x0000000000200947 */ /* 0x000fea0003800000 */
[----:B------:R-:W-:Y:S05]  /*0ad0*/  BRA `(.L_x_7239) ;  /* 0x0000000000247947 */ /* 0x000fea0003800000 */
.L_x_7237:
[----:B-----5:R-:W-:-:S05]  /*0ae0*/  HADD2.F32 R52, -RZ, R14.H1_H1 ;  /* 0x3000000eff347230 */ /* 0x020fca0000004100 */
[----:B------:R-:W-:Y:S01]  /*0af0*/  FADD.FTZ R63, R52, R63 ;  /* 0x0000003f343f7221 */ /* 0x000fe20000010000 */
[----:B------:R-:W-:Y:S06]  /*0b00*/  BRA `(.L_x_7238) ;  /* 0x0000000000107947 */ /* 0x000fec0003800000 */
.L_x_7236:
[----:B-----5:R-:W-:Y:S02]  /*0b10*/  HADD2.F32 R52, -RZ, R18.H1_H1 ;  /* 0x30000012ff347230 */ /* 0x020fe40000004100 */
[----:B------:R-:W-:-:S03]  /*0b20*/  @P1 HADD2.F32 R54, -RZ, R14.H1_H1 ;  /* 0x3000000eff361230 */ /* 0x000fc60000004100 */
[----:B------:R-:W-:-:S04]  /*0b30*/  FADD.FTZ R63, R52, R63 ;  /* 0x0000003f343f7221 */ /* 0x000fc80000010000 */
[----:B------:R-:W-:-:S07]  /*0b40*/  @P1 FADD.FTZ R63, R54, R63 ;  /* 0x0000003f363f1221 */ /* 0x000fce0000010000 */
.L_x_7238:
[----:B------:R-:W-:-:S04]  /*0b50*/  F2FP.F16.F32.PACK_AB R52, RZ, R63 ;  /* 0x0000003fff34723e */ /* 0x000fc800000000ff */
[----:B------:R-:W-:-:S07]  /*0b60*/  PRMT R10, R10, 0x5410, R52 ;  /* 0x000054100a0a7816 */ /* 0x000fce0000000034 */
.L_x_7239:
[----:B------:R-:W-:Y:S01]  /*0b70*/  HADD2.F32 R64, -RZ, R55.H0_H0 ;  /* 0x20000037ff407230 */ /* 0x000fe20000004100 */
[----:B------:R-:W-:Y:S06]  /*0b80*/  @P2 BRA `(.L_x_7240) ;  /* 0x0000000000202947 */ /* 0x000fec0003800000 */
[----:B------:R-:W-:-:S04]  /*0b90*/  ISETP.NE.U32.AND P6, PT, RZ, UR10, PT ;  /* 0x0000000aff007c0c */ /* 0x000fc8000bfc5070 */
[----:B------:R-:W-:-:S13]  /*0ba0*/  ISETP.NE.AND.EX P6, PT, RZ, UR11, PT, P6 ;  /* 0x0000000bff007c0c */ /* 0x000fda000bfc5360 */
[----:B------:R-:W-:Y:S05]  /*0bb0*/  @P6 BRA `(.L_x_7241) ;  /* 0x0000000000086947 */ /* 0x000fea0003800000 */
[----:B------:R-:W-:Y:S05]  /*0bc0*/  @P0 BRA `(.L_x_7242) ;  /* 0x0000000000200947 */ /* 0x000fea0003800000 */
[----:B------:R-:W-:Y:S05]  /*0bd0*/  BRA `(.L_x_7243) ;  /* 0x0000000000247947 */ /* 0x000fea0003800000 */
.L_x_7241:
[----:B-----5:R-:W-:-:S05]  /*0be0*/  HADD2.F32 R53, -RZ, R15.H0_H0 ;  /* 0x2000000fff357230 */ /* 0x020fca0000004100 */
[----:B------:R-:W-:Y:S01]  /*0bf0*/  FADD.FTZ R64, R53, R64 ;  /* 0x0000004035407221 */ /* 0x000fe20000010000 */
[----:B------:R-:W-:Y:S06]  /*0c00*/  BRA `(.L_x_7242) ;  /* 0x0000000000107947 */ /* 0x000fec0003800000 */
.L_x_7240:
[----:B-----5:R-:W-:Y:S02]  /*0c10*/  HADD2.F32 R53, -RZ, R19.H0_H0 ;  /* 0x20000013ff357230 */ /* 0x020fe40000004100 */
[----:B------:R-:W-:-:S03]  /*0c20*/  @P1 HADD2.F32 R67, -RZ, R15.H0_H0 ;  /* 0x2000000fff431230 */ /* 0x000fc60000004100 */
[----:B------:R-:W-:-:S04]  /*0c30*/  FADD.FTZ R64, R53, R64 ;  /* 0x0000004035407221 */ /* 0x000fc80000010000 */
[----:B------:R-:W-:-:S07]  /*0c40*/  @P1 FADD.FTZ R64, R67, R64 ;  /* 0x0000004043401221 */ /* 0x000fce0000010000 */
.L_x_7242:
[----:B------:R-:W-:-:S04]  /*0c50*/  F2FP.F16.F32.PACK_AB R52, RZ, R64 ;  /* 0x00000040ff34723e */ /* 0x000fc800000000ff */
[----:B------:R-:W-:-:S07]  /*0c60*/  PRMT R11, R52, 0x7610, R11 ;  /* 0x00007610340b7816 */ /* 0x000fce000000000b */
.L_x_7243:
[----:B------:R-:W-:Y:S01]  /*0c70*/  HADD2.F32 R67, -RZ, R55.H1_H1 ;  /* 0x30000037ff437230 */ /* 0x000fe20000004100 */
[----:B------:R-:W-:Y:S06]  /*0c80*/  @P2 BRA `(.L_x_7244) ;  /* 0x0000000000202947 */ /* 0x000fec0003800000 */
[----:B------:R-:W-:-:S04]  /*0c90*/  ISETP.NE.U32.AND P1, PT, RZ, UR10, PT ;  /* 0x0000000aff007c0c */ /* 0x000fc8000bf25070 */
[----:B------:R-:W-:-:S13]  /*0ca0*/  ISETP.NE.AND.EX P1, PT, RZ, UR11, PT, P1 ;  /* 0x0000000bff007c0c */ /* 0x000fda000bf25310 */
[----:B------:R-:W-:Y:S05]  /*0cb0*/  @P1 BRA `(.L_x_7245) ;  /* 0x0000000000081947 */ /* 0x000fea0003800000 */
[----:B------:R-:W-:Y:S05]  /*0cc0*/  @P0 BRA `(.L_x_7246) ;  /* 0x0000000000200947 */ /* 0x000fea0003800000 */
[----:B------:R-:W-:Y:S05]  /*0cd0*/  BRA `(.L_x_7247) ;  /* 0x0000000000247947 */ /* 0x000fea0003800000 */
.L_x_7245:
[----:B-----5:R-:W-:-:S05]  /*0ce0*/  HADD2.F32 R52, -RZ, R15.H1_H1 ;  /* 0x3000000fff347230 */ /* 0x020fca0000004100 */
[----:B------:R-:W-:Y:S01]  /*0cf0*/  FADD.FTZ R67, R52, R67 ;  /* 0x0000004334437221 */ /* 0x000fe20000010000 */
[----:B------:R-:W-:Y:S06]  /*0d00*/  BRA `(.L_x_7246) ;  /* 0x0000000000107947 */ /* 0x000fec0003800000 */
.L_x_7244:
[----:B-----5:R-:W-:Y:S02]  /*0d10*/  HADD2.F32 R52, -RZ, R19.H1_H1 ;  /* 0x30000013ff347230 */ /* 0x020fe40000004100 */
[----:B------:R-:W-:-:S03]  /*0d20*/  @P1 HADD2.F32 R54, -RZ, R15.H1_H1 ;  /* 0x3000000fff361230 */ /* 0x000fc60000004100 */
[----:B------:R-:W-:-:S04]  /*0d30*/  FADD.FTZ R67, R52, R67 ;  /* 0x0000004334437221 */ /* 0x000fc80000010000 */
[----:B------:R-:W-:-:S07]  /*0d40*/  @P1 FADD.FTZ R67, R54, R67 ;  /* 0x0000004336431221 */ /* 0x000fce0000010000 */
.L_x_7246:
[----:B------:R-:W-:-:S04]  /*0d50*/  F2FP.F16.F32.PACK_AB R52, RZ, R67 ;  /* 0x00000043ff34723e */ /* 0x000fc800000000ff */
[----:B------:R-:W-:-:S07]  /*0d60*/  PRMT R11, R11, 0x5410, R52 ;  /* 0x000054100b0b7816 */ /* 0x000fce0000000034 */
.L_x_7247:
[----:B------:R-:W0:Y:S01]  /*0d70*/  @P0 LDC.64 R52, c[0x0][0x238] ;  /* 0x00008e00ff340b82 */ /* 0x000e220000000a00 */
[C---:B------:R-:W-:Y:S02]  /*0d80*/  IADD3 R72, R4.reuse, 0x20, RZ ;  /* 0x0000002004487810 */ /* 0x040fe40007ffe0ff */
[----:B0-----:R-:W-:-:S04]  /*0d90*/  @P0 LEA R52, P1, R4, R52, 0x4 ;  /* 0x0000003404340211 */ /* 0x001fc800078220ff */
[----:B------:R-:W-:-:S05]  /*0da0*/  @P0 LEA.HI.X R53, R4, R53, RZ, 0x4, P1 ;  /* 0x0000003504350211 */ /* 0x000fca00008f24ff */
[----:B------:R0:W-:Y:S04]  /*0db0*/  @P0 STG.E.128 desc[UR4][R52.64], R8 ;  /* 0x0000000834000986 */ /* 0x0001e8000c101d04 */
.L_x_7215:
[----:B------:R-:W-:Y:S05]  /*0dc0*/  BSYNC B0 ;  /* 0x0000000000007941 */ /* 0x000fea0003800000 */
.L_x_7214:
        /* <DEDUP_REMOVED lines=24> */
.L_x_7251:
[----:B-----5:R-:W-:-:S05]  /*0f50*/  HADD2.F32 R57, -RZ, R12.H0_H0 ;  /* 0x2000000cff397230 */ /* 0x020fca0000004100 */
[----:B------:R-:W-:Y:S01]  /*0f60*/  FADD.FTZ R6, R57, R6 ;  /* 0x0000000639067221 */ /* 0x000fe20000010000 */
[----:B------:R-:W-:Y:S06]  /*0f70*/  BRA `(.L_x_7252) ;  /* 0x0000000000107947 */ /* 0x000fec0003800000 */
.L_x_7250:
[----:B-----5:R-:W-:Y:S02]  /*0f80*/  HADD2.F32 R57, -RZ, R16.H0_H0 ;  /* 0x20000010ff397230 */ /* 0x020fe40000004100 */
[----:B------:R-:W-:-:S03]  /*0f90*/  @P1 HADD2.F32 R61, -RZ, R12.H0_H0 ;  /* 0x2000000cff3d1230 */ /* 0x000fc60000004100 */
[----:B------:R-:W-:-:S04]  /*0fa0*/  FADD.FTZ R6, R57, R6 ;  /* 0x0000000639067221 */ /* 0x000fc80000010000 */
[----:B------:R-:W-:-:S07]  /*0fb0*/  @P1 FADD.FTZ R6, R61, R6 ;  /* 0x000000063d061221 */ /* 0x000fce0000010000 */
.L_x_7252:
[----:B------:R-:W-:-:S04]  /*0fc0*/  F2FP.F16.F32.PACK_AB R57, RZ, R6 ;  /* 0x00000006ff39723e */ /* 0x000fc800000000ff */
[----:B------:R-:W-:-:S07]  /*0fd0*/  PRMT R8, R57, 0x7610, R8 ;  /* 0x0000761039087816 */ /* 0x000fce0000000008 */
.L_x_7253:
[----:B------:R-:W-:Y:S01]  /*0fe0*/  HADD2.F32 R57, -RZ, R52.H1_H1 ;  /* 0x30000034ff397230 */ /* 0x000fe20000004100 */
[----:B------:R-:W-:Y:S06]  /*0ff0*/  @P2 BRA `(.L_x_7254) ;  /* 0x0000000000202947 */ /* 0x000fec0003800000 */
[----:B------:R-:W-:-:S04]  /*1000*/  ISETP.NE.U32.AND P6, PT, RZ, UR10, PT ;  /* 0x0000000aff007c0c */ /* 0x000fc8000bfc5070 */
[----:B------:R-:W-:-:S13]  /*1010*/  ISETP.NE.AND.EX P6, PT, RZ, UR11, PT, P6 ;  /* 0x0000000bff007c0c */ /* 0x000fda000bfc5360 */
[----:B------:R-:W-:Y:S05]  /*1020*/  @P6 BRA `(.L_x_7255) ;  /* 0x0000000000086947 */ /* 0x000fea0003800000 */
[----:B------:R-:W-:Y:S05]  /*1030*/  @P0 BRA `(.L_x_7256) ;  /* 0x0000000000200947 */ /* 0x000fea0003800000 */
[----:B------:R-:W-:Y:S05]  /*1040*/  BRA `(.L_x_7257) ;  /* 0x0000000000247947 */ /* 0x000fea0003800000 */
.L_x_7255:
[----:B-----5:R-:W-:-:S05]  /*1050*/  HADD2.F32 R52, -RZ, R12.H1_H1 ;  /* 0x3000000cff347230 */ /* 0x020fca0000004100 */
[----:B------:R-:W-:Y:S01]  /*1060*/  FADD.FTZ R57, R52, R57 ;  /* 0x0000003934397221 */ /* 0x000fe20000010000 */
[----:B------:R-:W-:Y:S06]  /*1070*/  BRA `(.L_x_7256) ;  /* 0x0000000000107947 */ /* 0x000fec0003800000 */
.L_x_7254:
[----:B-----5:R-:W-:Y:S02]  /*1080*/  HADD2.F32 R52, -RZ, R16.H1_H1 ;  /* 0x30000010ff347230 */ /* 0x020fe40000004100 */
[----:B------:R-:W-:-:S03]  /*1090*/  @P1 HADD2.F32 R58, -RZ, R12.H1_H1 ;  /* 0x3000000cff3a1230 */ /* 0x000fc60000004100 */
[----:B------:R-:W-:-:S04]  /*10a0*/  FADD.FTZ R57, R52, R57 ;  /* 0x0000003934397221 */ /* 0x000fc80000010000 */
[----:B------:R-:W-:-:S07]  /*10b0*/  @P1 FADD.FTZ R57, R58, R57 ;  /* 0x000000393a391221 */ /* 0x000fce0000010000 */
.L_x_7256:
[----:B------:R-:W-:-:S04]  /*10c0*/  F2FP.F16.F32.PACK_AB R52, RZ, R57 ;  /* 0x00000039ff34723e */ /* 0x000fc800000000ff */
[----:B------:R-:W-:-:S07]  /*10d0*/  PRMT R8, R8, 0x5410, R52 ;  /* 0x0000541008087816 */ /* 0x000fce0000000034 */
.L_x_7257:
[----:B------:R-:W-:Y:S01]  /*10e0*/  HADD2.F32 R58, -RZ, R53.H0_H0 ;  /* 0x20000035ff3a7230 */ /* 0x000fe20000004100 */
[----:B------:R-:W-:Y:S06]  /*10f0*/  @P2 BRA `(.L_x_7258) ;  /* 0x0000000000202947 */ /* 0x000fec0003800000 */
[----:B------:R-:W-:-:S04]  /*1100*/  ISETP.NE.U32.AND P6, PT, RZ, UR10, PT ;  /* 0x0000000aff007c0c */ /* 0x000fc8000bfc5070 */
[----:B------:R-:W-:-:S13]  /*1110*/  ISETP.NE.AND.EX P6, PT, RZ, UR11, PT, P6 ;  /* 0x0000000bff007c0c */ /* 0x000fda000bfc5360 */
[----:B------:R-:W-:Y:S05]  /*1120*/  @P6 BRA `(.L_x_7259) ;  /* 0x0000000000086947 */ /* 0x000fea0003800000 */
[----:B------:R-:W-:Y:S05]  /*1130*/  @P0 BRA `(.L_x_7260) ;  /* 0x0000000000200947 */ /* 0x000fea0003800000 */
[----:B------:R-:W-:Y:S05]  /*1140*/  BRA `(.L_x_7261) ;  /* 0x0000000000247947 */ /* 0x000fea0003800000 */
.L_x_7259:
[----:B-----5:R-:W-:-:S05]  /*1150*/  HADD2.F32 R61, -RZ, R13.H0_H0 ;  /* 0x2000000dff3d7230 */ /* 0x020fca0000004100 */
[----:B------:R-:W-:Y:S01]  /*1160*/  FADD.FTZ R58, R61, R58 ;  /* 0x0000003a3d3a7221 */ /* 0x000fe20000010000 */
[----:B------:R-:W-:Y:S06]  /*1170*/  BRA `(.L_x_7260) ;  /* 0x0000000000107947 */ /* 0x000fec0003800000 */
.L_x_7258:
[----:B-----5:R-:W-:Y:S02]  /*1180*/  HADD2.F32 R61, -RZ, R17.H0_H0 ;  /* 0x20000011ff3d7230 */ /* 0x020fe40000004100 */
[----:B------:R-:W-:-:S03]  /*1190*/  @P1 HADD2.F32 R65, -RZ, R13.H0_H0 ;  /* 0x2000000dff411230 */ /* 0x000fc60000004100 */
[----:B------:R-:W-:-:S04]  /*11a0*/  FADD.FTZ R58, R61, R58 ;  /* 0x0000003a3d3a7221 */ /* 0x000fc80000010000 */
[----:B------:R-:W-:-:S07]  /*11b0*/  @P1 FADD.FTZ R58, R65, R58 ;  /* 0x0000003a413a1221 */ /* 0x000fce0000010000 */
.L_x_7260:
[----:B------:R-:W-:-:S04]  /*11c0*/  F2FP.F16.F32.PACK_AB R52, RZ, R58 ;  /* 0x0000003aff34723e */ /* 0x000fc800000000ff */
[----:B------:R-:W-:-:S07]  /*11d0*/  PRMT R9, R52, 0x7610, R9 ;  /* 0x0000761034097816 */ /* 0x000fce0000000009 */
.L_x_7261:
[----:B------:R-:W-:Y:S01]  /*11e0*/  HADD2.F32 R61, -RZ, R53.H1_H1 ;  /* 0x30000035ff3d7230 */ /* 0x000fe20000004100 */
[----:B------:R-:W-:Y:S06]  /*11f0*/  @P2 BRA `(.L_x_7262) ;  /* 0x0000000000202947 */ /* 0x000fec0003800000 */
[----:B------:R-:W-:-:S04]  /*1200*/  ISETP.NE.U32.AND P6, PT, RZ, UR10, PT ;  /* 0x0000000aff007c0c */ /* 0x000fc8000bfc5070 */
[----:B------:R-:W-:-:S13]  /*1210*/  ISETP.NE.AND.EX P6, PT, RZ, UR11, PT, P6 ;  /* 0x0000000bff007c0c */ /* 0x000fda000bfc5360 */
[----:B------:R-:W-:Y:S05]  /*1220*/  @P6 BRA `(.L_x_7263) ;  /* 0x0000000000086947 */ /* 0x000fea0003800000 */
[----:B------:R-:W-:Y:S05]  /*1230*/  @P0 BRA `(.L_x_7264) ;  /* 0x0000000000200947 */ /* 0x000fea0003800000 */
[----:B------:R-:W-:Y:S05]  /*1240*/  BRA `(.L_x_7265) ;  /* 0x0000000000247947 */ /* 0x000fea0003800000 */
.L_x_7263:
[----:B-----5:R-:W-:-:S05]  /*1250*/  HADD2.F32 R52, -RZ, R13.H1_H1 ;  /* 0x3000000dff347230 */ /* 0x020fca0000004100 */
[----:B------:R-:W-:Y:S01]  /*1260*/  FADD.FTZ R61, R52, R61 ;  /* 0x0000003d343d7221 */ /* 0x000fe20000010000 */
[----:B------:R-:W-:Y:S06]  /*1270*/  BRA `(.L_x_7264) ;  /* 0x0000000000107947 */ /* 0x000fec0003800000 */
.L_x_7262:
[----:B-----5:R-:W-:Y:S02]  /*1280*/  HADD2.F32 R52, -RZ, R17.H1_H1 ;  /* 0x30000011ff347230 */ /* 0x020fe40000004100 */
[----:B------:R-:W-:-:S03]  /*1290*/  @P1 HADD2.F32 R62, -RZ, R13.H1_H1 ;  /* 0x3000000dff3e1230 */ /* 0x000fc60000004100 */
[----:B------:R-:W-:-:S04]  /*12a0*/  FADD.FTZ R61, R52, R61 ;  /* 0x0000003d343d7221 */ /* 0x000fc80000010000 */
[----:B------:R-:W-:-:S07]  /*12b0*/  @P1 FADD.FTZ R61, R62, R61 ;  /* 0x0000003d3e3d1221 */ /* 0x000fce0000010000 */
.L_x_7264:
[----:B------:R-:W-:-:S04]  /*12c0*/  F2FP.F16.F32.PACK_AB R52, RZ, R61 ;  /* 0x0000003dff34723e */ /* 0x000fc800000000ff */
[----:B------:R-:W-:-:S07]  /*12d0*/  PRMT R9, R9, 0x5410, R52 ;  /* 0x0000541009097816 */ /* 0x000fce0000000034 */
.L_x_7265:
[----:B------:R-:W-:Y:S01]  /*12e0*/  HADD2.F32 R62, -RZ, R54.H0_H0 ;  /* 0x20000036ff3e7230 */ /* 0x000fe20000004100 */
[----:B------:R-:W-:Y:S06]  /*12f0*/  @P2 BRA `(.L_x_7266) ;  /* 0x0000000000202947 */ /* 0x000fec0003800000 */
[----:B------:R-:W-:-:S04]  /*1300*/  ISETP.NE.U32.AND P6, PT, RZ, UR10, PT ;  /* 0x0000000aff007c0c */ /* 0x000fc8000bfc5070 */
[----:B------:R-:W-:-:S13]  /*1310*/  ISETP.NE.AND.EX P6, PT, RZ, UR11, PT, P6 ;  /* 0x0000000bff007c0c */ /* 0x000fda000bfc5360 */
[----:B------:R-:W-:Y:S05]  /*1320*/  @P6 BRA `(.L_x_7267) ;  /* 0x0000000000086947 */ /* 0x000fea0003800000 */
[----:B------:R-:W-:Y:S05]  /*1330*/  @P0 BRA `(.L_x_7268) ;  /* 0x0000000000200947 */ /* 0x000fea0003800000 */
[----:B------:R-:W-:Y:S05]  /*1340*/  BRA `(.L_x_7269) ;  /* 0x0000000000247947 */ /* 0x000fea0003800000 */
.L_x_7267:
[----:B-----5:R-:W-:-:S05]  /*1350*/  HADD2.F32 R53, -RZ, R14.H0_H0 ;  /* 0x2000000eff357230 */ /* 0x020fca0000004100 */
[----:B------:R-:W-:Y:S01]  /*1360*/  FADD.FTZ R62, R53, R62 ;  /* 0x0000003e353e7221 */ /* 0x000fe20000010000 */
[----:B------:R-:W-:Y:S06]  /*1370*/  BRA `(.L_x_7268) ;  /* 0x0000000000107947 */ /* 0x000fec0003800000 */
.L_x_7266:
[----:B-----5:R-:W-:Y:S02]  /*1380*/  HADD2.F32 R53, -RZ, R18.H0_H0 ;  /* 0x20000012ff357230 */ /* 0x020fe40000004100 */
[----:B------:R-:W-:-:S03]  /*1390*/  @P1 HADD2.F32 R65, -RZ, R14.H0_H0 ;  /* 0x2000000eff411230 */ /* 0x000fc60000004100 */
[----:B------:R-:W-:-:S04]  /*13a0*/  FADD.FTZ R62, R53, R62 ;  /* 0x0000003e353e7221 */ /* 0x000fc80000010000 */
[----:B------:R-:W-:-:S07]  /*13b0*/  @P1 FADD.FTZ R62, R65, R62 ;  /* 0x0000003e413e1221 */ /* 0x000fce0000010000 */
.L_x_7268:
[----:B------:R-:W-:-:S04]  /*13c0*/  F2FP.F16.F32.PACK_AB R52, RZ, R62 ;  /* 0x0000003eff34723e */ /* 0x000fc800000000ff */
[----:B------:R-:W-:-:S07]  /*13d0*/  PRMT R10, R52, 0x7610, R10 ;  /* 0x00007610340a7816 */ /* 0x000fce000000000a */
.L_x_7269:
[----:B------:R-:W-:Y:S01]  /*13e0*/  HADD2.F32 R65, -RZ, R54.H1_H1 ;  /* 0x30000036ff417230 */ /* 0x000fe20000004100 */
[----:B------:R-:W-:Y:S06]  /*13f0*/  @P2 BRA `(.L_x_7270) ;  /* 0x0000000000202947 */ /* 0x000fec0003800000 */
[----:B------:R-:W-:-:S04]  /*1400*/  ISETP.NE.U32.AND P6, PT, RZ, UR10, PT ;  /* 0x0000000aff007c0c */ /* 0x000fc8000bfc5070 */
[----:B------:R-:W-:-:S13]  /*1410*/  ISETP.NE.AND.EX P6, PT, RZ, UR11, PT, P6 ;  /* 0x0000000bff007c0c */ /* 0x000fda000bfc5360 */
[----:B------:R-:W-:Y:S05]  /*1420*/  @P6 BRA `(.L_x_7271) ;  /* 0x0000000000086947 */ /* 0x000fea0003800000 */
[----:B------:R-:W-:Y:S05]  /*1430*/  @P0 BRA `(.L_x_7272) ;  /* 0x0000000000200947 */ /* 0x000fea0003800000 */
[----:B------:R-:W-:Y:S05]  /*1440*/  BRA `(.L_x_7273) ;  /* 0x0000000000247947 */ /* 0x000fea0003800000 */
.L_x_7271:
[----:B-----5:R-:W-:-:S05]  /*1450*/  HADD2.F32 R52, -RZ, R14.H1_H1 ;  /* 0x3000000eff347230 */ /* 0x020fca0000004100 */
[----:B------:R-:W-:Y:S01]  /*1460*/  FADD.FTZ R65, R52, R65 ;  /* 0x0000004134417221 */ /* 0x000fe20000010000 */
[----:B------:R-:W-:Y:S06]  /*1470*/  BRA `(.L_x_7272) ;  /* 0x0000000000107947 */ /* 0x000fec0003800000 */
.L_x_7270:
[----:B-----5:R-:W-:Y:S02]  /*1480*/  HADD2.F32 R52, -RZ, R18.H1_H1 ;  /* 0x30000012ff347230 */ /* 0x020fe40000004100 */
[----:B------:R-:W-:-:S03]  /*1490*/  @P1 HADD2.F32 R54, -RZ, R14.H1_H1 ;  /* 0x3000000eff361230 */ /* 0x000fc60000004100 */
[----:B------:R-:W-:-:S04]  /*14a0*/  FADD.FTZ R65, R52, R65 ;  /* 0x0000004134417221 */ /* 0x000fc80000010000 */
[----:B------:R-:W-:-:S07]  /*14b0*/  @P1 FADD.FTZ R65, R54, R65 ;  /* 0x0000004136411221 */ /* 0x000fce0000010000 */
.L_x_7272:
[----:B------:R-:W-:-:S04]  /*14c0*/  F2FP.F16.F32.PACK_AB R52, RZ, R65 ;  /* 0x00000041ff34723e */ /* 0x000fc800000000ff */
[----:B------:R-:W-:-:S07]  /*14d0*/  PRMT R10, R10, 0x5410, R52 ;  /* 0x000054100a0a7816 */ /* 0x000fce0000000034 */
.L_x_7273:
[----:B------:R-:W-:Y:S01]  /*14e0*/  HADD2.F32 R66, -RZ, R55.H0_H0 ;  /* 0x20000037ff427230 */ /* 0x000fe20000004100 */
[----:B------:R-:W-:Y:S06]  /*14f0*/  @P2 BRA `(.L_x_7274) ;  /* 0x0000000000202947 */ /* 0x000fec0003800000 */
[----:B------:R-:W-:-:S04]  /*1500*/  ISETP.NE.U32.AND P6, PT, RZ, UR10, PT ;  /* 0x0000000aff007c0c */ /* 0x000fc8000bfc5070 */
[----:B------:R-:W-:-:S13]  /*1510*/  ISETP.NE.AND.EX P6, PT, RZ, UR11, PT, P6 ;  /* 0x0000000bff007c0c */ /* 0x000fda000bfc5360 */
[----:B------:R-:W-:Y:S05]  /*1520*/  @P6 BRA `(.L_x_7275) ;  /* 0x0000000000086947 */ /* 0x000fea0003800000 */
[----:B------:R-:W-:Y:S05]  /*1530*/  @P0 BRA `(.L_x_7276) ;  /* 0x0000000000200947 */ /* 0x000fea0003800000 */
[----:B------:R-:W-:Y:S05]  /*1540*/  BRA `(.L_x_7277) ;  /* 0x0000000000247947 */ /* 0x000fea0003800000 */
.L_x_7275:
[----:B-----5:R-:W-:-:S05]  /*1550*/  HADD2.F32 R53, -RZ, R15.H0_H0 ;  /* 0x2000000fff357230 */ /* 0x020fca0000004100 */
[----:B------:R-:W-:Y:S01]  /*1560*/  FADD.FTZ R66, R53, R66 ;  /* 0x0000004235427221 */ /* 0x000fe20000010000 */
[----:B------:R-:W-:Y:S06]  /*1570*/  BRA `(.L_x_7276) ;  /* 0x0000000000107947 */ /* 0x000fec0003800000 */
.L_x_7274:
[----:B-----5:R-:W-:Y:S02]  /*1580*/  HADD2.F32 R53, -RZ, R19.H0_H0 ;  /* 0x20000013ff357230 */ /* 0x020fe40000004100 */
[----:B------:R-:W-:-:S03]  /*1590*/  @P1 HADD2.F32 R69, -RZ, R15.H0_H0 ;  /* 0x2000000fff451230 */ /* 0x000fc60000004100 */
[----:B------:R-:W-:-:S04]  /*15a0*/  FADD.FTZ R66, R53, R66 ;  /* 0x0000004235427221 */ /* 0x000fc80000010000 */
[----:B------:R-:W-:-:S07]  /*15b0*/  @P1 FADD.FTZ R66, R69, R66 ;  /* 0x0000004245421221 */ /* 0x000fce0000010000 */
.L_x_7276:
[----:B------:R-:W-:-:S04]  /*15c0*/  F2FP.F16.F32.PACK_AB R52, RZ, R66 ;  /* 0x00000042ff34723e */ /* 0x000fc800000000ff */
[----:B------:R-:W-:-:S07]  /*15d0*/  PRMT R11, R52, 0x7610, R11 ;  /* 0x00007610340b7816 */ /* 0x000fce000000000b */
.L_x_7277:
[----:B------:R-:W-:Y:S01]  /*15e0*/  HADD2.F32 R68, -RZ, R55.H1_H1 ;  /* 0x30000037ff447230 */ /* 0x000fe20000004100 */
[----:B------:R-:W-:Y:S06]  /*15f0*/  @P2 BRA `(.L_x_7278) ;  /* 0x0000000000202947 */ /* 0x000fec0003800000 */
[----:B------:R-:W-:-:S04]  /*1600*/  ISETP.NE.U32.AND P1, PT, RZ, UR10, PT ;  /* 0x0000000aff007c0c */ /* 0x000fc8000bf25070 */
[----:B------:R-:W-:-:S13]  /*1610*/  ISETP.NE.AND.EX P1, PT, RZ, UR11, PT, P1 ;  /* 0x0000000bff007c0c */ /* 0x000fda000bf25310 */
[----:B------:R-:W-:Y:S05]  /*1620*/  @P1 BRA `(.L_x_7279) ;  /* 0x0000000000081947 */ /* 0x000fea0003800000 */
[----:B------:R-:W-:Y:S05]  /*1630*/  @P0 BRA `(.L_x_7280) ;  /* 0x0000000000200947 */ /* 0x000fea0003800000 */
[----:B------:R-:W-:Y:S05]  /*1640*/  BRA `(.L_x_7281) ;  /* 0x0000000000247947 */ /* 0x000fea0003800000 */
.L_x_7279:
[----:B-----5:R-:W-:-:S05]  /*1650*/  HADD2.F32 R53, -RZ, R15.H1_H1 ;  /* 0x3000000fff357230 */ /* 0x020fca0000004100 */
[----:B------:R-:W-:Y:S01]  /*1660*/  FADD.FTZ R68, R53, R68 ;  /* 0x0000004435447221 */ /* 0x000fe20000010000 */
[----:B------:R-:W-:Y:S06]  /*1670*/  BRA `(.L_x_7280) ;  /* 0x0000000000107947 */ /* 0x000fec0003800000 */
.L_x_7278:
[----:B-----5:R-:W-:Y:S02]  /*1680*/  HADD2.F32 R53, -RZ, R19.H1_H1 ;  /* 0x30000013ff357230 */ /* 0x020fe40000004100 */
[----:B------:R-:W-:-:S03]  /*1690*/  @P1 HADD2.F32 R55, -RZ, R15.H1_H1 ;  /* 0x3000000fff371230 */ /* 0x000fc60000004100 */
[----:B------:R-:W-:-:S04]  /*16a0*/  FADD.FTZ R68, R53, R68 ;  /* 0x0000004435447221 */ /* 0x000fc80000010000 */
[----:B------:R-:W-:-:S07]  /*16b0*/  @P1 FADD.FTZ R68, R55, R68 ;  /* 0x0000004437441221 */ /* 0x000fce0000010000 */
.L_x_7280:
[----:B------:R-:W-:-:S04]  /*16c0*/  F2FP.F16.F32.PACK_AB R52, RZ, R68 ;  /* 0x00000044ff34723e */ /* 0x000fc800000000ff */
[----:B------:R-:W-:-:S07]  /*16d0*/  PRMT R11, R11, 0x5410, R52 ;  /* 0x000054100b0b7816 */ /* 0x000fce0000000034 */
.L_x_7281:
[----:B------:R-:W0:Y:S02]  /*16e0*/  @P0 LDC.64 R52, c[0x0][0x238] ;  /* 0x00008e00ff340b82 */ /* 0x000e240000000a00 */
[----:B0-----:R-:W-:-:S04]  /*16f0*/  @P0 LEA R52, P1, R72, R52, 0x4 ;  /* 0x0000003448340211 */ /* 0x001fc800078220ff */
[----:B------:R-:W-:-:S05]  /*1700*/  @P0 LEA.HI.X R53, R72, R53, RZ, 0x4, P1 ;  /* 0x0000003548350211 */ /* 0x000fca00008f24ff */
[----:B------:R1:W-:Y:S04]  /*1710*/  @P0 STG.E.128 desc[UR4][R52.64], R8 ;  /* 0x0000000834000986 */ /* 0x0003e8000c101d04 */
.L_x_7249:
[----:B------:R-:W-:Y:S05]  /*1720*/  BSYNC B0 ;  /* 0x0000000000007941 */ /* 0x000fea0003800000 */
.L_x_7248:
        /* <DEDUP_REMOVED lines=75> */
.L_x_7299:
        /* <DEDUP_REMOVED lines=29> */
[----:B------:R-:W-:Y:S01]  /*1db0*/  F2FP.F16.F32.PACK_AB R52, R53, R52 ;  /* 0x000000343534723e */ /* 0x000fe200000000ff */
        /* <DEDUP_REMOVED lines=8> */
[----:B------:R-:W-:Y:S02]  /*1e40*/  F2FP.F16.F32.PACK_AB R53, R54, R53 ;  /* 0x000000353635723e */ /* 0x000fe400000000ff */
[----:B------:R-:W-:Y:S01]  /*1e50*/  F2FP.F16.F32.PACK_AB R54, R74, R55 ;  /* 0x000000374a36723e */ /* 0x000fe200000000ff */
[----:B------:R-:W-:Y:S01]  /*1e60*/  FADD.FTZ R74, R64, -R72 ;  /* 0x80000048404a7221 */ /* 0x000fe20000010000 */
[----:B0-----:R-:W-:-:S04]  /*1e70*/  IMAD.WIDE.U32 R70, R4, 0x10, R70 ;  /* 0x0000001004467825 */ /* 0x001fc800078e0046 */
[----:B------:R-:W-:Y:S01]  /*1e80*/  FMUL.FTZ R55, R69, R74 ;  /* 0x0000004a45377220 */ /* 0x000fe20000410000 */
[----:B------:R-:W-:-:S03]  /*1e90*/  IADD3 R4, R4, 0x20, RZ ;  /* 0x0000002004047810 */ /* 0x000fc60007ffe0ff */
[----:B------:R-:W-:-:S05]  /*1ea0*/  FFMA.FTZ R55, R38, R55, R46 ;  /* 0x0000003726377223 */ /* 0x000fca000001002e */
[----:B------:R-:W-:-:S05]  /*1eb0*/  F2FP.F16.F32.PACK_AB R55, R76, R55 ;  /* 0x000000374c37723e */ /* 0x000fca00000000ff */
[----:B------:R1:W-:Y:S02]  /*1ec0*/  STG.E.128 desc[UR4][R70.64], R52 ;  /* 0x0000003446007986 */ /* 0x0003e4000c101d04 */
.L_x_7284:
[----:B------:R-:W-:Y:S05]  /*1ed0*/  BSYNC B0 ;  /* 0x0000000000007941 */ /* 0x000fea0003800000 */
.L_x_7283:
        /* <DEDUP_REMOVED lines=28> */
[----:B------:R-:W-:Y:S02]  /*20a0*/  F2FP.F16.F32.PACK_AB R54, R74, R75 ;  /* 0x0000004b4a36723e */ /* 0x000fe400000000ff */
[----:B------:R-:W-:Y:S02]  /*20b0*/  F2FP.F16.F32.PACK_AB R53, R72, R53 ;  /* 0x000000354835723e */ /* 0x000fe400000000ff */
[----:B------:R-:W-:Y:S01]  /*20c0*/  F2FP.F16.F32.PACK_AB R52, R52, R69 ;  /* 0x000000453434723e */ /* 0x000fe200000000ff */
[----:B0-----:R-:W-:-:S05]  /*20d0*/  IMAD.WIDE.U32 R70, R4, 0x10, R70 ;  /* 0x0000001004467825 */ /* 0x001fca00078e0046 */
[----:B------:R2:W-:Y:S02]  /*20e0*/  STG.E.128 desc[UR4][R70.64], R52 ;  /* 0x0000003446007986 */ /* 0x0005e4000c101d04 */
.L_x_7286:
[----:B------:R-:W-:Y:S05]  /*20f0*/  BSYNC B0 ;  /* 0x0000000000007941 */ /* 0x000fea0003800000 */
.L_x_7285:
[----:B012---:R-:W0:Y:S02]  /*2100*/  LDC.64 R52, c[0x0][0x210] ;  /* 0x00008400ff347b82 */ /* 0x007e240000000a00 */
[----:B0-----:R-:W-:-:S04]  /*2110*/  LEA R3, R52, R3, 0x2 ;  /* 0x0000000334037211 */ /* 0x001fc800078e10ff */
[----:B------:R-:W-:-:S13]  /*2120*/  ISETP.GE.AND P1, PT, R3, R53, PT ;  /* 0x000000350300720c */ /* 0x000fda0003f26270 */
[----:B------:R-:W-:Y:S05]  /*2130*/  @!P1 BRA `(.L_x_7287) ;  /* 0xffffffe000b49947 */ /* 0x000fea000383ffff */
[----:B------:R-:W-:Y:S05]  /*2140*/  EXIT ;  /* 0x000000000000794d */ /* 0x000fea0003800000 */
.L_x_7282:
        /* <DEDUP_REMOVED lines=8> */
.L_x_7289:
[----:B------:R-:W-:Y:S05]  /*21d0*/  BSYNC B0 ;  /* 0x0000000000007941 */ /* 0x000fea0003800000 */
.L_x_7288:
        /* <DEDUP_REMOVED lines=9> */
.L_x_7290:
[----:B------:R-:W-:Y:S01]  /*2270*/  HFMA2.MMA R69, -RZ, RZ, 0, 2.384185791015625e-07 ;  /* 0x00000004ff457435 */ /* 0x000fe200000001ff */
[----:B------:R-:W-:-:S05]  /*2280*/  MOV R53, R77 ;  /* 0x0000004d00357202 */ /* 0x000fca0000000f00 */
[----:B------:R-:W-:-:S05]  /*2290*/  FADD.FTZ R72, R70, R53 ;  /* 0x0000003546487221 */ /* 0x000fca0000010000 */
[----:B------:R-:W-:-:S07]  /*22a0*/  MOV R76, R72 ;  /* 0x00000048004c7202 */ /* 0x000fce0000000f00 */
[----:B------:R-:W-:Y:S05]  /*22b0*/  WARPSYNC.COLLECTIVE R54, `(.L_x_7291) ;  /* 0x0000000036087348 */ /* 0x000fea0003c00000 */
[----:B------:R0:W1:Y:S02]  /*22c0*/  SHFL.BFLY P6, R77, R76, R69, R55 ;  /* 0x0c0000454c4d7389 */ /* 0x00006400000c0037 */
[----:B01----:R-:W-:Y:S01]  /*22d0*/  ENDCOLLECTIVE ;  /* 0x000000000000791b */ /* 0x003fe20003800000 */
.L_x_7291:
        /* <DEDUP_REMOVED lines=8> */
.L_x_7292:
[----:B------:R-:W-:Y:S01]  /*2360*/  HFMA2.MMA R69, -RZ, RZ, 0, 9.5367431640625e-07 ;  /* 0x00000010ff457435 */ /* 0x000fe200000001ff */
[----:B------:R-:W-:-:S05]  /*2370*/  MOV R52, R77 ;  /* 0x0000004d00347202 */ /* 0x000fca0000000f00 */
[----:B------:R-:W-:-:S05]  /*2380*/  FADD.FTZ R74, R73, R52 ;  /* 0x00000034494a7221 */ /* 0x000fca0000010000 */
[----:B------:R-:W-:-:S07]  /*2390*/  MOV R76, R74 ;  /* 0x0000004a004c7202 */ /* 0x000fce0000000f00 */
[----:B------:R-:W-:Y:S05]  /*23a0*/  WARPSYNC.COLLECTIVE R54, `(.L_x_7293) ;  /* 0x0000000036087348 */ /* 0x000fea0003c00000 */
[----:B------:R0:W1:Y:S02]  /*23b0*/  SHFL.BFLY P6, R77, R76, R69, R55 ;  /* 0x0c0000454c4d7389 */ /* 0x00006400000c0037 */
[----:B01----:R-:W-:Y:S01]  /*23c0*/  ENDCOLLECTIVE ;  /* 0x000000000000791b */ /* 0x003fe20003800000 */
.L_x_7293:
        /* <DEDUP_REMOVED lines=43> */
.L_x_7294:
[----:B------:R-:W-:Y:S01]  /*2680*/  HFMA2.MMA R69, -RZ, RZ, 0, 1.1920928955078125e-07 ;  /* 0x00000002ff457435 */ /* 0x000fe200000001ff */
[----:B------:R-:W-:-:S05]  /*2690*/  MOV R73, R77 ;  /* 0x0000004d00497202 */ /* 0x000fca0000000f00 */
[----:B------:R-:W-:-:S05]  /*26a0*/  FADD.FTZ R73, R52, R73 ;  /* 0x0000004934497221 */ /* 0x000fca0000010000 */
[----:B------:R-:W-:-:S07]  /*26b0*/  MOV R76, R73 ;  /* 0x00000049004c7202 */ /* 0x000fce0000000f00 */
[----:B------:R-:W-:Y:S05]  /*26c0*/  WARPSYNC.COLLECTIVE R54, `(.L_x_7295) ;  /* 0x0000000036087348 */ /* 0x000fea0003c00000 */
[----:B------:R0:W1:Y:S02]  /*26d0*/  SHFL.BFLY P6, R77, R76, R69, R55 ;  /* 0x0c0000454c4d7389 */ /* 0x00006400000c0037 */
[----:B01----:R-:W-:Y:S01]  /*26e0*/  ENDCOLLECTIVE ;  /* 0x000000000000791b */ /* 0x003fe20003800000 */
.L_x_7295:
[----:B------:R-:W-:Y:S01]  /*26f0*/  HFMA2.MMA R69, -RZ, RZ, 0, 2.384185791015625e-07 ;  /* 0x00000004ff457435 */ /* 0x000fe200000001ff */
[----:B------:R-:W-:-:S05]  /*2700*/  MOV R70, R77 ;  /* 0x0000004d00467202 */ /* 0x000fca0000000f00 */
[----:B------:R-:W-:-:S05]  /*2710*/  FADD.FTZ R70, R73, R70 ;  /* 0x0000004649467221 */ /* 0x000fca0000010000 */
[----:B------:R-:W-:-:S07]  /*2720*/  MOV R76, R70 ;  /* 0x00000046004c7202 */ /* 0x000fce0000000f00 */
[----:B------:R-:W-:Y:S05]  /*2730*/  WARPSYNC.COLLECTIVE R54, `(.L_x_7296) ;  /* 0x0000000036087348 */ /* 0x000fea0003c00000 */
[----:B------:R0:W1:Y:S02]  /*2740*/  SHFL.BFLY P6, R77, R76, R69, R55 ;  /* 0x0c0000454c4d7389 */ /* 0x00006400000c0037 */
[----:B01----:R-:W-:Y:S01]  /*2750*/  ENDCOLLECTIVE ;  /* 0x000000000000791b */ /* 0x003fe20003800000 */
.L_x_7296:
[----:B------:R-:W-:Y:S01]  /*2760*/  HFMA2.MMA R69, -RZ, RZ, 0, 4.76837158203125e-07 ;  /* 0x00000008ff457435 */ /* 0x000fe200000001ff */
[----:B------:R-:W-:-:S05]  /*2770*/  MOV R75, R77 ;  /* 0x0000004d004b7202 */ /* 0x000fca0000000f00 */
[----:B------:R-:W-:-:S05]  /*2780*/  FADD.FTZ R75, R70, R75 ;  /* 0x0000004b464b7221 */ /* 0x000fca0000010000 */
[----:B------:R-:W-:-:S07]  /*2790*/  MOV R76, R75 ;  /* 0x0000004b004c7202 */ /* 0x000fce0000000f00 */
[----:B------:R-:W-:Y:S05]  /*27a0*/  WARPSYNC.COLLECTIVE R54, `(.L_x_7297) ;  /* 0x0000000036087348 */ /* 0x000fea0003c00000 */
[----:B------:R0:W1:Y:S02]  /*27b0*/  SHFL.BFLY P6, R77, R76, R69, R55 ;  /* 0x0c0000454c4d7389 */ /* 0x00006400000c0037 */
[----:B01----:R-:W-:Y:S01]  /*27c0*/  ENDCOLLECTIVE ;  /* 0x000000000000791b */ /* 0x003fe20003800000 */
.L_x_7297:
[----:B------:R-:W-:Y:S01]  /*27d0*/  HFMA2.MMA R69, -RZ, RZ, 0, 9.5367431640625e-07 ;  /* 0x00000010ff457435 */ /* 0x000fe200000001ff */
[----:B------:R-:W-:-:S05]  /*27e0*/  MOV R72, R77 ;  /* 0x0000004d00487202 */ /* 0x000fca0000000f00 */
[----:B------:R-:W-:-:S05]  /*27f0*/  FADD.FTZ R72, R75, R72 ;  /* 0x000000484b487221 */ /* 0x000fca0000010000 */
[----:B------:R-:W-:-:S07]  /*2800*/  MOV R76, R72 ;  /* 0x00000048004c7202 */ /* 0x000fce0000000f00 */
[----:B------:R-:W-:Y:S05]  /*2810*/  WARPSYNC.COLLECTIVE R54, `(.L_x_7298) ;  /* 0x0000000036087348 */ /* 0x000fea0003c00000 */
[----:B------:R0:W1:Y:S02]  /*2820*/  SHFL.BFLY P6, R77, R76, R69, R55 ;  /* 0x0c0000454c4d7389 */ /* 0x00006400000c0037 */
[----:B01----:R-:W-:Y:S01]  /*2830*/  ENDCOLLECTIVE ;  /* 0x000000000000791b */ /* 0x003fe20003800000 */
.L_x_7298:
[----:B------:R-:W-:Y:S05]  /*2840*/  BRA `(.L_x_7299) ;  /* 0xfffffff000e47947 */ /* 0x000fea000383ffff */
.L_x_7300:
        /* <DEDUP_REMOVED lines=11> */
.L_x_14232:


//--------------------- .text._ZN10layer_norm31ln_parallel_residual_fwd_kernelINS_13Kernel_traitsIf6__halfS2_S2_fjLj512ELj1ELj4ELj1ELj16ENS_18Kernel_traits_baseILj512EfS2_S2_S2_fjLj128EEEEELb0ELb1ELb1EEEvNS_9FwdParamsE --------------------------
	.section	.text._ZN10layer_norm31ln_parallel_residual_fwd_kernelINS_13Kernel_traitsIf6__halfS2_S2_fjLj512ELj1ELj4ELj1ELj16ENS_18Kernel_traits_baseILj512EfS2_S2_S2_fjLj128EEEEELb0ELb1ELb1EEEvNS_9FwdParamsE,"ax",@progbits
	.align	128
        .global         _ZN10layer_norm31ln_parallel_residual_fwd_kernelINS_13Kernel_traitsIf6__halfS2_S2_fjLj512ELj1ELj4ELj1ELj16ENS_18Kernel_traits_baseILj512EfS2_S2_S2_fjLj128EEEEELb0ELb1ELb1EEEvNS_9FwdParamsE
        .type           _ZN10layer_norm31ln_parallel_residual_fwd_kernelINS_13Kernel_traitsIf6__halfS2_S2_fjLj512ELj1ELj4ELj1ELj16ENS_18Kernel_traits_baseILj512EfS2_S2_S2_fjLj128EEEEELb0ELb1ELb1EEEvNS_9FwdParamsE,@function
        .size           _ZN10layer_norm31ln_parallel_residual_fwd_kernelINS_13Kernel_traitsIf6__halfS2_S2_fjLj512ELj1ELj4ELj1ELj16ENS_18Kernel_traits_baseILj512EfS2_S2_S2_fjLj128EEEEELb0ELb1ELb1EEEvNS_9FwdParamsE,(.L_x_14233 - _ZN10layer_norm31ln_parallel_residual_fwd_kernelINS_13Kernel_traitsIf6__halfS2_S2_fjLj512ELj1ELj4ELj1ELj16ENS_18Kernel_traits_baseILj512EfS2_S2_S2_fjLj128EEEEELb0ELb1ELb1EEEvNS_9FwdParamsE)
        .other          _ZN10layer_norm31ln_parallel_residual_fwd_kernelINS_13Kernel_traitsIf6__halfS2_S2_fjLj512ELj1ELj4ELj1ELj16ENS_18Kernel_traits_baseILj512EfS2_S2_S2_fjLj128EEEEELb0ELb1ELb1EEEvNS_9FwdParamsE,@"STO_CUDA_ENTRY STV_DEFAULT"
_ZN10layer_norm31ln_parallel_residual_fwd_kernelINS_13Kernel_traitsIf6__halfS2_S2_fjLj512ELj1ELj4ELj1ELj16ENS_18Kernel_traits_baseILj512EfS2_S2_S2_fjLj128EEEEELb0ELb1ELb1EEEvNS_9FwdParamsE:
.text._ZN10layer_norm31ln_parallel_residual_fwd_kernelINS_13Kernel_traitsIf6__halfS2_S2_fjLj512ELj1ELj4ELj1ELj16ENS_18Kernel_traits_baseILj512EfS2_S2_S2_fjLj128EEEEELb0ELb1ELb1EEEvNS_9FwdParamsE:
        /* <DEDUP_REMOVED lines=28> */
[----:B------:R0:W5:Y:S03]  /*01c0*/  @P1 LDG.E.128 R40, desc[UR4][R4.64] ;  /* 0x0000000404281981 */ /* 0x000166000c1e1d00 */
[----:B------:R-:W-:Y:S01]  /*01d0*/  IADD3.X R3, RZ, UR9, RZ, P2, !PT ;  /* 0x00000009ff037c10 */ /* 0x000fe200097fe4ff */
[----:B------:R0:W5:Y:S01]  /*01e0*/  @P1 LDG.E.128 R36, desc[UR4][R4.64+0x10] ;  /* 0x0000100404241981 */ /* 0x000162000c1e1d00 */
[----:B------:R-:W-:-:S03]  /*01f0*/  ISETP.GE.AND P2, PT, R53, UR6, PT ;  /* 0x0000000635007c0c */ /* 0x000fc6000bf46270 */
[----:B------:R0:W5:Y:S04]  /*0200*/  @P1 LDG.E.128 R32, desc[UR4][R4.64+0x400] ;  /* 0x0004000404201981 */ /* 0x000168000c1e1d00 */
[----:B------:R0:W5:Y:S06]  /*0210*/  @P1 LDG.E.128 R28, desc[UR4][R4.64+0x410] ;  /* 0x00041004041c1981 */ /* 0x00016c000c1e1d00 */
        /* <DEDUP_REMOVED lines=15> */
.L_x_7366:
        /* <DEDUP_REMOVED lines=16> */
[----:B------:R-:W-:Y:S01]  /*0410*/  ISETP.NE.AND.EX P3, PT, RZ, UR11, PT, P3 ;  /* 0x0000000bff007c0c */ /* 0x000fe2000bf65330 */
[----:B--2---:R-:W-:-:S12]  /*0420*/  HADD2.F32 R2, -RZ, R48.H0_H0 ;  /* 0x20000030ff027230 */ /* 0x004fd80000004100 */
[----:B-1----:R-:W-:Y:S05]  /*0430*/  @P3 BRA `(.L_x_7301) ;  /* 0x0000000000203947 */ /* 0x002fea0003800000 */
[----:B------:R-:W-:-:S04]  /*0440*/  ISETP.NE.U32.AND P4, PT, RZ, UR12, PT ;  /* 0x0000000cff007c0c */ /* 0x000fc8000bf85070 */
[----:B------:R-:W-:-:S13]  /*0450*/  ISETP.NE.AND.EX P4, PT, RZ, UR13, PT, P4 ;  /* 0x0000000dff007c0c */ /* 0x000fda000bf85340 */
[----:B------:R-:W-:Y:S05]  /*0460*/  @P4 BRA `(.L_x_7302) ;  /* 0x0000000000084947 */ /* 0x000fea0003800000 */
[----:B------:R-:W-:Y:S05]  /*0470*/  @P0 BRA `(.L_x_7303) ;  /* 0x0000000000200947 */ /* 0x000fea0003800000 */
[----:B------:R-:W-:Y:S05]  /*0480*/  BRA `(.L_x_7304) ;  /* 0x0000000000247947 */ /* 0x000fea0003800000 */
.L_x_7302:
[----:B-----5:R-:W-:-:S05]  /*0490*/  HADD2.F32 R55, -RZ, R4.H0_H0 ;  /* 0x20000004ff377230 */ /* 0x020fca0000004100 */
[----:B------:R-:W-:Y:S01]  /*04a0*/  FADD.FTZ R2, R2, R55 ;  /* 0x0000003702027221 */ /* 0x000fe20000010000 */
[----:B------:R-:W-:Y:S06]  /*04b0*/  BRA `(.L_x_7303) ;  /* 0x0000000000107947 */ /* 0x000fec0003800000 */
.L_x_7301:
[----:B-----5:R-:W-:Y:S02]  /*04c0*/  HADD2.F32 R55, -RZ, R8.H0_H0 ;  /* 0x20000008ff377230 */ /* 0x020fe40000004100 */
[----:B------:R-:W-:-:S03]  /*04d0*/  @P2 HADD2.F32 R57, -RZ, R4.H0_H0 ;  /* 0x20000004ff392230 */ /* 0x000fc60000004100 */
[----:B------:R-:W-:-:S04]  /*04e0*/  FADD.FTZ R2, R2, R55 ;  /* 0x0000003702027221 */ /* 0x000fc80000010000 */
[----:B------:R-:W-:-:S07]  /*04f0*/  @P2 FADD.FTZ R2, R2, R57 ;  /* 0x0000003902022221 */ /* 0x000fce0000010000 */
.L_x_7303:
[----:B------:R-:W-:-:S04]  /*0500*/  F2FP.F16.F32.PACK_AB R0, RZ, R2 ;  /* 0x00000002ff00723e */ /* 0x000fc800000000ff */
[----:B------:R-:W-:-:S07]  /*0510*/  PRMT R44, R0, 0x7610, R44 ;  /* 0x00007610002c7816 */ /* 0x000fce000000002c */
.L_x_7304:
[----:B------:R-:W-:Y:S01]  /*0520*/  HADD2.F32 R55, -RZ, R48.H1_H1 ;  /* 0x30000030ff377230 */ /* 0x000fe20000004100 */
[----:B------:R-:W-:Y:S06]  /*0530*/  @P3 BRA `(.L_x_7305) ;  /* 0x0000000000203947 */ /* 0x000fec0003800000 */
[----:B------:R-:W-:-:S04]  /*0540*/  ISETP.NE.U32.AND P4, PT, RZ, UR12, PT ;  /* 0x0000000cff007c0c */ /* 0x000fc8000bf85070 */
[----:B------:R-:W-:-:S13]  /*0550*/  ISETP.NE.AND.EX P4, PT, RZ, UR13, PT, P4 ;  /* 0x0000000dff007c0c */ /* 0x000fda000bf85340 */
[----:B------:R-:W-:Y:S05]  /*0560*/  @P4 BRA `(.L_x_7306) ;  /* 0x0000000000084947 */ /* 0x000fea0003800000 */
[----:B------:R-:W-:Y:S05]  /*0570*/  @P0 BRA `(.L_x_7307) ;  /* 0x0000000000200947 */ /* 0x000fea0003800000 */
[----:B------:R-:W-:Y:S05]  /*0580*/  BRA `(.L_x_7308) ;  /* 0x0000000000247947 */ /* 0x000fea0003800000 */
.L_x_7306:
[----:B-----5:R-:W-:-:S05]  /*0590*/  HADD2.F32 R0, -RZ, R4.H1_H1 ;  /* 0x30000004ff007230 */ /* 0x020fca0000004100 */
[----:B------:R-:W-:Y:S01]  /*05a0*/  FADD.FTZ R55, R55, R0 ;  /* 0x0000000037377221 */ /* 0x000fe20000010000 */
[----:B------:R-:W-:Y:S06]  /*05b0*/  BRA `(.L_x_7307) ;  /* 0x0000000000107947 */ /* 0x000fec0003800000 */
.L_x_7305:
[----:B-----5:R-:W-:Y:S02]  /*05c0*/  HADD2.F32 R0, -RZ, R8.H1_H1 ;  /* 0x30000008ff007230 */ /* 0x020fe40000004100 */
[----:B------:R-:W-:-:S03]  /*05d0*/  @P2 HADD2.F32 R48, -RZ, R4.H1_H1 ;  /* 0x30000004ff302230 */ /* 0x000fc60000004100 */
[----:B------:R-:W-:-:S04]  /*05e0*/  FADD.FTZ R55, R55, R0 ;  /* 0x0000000037377221 */ /* 0x000fc80000010000 */
[----:B------:R-:W-:-:S07]  /*05f0*/  @P2 FADD.FTZ R55, R55, R48 ;  /* 0x0000003037372221 */ /* 0x000fce0000010000 */
.L_x_7307:
[----:B------:R-:W-:-:S04]  /*0600*/  F2FP.F16.F32.PACK_AB R0, RZ, R55 ;  /* 0x00000037ff00723e */ /* 0x000fc800000000ff */
[----:B------:R-:W-:-:S07]  /*0610*/  PRMT R44, R44, 0x5410, R0 ;  /* 0x000054102c2c7816 */ /* 0x000fce0000000000 */
.L_x_7308:
[----:B------:R-:W-:Y:S01]  /*0620*/  HADD2.F32 R54, -RZ, R49.H0_H0 ;  /* 0x20000031ff367230 */ /* 0x000fe20000004100 */
[----:B------:R-:W-:Y:S06]  /*0630*/  @P3 BRA `(.L_x_7309) ;  /* 0x0000000000203947 */ /* 0x000fec0003800000 */
[----:B------:R-:W-:-:S04]  /*0640*/  ISETP.NE.U32.AND P4, PT, RZ, UR12, PT ;  /* 0x0000000cff007c0c */ /* 0x000fc8000bf85070 */
[----:B------:R-:W-:-:S13]  /*0650*/  ISETP.NE.AND.EX P4, PT, RZ, UR13, PT, P4 ;  /* 0x0000000dff007c0c */ /* 0x000fda000bf85340 */
[----:B------:R-:W-:Y:S05]  /*0660*/  @P4 BRA `(.L_x_7310) ;  /* 0x0000000000084947 */ /* 0x000fea0003800000 */
[----:B------:R-:W-:Y:S05]  /*0670*/  @P0 BRA `(.L_x_7311) ;  /* 0x0000000000200947 */ /* 0x000fea0003800000 */
[----:B------:R-:W-:Y:S05]  /*0680*/  BRA `(.L_x_7312) ;  /* 0x0000000000247947 */ /* 0x000fea0003800000 */
.L_x_7310:
[----:B-----5:R-:W-:-:S05]  /*0690*/  HADD2.F32 R57, -RZ, R5.H0_H0 ;  /* 0x20000005ff397230 */ /* 0x020fca0000004100 */
[----:B------:R-:W-:Y:S01]  /*06a0*/  FADD.FTZ R54, R54, R57 ;  /* 0x0000003936367221 */ /* 0x000fe20000010000 */
[----:B------:R-:W-:Y:S06]  /*06b0*/  BRA `(.L_x_7311) ;  /* 0x0000000000107947 */ /* 0x000fec0003800000 */
.L_x_7309:
[----:B-----5:R-:W-:Y:S02]  /*06c0*/  HADD2.F32 R57, -RZ, R9.H0_H0 ;  /* 0x20000009ff397230 */ /* 0x020fe40000004100 */
[----:B------:R-:W-:-:S03]  /*06d0*/  @P2 HADD2.F32 R59, -RZ, R5.H0_H0 ;  /* 0x20000005ff3b2230 */ /* 0x000fc60000004100 */
[----:B------:R-:W-:-:S04]  /*06e0*/  FADD.FTZ R54, R54, R57 ;  /* 0x0000003936367221 */ /* 0x000fc80000010000 */
[----:B------:R-:W-:-:S07]  /*06f0*/  @P2 FADD.FTZ R54, R54, R59 ;  /* 0x0000003b36362221 */ /* 0x000fce0000010000 */
.L_x_7311:
[----:B------:R-:W-:-:S04]  /*0700*/  F2FP.F16.F32.PACK_AB R0, RZ, R54 ;  /* 0x00000036ff00723e */ /* 0x000fc800000000ff */
[----:B------:R-:W-:-:S07]  /*0710*/  PRMT R45, R0, 0x7610, R45 ;  /* 0x00007610002d7816 */ /* 0x000fce000000002d */
.L_x_7312:
[----:B------:R-:W-:Y:S01]  /*0720*/  HADD2.F32 R57, -RZ, R49.H1_H1 ;  /* 0x30000031ff397230 */ /* 0x000fe20000004100 */
[----:B------:R-:W-:Y:S06]  /*0730*/  @P3 BRA `(.L_x_7313) ;  /* 0x0000000000203947 */ /* 0x000fec0003800000 */
[----:B------:R-:W-:-:S04]  /*0740*/  ISETP.NE.U32.AND P4, PT, RZ, UR12, PT ;  /* 0x0000000cff007c0c */ /* 0x000fc8000bf85070 */
[----:B------:R-:W-:-:S13]  /*0750*/  ISETP.NE.AND.EX P4, PT, RZ, UR13, PT, P4 ;  /* 0x0000000dff007c0c */ /* 0x000fda000bf85340 */
[----:B------:R-:W-:Y:S05]  /*0760*/  @P4 BRA `(.L_x_7314) ;  /* 0x0000000000084947 */ /* 0x000fea0003800000 */
[----:B------:R-:W-:Y:S05]  /*0770*/  @P0 BRA `(.L_x_7315) ;  /* 0x0000000000200947 */ /* 0x000fea0003800000 */
[----:B------:R-:W-:Y:S05]  /*0780*/  BRA `(.L_x_7316) ;  /* 0x0000000000247947 */ /* 0x000fea0003800000 */
.L_x_7314:
[----:B-----5:R-:W-:-:S05]  /*0790*/  HADD2.F32 R0, -RZ, R5.H1_H1 ;  /* 0x30000005ff007230 */ /* 0x020fca0000004100 */
[----:B------:R-:W-:Y:S01]  /*07a0*/  FADD.FTZ R57, R57, R0 ;  /* 0x0000000039397221 */ /* 0x000fe20000010000 */
[----:B------:R-:W-:Y:S06]  /*07b0*/  BRA `(.L_x_7315) ;  /* 0x0000000000107947 */ /* 0x000fec0003800000 */
.L_x_7313:
[----:B-----5:R-:W-:Y:S02]  /*07c0*/  HADD2.F32 R0, -RZ, R9.H1_H1 ;  /* 0x30000009ff007230 */ /* 0x020fe40000004100 */
[----:B------:R-:W-:-:S03]  /*07d0*/  @P2 HADD2.F32 R48, -RZ, R5.H1_H1 ;  /* 0x30000005ff302230 */ /* 0x000fc60000004100 */
[----:B------:R-:W-:-:S04]  /*07e0*/  FADD.FTZ R57, R57, R0 ;  /* 0x0000000039397221 */ /* 0x000fc80000010000 */
[----:B------:R-:W-:-:S07]  /*07f0*/  @P2 FADD.FTZ R57, R57, R48 ;  /* 0x0000003039392221 */ /* 0x000fce0000010000 */
.L_x_7315:
[----:B------:R-:W-:-:S04]  /*0800*/  F2FP.F16.F32.PACK_AB R0, RZ, R57 ;  /* 0x00000039ff00723e */ /* 0x000fc800000000ff */
[----:B------:R-:W-:-:S07]  /*0810*/  PRMT R45, R45, 0x5410, R0 ;  /* 0x000054102d2d7816 */ /* 0x000fce0000000000 */
.L_x_7316:
[----:B------:R-:W-:Y:S01]  /*0820*/  HADD2.F32 R56, -RZ, R50.H0_H0 ;  /* 0x20000032ff387230 */ /* 0x000fe20000004100 */
[----:B------:R-:W-:Y:S06]  /*0830*/  @P3 BRA `(.L_x_7317) ;  /* 0x0000000000203947 */ /* 0x000fec0003800000 */
[----:B------:R-:W-:-:S04]  /*0840*/  ISETP.NE.U32.AND P4, PT, RZ, UR12, PT ;  /* 0x0000000cff007c0c */ /* 0x000fc8000bf85070 */
[----:B------:R-:W-:-:S13]  /*0850*/  ISETP.NE.AND.EX P4, PT, RZ, UR13, PT, P4 ;  /* 0x0000000dff007c0c */ /* 0x000fda000bf85340 */
[----:B------:R-:W-:Y:S05]  /*0860*/  @P4 BRA `(.L_x_7318) ;  /* 0x0000000000084947 */ /* 0x000fea0003800000 */
[----:B------:R-:W-:Y:S05]  /*0870*/  @P0 BRA `(.L_x_7319) ;  /* 0x0000000000200947 */ /* 0x000fea0003800000 */
[----:B------:R-:W-:Y:S05]  /*0880*/  BRA `(.L_x_7320) ;  /* 0x0000000000247947 */ /* 0x000fea0003800000 */
.L_x_7318:
[----:B-----5:R-:W-:-:S05]  /*0890*/  HADD2.F32 R49, -RZ, R6.H0_H0 ;  /* 0x20000006ff317230 */ /* 0x020fca0000004100 */
[----:B------:R-:W-:Y:S01]  /*08a0*/  FADD.FTZ R56, R56, R49 ;  /* 0x0000003138387221 */ /* 0x000fe20000010000 */
[----:B------:R-:W-:Y:S06]  /*08b0*/  BRA `(.L_x_7319) ;  /* 0x0000000000107947 */ /* 0x000fec0003800000 */
.L_x_7317:
[----:B-----5:R-:W-:Y:S02]  /*08c0*/  HADD2.F32 R49, -RZ, R10.H0_H0 ;  /* 0x2000000aff317230 */ /* 0x020fe40000004100 */
[----:B------:R-:W-:-:S03]  /*08d0*/  @P2 HADD2.F32 R59, -RZ, R6.H0_H0 ;  /* 0x20000006ff3b2230 */ /* 0x000fc60000004100 */
[----:B------:R-:W-:-:S04]  /*08e0*/  FADD.FTZ R56, R56, R49 ;  /* 0x0000003138387221 */ /* 0x000fc80000010000 */
[----:B------:R-:W-:-:S07]  /*08f0*/  @P2 FADD.FTZ R56, R56, R59 ;  /* 0x0000003b38382221 */ /* 0x000fce0000010000 */
.L_x_7319:
[----:B------:R-:W-:-:S04]  /*0900*/  F2FP.F16.F32.PACK_AB R0, RZ, R56 ;  /* 0x00000038ff00723e */ /* 0x000fc800000000ff */
[----:B------:R-:W-:-:S07]  /*0910*/  PRMT R46, R0, 0x7610, R46 ;  /* 0x00007610002e7816 */ /* 0x000fce000000002e */
.L_x_7320:
[----:B------:R-:W-:Y:S01]  /*0920*/  HADD2.F32 R59, -RZ, R50.H1_H1 ;  /* 0x30000032ff3b7230 */ /* 0x000fe20000004100 */
[----:B------:R-:W-:Y:S06]  /*0930*/  @P3 BRA `(.L_x_7321) ;  /* 0x0000000000203947 */ /* 0x000fec0003800000 */
[----:B------:R-:W-:-:S04]  /*0940*/  ISETP.NE.U32.AND P4, PT, RZ, UR12, PT ;  /* 0x0000000cff007c0c */ /* 0x000fc8000bf85070 */
[----:B------:R-:W-:-:S13]  /*0950*/  ISETP.NE.AND.EX P4, PT, RZ, UR13, PT, P4 ;  /* 0x0000000dff007c0c */ /* 0x000fda000bf85340 */
[----:B------:R-:W-:Y:S05]  /*0960*/  @P4 BRA `(.L_x_7322) ;  /* 0x0000000000084947 */ /* 0x000fea0003800000 */
[----:B------:R-:W-:Y:S05]  /*0970*/  @P0 BRA `(.L_x_7323) ;  /* 0x0000000000200947 */ /* 0x000fea0003800000 */
[----:B------:R-:W-:Y:S05]  /*0980*/  BRA `(.L_x_7324) ;  /* 0x0000000000247947 */ /* 0x000fea0003800000 */
.L_x_7322:
[----:B-----5:R-:W-:-:S05]  /*0990*/  HADD2.F32 R0, -RZ, R6.H1_H1 ;  /* 0x30000006ff007230 */ /* 0x020fca0000004100 */
[----:B------:R-:W-:Y:S01]  /*09a0*/  FADD.FTZ R59, R59, R0 ;  /* 0x000000003b3b7221 */ /* 0x000fe20000010000 */
[----:B------:R-:W-:Y:S06]  /*09b0*/  BRA `(.L_x_7323) ;  /* 0x0000000000107947 */ /* 0x000fec0003800000 */
.L_x_7321:
[----:B-----5:R-:W-:Y:S02]  /*09c0*/  HADD2.F32 R0, -RZ, R10.H1_H1 ;  /* 0x3000000aff007230 */ /* 0x020fe40000004100 */
[----:B------:R-:W-:-:S03]  /*09d0*/  @P2 HADD2.F32 R48, -RZ, R6.H1_H1 ;  /* 0x30000006ff302230 */ /* 0x000fc60000004100 */
[----:B------:R-:W-:-:S04]  /*09e0*/  FADD.FTZ R59, R59, R0 ;  /* 0x000000003b3b7221 */ /* 0x000fc80000010000 */
[----:B------:R-:W-:-:S07]  /*09f0*/  @P2 FADD.FTZ R59, R59, R48 ;  /* 0x000000303b3b2221 */ /* 0x000fce0000010000 */
.L_x_7323:
[----:B------:R-:W-:-:S04]  /*0a00*/  F2FP.F16.F32.PACK_AB R0, RZ, R59 ;  /* 0x0000003bff00723e */ /* 0x000fc800000000ff */
[----:B------:R-:W-:-:S07]  /*0a10*/  PRMT R46, R46, 0x5410, R0 ;  /* 0x000054102e2e7816 */ /* 0x000fce0000000000 */
.L_x_7324:
[----:B------:R-:W-:Y:S01]  /*0a20*/  HADD2.F32 R58, -RZ, R51.H0_H0 ;  /* 0x20000033ff3a7230 */ /* 0x000fe20000004100 */
[----:B------:R-:W-:Y:S06]  /*0a30*/  @P3 BRA `(.L_x_7325) ;  /* 0x0000000000203947 */ /* 0x000fec0003800000 */
[----:B------:R-:W-:-:S04]  /*0a40*/  ISETP.NE.U32.AND P4, PT, RZ, UR12, PT ;  /* 0x0000000cff007c0c */ /* 0x000fc8000bf85070 */
[----:B------:R-:W-:-:S13]  /*0a50*/  ISETP.NE.AND.EX P4, PT, RZ, UR13, PT, P4 ;  /* 0x0000000dff007c0c */ /* 0x000fda000bf85340 */
[----:B------:R-:W-:Y:S05]  /*0a60*/  @P4 BRA `(.L_x_7326) ;  /* 0x0000000000084947 */ /* 0x000fea0003800000 */
[----:B------:R-:W-:Y:S05]  /*0a70*/  @P0 BRA `(.L_x_7327) ;  /* 0x0000000000200947 */ /* 0x000fea0003800000 */
[----:B------:R-:W-:Y:S05]  /*0a80*/  BRA `(.L_x_7328) ;  /* 0x0000000000247947 */ /* 0x000fea0003800000 */
.L_x_7326:
[----:B-----5:R-:W-:-:S05]  /*0a90*/  HADD2.F32 R49, -RZ, R7.H0_H0 ;  /* 0x20000007ff317230 */ /* 0x020fca0000004100 */
[----:B------:R-:W-:Y:S01]  /*0aa0*/  FADD.FTZ R58, R58, R49 ;  /* 0x000000313a3a7221 */ /* 0x000fe20000010000 */
[----:B------:R-:W-:Y:S06]  /*0ab0*/  BRA `(.L_x_7327) ;  /* 0x0000000000107947 */ /* 0x000fec0003800000 */
.L_x_7325:
[----:B-----5:R-:W-:Y:S02]  /*0ac0*/  HADD2.F32 R49, -RZ, R11.H0_H0 ;  /* 0x2000000bff317230 */ /* 0x020fe40000004100 */
[----:B------:R-:W-:-:S03]  /*0ad0*/  @P2 HADD2.F32 R61, -RZ, R7.H0_H0 ;  /* 0x20000007ff3d2230 */ /* 0x000fc60000004100 */
[----:B------:R-:W-:-:S04]  /*0ae0*/  FADD.FTZ R58, R58, R49 ;  /* 0x000000313a3a7221 */ /* 0x000fc80000010000 */
[----:B------:R-:W-:-:S07]  /*0af0*/  @P2 FADD.FTZ R58, R58, R61 ;  /* 0x0000003d3a3a2221 */ /* 0x000fce0000010000 */
.L_x_7327:
[----:B------:R-:W-:-:S04]  /*0b00*/  F2FP.F16.F32.PACK_AB R0, RZ, R58 ;  /* 0x0000003aff00723e */ /* 0x000fc800000000ff */
[----:B------:R-:W-:-:S07]  /*0b10*/  PRMT R47, R0, 0x7610, R47 ;  /* 0x00007610002f7816 */ /* 0x000fce000000002f */
.L_x_7328:
[----:B------:R-:W-:Y:S01]  /*0b20*/  HADD2.F32 R62, -RZ, R51.H1_H1 ;  /* 0x30000033ff3e7230 */ /* 0x000fe20000004100 */
[----:B------:R-:W-:Y:S06]  /*0b30*/  @P3 BRA `(.L_x_7329) ;  /* 0x0000000000203947 */ /* 0x000fec0003800000 */
[----:B------:R-:W-:-:S04]  /*0b40*/  ISETP.NE.U32.AND P4, PT, RZ, UR12, PT ;  /* 0x0000000cff007c0c */ /* 0x000fc8000bf85070 */
[----:B------:R-:W-:-:S13]  /*0b50*/  ISETP.NE.AND.EX P4, PT, RZ, UR13, PT, P4 ;  /* 0x0000000dff007c0c */ /* 0x000fda000bf85340 */
[----:B------:R-:W-:Y:S05]  /*0b60*/  @P4 BRA `(.L_x_7330) ;  /* 0x0000000000084947 */ /* 0x000fea0003800000 */
[----:B------:R-:W-:Y:S05]  /*0b70*/  @P0 BRA `(.L_x_7331) ;  /* 0x0000000000200947 */ /* 0x000fea0003800000 */
[----:B------:R-:W-:Y:S05]  /*0b80*/  BRA `(.L_x_7332) ;  /* 0x0000000000247947 */ /* 0x000fea0003800000 */
.L_x_7330:
[----:B-----5:R-:W-:-:S05]  /*0b90*/  HADD2.F32 R49, -RZ, R7.H1_H1 ;  /* 0x30000007ff317230 */ /* 0x020fca0000004100 */
[----:B------:R-:W-:Y:S01]  /*0ba0*/  FADD.FTZ R62, R62, R49 ;  /* 0x000000313e3e7221 */ /* 0x000fe20000010000 */
[----:B------:R-:W-:Y:S06]  /*0bb0*/  BRA `(.L_x_7331) ;  /* 0x0000000000107947 */ /* 0x000fec0003800000 */
.L_x_7329:
[----:B-----5:R-:W-:Y:S02]  /*0bc0*/  HADD2.F32 R49, -RZ, R11.H1_H1 ;  /* 0x3000000bff317230 */ /* 0x020fe40000004100 */
[----:B------:R-:W-:-:S03]  /*0bd0*/  @P2 HADD2.F32 R51, -RZ, R7.H1_H1 ;  /* 0x30000007ff332230 */ /* 0x000fc60000004100 */
[----:B------:R-:W-:-:S04]  /*0be0*/  FADD.FTZ R62, R62, R49 ;  /* 0x000000313e3e7221 */ /* 0x000fc80000010000 */
[----:B------:R-:W-:-:S07]  /*0bf0*/  @P2 FADD.FTZ R62, R62, R51 ;  /* 0x000000333e3e2221 */ /* 0x000fce0000010000 */
.L_x_7331:
[----:B------:R-:W-:-:S04]  /*0c00*/  F2FP.F16.F32.PACK_AB R0, RZ, R62 ;  /* 0x0000003eff00723e */ /* 0x000fc800000000ff */
[----:B------:R-:W-:-:S07]  /*0c10*/  PRMT R47, R47, 0x5410, R0 ;  /* 0x000054102f2f7816 */ /* 0x000fce0000000000 */
.L_x_7332:
        /* <DEDUP_REMOVED lines=20> */
.L_x_7334:
[----:B-----5:R-:W-:-:S05]  /*0d60*/  HADD2.F32 R63, -RZ, R4.H0_H0 ;  /* 0x20000004ff3f7230 */ /* 0x020fca0000004100 */
[----:B------:R-:W-:Y:S01]  /*0d70*/  FADD.FTZ R60, R63, R60 ;  /* 0x0000003c3f3c7221 */ /* 0x000fe20000010000 */
[----:B------:R-:W-:Y:S06]  /*0d80*/  BRA `(.L_x_7335) ;  /* 0x0000000000107947 */ /* 0x000fec0003800000 */
.L_x_7333:
[----:B-----5:R-:W-:-:S05]  /*0d90*/  HADD2.F32 R63, -RZ, R8.H0_H0 ;  /* 0x20000008ff3f7230 */ /* 0x020fca0000004100 */
[----:B------:R-:W-:Y:S01]  /*0da0*/  FADD.FTZ R60, R63, R60 ;  /* 0x0000003c3f3c7221 */ /* 0x000fe20000010000 */
[----:B------:R-:W-:-:S05]  /*0db0*/  @P2 HADD2.F32 R63, -RZ, R4.H0_H0 ;  /* 0x20000004ff3f2230 */ /* 0x000fca0000004100 */
[----:B------:R-:W-:-:S07]  /*0dc0*/  @P2 FADD.FTZ R60, R63, R60 ;  /* 0x0000003c3f3c2221 */ /* 0x000fce0000010000 */
.L_x_7335:
[----:B------:R-:W-:-:S04]  /*0dd0*/  F2FP.F16.F32.PACK_AB R0, RZ, R60 ;  /* 0x0000003cff00723e */ /* 0x000fc800000000ff */
[----:B------:R-:W-:-:S07]  /*0de0*/  PRMT R44, R0, 0x7610, R44 ;  /* 0x00007610002c7816 */ /* 0x000fce000000002c */
.L_x_7336:
[----:B------:R-:W-:Y:S01]  /*0df0*/  HADD2.F32 R64, -RZ, R48.H1_H1 ;  /* 0x30000030ff407230 */ /* 0x000fe20000004100 */
[----:B------:R-:W-:Y:S06]  /*0e00*/  @P3 BRA `(.L_x_7337) ;  /* 0x0000000000203947 */ /* 0x000fec0003800000 */
[----:B------:R-:W-:-:S04]  /*0e10*/  ISETP.NE.U32.AND P4, PT, RZ, UR12, PT ;  /* 0x0000000cff007c0c */ /* 0x000fc8000bf85070 */
[----:B------:R-:W-:-:S13]  /*0e20*/  ISETP.NE.AND.EX P4, PT, RZ, UR13, PT, P4 ;  /* 0x0000000dff007c0c */ /* 0x000fda000bf85340 */
[----:B------:R-:W-:Y:S05]  /*0e30*/  @P4 BRA `(.L_x_7338) ;  /* 0x0000000000084947 */ /* 0x000fea0003800000 */
[----:B------:R-:W-:Y:S05]  /*0e40*/  @P0 BRA `(.L_x_7339) ;  /* 0x0000000000200947 */ /* 0x000fea0003800000 */
[----:B------:R-:W-:Y:S05]  /*0e50*/  BRA `(.L_x_7340) ;  /* 0x0000000000247947 */ /* 0x000fea0003800000 */
.L_x_7338:
[----:B-----5:R-:W-:-:S05]  /*0e60*/  HADD2.F32 R63, -RZ, R4.H1_H1 ;  /* 0x30000004ff3f7230 */ /* 0x020fca0000004100 */
[----:B------:R-:W-:Y:S01]  /*0e70*/  FADD.FTZ R64, R63, R64 ;  /* 0x000000403f407221 */ /* 0x000fe20000010000 */
[----:B------:R-:W-:Y:S06]  /*0e80*/  BRA `(.L_x_7339) ;  /* 0x0000000000107947 */ /* 0x000fec0003800000 */
.L_x_7337:
[----:B-----5:R-:W-:-:S05]  /*0e90*/  HADD2.F32 R63, -RZ, R8.H1_H1 ;  /* 0x30000008ff3f7230 */ /* 0x020fca0000004100 */
[----:B------:R-:W-:Y:S01]  /*0ea0*/  FADD.FTZ R64, R63, R64 ;  /* 0x000000403f407221 */ /* 0x000fe20000010000 */
[----:B------:R-:W-:-:S05]  /*0eb0*/  @P2 HADD2.F32 R63, -RZ, R4.H1_H1 ;  /* 0x30000004ff3f2230 */ /* 0x000fca0000004100 */
[----:B------:R-:W-:-:S07]  /*0ec0*/  @P2 FADD.FTZ R64, R63, R64 ;  /* 0x000000403f402221 */ /* 0x000fce0000010000 */
.L_x_7339:
[----:B------:R-:W-:-:S04]  /*0ed0*/  F2FP.F16.F32.PACK_AB R0, RZ, R64 ;  /* 0x00000040ff00723e */ /* 0x000fc800000000ff */
[----:B------:R-:W-:-:S07]  /*0ee0*/  PRMT R44, R44, 0x5410, R0 ;  /* 0x000054102c2c7816 */ /* 0x000fce0000000000 */
.L_x_7340:
[----:B------:R-:W-:Y:S01]  /*0ef0*/  HADD2.F32 R63, -RZ, R49.H0_H0 ;  /* 0x20000031ff3f7230 */ /* 0x000fe20000004100 */
[----:B------:R-:W-:Y:S06]  /*0f00*/  @P3 BRA `(.L_x_7341) ;  /* 0x0000000000203947 */ /* 0x000fec0003800000 */
[----:B------:R-:W-:-:S04]  /*0f10*/  ISETP.NE.U32.AND P4, PT, RZ, UR12, PT ;  /* 0x0000000cff007c0c */ /* 0x000fc8000bf85070 */
[----:B------:R-:W-:-:S13]  /*0f20*/  ISETP.NE.AND.EX P4, PT, RZ, UR13, PT, P4 ;  /* 0x0000000dff007c0c */ /* 0x000fda000bf85340 */
[----:B------:R-:W-:Y:S05]  /*0f30*/  @P4 BRA `(.L_x_7342) ;  /* 0x0000000000084947 */ /* 0x000fea0003800000 */
[----:B------:R-:W-:Y:S05]  /*0f40*/  @P0 BRA `(.L_x_7343) ;  /* 0x0000000000200947 */ /* 0x000fea0003800000 */
[----:B------:R-:W-:Y:S05]  /*0f50*/  BRA `(.L_x_7344) ;  /* 0x0000000000247947 */ /* 0x000fea0003800000 */
.L_x_7342:
[----:B-----5:R-:W-:-:S05]  /*0f60*/  HADD2.F32 R0, -RZ, R5.H0_H0 ;  /* 0x20000005ff007230 */ /* 0x020fca0000004100 */
[----:B------:R-:W-:Y:S01]  /*0f70*/  FADD.FTZ R63, R0, R63 ;  /* 0x0000003f003f7221 */ /* 0x000fe20000010000 */
[----:B------:R-:W-:Y:S06]  /*0f80*/  BRA `(.L_x_7343) ;  /* 0x0000000000107947 */ /* 0x000fec0003800000 */
.L_x_7341:
[----:B-----5:R-:W-:-:S05]  /*0f90*/  HADD2.F32 R0, -RZ, R9.H0_H0 ;  /* 0x20000009ff007230 */ /* 0x020fca0000004100 */
[----:B------:R-:W-:Y:S01]  /*0fa0*/  FADD.FTZ R63, R0, R63 ;  /* 0x0000003f003f7221 */ /* 0x000fe20000010000 */
[----:B------:R-:W-:-:S05]  /*0fb0*/  @P2 HADD2.F32 R0, -RZ, R5.H0_H0 ;  /* 0x20000005ff002230 */ /* 0x000fca0000004100 */
[----:B------:R-:W-:-:S07]  /*0fc0*/  @P2 FADD.FTZ R63, R0, R63 ;  /* 0x0000003f003f2221 */ /* 0x000fce0000010000 */
.L_x_7343:
[----:B------:R-:W-:-:S04]  /*0fd0*/  F2FP.F16.F32.PACK_AB R0, RZ, R63 ;  /* 0x0000003fff00723e */ /* 0x000fc800000000ff */
[----:B------:R-:W-:-:S07]  /*0fe0*/  PRMT R45, R0, 0x7610, R45 ;  /* 0x00007610002d7816 */ /* 0x000fce000000002d */
.L_x_7344:
[----:B------:R-:W-:Y:S01]  /*0ff0*/  HADD2.F32 R66, -RZ, R49.H1_H1 ;  /* 0x30000031ff427230 */ /* 0x000fe20000004100 */
[----:B------:R-:W-:Y:S06]  /*1000*/  @P3 BRA `(.L_x_7345) ;  /* 0x0000000000203947 */ /* 0x000fec0003800000 */
[----:B------:R-:W-:-:S04]  /*1010*/  ISETP.NE.U32.AND P4, PT, RZ, UR12, PT ;  /* 0x0000000cff007c0c */ /* 0x000fc8000bf85070 */
[----:B------:R-:W-:-:S13]  /*1020*/  ISETP.NE.AND.EX P4, PT, RZ, UR13, PT, P4 ;  /* 0x0000000dff007c0c */ /* 0x000fda000bf85340 */
[----:B------:R-:W-:Y:S05]  /*1030*/  @P4 BRA `(.L_x_7346) ;  /* 0x0000000000084947 */ /* 0x000fea0003800000 */
[----:B------:R-:W-:Y:S05]  /*1040*/  @P0 BRA `(.L_x_7347) ;  /* 0x0000000000200947 */ /* 0x000fea0003800000 */
[----:B------:R-:W-:Y:S05]  /*1050*/  BRA `(.L_x_7348) ;  /* 0x0000000000247947 */ /* 0x000fea0003800000 */
.L_x_7346:
[----:B-----5:R-:W-:-:S05]  /*1060*/  HADD2.F32 R49, -RZ, R5.H1_H1 ;  /* 0x30000005ff317230 */ /* 0x020fca0000004100 */
[----:B------:R-:W-:Y:S01]  /*1070*/  FADD.FTZ R66, R49, R66 ;  /* 0x0000004231427221 */ /* 0x000fe20000010000 */
[----:B------:R-:W-:Y:S06]  /*1080*/  BRA `(.L_x_7347) ;  /* 0x0000000000107947 */ /* 0x000fec0003800000 */
.L_x_7345:
[----:B-----5:R-:W-:-:S05]  /*1090*/  HADD2.F32 R49, -RZ, R9.H1_H1 ;  /* 0x30000009ff317230 */ /* 0x020fca0000004100 */
[----:B------:R-:W-:Y:S01]  /*10a0*/  FADD.FTZ R66, R49, R66 ;  /* 0x0000004231427221 */ /* 0x000fe20000010000 */
[----:B------:R-:W-:-:S05]  /*10b0*/  @P2 HADD2.F32 R49, -RZ, R5.H1_H1 ;  /* 0x30000005ff312230 */ /* 0x000fca0000004100 */
[----:B------:R-:W-:-:S07]  /*10c0*/  @P2 FADD.FTZ R66, R49, R66 ;  /* 0x0000004231422221 */ /* 0x000fce0000010000 */
.L_x_7347:
[----:B------:R-:W-:-:S04]  /*10d0*/  F2FP.F16.F32.PACK_AB R0, RZ, R66 ;  /* 0x00000042ff00723e */ /* 0x000fc800000000ff */
[----:B------:R-:W-:-:S07]  /*10e0*/  PRMT R45, R45, 0x5410, R0 ;  /* 0x000054102d2d7816 */ /* 0x000fce0000000000 */
.L_x_7348:
[----:B------:R-:W-:Y:S01]  /*10f0*/  HADD2.F32 R65, -RZ, R50.H0_H0 ;  /* 0x20000032ff417230 */ /* 0x000fe20000004100 */
[----:B------:R-:W-:Y:S06]  /*1100*/  @P3 BRA `(.L_x_7349) ;  /* 0x0000000000203947 */ /* 0x000fec0003800000 */
[----:B------:R-:W-:-:S04]  /*1110*/  ISETP.NE.U32.AND P4, PT, RZ, UR12, PT ;  /* 0x0000000cff007c0c */ /* 0x000fc8000bf85070 */
[----:B------:R-:W-:-:S13]  /*1120*/  ISETP.NE.AND.EX P4, PT, RZ, UR13, PT, P4 ;  /* 0x0000000dff007c0c */ /* 0x000fda000bf85340 */
[----:B------:R-:W-:Y:S05]  /*1130*/  @P4 BRA `(.L_x_7350) ;  /* 0x0000000000084947 */ /* 0x000fea0003800000 */
[----:B------:R-:W-:Y:S05]  /*1140*/  @P0 BRA `(.L_x_7351) ;  /* 0x0000000000200947 */ /* 0x000fea0003800000 */
[----:B------:R-:W-:Y:S05]  /*1150*/  BRA `(.L_x_7352) ;  /* 0x0000000000247947 */ /* 0x000fea0003800000 */
.L_x_7350:
[----:B-----5:R-:W-:-:S05]  /*1160*/  HADD2.F32 R0, -RZ, R6.H0_H0 ;  /* 0x20000006ff007230 */ /* 0x020fca0000004100 */
[----:B------:R-:W-:Y:S01]  /*1170*/  FADD.FTZ R65, R0, R65 ;  /* 0x0000004100417221 */ /* 0x000fe20000010000 */
[----:B------:R-:W-:Y:S06]  /*1180*/  BRA `(.L_x_7351) ;  /* 0x0000000000107947 */ /* 0x000fec0003800000 */
.L_x_7349:
[----:B-----5:R-:W-:-:S05]  /*1190*/  HADD2.F32 R0, -RZ, R10.H0_H0 ;  /* 0x2000000aff007230 */ /* 0x020fca0000004100 */
[----:B------:R-:W-:Y:S01]  /*11a0*/  FADD.FTZ R65, R0, R65 ;  /* 0x0000004100417221 */ /* 0x000fe20000010000 */
[----:B------:R-:W-:-:S05]  /*11b0*/  @P2 HADD2.F32 R0, -RZ, R6.H0_H0 ;  /* 0x20000006ff002230 */ /* 0x000fca0000004100 */
[----:B------:R-:W-:-:S07]  /*11c0*/  @P2 FADD.FTZ R65, R0, R65 ;  /* 0x0000004100412221 */ /* 0x000fce0000010000 */
.L_x_7351:
[----:B------:R-:W-:-:S04]  /*11d0*/  F2FP.F16.F32.PACK_AB R0, RZ, R65 ;  /* 0x00000041ff00723e */ /* 0x000fc800000000ff */
[----:B------:R-:W-:-:S07]  /*11e0*/  PRMT R46, R0, 0x7610, R46 ;  /* 0x00007610002e7816 */ /* 0x000fce000000002e */
.L_x_7352:
[----:B------:R-:W-:Y:S01]  /*11f0*/  HADD2.F32 R68, -RZ, R50.H1_H1 ;  /* 0x30000032ff447230 */ /* 0x000fe20000004100 */
[----:B------:R-:W-:Y:S06]  /*1200*/  @P3 BRA `(.L_x_7353) ;  /* 0x0000000000203947 */ /* 0x000fec0003800000 */
[----:B------:R-:W-:-:S04]  /*1210*/  ISETP.NE.U32.AND P4, PT, RZ, UR12, PT ;  /* 0x0000000cff007c0c */ /* 0x000fc8000bf85070 */
[----:B------:R-:W-:-:S13]  /*1220*/  ISETP.NE.AND.EX P4, PT, RZ, UR13, PT, P4 ;  /* 0x0000000dff007c0c */ /* 0x000fda000bf85340 */
[----:B------:R-:W-:Y:S05]  /*1230*/  @P4 BRA `(.L_x_7354) ;  /* 0x0000000000084947 */ /* 0x000fea0003800000 */
[----:B------:R-:W-:Y:S05]  /*1240*/  @P0 BRA `(.L_x_7355) ;  /* 0x0000000000200947 */ /* 0x000fea0003800000 */
[----:B------:R-:W-:Y:S05]  /*1250*/  BRA `(.L_x_7356) ;  /* 0x0000000000247947 */ /* 0x000fea0003800000 */
.L_x_7354:
[----:B-----5:R-:W-:-:S05]  /*1260*/  HADD2.F32 R49, -RZ, R6.H1_H1 ;  /* 0x30000006ff317230 */ /* 0x020fca0000004100 */
[----:B------:R-:W-:Y:S01]  /*1270*/  FADD.FTZ R68, R49, R68 ;  /* 0x0000004431447221 */ /* 0x000fe20000010000 */
[----:B------:R-:W-:Y:S06]  /*1280*/  BRA `(.L_x_7355) ;  /* 0x0000000000107947 */ /* 0x000fec0003800000 */
.L_x_7353:
[----:B-----5:R-:W-:-:S05]  /*1290*/  HADD2.F32 R49, -RZ, R10.H1_H1 ;  /* 0x3000000aff317230 */ /* 0x020fca0000004100 */
[----:B------:R-:W-:Y:S01]  /*12a0*/  FADD.FTZ R68, R49, R68 ;  /* 0x0000004431447221 */ /* 0x000fe20000010000 */
[----:B------:R-:W-:-:S05]  /*12b0*/  @P2 HADD2.F32 R49, -RZ, R6.H1_H1 ;  /* 0x30000006ff312230 */ /* 0x000fca0000004100 */
[----:B------:R-:W-:-:S07]  /*12c0*/  @P2 FADD.FTZ R68, R49, R68 ;  /* 0x0000004431442221 */ /* 0x000fce0000010000 */
.L_x_7355:
[----:B------:R-:W-:-:S04]  /*12d0*/  F2FP.F16.F32.PACK_AB R0, RZ, R68 ;  /* 0x00000044ff00723e */ /* 0x000fc800000000ff */
[----:B------:R-:W-:-:S07]  /*12e0*/  PRMT R46, R46, 0x5410, R0 ;  /* 0x000054102e2e7816 */ /* 0x000fce0000000000 */
.L_x_7356:
[----:B------:R-:W-:Y:S01]  /*12f0*/  HADD2.F32 R67, -RZ, R51.H0_H0 ;  /* 0x20000033ff437230 */ /* 0x000fe20000004100 */
[----:B------:R-:W-:Y:S06]  /*1300*/  @P3 BRA `(.L_x_7357) ;  /* 0x0000000000203947 */ /* 0x000fec0003800000 */
[----:B------:R-:W-:-:S04]  /*1310*/  ISETP.NE.U32.AND P4, PT, RZ, UR12, PT ;  /* 0x0000000cff007c0c */ /* 0x000fc8000bf85070 */
[----:B------:R-:W-:-:S13]  /*1320*/  ISETP.NE.AND.EX P4, PT, RZ, UR13, PT, P4 ;  /* 0x0000000dff007c0c */ /* 0x000fda000bf85340 */
[----:B------:R-:W-:Y:S05]  /*1330*/  @P4 BRA `(.L_x_7358) ;  /* 0x0000000000084947 */ /* 0x000fea0003800000 */
[----:B------:R-:W-:Y:S05]  /*1340*/  @P0 BRA `(.L_x_7359) ;  /* 0x0000000000200947 */ /* 0x000fea0003800000 */
[----:B------:R-:W-:Y:S05]  /*1350*/  BRA `(.L_x_7360) ;  /* 0x0000000000247947 */ /* 0x000fea0003800000 */
.L_x_7358:
[----:B-----5:R-:W-:-:S05]  /*1360*/  HADD2.F32 R0, -RZ, R7.H0_H0 ;  /* 0x20000007ff007230 */ /* 0x020fca0000004100 */
[----:B------:R-:W-:Y:S01]  /*1370*/  FADD.FTZ R67, R0, R67 ;  /* 0x0000004300437221 */ /* 0x000fe20000010000 */
[----:B------:R-:W-:Y:S06]  /*1380*/  BRA `(.L_x_7359) ;  /* 0x0000000000107947 */ /* 0x000fec0003800000 */
.L_x_7357:
[----:B-----5:R-:W-:-:S05]  /*1390*/  HADD2.F32 R0, -RZ, R11.H0_H0 ;  /* 0x2000000bff007230 */ /* 0x020fca0000004100 */
[----:B------:R-:W-:Y:S01]  /*13a0*/  FADD.FTZ R67, R0, R67 ;  /* 0x0000004300437221 */ /* 0x000fe20000010000 */
[----:B------:R-:W-:-:S05]  /*13b0*/  @P2 HADD2.F32 R0, -RZ, R7.H0_H0 ;  /* 0x20000007ff002230 */ /* 0x000fca0000004100 */
[----:B------:R-:W-:-:S07]  /*13c0*/  @P2 FADD.FTZ R67, R0, R67 ;  /* 0x0000004300432221 */ /* 0x000fce0000010000 */
.L_x_7359:
[----:B------:R-:W-:-:S04]  /*13d0*/  F2FP.F16.F32.PACK_AB R0, RZ, R67 ;  /* 0x00000043ff00723e */ /* 0x000fc800000000ff */
[----:B------:R-:W-:-:S07]  /*13e0*/  PRMT R47, R0, 0x7610, R47 ;  /* 0x00007610002f7816 */ /* 0x000fce000000002f */
.L_x_7360:
[----:B------:R-:W-:Y:S01]  /*13f0*/  HADD2.F32 R69, -RZ, R51.H1_H1 ;  /* 0x30000033ff457230 */ /* 0x000fe20000004100 */
[----:B------:R-:W-:Y:S06]  /*1400*/  @P3 BRA `(.L_x_7361) ;  /* 0x0000000000203947 */ /* 0x000fec0003800000 */
[----:B------:R-:W-:-:S04]  /*1410*/  ISETP.NE.U32.AND P2, PT, RZ, UR12, PT ;  /* 0x0000000cff007c0c */ /* 0x000fc8000bf45070 */
[----:B------:R-:W-:-:S13]  /*1420*/  ISETP.NE.AND.EX P2, PT, RZ, UR13, PT, P2 ;  /* 0x0000000dff007c0c */ /* 0x000fda000bf45320 */
[----:B------:R-:W-:Y:S05]  /*1430*/  @P2 BRA `(.L_x_7362) ;  /* 0x0000000000082947 */ /* 0x000fea0003800000 */
[----:B------:R-:W-:Y:S05]  /*1440*/  @P0 BRA `(.L_x_7363) ;  /* 0x0000000000200947 */ /* 0x000fea0003800000 */
[----:B------:R-:W-:Y:S05]  /*1450*/  BRA `(.L_x_7364) ;  /* 0x0000000000247947 */ /* 0x000fea0003800000 */
.L_x_7362:
[----:B-----5:R-:W-:-:S05]  /*1460*/  HADD2.F32 R0, -RZ, R7.H1_H1 ;  /* 0x30000007ff007230 */ /* 0x020fca0000004100 */
[----:B------:R-:W-:Y:S01]  /*1470*/  FADD.FTZ R69, R0, R69 ;  /* 0x0000004500457221 */ /* 0x000fe20000010000 */
[----:B------:R-:W-:Y:S06]  /*1480*/  BRA `(.L_x_7363) ;  /* 0x0000000000107947 */ /* 0x000fec0003800000 */
.L_x_7361:
[----:B-----5:R-:W-:-:S05]  /*1490*/  HADD2.F32 R0, -RZ, R11.H1_H1 ;  /* 0x3000000bff007230 */ /* 0x020fca0000004100 */
[----:B------:R-:W-:Y:S01]  /*14a0*/  FADD.FTZ R69, R0, R69 ;  /* 0x0000004500457221 */ /* 0x000fe20000010000 */
[----:B------:R-:W-:-:S05]  /*14b0*/  @P2 HADD2.F32 R0, -RZ, R7.H1_H1 ;  /* 0x30000007ff002230 */ /* 0x000fca0000004100 */
[----:B------:R-:W-:-:S07]  /*14c0*/  @P2 FADD.FTZ R69, R0, R69 ;  /* 0x0000004500452221 */ /* 0x000fce0000010000 */
.L_x_7363:
[----:B------:R-:W-:-:S04]  /*14d0*/  F2FP.F16.F32.PACK_AB R0, RZ, R69 ;  /* 0x00000045ff00723e */ /* 0x000fc800000000ff */
[----:B------:R-:W-:-:S07]  /*14e0*/  PRMT R47, R47, 0x5410, R0 ;  /* 0x000054102f2f7816 */ /* 0x000fce0000000000 */
.L_x_7364:
        /* <DEDUP_REMOVED lines=76> */
.L_x_7378:
        /* <DEDUP_REMOVED lines=49> */
[----:B------:R-:W-:Y:S01]  /*1cc0*/  F2FP.F16.F32.PACK_AB R49, R48, R49 ;  /* 0x000000313031723e */ /* 0x000fe200000000ff */
[----:B------:R-:W-:Y:S01]  /*1cd0*/  FFMA.FTZ R2, R20, R51, R36 ;  /* 0x0000003314027223 */ /* 0x000fe20000010024 */
[----:B------:R-:W-:Y:S01]  /*1ce0*/  F2FP.F16.F32.PACK_AB R48, R0, R55 ;  /* 0x000000370030723e */ /* 0x000fe200000000ff */
[----:B------:R-:W-:Y:S01]  /*1cf0*/  FFMA.FTZ R51, R22, R59, R38 ;  /* 0x0000003b16337223 */ /* 0x000fe20000010026 */
[----:B------:R-:W0:Y:S01]  /*1d00*/  LDC.64 R54, c[0x0][0x210] ;  /* 0x00008400ff367b82 */ /* 0x000e220000000a00 */
[----:B------:R-:W-:Y:S01]  /*1d10*/  FFMA.FTZ R59, R21, R70, R37 ;  /* 0x00000046153b7223 */ /* 0x000fe20000010025 */
[----:B------:R-:W-:Y:S01]  /*1d20*/  FMUL.FTZ R67, R71, R50 ;  /* 0x0000003247437220 */ /* 0x000fe20000410000 */
[----:B------:R-:W-:Y:S01]  /*1d30*/  FFMA.FTZ R62, R23, R62, R39 ;  /* 0x0000003e173e7223 */ /* 0x000fe20000010027 */
        /* <DEDUP_REMOVED lines=8> */
[----:B------:R-:W-:-:S02]  /*1dc0*/  LEA R2, P2, R3, UR8, 0x4 ;  /* 0x0000000803027c11 */ /* 0x000fc4000f8420ff */
[----:B------:R-:W-:Y:S02]  /*1dd0*/  LEA R60, P3, R61, UR8, 0x4 ;  /* 0x000000083d3c7c11 */ /* 0x000fe4000f8620ff */
[----:B------:R-:W-:Y:S02]  /*1de0*/  F2FP.F16.F32.PACK_AB R51, R62, R51 ;  /* 0x000000333e33723e */ /* 0x000fe400000000ff */
[----:B------:R-:W-:Y:S02]  /*1df0*/  LEA.HI.X R3, R3, UR9, RZ, 0x4, P2 ;  /* 0x0000000903037c11 */ /* 0x000fe400090f24ff */
[----:B------:R-:W-:Y:S02]  /*1e00*/  F2FP.F16.F32.PACK_AB R59, R76, R59 ;  /* 0x0000003b4c3b723e */ /* 0x000fe400000000ff */
[----:B------:R-:W-:Y:S01]  /*1e10*/  F2FP.F16.F32.PACK_AB R58, R65, R58 ;  /* 0x0000003a413a723e */ /* 0x000fe200000000ff */
[----:B------:R1:W-:Y:S01]  /*1e20*/  STG.E.128 desc[UR4][R2.64], R48 ;  /* 0x0000003002007986 */ /* 0x0003e2000c101d04 */
[----:B------:R-:W-:-:S02]  /*1e30*/  F2FP.F16.F32.PACK_AB R57, R66, R57 ;  /* 0x000000394239723e */ /* 0x000fc400000000ff */
[----:B------:R-:W-:Y:S02]  /*1e40*/  F2FP.F16.F32.PACK_AB R56, R63, R56 ;  /* 0x000000383f38723e */ /* 0x000fe400000000ff */
[----:B------:R-:W-:Y:S02]  /*1e50*/  LEA.HI.X R61, R61, UR9, RZ, 0x4, P3 ;  /* 0x000000093d3d7c11 */ /* 0x000fe400098f24ff */
[----:B0-----:R-:W-:-:S03]  /*1e60*/  LEA R53, R54, R53, 0x2 ;  /* 0x0000003536357211 */ /* 0x001fc600078e10ff */
[----:B------:R1:W-:Y:S01]  /*1e70*/  STG.E.128 desc[UR4][R60.64], R56 ;  /* 0x000000383c007986 */ /* 0x0003e2000c101d04 */
[----:B------:R-:W-:-:S13]  /*1e80*/  ISETP.GE.AND P2, PT, R53, R55, PT ;  /* 0x000000373500720c */ /* 0x000fda0003f46270 */
[----:B------:R-:W-:Y:S05]  /*1e90*/  @!P2 BRA `(.L_x_7366) ;  /* 0xffffffe4001ca947 */ /* 0x000fea000383ffff */
[----:B------:R-:W-:Y:S05]  /*1ea0*/  EXIT ;  /* 0x000000000000794d */ /* 0x000fea0003800000 */
.L_x_7365:
        /* <DEDUP_REMOVED lines=8> */
.L_x_7368:
[----:B------:R-:W-:Y:S05]  /*1f30*/  BSYNC B0 ;  /* 0x0000000000007941 */ /* 0x000fea0003800000 */
.L_x_7367:
        /* <DEDUP_REMOVED lines=9> */
.L_x_7369:
[----:B------:R-:W-:Y:S01]  /*1fd0*/  HFMA2.MMA R51, -RZ, RZ, 0, 2.384185791015625e-07 ;  /* 0x00000004ff337435 */ /* 0x000fe200000001ff */
[----:B------:R-:W-:-:S05]  /*1fe0*/  MOV R71, R77 ;  /* 0x0000004d00477202 */ /* 0x000fca0000000f00 */
[----:B------:R-:W-:-:S05]  /*1ff0*/  FADD.FTZ R71, R70, R71 ;  /* 0x0000004746477221 */ /* 0x000fca0000010000 */
[----:B------:R-:W-:-:S07]  /*2000*/  MOV R76, R71 ;  /* 0x00000047004c7202 */ /* 0x000fce0000000f00 */
[----:B------:R-:W-:Y:S05]  /*2010*/  WARPSYNC.COLLECTIVE R49, `(.L_x_7370) ;  /* 0x0000000031087348 */ /* 0x000fea0003c00000 */
[----:B------:R0:W1:Y:S02]  /*2020*/  SHFL.BFLY P3, R77, R76, R51, R50 ;  /* 0x0c0000334c4d7389 */ /* 0x0000640000060032 */
[----:B01----:R-:W-:Y:S01]  /*2030*/  ENDCOLLECTIVE ;  /* 0x000000000000791b */ /* 0x003fe20003800000 */
.L_x_7370:
        /* <DEDUP_REMOVED lines=8> */
.L_x_7371:
[----:B------:R-:W-:Y:S01]  /*20c0*/  HFMA2.MMA R51, -RZ, RZ, 0, 9.5367431640625e-07 ;  /* 0x00000010ff337435 */ /* 0x000fe200000001ff */
[----:B------:R-:W-:-:S05]  /*20d0*/  MOV R73, R77 ;  /* 0x0000004d00497202 */ /* 0x000fca0000000f00 */
[----:B------:R-:W-:-:S05]  /*20e0*/  FADD.FTZ R74, R72, R73 ;  /* 0x00000049484a7221 */ /* 0x000fca0000010000 */
[----:B------:R-:W-:-:S07]  /*20f0*/  MOV R76, R74 ;  /* 0x0000004a004c7202 */ /* 0x000fce0000000f00 */
[----:B------:R-:W-:Y:S05]  /*2100*/  WARPSYNC.COLLECTIVE R49, `(.L_x_7372) ;  /* 0x0000000031087348 */ /* 0x000fea0003c00000 */
[----:B------:R0:W1:Y:S02]  /*2110*/  SHFL.BFLY P3, R77, R76, R51, R50 ;  /* 0x0c0000334c4d7389 */ /* 0x0000640000060032 */
[----:B01----:R-:W-:Y:S01]  /*2120*/  ENDCOLLECTIVE ;  /* 0x000000000000791b */ /* 0x003fe20003800000 */
.L_x_7372:
        /* <DEDUP_REMOVED lines=41> */
.L_x_7373:
[----:B------:R-:W-:Y:S01]  /*23c0*/  HFMA2.MMA R51, -RZ, RZ, 0, 1.1920928955078125e-07 ;  /* 0x00000002ff337435 */ /* 0x000fe200000001ff */
[----:B------:R-:W-:-:S05]  /*23d0*/  MOV R71, R77 ;  /* 0x0000004d00477202 */ /* 0x000fca0000000f00 */
[----:B------:R-:W-:-:S05]  /*23e0*/  FADD.FTZ R71, R0, R71 ;  /* 0x0000004700477221 */ /* 0x000fca0000010000 */
[----:B------:R-:W-:-:S07]  /*23f0*/  MOV R76, R71 ;  /* 0x00000047004c7202 */ /* 0x000fce0000000f00 */
[----:B------:R-:W-:Y:S05]  /*2400*/  WARPSYNC.COLLECTIVE R49, `(.L_x_7374) ;  /* 0x0000000031087348 */ /* 0x000fea0003c00000 */
[----:B------:R0:W1:Y:S02]  /*2410*/  SHFL.BFLY P3, R77, R76, R51, R50 ;  /* 0x0c0000334c4d7389 */ /* 0x0000640000060032 */
[----:B01----:R-:W-:Y:S01]  /*2420*/  ENDCOLLECTIVE ;  /* 0x000000000000791b */ /* 0x003fe20003800000 */
.L_x_7374:
[----:B------:R-:W-:Y:S01]  /*2430*/  HFMA2.MMA R51, -RZ, RZ, 0, 2.384185791015625e-07 ;  /* 0x00000004ff337435 */ /* 0x000fe200000001ff */
[----:B------:R-:W-:-:S05]  /*2440*/  MOV R70, R77 ;  /* 0x0000004d00467202 */ /* 0x000fca0000000f00 */
[----:B------:R-:W-:-:S05]  /*2450*/  FADD.FTZ R70, R71, R70 ;  /* 0x0000004647467221 */ /* 0x000fca0000010000 */
[----:B------:R-:W-:-:S07]  /*2460*/  MOV R76, R70 ;  /* 0x00000046004c7202 */ /* 0x000fce0000000f00 */
[----:B------:R-:W-:Y:S05]  /*2470*/  WARPSYNC.COLLECTIVE R49, `(.L_x_7375) ;  /* 0x0000000031087348 */ /* 0x000fea0003c00000 */
[----:B------:R0:W1:Y:S02]  /*2480*/  SHFL.BFLY P3, R77, R76, R51, R50 ;  /* 0x0c0000334c4d7389 */ /* 0x0000640000060032 */
[----:B01----:R-:W-:Y:S01]  /*2490*/  ENDCOLLECTIVE ;  /* 0x000000000000791b */ /* 0x003fe20003800000 */
.L_x_7375:
[----:B------:R-:W-:Y:S01]  /*24a0*/  HFMA2.MMA R51, -RZ, RZ, 0, 4.76837158203125e-07 ;  /* 0x00000008ff337435 */ /* 0x000fe200000001ff */
[----:B------:R-:W-:-:S05]  /*24b0*/  MOV R75, R77 ;  /* 0x0000004d004b7202 */ /* 0x000fca0000000f00 */
[----:B------:R-:W-:-:S05]  /*24c0*/  FADD.FTZ R75, R70, R75 ;  /* 0x0000004b464b7221 */ /* 0x000fca0000010000 */
[----:B------:R-:W-:-:S07]  /*24d0*/  MOV R76, R75 ;  /* 0x0000004b004c7202 */ /* 0x000fce0000000f00 */
[----:B------:R-:W-:Y:S05]  /*24e0*/  WARPSYNC.COLLECTIVE R49, `(.L_x_7376) ;  /* 0x0000000031087348 */ /* 0x000fea0003c00000 */
[----:B------:R0:W1:Y:S02]  /*24f0*/  SHFL.BFLY P3, R77, R76, R51, R50 ;  /* 0x0c0000334c4d7389 */ /* 0x0000640000060032 */
[----:B01----:R-:W-:Y:S01]  /*2500*/  ENDCOLLECTIVE ;  /* 0x000000000000791b */ /* 0x003fe20003800000 */
.L_x_7376:
[----:B------:R-:W-:Y:S01]  /*2510*/  HFMA2.MMA R51, -RZ, RZ, 0, 9.5367431640625e-07 ;  /* 0x00000010ff337435 */ /* 0x000fe200000001ff */
[----:B------:R-:W-:-:S05]  /*2520*/  MOV R72, R77 ;  /* 0x0000004d00487202 */ /* 0x000fca0000000f00 */
[----:B------:R-:W-:-:S05]  /*2530*/  FADD.FTZ R72, R75, R72 ;  /* 0x000000484b487221 */ /* 0x000fca0000010000 */
[----:B------:R-:W-:-:S07]  /*2540*/  MOV R76, R72 ;  /* 0x00000048004c7202 */ /* 0x000fce0000000f00 */
[----:B------:R-:W-:Y:S05]  /*2550*/  WARPSYNC.COLLECTIVE R49, `(.L_x_7377) ;  /* 0x0000000031087348 */ /* 0x000fea0003c00000 */
[----:B------:R0:W1:Y:S02]  /*2560*/  SHFL.BFLY P3, R77, R76, R51, R50 ;  /* 0x0c0000334c4d7389 */ /* 0x0000640000060032 */
[----:B01----:R-:W-:Y:S01]  /*2570*/  ENDCOLLECTIVE ;  /* 0x000000000000791b */ /* 0x003fe20003800000 */
.L_x_7377:
[----:B------:R-:W-:Y:S05]  /*2580*/  BRA `(.L_x_7378) ;  /* 0xfffffff400087947 */ /* 0x000fea000383ffff */
.L_x_7379:
        /* <DEDUP_REMOVED lines=15> */
.L_x_14233:


//--------------------- .text._ZN10layer_norm31ln_parallel_residual_fwd_kernelINS_13Kernel_traitsIf6__halfS2_S2_fjLj512ELj1ELj4ELj1ELj16ENS_18Kernel_traits_baseILj512EfS2_S2_S2_fjLj128EEEEELb1ELb0ELb0EEEvNS_9FwdParamsE --------------------------
	.section	.text._ZN10layer_norm31ln_parallel_residual_fwd_kernelINS_13Kernel_traitsIf6__halfS2_S2_fjLj512ELj1ELj4ELj1ELj16ENS_18Kernel_traits_baseILj512EfS2_S2_S2_fjLj128EEEEELb1ELb0ELb0EEEvNS_9FwdParamsE,"ax",@progbits
	.align	128
        .global         _ZN10layer_norm31ln_parallel_residual_fwd_kernelINS_13Kernel_traitsIf6__halfS2_S2_fjLj512ELj1ELj4ELj1ELj16ENS_18Kernel_traits_baseILj512EfS2_S2_S2_fjLj128EEEEELb1ELb0ELb0EEEvNS_9FwdParamsE
        .type           _ZN10layer_norm31ln_parallel_residual_fwd_kernelINS_13Kernel_traitsIf6__halfS2_S2_fjLj512ELj1ELj4ELj1ELj16ENS_18Kernel_traits_baseILj512EfS2_S2_S2_fjLj128EEEEELb1ELb0ELb0EEEvNS_9FwdParamsE,@function
        .size           _ZN10layer_norm31ln_parallel_residual_fwd_kernelINS_13Kernel_traitsIf6__halfS2_S2_fjLj512ELj1ELj4ELj1ELj16ENS_18Kernel_traits_baseILj512EfS2_S2_S2_fjLj128EEEEELb1ELb0ELb0EEEvNS_9FwdParamsE,(.L_x_14234 - _ZN10layer_norm31ln_parallel_residual_fwd_kernelINS_13Kernel_traitsIf6__halfS2_S2_fjLj512ELj1ELj4ELj1ELj16ENS_18Kernel_traits_baseILj512EfS2_S2_S2_fjLj128EEEEELb1ELb0ELb0EEEvNS_9FwdParamsE)
        .other          _ZN10layer_norm31ln_parallel_residual_fwd_kernelINS_13Kernel_traitsIf6__halfS2_S2_fjLj512ELj1ELj4ELj1ELj16ENS_18Kernel_traits_baseILj512EfS2_S2_S2_fjLj128EEEEELb1ELb0ELb0EEEvNS_9FwdParamsE,@"STO_CUDA_ENTRY STV_DEFAULT"
_ZN10layer_norm31ln_parallel_residual_fwd_kernelINS_13Kernel_traitsIf6__halfS2_S2_fjLj512ELj1ELj4ELj1ELj16ENS_18Kernel_traits_baseILj512EfS2_S2_S2_fjLj128EEEEELb1ELb0ELb0EEEvNS_9FwdParamsE:
.text._ZN10layer_norm31ln_parallel_residual_fwd_kernelINS_13Kernel_traitsIf6__halfS2_S2_fjLj512ELj1ELj4ELj1ELj16ENS_18Kernel_traits_baseILj512EfS2_S2_S2_fjLj128EEEEELb1ELb0ELb0EEEvNS_9FwdParamsE:
        /* <DEDUP_REMOVED lines=88> */
.L_x_7381:
[----:B------:R-:W-:Y:S05]  /*0580*/  BSYNC B0 ;  /* 0x0000000000007941 */ /* 0x000fea0003800000 */
.L_x_7380:
        /* <DEDUP_REMOVED lines=35> */
.L_x_7383:
[----:B------:R-:W-:Y:S05]  /*07c0*/  BSYNC B0 ;  /* 0x0000000000007941 */ /* 0x000fea0003800000 */
.L_x_7382:
        /* <DEDUP_REMOVED lines=72> */
[----:B------:R-:W-:Y:S01]  /*0c50*/  IMAD.MOV.U32 R87, RZ, RZ, RZ ;  /* 0x000000ffff577224 */ /* 0x000fe200078e00ff */
[----:B------:R-:W-:Y:S01]  /*0c60*/  LOP3.LUT R113, R115, UR34, R113, 0x96, !PT ;  /* 0x0000002273717c12 */ /* 0x000fe2000f8e9671 */
[----:B------:R-:W-:-:S07]  /*0c70*/  IMAD R120, R70, -0x2daee0ad, RZ ;  /* 0xd2511f5346787824 */ /* 0x000fce00078e02ff */
.L_x_7651:
[----:B------:R-:W-:Y:S01]  /*0c80*/  IMAD R0, R84, UR36, RZ ;  /* 0x0000002454007c24 */ /* 0x000fe2000f8e02ff */
[----:B------:R-:W-:Y:S01]  /*0c90*/  ISETP.NE.AND P0, PT, R117, RZ, PT ;  /* 0x000000ff7500720c */ /* 0x000fe20003f05270 */
[----:B------:R-:W-:Y:S03]  /*0ca0*/  BSSY B1, `(.L_x_7385) ;  /* 0x00005bf000017945 */ /* 0x000fe60003800000 */
[----:B------:R-:W-:-:S04]  /*0cb0*/  SHF.R.S32.HI R77, RZ, 0x1f, R0 ;  /* 0x0000001fff4d7819 */ /* 0x000fc80000011400 */
[----:B------:R-:W-:-:S04]  /*0cc0*/  LEA.HI R77, R77, R0, RZ, 0x3 ;  /* 0x000000004d4d7211 */ /* 0x000fc800078f18ff */
[----:B------:R-:W-:-:S05]  /*0cd0*/  LEA.HI.SX32 R88, R77, R2, 0x1d ;  /* 0x000000024d587211 */ /* 0x000fca00078feaff */
[----:B------:R-:W-:Y:S01]  /*0ce0*/  IMAD.MOV.U32 R0, RZ, RZ, R88 ;  /* 0x000000ffff007224 */ /* 0x000fe200078e0058 */
        /* <DEDUP_REMOVED lines=27> */
.L_x_7388:
[----:B------:R-:W-:-:S07]  /*0ea0*/  IMAD.MOV.U32 R0, RZ, RZ, R114 ;  /* 0x000000ffff007224 */ /* 0x000fce00078e0072 */
.L_x_7389:
[----:B------:R-:W-:Y:S05]  /*0eb0*/  BSYNC B2 ;  /* 0x0000000000027941 */ /* 0x000fea0003800000 */
.L_x_7387:
        /* <DEDUP_REMOVED lines=16> */
.L_x_7393:
[----:B------:R-:W-:Y:S05]  /*0fc0*/  BSYNC B3 ;  /* 0x0000000000037941 */ /* 0x000fea0003800000 */
.L_x_7392:
        /* <DEDUP_REMOVED lines=44> */
.L_x_7391:
[----:B------:R-:W-:Y:S05]  /*1290*/  BSYNC B2 ;  /* 0x0000000000027941 */ /* 0x000fea0003800000 */
.L_x_7390:
[----:B------:R-:W0:Y:S01]  /*12a0*/  LDC R80, c[0x0][0x298] ;  /* 0x0000a600ff507b82 */ /* 0x000e220000000800 */
[----:B------:R-:W-:Y:S01]  /*12b0*/  I2FP.F32.U32 R89, R0 ;  /* 0x0000000000597245 */ /* 0x000fe20000201000 */
[----:B------:R-:W-:Y:S01]  /*12c0*/  HFMA2.MMA R0, -RZ, RZ, 0.1171875, 0 ;  /* 0x2f800000ff007435 */ /* 0x000fe200000001ff */
[----:B------:R-:W-:-:S04]  /*12d0*/  ISETP.NE.U32.AND P2, PT, R82, RZ, PT ;  /* 0x000000ff5200720c */ /* 0x000fc80003f45070 */
[----:B------:R-:W-:Y:S01]  /*12e0*/  ISETP.NE.AND.EX P2, PT, R83, RZ, PT, P2 ;  /* 0x000000ff5300720c */ /* 0x000fe20003f45320 */
[----:B------:R-:W2:Y:S04]  /*12f0*/  LDC R81, c[0x0][0x294] ;  /* 0x0000a500ff517b82 */ /* 0x000ea80000000800 */
[----:B------:R-:W-:Y:S01]  /*1300*/  FFMA.FTZ R82, R89, R0, 1.1641532182693481445e-10 ;  /* 0x2f00000059527423 */ /* 0x000fe20000010000 */
[----:B-----5:R-:W-:-:S05]  /*1310*/  HADD2.F32 R89, -RZ, R76.H0_H0 ;  /* 0x2000004cff597230 */ /* 0x020fca0000004100 */
[----:B0-----:R-:W-:Y:S01]  /*1320*/  FMUL.FTZ R89, R89, R80 ;  /* 0x0000005059597220 */ /* 0x001fe20000410000 */
[----:B--2---:R-:W-:-:S04]  /*1330*/  FSETP.GTU.FTZ.AND P3, PT, R82, R81, PT ;  /* 0x000000515200720b */ /* 0x004fc80003f7c000 */
        /* <DEDUP_REMOVED lines=9> */
.L_x_7394:
        /* <DEDUP_REMOVED lines=12> */
.L_x_7397:
[----:B------:R-:W-:-:S07]  /*1490*/  IMAD.MOV.U32 R82, RZ, RZ, R114 ;  /* 0x000000ffff527224 */ /* 0x000fce00078e0072 */
.L_x_7398:
[----:B------:R-:W-:Y:S05]  /*14a0*/  BSYNC B2 ;  /* 0x0000000000027941 */ /* 0x000fea0003800000 */
.L_x_7396:
        /* <DEDUP_REMOVED lines=16> */
.L_x_7402:
[----:B------:R-:W-:Y:S05]  /*15b0*/  BSYNC B3 ;  /* 0x0000000000037941 */ /* 0x000fea0003800000 */
.L_x_7401:
        /* <DEDUP_REMOVED lines=41> */
[----:B------:R-:W-:Y:S02]  /*1850*/  LOP3.LUT R119, R101, UR35, R120, 0x96, !PT ;  /* 0x0000002365777c12 */ /* 0x000fe4000f8e9678 */
[----:B------:R-:W-:-:S07]  /*1860*/  MOV R120, R100 ;  /* 0x0000006400787202 */ /* 0x000fce0000000f00 */
.L_x_7400:
[----:B------:R-:W-:Y:S05]  /*1870*/  BSYNC B2 ;  /* 0x0000000000027941 */ /* 0x000fea0003800000 */
.L_x_7399:
        /* <DEDUP_REMOVED lines=10> */
.L_x_7395:
        /* <DEDUP_REMOVED lines=12> */
.L_x_7404:
[----:B------:R-:W-:-:S07]  /*19e0*/  MOV R82, R114 ;  /* 0x0000007200527202 */ /* 0x000fce0000000f00 */
.L_x_7405:
[----:B------:R-:W-:Y:S05]  /*19f0*/  BSYNC B2 ;  /* 0x0000000000027941 */ /* 0x000fea0003800000 */
.L_x_7403:
        /* <DEDUP_REMOVED lines=16> */
.L_x_7409:
[----:B------:R-:W-:Y:S05]  /*1b00*/  BSYNC B3 ;  /* 0x0000000000037941 */ /* 0x000fea0003800000 */
.L_x_7408:
        /* <DEDUP_REMOVED lines=42> */
[----:B------:R-:W-:-:S07]  /*1db0*/  IMAD.MOV.U32 R120, RZ, RZ, R100 ;  /* 0x000000ffff787224 */ /* 0x000fce00078e0064 */
.L_x_7407:
[----:B------:R-:W-:Y:S05]  /*1dc0*/  BSYNC B2 ;  /* 0x0000000000027941 */ /* 0x000fea0003800000 */
.L_x_7406:
        /* <DEDUP_REMOVED lines=8> */
[----:B------:R-:W-:Y:S01]  /*1e50*/  IMAD.MOV.U32 R82, RZ, RZ, R99 ;  /* 0x000000ffff527224 */ /* 0x000fe200078e0063 */
[----:B------:R-:W-:Y:S06]  /*1e60*/  @!P0 BRA `(.L_x_7411) ;  /* 0x0000000400648947 */ /* 0x000fec0003800000 */
[----:B------:R-:W-:Y:S02]  /*1e70*/  HADD2.F32 R83, -RZ, R72.H1_H1 ;  /* 0x30000048ff537230 */ /* 0x000fe40000004100 */
[----:B------:R-:W-:-:S03]  /*1e80*/  IMAD.MOV.U32 R82, RZ, RZ, R99 ;  /* 0x000000ffff527224 */ /* 0x000fc600078e0063 */
[----:B------:R-:W-:Y:S01]  /*1e90*/  FADD.FTZ R100, R83, R100 ;  /* 0x0000006453647221 */ /* 0x000fe20000010000 */
[----:B------:R-:W-:Y:S06]  /*1ea0*/  BRA `(.L_x_7411) ;  /* 0x0000000400547947 */ /* 0x000fec0003800000 */
.L_x_7410:
        /* <DEDUP_REMOVED lines=12> */
.L_x_7413:
[----:B------:R-:W-:-:S07]  /*1f70*/  IMAD.MOV.U32 R76, RZ, RZ, R114 ;  /* 0x000000ffff4c7224 */ /* 0x000fce00078e0072 */
.L_x_7414:
[----:B------:R-:W-:Y:S05]  /*1f80*/  BSYNC B2 ;  /* 0x0000000000027941 */ /* 0x000fea0003800000 */
.L_x_7412:
        /* <DEDUP_REMOVED lines=16> */
.L_x_7418:
[----:B------:R-:W-:Y:S05]  /*2090*/  BSYNC B3 ;  /* 0x0000000000037941 */ /* 0x000fea0003800000 */
.L_x_7417:
        /* <DEDUP_REMOVED lines=41> */
[----:B------:R-:W-:Y:S01]  /*2330*/  MOV R120, R82 ;  /* 0x0000005200787202 */ /* 0x000fe20000000f00 */
[----:B------:R-:W-:-:S07]  /*2340*/  IMAD.MOV.U32 R82, RZ, RZ, RZ ;  /* 0x000000ffff527224 */ /* 0x000fce00078e00ff */
.L_x_7416:
[----:B------:R-:W-:Y:S05]  /*2350*/  BSYNC B2 ;  /* 0x0000000000027941 */ /* 0x000fea0003800000 */
.L_x_7415:
        /* <DEDUP_REMOVED lines=10> */
.L_x_7411:
        /* <DEDUP_REMOVED lines=12> */
.L_x_7420:
[----:B------:R-:W-:-:S07]  /*24c0*/  MOV R76, R114 ;  /* 0x00000072004c7202 */ /* 0x000fce0000000f00 */
.L_x_7421:
[----:B------:R-:W-:Y:S05]  /*24d0*/  BSYNC B2 ;  /* 0x0000000000027941 */ /* 0x000fea0003800000 */
.L_x_7419:
        /* <DEDUP_REMOVED lines=16> */
.L_x_7425:
[----:B------:R-:W-:Y:S05]  /*25e0*/  BSYNC B3 ;  /* 0x0000000000037941 */ /* 0x000fea0003800000 */
.L_x_7424:
        /* <DEDUP_REMOVED lines=43> */
.L_x_7423:
[----:B------:R-:W-:Y:S05]  /*28a0*/  BSYNC B2 ;  /* 0x0000000000027941 */ /* 0x000fea0003800000 */
.L_x_7422:
        /* <DEDUP_REMOVED lines=14> */
.L_x_7426:
        /* <DEDUP_REMOVED lines=12> */
.L_x_7429:
[----:B------:R-:W-:-:S07]  /*2a50*/  IMAD.MOV.U32 R76, RZ, RZ, R114 ;  /* 0x000000ffff4c7224 */ /* 0x000fce00078e0072 */
.L_x_7430:
[----:B------:R-:W-:Y:S05]  /*2a60*/  BSYNC B2 ;  /* 0x0000000000027941 */ /* 0x000fea0003800000 */
.L_x_7428:
        /* <DEDUP_REMOVED lines=16> */
.L_x_7434:
[----:B------:R-:W-:Y:S05]  /*2b70*/  BSYNC B3 ;  /* 0x0000000000037941 */ /* 0x000fea0003800000 */
.L_x_7433:
        /* <DEDUP_REMOVED lines=43> */
.L_x_7432:
[----:B------:R-:W-:Y:S05]  /*2e30*/  BSYNC B2 ;  /* 0x0000000000027941 */ /* 0x000fea0003800000 */
.L_x_7431:
        /* <DEDUP_REMOVED lines=10> */
.L_x_7427:
        /* <DEDUP_REMOVED lines=12> */
.L_x_7436:
[----:B------:R-:W-:-:S07]  /*2fa0*/  MOV R76, R114 ;  /* 0x00000072004c7202 */ /* 0x000fce0000000f00 */
.L_x_7437:
[----:B------:R-:W-:Y:S05]  /*2fb0*/  BSYNC B2 ;  /* 0x0000000000027941 */ /* 0x000fea0003800000 */
.L_x_7435:
        /* <DEDUP_REMOVED lines=16> */
.L_x_7441:
[----:B------:R-:W-:Y:S05]  /*30c0*/  BSYNC B3 ;  /* 0x0000000000037941 */ /* 0x000fea0003800000 */
.L_x_7440:
        /* <DEDUP_REMOVED lines=44> */
.L_x_7439:
[----:B------:R-:W-:Y:S05]  /*3390*/  BSYNC B2 ;  /* 0x0000000000027941 */ /* 0x000fea0003800000 */
.L_x_7438:
        /* <DEDUP_REMOVED lines=14> */
.L_x_7442:
        /* <DEDUP_REMOVED lines=12> */
.L_x_7445:
[----:B------:R-:W-:-:S07]  /*3540*/  IMAD.MOV.U32 R93, RZ, RZ, R114 ;  /* 0x000000ffff5d7224 */ /* 0x000fce00078e0072 */
.L_x_7446:
[----:B------:R-:W-:Y:S05]  /*3550*/  BSYNC B2 ;  /* 0x0000000000027941 */ /* 0x000fea0003800000 */
.L_x_7444:
        /* <DEDUP_REMOVED lines=16> */
.L_x_7450:
[----:B------:R-:W-:Y:S05]  /*3660*/  BSYNC B3 ;  /* 0x0000000000037941 */ /* 0x000fea0003800000 */
.L_x_7449:
        /* <DEDUP_REMOVED lines=43> */
.L_x_7448:
[----:B------:R-:W-:Y:S05]  /*3920*/  BSYNC B2 ;  /* 0x0000000000027941 */ /* 0x000fea0003800000 */
.L_x_7447:
[----:B------:R-:W-:Y:S01]  /*3930*/  I2FP.F32.U32 R77, R93 ;  /* 0x0000005d004d7245 */ /* 0x000fe20000201000 */
[----:B------:R-:W-:-:S04]  /*3940*/  HADD2.F32 R83, -RZ, R69.H1_H1 ;  /* 0x30000045ff537230 */ /* 0x000fc80000004100 */
[----:B------:R-:W-:Y:S01]  /*3950*/  FFMA.FTZ R82, R77, R0, 1.1641532182693481445e-10 ;  /* 0x2f0000004d527423 */ /* 0x000fe20000010000 */
[----:B------:R-:W-:Y:S01]  /*3960*/  FMUL.FTZ R83, R83, R80 ;  /* 0x0000005053537220 */ /* 0x000fe20000410000 */
[----:B------:R-:W-:-:S03]  /*3970*/  @P0 HADD2.F32 R77, -RZ, R73.H1_H1 ;  /* 0x30000049ff4d0230 */ /* 0x000fc60000004100 */
[----:B------:R-:W-:-:S04]  /*3980*/  FSETP.GTU.FTZ.AND P3, PT, R82, R81, PT ;  /* 0x000000515200720b */ /* 0x000fc80003f7c000 */
[----:B------:R-:W-:Y:S02]  /*3990*/  FSEL R83, R83, RZ, !P3 ;  /* 0x000000ff53537208 */ /* 0x000fe40005800000 */
[----:B------:R-:W-:-:S03]  /*39a0*/  SEL R93, RZ, 0x1, P3 ;  /* 0x00000001ff5d7807 */ /* 0x000fc60001800000 */
[----:B------:R-:W-:-:S04]  /*39b0*/  FADD.FTZ R102, R83, R102 ;  /* 0x0000006653667221 */ /* 0x000fc80000010000 */
[----:B------:R-:W-:-:S07]  /*39c0*/  @P0 FADD.FTZ R102, R77, R102 ;  /* 0x000000664d660221 */ /* 0x000fce0000010000 */
.L_x_7443:
        /* <DEDUP_REMOVED lines=12> */
.L_x_7452:
[----:B------:R-:W-:-:S07]  /*3a90*/  IMAD.MOV.U32 R101, RZ, RZ, R114 ;  /* 0x000000ffff657224 */ /* 0x000fce00078e0072 */
.L_x_7453:
[----:B------:R-:W-:Y:S05]  /*3aa0*/  BSYNC B2 ;  /* 0x0000000000027941 */ /* 0x000fea0003800000 */
.L_x_7451:
        /* <DEDUP_REMOVED lines=16> */
.L_x_7457:
[----:B------:R-:W-:Y:S05]  /*3bb0*/  BSYNC B3 ;  /* 0x0000000000037941 */ /* 0x000fea0003800000 */
.L_x_7456:
        /* <DEDUP_REMOVED lines=43> */
.L_x_7455:
[----:B------:R-:W-:Y:S05]  /*3e70*/  BSYNC B2 ;  /* 0x0000000000027941 */ /* 0x000fea0003800000 */
.L_x_7454:
        /* <DEDUP_REMOVED lines=14> */
.L_x_7458:
        /* <DEDUP_REMOVED lines=12> */
.L_x_7461:
[----:B------:R-:W-:-:S07]  /*4020*/  IMAD.MOV.U32 R94, RZ, RZ, R114 ;  /* 0x000000ffff5e7224 */ /* 0x000fce00078e0072 */
.L_x_7462:
[----:B------:R-:W-:Y:S05]  /*4030*/  BSYNC B2 ;  /* 0x0000000000027941 */ /* 0x000fea0003800000 */
.L_x_7460:
        /* <DEDUP_REMOVED lines=16> */
.L_x_7466:
[----:B------:R-:W-:Y:S05]  /*4140*/  BSYNC B3 ;  /* 0x0000000000037941 */ /* 0x000fea0003800000 */
.L_x_7465:
        /* <DEDUP_REMOVED lines=43> */
.L_x_7464:
[----:B------:R-:W-:Y:S05]  /*4400*/  BSYNC B2 ;  /* 0x0000000000027941 */ /* 0x000fea0003800000 */
.L_x_7463:
        /* <DEDUP_REMOVED lines=10> */
.L_x_7459:
        /* <DEDUP_REMOVED lines=12> */
.L_x_7468:
[----:B------:R-:W-:-:S07]  /*4570*/  IMAD.MOV.U32 R107, RZ, RZ, R114 ;  /* 0x000000ffff6b7224 */ /* 0x000fce00078e0072 */
.L_x_7469:
[----:B------:R-:W-:Y:S05]  /*4580*/  BSYNC B2 ;  /* 0x0000000000027941 */ /* 0x000fea0003800000 */
.L_x_7467:
        /* <DEDUP_REMOVED lines=16> */
.L_x_7473:
[----:B------:R-:W-:Y:S05]  /*4690*/  BSYNC B3 ;  /* 0x0000000000037941 */ /* 0x000fea0003800000 */
.L_x_7472:
        /* <DEDUP_REMOVED lines=42> */
.L_x_7471:
[----:B------:R-:W-:Y:S05]  /*4940*/  BSYNC B2 ;  /* 0x0000000000027941 */ /* 0x000fea0003800000 */
.L_x_7470:
        /* <DEDUP_REMOVED lines=9> */
[----:B------:R-:W-:Y:S02]  /*49e0*/  HADD2.F32 R83, -RZ, R74.H1_H1 ;  /* 0x3000004aff537230 */ /* 0x000fe40000004100 */
[----:B------:R-:W-:-:S03]  /*49f0*/  IMAD.MOV.U32 R76, RZ, RZ, R77 ;  /* 0x000000ffff4c7224 */ /* 0x000fc600078e004d */
[----:B------:R-:W-:Y:S01]  /*4a00*/  FADD.FTZ R108, R83, R108 ;  /* 0x0000006c536c7221 */ /* 0x000fe20000010000 */
[----:B------:R-:W-:Y:S06]  /*4a10*/  BRA `(.L_x_7475) ;  /* 0x0000000400507947 */ /* 0x000fec0003800000 */
.L_x_7474:
        /* <DEDUP_REMOVED lines=12> */
.L_x_7477:
[----:B------:R-:W-:-:S07]  /*4ae0*/  IMAD.MOV.U32 R78, RZ, RZ, R114 ;  /* 0x000000ffff4e7224 */ /* 0x000fce00078e0072 */
.L_x_7478:
[----:B------:R-:W-:Y:S05]  /*4af0*/  BSYNC B2 ;  /* 0x0000000000027941 */ /* 0x000fea0003800000 */
.L_x_7476:
        /* <DEDUP_REMOVED lines=16> */
.L_x_7482:
[----:B------:R-:W-:Y:S05]  /*4c00*/  BSYNC B3 ;  /* 0x0000000000037941 */ /* 0x000fea0003800000 */
.L_x_7481:
        /* <DEDUP_REMOVED lines=42> */
.L_x_7480:
[----:B------:R-:W-:Y:S05]  /*4eb0*/  BSYNC B2 ;  /* 0x0000000000027941 */ /* 0x000fea0003800000 */
.L_x_7479:
        /* <DEDUP_REMOVED lines=10> */
.L_x_7475:
        /* <DEDUP_REMOVED lines=12> */
.L_x_7484:
[----:B------:R-:W-:-:S07]  /*5020*/  IMAD.MOV.U32 R78, RZ, RZ, R114 ;  /* 0x000000ffff4e7224 */ /* 0x000fce00078e0072 */
.L_x_7485:
[----:B------:R-:W-:Y:S05]  /*5030*/  BSYNC B2 ;  /* 0x0000000000027941 */ /* 0x000fea0003800000 */
.L_x_7483:
        /* <DEDUP_REMOVED lines=16> */
.L_x_7489:
[----:B------:R-:W-:Y:S05]  /*5140*/  BSYNC B3 ;  /* 0x0000000000037941 */ /* 0x000fea0003800000 */
.L_x_7488:
        /* <DEDUP_REMOVED lines=42> */
[----:B------:R-:W-:Y:S01]  /*53f0*/  LOP3.LUT R119, R83, UR35, R76, 0x96, !PT ;  /* 0x0000002353777c12 */ /* 0x000fe2000f8e964c */
[----:B------:R-:W-:-:S07]  /*5400*/  IMAD.MOV.U32 R120, RZ, RZ, R82 ;  /* 0x000000ffff787224 */ /* 0x000fce00078e0052 */
.L_x_7487:
[----:B------:R-:W-:Y:S05]  /*5410*/  BSYNC B2 ;  /* 0x0000000000027941 */ /* 0x000fea0003800000 */
.L_x_7486:
        /* <DEDUP_REMOVED lines=9> */
[----:B------:R-:W-:Y:S02]  /*54b0*/  HADD2.F32 R78, -RZ, R75.H0_H0 ;  /* 0x2000004bff4e7230 */ /* 0x000fe40000004100 */
[----:B------:R-:W-:-:S03]  /*54c0*/  IMAD.MOV.U32 R76, RZ, RZ, R77 ;  /* 0x000000ffff4c7224 */ /* 0x000fc600078e004d */
[----:B------:R-:W-:Y:S01]  /*54d0*/  FADD.FTZ R107, R78, R107 ;  /* 0x0000006b4e6b7221 */ /* 0x000fe20000010000 */
[----:B------:R-:W-:Y:S06]  /*54e0*/  BRA `(.L_x_7491) ;  /* 0x0000000400587947 */ /* 0x000fec0003800000 */
.L_x_7490:
        /* <DEDUP_REMOVED lines=12> */
.L_x_7493:
[----:B------:R-:W-:-:S07]  /*55b0*/  IMAD.MOV.U32 R78, RZ, RZ, R114 ;  /* 0x000000ffff4e7224 */ /* 0x000fce00078e0072 */
.L_x_7494:
[----:B------:R-:W-:Y:S05]  /*55c0*/  BSYNC B2 ;  /* 0x0000000000027941 */ /* 0x000fea0003800000 */
.L_x_7492:
        /* <DEDUP_REMOVED lines=16> */
.L_x_7498:
[----:B------:R-:W-:Y:S05]  /*56d0*/  BSYNC B3 ;  /* 0x0000000000037941 */ /* 0x000fea0003800000 */
.L_x_7497:
        /* <DEDUP_REMOVED lines=44> */
.L_x_7496:
[----:B------:R-:W-:Y:S05]  /*59a0*/  BSYNC B2 ;  /* 0x0000000000027941 */ /* 0x000fea0003800000 */
.L_x_7495:
        /* <DEDUP_REMOVED lines=10> */
.L_x_7491:
        /* <DEDUP_REMOVED lines=12> */
.L_x_7500:
[----:B------:R-:W-:-:S07]  /*5b10*/  IMAD.MOV.U32 R78, RZ, RZ, R114 ;  /* 0x000000ffff4e7224 */ /* 0x000fce00078e0072 */
.L_x_7501:
[----:B------:R-:W-:Y:S05]  /*5b20*/  BSYNC B2 ;  /* 0x0000000000027941 */ /* 0x000fea0003800000 */
.L_x_7499:
        /* <DEDUP_REMOVED lines=16> */
.L_x_7505:
[----:B------:R-:W-:Y:S05]  /*5c30*/  BSYNC B3 ;  /* 0x0000000000037941 */ /* 0x000fea0003800000 */
.L_x_7504:
        /* <DEDUP_REMOVED lines=43> */
.L_x_7503:
[----:B------:R-:W-:Y:S05]  /*5ef0*/  BSYNC B2 ;  /* 0x0000000000027941 */ /* 0x000fea0003800000 */
.L_x_7502:
        /* <DEDUP_REMOVED lines=13> */
.L_x_7506:
        /* <DEDUP_REMOVED lines=12> */
.L_x_7509:
[----:B------:R-:W-:-:S07]  /*6090*/  IMAD.MOV.U32 R97, RZ, RZ, R114 ;  /* 0x000000ffff617224 */ /* 0x000fce00078e0072 */
.L_x_7510:
[----:B------:R-:W-:Y:S05]  /*60a0*/  BSYNC B2 ;  /* 0x0000000000027941 */ /* 0x000fea0003800000 */
.L_x_7508:
        /* <DEDUP_REMOVED lines=16> */
.L_x_7514:
[----:B------:R-:W-:Y:S05]  /*61b0*/  BSYNC B3 ;  /* 0x0000000000037941 */ /* 0x000fea0003800000 */
.L_x_7513:
        /* <DEDUP_REMOVED lines=43> */
.L_x_7512:
[----:B------:R-:W-:Y:S05]  /*6470*/  BSYNC B2 ;  /* 0x0000000000027941 */ /* 0x000fea0003800000 */
.L_x_7511:
        /* <DEDUP_REMOVED lines=10> */
.L_x_7507:
        /* <DEDUP_REMOVED lines=12> */
[----:B------:R-:W-:-:S02]  /*65e0*/  LEA R124, P0, R88, UR12, 0x4 ;  /* 0x0000000c587c7c11 */ /* 0x000fc4000f8020ff */
[----:B------:R-:W-:Y:S02]  /*65f0*/  SEL R82, RZ, 0x1, P5 ;  /* 0x00000001ff527807 */ /* 0x000fe40002800000 */
[----:B------:R-:W-:Y:S02]  /*6600*/  SEL R122, RZ, 0x1, P6 ;  /* 0x00000001ff7a7807 */ /* 0x000fe40003000000 */
[----:B------:R-:W-:Y:S02]  /*6610*/  LEA.HI.X R125, R88, UR13, RZ, 0x4, P0 ;  /* 0x0000000d587d7c11 */ /* 0x000fe400080f24ff */
[----:B------:R-:W-:Y:S01]  /*6620*/  F2FP.F16.F32.PACK_AB R79, R110, R107 ;  /* 0x0000006b6e4f723e */ /* 0x000fe200000000ff */
[----:B------:R-:W-:Y:S01]  /*6630*/  IMAD.WIDE.U32 R122, R122, 0x100, RZ ;  /* 0x000001007a7a7825 */ /* 0x000fe200078e00ff */
[----:B------:R-:W-:Y:S02]  /*6640*/  F2FP.F16.F32.PACK_AB R78, R108, R101 ;  /* 0x000000656c4e723e */ /* 0x000fe400000000ff */
[----:B------:R-:W-:-:S02]  /*6650*/  F2FP.F16.F32.PACK_AB R77, R102, R99 ;  /* 0x00000063664d723e */ /* 0x000fc400000000ff */
[----:B------:R-:W-:Y:S02]  /*6660*/  F2FP.F16.F32.PACK_AB R76, R100, R89 ;  /* 0x00000059644c723e */ /* 0x000fe400000000ff */
[----:B------:R-:W-:Y:S01]  /*6670*/  LOP3.LUT R81, R81, R0, R83, 0xfe, !PT ;  /* 0x0000000051517212 */ /* 0x000fe200078efe53 */
[----:B------:R-:W-:Y:S01]  /*6680*/  IMAD.WIDE.U32 R82, R82, 0x10000, RZ ;  /* 0x0001000052527825 */ /* 0x000fe200078e00ff */
[----:B------:R-:W-:Y:S01]  /*6690*/  SHF.L.U32 R115, R88, 0x3, RZ ;  /* 0x0000000358737819 */ /* 0x000fe200000006ff */
[----:B------:R0:W-:Y:S01]  /*66a0*/  STG.E.128 desc[UR4][R124.64], R76 ;  /* 0x0000004c7c007986 */ /* 0x0001e2000c101d04 */
        /* <DEDUP_REMOVED lines=17> */
[----:B------:R-:W-:Y:S01]  /*67c0*/  IMAD.WIDE.U32 R76, R76, 0x1000000, RZ ;  /* 0x010000004c4c7825 */ /* 0x000fe200078e00ff */
[----:B------:R-:W-:-:S02]  /*67d0*/  LOP3.LUT R80, R91, 0xff, RZ, 0xc0, !PT ;  /* 0x000000ff5b507812 */ /* 0x000fc400078ec0ff */
[----:B------:R-:W-:-:S03]  /*67e0*/  LOP3.LUT R83, R83, 0xff00, R0, 0xf8, !PT ;  /* 0x0000ff0053537812 */ /* 0x000fc600078ef800 */
[----:B------:R-:W-:Y:S01]  /*67f0*/  IMAD.WIDE.U32 R80, R80, 0x100, RZ ;  /* 0x0000010050507825 */ /* 0x000fe200078e00ff */
[----:B------:R-:W-:-:S04]  /*6800*/  LOP3.LUT R83, R83, 0xff, R94, 0xf8, !PT ;  /* 0x000000ff53537812 */ /* 0x000fc800078ef85e */
[----:B------:R-:W-:Y:S02]  /*6810*/  LOP3.LUT R77, R79, R83, R77, 0xfe, !PT ;  /* 0x000000534f4d7212 */ /* 0x000fe400078efe4d */
[----:B------:R-:W-:Y:S02]  /*6820*/  LOP3.LUT R79, R80, R76, R78, 0xfe, !PT ;  /* 0x0000004c504f7212 */ /* 0x000fe400078efe4e */
[----:B------:R-:W-:Y:S02]  /*6830*/  IADD3 R76, P0, R115, UR16, RZ ;  /* 0x00000010734c7c10 */ /* 0x000fe4000ff1e0ff */
[----:B------:R-:W-:Y:S02]  /*6840*/  LOP3.LUT R81, R77, R81, RZ, 0xfc, !PT ;  /* 0x000000514d517212 */ /* 0x000fe400078efcff */
[----:B------:R-:W-:Y:S02]  /*6850*/  IADD3.X R77, R122, UR17, RZ, P0, !PT ;  /* 0x000000117a4d7c10 */ /* 0x000fe400087fe4ff */
[----:B------:R-:W-:-:S05]  /*6860*/  LOP3.LUT R80, R79, 0xff, R90, 0xf8, !PT ;  /* 0x000000ff4f507812 */ /* 0x000fca00078ef85a */
[----:B------:R2:W-:Y:S02]  /*6870*/  STG.E.64 desc[UR4][R76.64], R80 ;  /* 0x000000504c007986 */ /* 0x0005e4000c101b04 */
.L_x_7515:
[----:B------:R-:W-:-:S07]  /*6880*/  VIADD R0, R88, 0x20 ;  /* 0x0000002058007836 */ /* 0x000fce0000000000 */
.L_x_7386:
[----:B------:R-:W-:Y:S05]  /*6890*/  BSYNC B1 ;  /* 0x0000000000017941 */ /* 0x000fea0003800000 */
.L_x_7385:
[----:B------:R-:W-:Y:S01]  /*68a0*/  ISETP.NE.AND P0, PT, R118, RZ, PT ;  /* 0x000000ff7600720c */ /* 0x000fe20003f05270 */
[----:B------:R-:W-:-:S12]  /*68b0*/  BSSY B1, `(.L_x_7516) ;  /* 0x00005c2000017945 */ /* 0x000fd80003800000 */
[----:B------:R-:W-:Y:S05]  /*68c0*/  @!P0 BRA `(.L_x_7517) ;  /* 0x0000005c00008947 */ /* 0x000fea0003800000 */
[----:B--2---:R-:W2:Y:S01]  /*68d0*/  LDC.64 R80, c[0x0][0x228] ;  /* 0x00008a00ff507b82 */ /* 0x004ea20000000a00 */
[----:B------:R-:W-:-:S04]  /*68e0*/  ISETP.NE.U32.AND P0, PT, RZ, UR10, PT ;  /* 0x0000000aff007c0c */ /* 0x000fc8000bf05070 */
[----:B------:R-:W-:-:S03]  /*68f0*/  ISETP.NE.AND.EX P0, PT, RZ, UR11, PT, P0 ;  /* 0x0000000bff007c0c */ /* 0x000fc6000bf05300 */
[----:B0-----:R-:W0:Y:S10]  /*6900*/  LDC.64 R76, c[0x0][0x220] ;  /* 0x00008800ff4c7b82 */ /* 0x001e340000000a00 */
        /* <DEDUP_REMOVED lines=13> */
[----:B--2---:R-:W-:Y:S05]  /*69e0*/  @!P2 BRA `(.L_x_7519) ;  /* 0x000000000020a947 */ /* 0x004fea0003800000 */
        /* <DEDUP_REMOVED lines=8> */
.L_x_7519:
[----:B------:R-:W-:-:S07]  /*6a70*/  IMAD.MOV.U32 R82, RZ, RZ, R114 ;  /* 0x000000ffff527224 */ /* 0x000fce00078e0072 */
.L_x_7520:
[----:B------:R-:W-:Y:S05]  /*6a80*/  BSYNC B2 ;  /* 0x0000000000027941 */ /* 0x000fea0003800000 */
.L_x_7518:
        /* <DEDUP_REMOVED lines=16> */
.L_x_7524:
[----:B------:R-:W-:Y:S05]  /*6b90*/  BSYNC B3 ;  /* 0x0000000000037941 */ /* 0x000fea0003800000 */
.L_x_7523:
        /* <DEDUP_REMOVED lines=44> */
.L_x_7522:
[----:B------:R-:W-:Y:S05]  /*6e60*/  BSYNC B2 ;  /* 0x0000000000027941 */ /* 0x000fea0003800000 */
.L_x_7521:
[----:B------:R-:W0:Y:S01]  /*6e70*/  LDC R83, c[0x0][0x298] ;  /* 0x0000a600ff537b82 */ /* 0x000e220000000800 */
[----:B------:R-:W-:Y:S01]  /*6e80*/  ISETP.NE.U32.AND P2, PT, R80, RZ, PT ;  /* 0x000000ff5000720c */ /* 0x000fe20003f45070 */
[----:B-----5:R-:W-:Y:S01]  /*6e90*/  HADD2.F32 R98, -RZ, R76.H0_H0 ;  /* 0x2000004cff627230 */ /* 0x020fe20000004100 */
[----:B------:R-:W-:Y:S01]  /*6ea0*/  I2FP.F32.U32 R105, R82 ;  /* 0x0000005200697245 */ /* 0x000fe20000201000 */
[----:B------:R-:W-:Y:S01]  /*6eb0*/  IMAD.MOV.U32 R82, RZ, RZ, 0x2f800000 ;  /* 0x2f800000ff527424 */ /* 0x000fe200078e00ff */
[----:B------:R-:W-:-:S03]  /*6ec0*/  ISETP.NE.AND.EX P2, PT, R81, RZ, PT, P2 ;  /* 0x000000ff5100720c */ /* 0x000fc60003f45320 */
[----:B------:R-:W2:Y:S01]  /*6ed0*/  LDC R115, c[0x0][0x294] ;  /* 0x0000a500ff737b82 */ /* 0x000ea20000000800 */
[----:B------:R-:W-:Y:S01]  /*6ee0*/  FFMA.FTZ R80, R105, R82, 1.1641532182693481445e-10 ;  /* 0x2f00000069507423 */ /* 0x000fe20000010052 */
[----:B0-----:R-:W-:-:S04]  /*6ef0*/  FMUL.FTZ R98, R98, R83 ;  /* 0x0000005362627220 */ /* 0x001fc80000410000 */
[----:B--2---:R-:W-:-:S04]  /*6f00*/  FSETP.GTU.FTZ.AND P3, PT, R80, R115, PT ;  /* 0x000000735000720b */ /* 0x004fc80003f7c000 */
        /* <DEDUP_REMOVED lines=9> */
.L_x_7525:
        /* <DEDUP_REMOVED lines=12> */
.L_x_7528:
[----:B------:R-:W-:-:S07]  /*7060*/  MOV R80, R114 ;  /* 0x0000007200507202 */ /* 0x000fce0000000f00 */
.L_x_7529:
[----:B------:R-:W-:Y:S05]  /*7070*/  BSYNC B2 ;  /* 0x0000000000027941 */ /* 0x000fea0003800000 */
.L_x_7527:
        /* <DEDUP_REMOVED lines=16> */
.L_x_7533:
[----:B------:R-:W-:Y:S05]  /*7180*/  BSYNC B3 ;  /* 0x0000000000037941 */ /* 0x000fea0003800000 */
.L_x_7532:
        /* <DEDUP_REMOVED lines=44> */
.L_x_7531:
[----:B------:R-:W-:Y:S05]  /*7450*/  BSYNC B2 ;  /* 0x0000000000027941 */ /* 0x000fea0003800000 */
.L_x_7530:
        /* <DEDUP_REMOVED lines=10> */
.L_x_7526:
        /* <DEDUP_REMOVED lines=12> */
.L_x_7535:
[----:B------:R-:W-:-:S07]  /*75c0*/  IMAD.MOV.U32 R80, RZ, RZ, R114 ;  /* 0x000000ffff507224 */ /* 0x000fce00078e0072 */
.L_x_7536:
[----:B------:R-:W-:Y:S05]  /*75d0*/  BSYNC B2 ;  /* 0x0000000000027941 */ /* 0x000fea0003800000 */
.L_x_7534:
        /* <DEDUP_REMOVED lines=16> */
.L_x_7540:
[----:B------:R-:W-:Y:S05]  /*76e0*/  BSYNC B3 ;  /* 0x0000000000037941 */ /* 0x000fea0003800000 */
.L_x_7539:
        /* <DEDUP_REMOVED lines=42> */
[----:B------:R-:W-:Y:S01]  /*7990*/  MOV R120, R104 ;  /* 0x0000006800787202 */ /* 0x000fe20000000f00 */
[----:B------:R-:W-:-:S07]  /*79a0*/  IMAD.MOV.U32 R104, RZ, RZ, RZ ;  /* 0x000000ffff687224 */ /* 0x000fce00078e00ff */
.L_x_7538:
[----:B------:R-:W-:Y:S05]  /*79b0*/  BSYNC B2 ;  /* 0x0000000000027941 */ /* 0x000fea0003800000 */
.L_x_7537:
        /* <DEDUP_REMOVED lines=14> */
.L_x_7541:
        /* <DEDUP_REMOVED lines=12> */
.L_x_7544:
[----:B------:R-:W-:-:S07]  /*7b60*/  MOV R76, R114 ;  /* 0x00000072004c7202 */ /* 0x000fce0000000f00 */
.L_x_7545:
[----:B------:R-:W-:Y:S05]  /*7b70*/  BSYNC B2 ;  /* 0x0000000000027941 */ /* 0x000fea0003800000 */
.L_x_7543:
        /* <DEDUP_REMOVED lines=16> */
.L_x_7549:
[----:B------:R-:W-:Y:S05]  /*7c80*/  BSYNC B3 ;  /* 0x0000000000037941 */ /* 0x000fea0003800000 */
.L_x_7548:
        /* <DEDUP_REMOVED lines=43> */
.L_x_7547:
[----:B------:R-:W-:Y:S05]  /*7f40*/  BSYNC B2 ;  /* 0x0000000000027941 */ /* 0x000fea0003800000 */
.L_x_7546:
[----:B------:R-:W-:Y:S01]  /*7f50*/  I2FP.F32.U32 R81, R76 ;  /* 0x0000004c00517245 */ /* 0x000fe20000201000 */
[----:B------:R-:W-:-:S04]  /*7f60*/  HADD2.F32 R104, -RZ, R68.H1_H1 ;  /* 0x30000044ff687230 */ /* 0x000fc80000004100 */
[----:B------:R-:W-:Y:S01]  /*7f70*/  FFMA.FTZ R76, R81, R82, 1.1641532182693481445e-10 ;  /* 0x2f000000514c7423 */ /* 0x000fe20000010052 */
[----:B------:R-:W-:-:S04]  /*7f80*/  FMUL.FTZ R104, R104, R83 ;  /* 0x0000005368687220 */ /* 0x000fc80000410000 */
[----:B------:R-:W-:-:S04]  /*7f90*/  FSETP.GTU.FTZ.AND P3, PT, R76, R115, PT ;  /* 0x000000734c00720b */ /* 0x000fc80003f7c000 */
[----:B------:R-:W-:Y:S01]  /*7fa0*/  FSEL R76, R104, RZ, !P3 ;  /* 0x000000ff684c7208 */ /* 0x000fe20005800000 */
[----:B------:R-:W-:Y:S01]  /*7fb0*/  @P0 HADD2.F32 R104, -RZ, R72.H1_H1 ;  /* 0x30000048ff680230 */ /* 0x000fe20000004100 */
[----:B------:R-:W-:-:S03]  /*7fc0*/  SEL R91, RZ, 0x1, P3 ;  /* 0x00000001ff5b7807 */ /* 0x000fc60001800000 */
[----:B------:R-:W-:-:S04]  /*7fd0*/  FADD.FTZ R103, R76, R103 ;  /* 0x000000674c677221 */ /* 0x000fc80000010000 */
[----:B------:R-:W-:-:S07]  /*7fe0*/  @P0 FADD.FTZ R103, R104, R103 ;  /* 0x0000006768670221 */ /* 0x000fce0000010000 */
.L_x_7542:
        /* <DEDUP_REMOVED lines=12> */
.L_x_7551:
[----:B------:R-:W-:-:S07]  /*80b0*/  MOV R76, R114 ;  /* 0x00000072004c7202 */ /* 0x000fce0000000f00 */
.L_x_7552:
[----:B------:R-:W-:Y:S05]  /*80c0*/  BSYNC B2 ;  /* 0x0000000000027941 */ /* 0x000fea0003800000 */
.L_x_7550:
        /* <DEDUP_REMOVED lines=16> */
.L_x_7556:
[----:B------:R-:W-:Y:S05]  /*81d0*/  BSYNC B3 ;  /* 0x0000000000037941 */ /* 0x000fea0003800000 */
.L_x_7555:
        /* <DEDUP_REMOVED lines=43> */
.L_x_7554:
[----:B------:R-:W-:Y:S05]  /*8490*/  BSYNC B2 ;  /* 0x0000000000027941 */ /* 0x000fea0003800000 */
.L_x_7553:
        /* <DEDUP_REMOVED lines=14> */
.L_x_7557:
        /* <DEDUP_REMOVED lines=12> */
.L_x_7560:
[----:B------:R-:W-:-:S07]  /*8640*/  MOV R76, R114 ;  /* 0x00000072004c7202 */ /* 0x000fce0000000f00 */
.L_x_7561:
[----:B------:R-:W-:Y:S05]  /*8650*/  BSYNC B2 ;  /* 0x0000000000027941 */ /* 0x000fea0003800000 */
.L_x_7559:
        /* <DEDUP_REMOVED lines=16> */
.L_x_7565:
[----:B------:R-:W-:Y:S05]  /*8760*/  BSYNC B3 ;  /* 0x0000000000037941 */ /* 0x000fea0003800000 */
.L_x_7564:
        /* <DEDUP_REMOVED lines=43> */
.L_x_7563:
[----:B------:R-:W-:Y:S05]  /*8a20*/  BSYNC B2 ;  /* 0x0000000000027941 */ /* 0x000fea0003800000 */
.L_x_7562:
        /* <DEDUP_REMOVED lines=10> */
.L_x_7558:
        /* <DEDUP_REMOVED lines=12> */
.L_x_7567:
[----:B------:R-:W-:-:S07]  /*8b90*/  MOV R76, R114 ;  /* 0x00000072004c7202 */ /* 0x000fce0000000f00 */
.L_x_7568:
[----:B------:R-:W-:Y:S05]  /*8ba0*/  BSYNC B2 ;  /* 0x0000000000027941 */ /* 0x000fea0003800000 */
.L_x_7566:
        /* <DEDUP_REMOVED lines=16> */
.L_x_7572:
[----:B------:R-:W-:Y:S05]  /*8cb0*/  BSYNC B3 ;  /* 0x0000000000037941 */ /* 0x000fea0003800000 */
.L_x_7571:
        /* <DEDUP_REMOVED lines=40> */
[----:B------:R-:W-:Y:S02]  /*8f40*/  LOP3.LUT R113, R113, UR34, R120, 0x96, !PT ;  /* 0x0000002271717c12 */ /* 0x000fe4000f8e9678 */
[----:B------:R-:W-:Y:S01]  /*8f50*/  MOV R114, R112 ;  /* 0x0000007000727202 */ /* 0x000fe20000000f00 */
[----:B------:R-:W-:Y:S01]  /*8f60*/  IMAD.MOV.U32 R120, RZ, RZ, R128 ;  /* 0x000000ffff787224 */ /* 0x000fe200078e0080 */
[----:B------:R-:W-:-:S07]  /*8f70*/  LOP3.LUT R119, R129, UR35, R80, 0x96, !PT ;  /* 0x0000002381777c12 */ /* 0x000fce000f8e9650 */
.L_x_7570:
[----:B------:R-:W-:Y:S05]  /*8f80*/  BSYNC B2 ;  /* 0x0000000000027941 */ /* 0x000fea0003800000 */
.L_x_7569:
        /* <DEDUP_REMOVED lines=14> */
.L_x_7573:
        /* <DEDUP_REMOVED lines=12> */
.L_x_7576:
[----:B------:R-:W-:-:S07]  /*9130*/  IMAD.MOV.U32 R93, RZ, RZ, R114 ;  /* 0x000000ffff5d7224 */ /* 0x000fce00078e0072 */
.L_x_7577:
[----:B------:R-:W-:Y:S05]  /*9140*/  BSYNC B2 ;  /* 0x0000000000027941 */ /* 0x000fea0003800000 */
.L_x_7575:
        /* <DEDUP_REMOVED lines=16> */
.L_x_7581:
[----:B------:R-:W-:Y:S05]  /*9250*/  BSYNC B3 ;  /* 0x0000000000037941 */ /* 0x000fea0003800000 */
.L_x_7580:
        /* <DEDUP_REMOVED lines=43> */
.L_x_7579:
[----:B------:R-:W-:Y:S05]  /*9510*/  BSYNC B2 ;  /* 0x0000000000027941 */ /* 0x000fea0003800000 */
.L_x_7578:
        /* <DEDUP_REMOVED lines=10> */
.L_x_7574:
        /* <DEDUP_REMOVED lines=12> */
.L_x_7583:
[----:B------:R-:W-:-:S07]  /*9680*/  IMAD.MOV.U32 R106, RZ, RZ, R114 ;  /* 0x000000ffff6a7224 */ /* 0x000fce00078e0072 */
.L_x_7584:
[----:B------:R-:W-:Y:S05]  /*9690*/  BSYNC B2 ;  /* 0x0000000000027941 */ /* 0x000fea0003800000 */
.L_x_7582:
        /* <DEDUP_REMOVED lines=16> */
.L_x_7588:
[----:B------:R-:W-:Y:S05]  /*97a0*/  BSYNC B3 ;  /* 0x0000000000037941 */ /* 0x000fea0003800000 */
.L_x_7587:
        /* <DEDUP_REMOVED lines=43> */
.L_x_7586:
[----:B------:R-:W-:Y:S05]  /*9a60*/  BSYNC B2 ;  /* 0x0000000000027941 */ /* 0x000fea0003800000 */
.L_x_7585:
        /* <DEDUP_REMOVED lines=14> */
.L_x_7589:
        /* <DEDUP_REMOVED lines=12> */
.L_x_7592:
[----:B------:R-:W-:-:S07]  /*9c10*/  IMAD.MOV.U32 R94, RZ, RZ, R114 ;  /* 0x000000ffff5e7224 */ /* 0x000fce00078e0072 */
.L_x_7593:
[----:B------:R-:W-:Y:S05]  /*9c20*/  BSYNC B2 ;  /* 0x0000000000027941 */ /* 0x000fea0003800000 */
.L_x_7591:
        /* <DEDUP_REMOVED lines=16> */
.L_x_7597:
[----:B------:R-:W-:Y:S05]  /*9d30*/  BSYNC B3 ;  /* 0x0000000000037941 */ /* 0x000fea0003800000 */
.L_x_7596:
        /* <DEDUP_REMOVED lines=43> */
.L_x_7595:
[----:B------:R-:W-:Y:S05]  /*9ff0*/  BSYNC B2 ;  /* 0x0000000000027941 */ /* 0x000fea0003800000 */
.L_x_7594:
        /* <DEDUP_REMOVED lines=10> */
.L_x_7590:
        /* <DEDUP_REMOVED lines=12> */
.L_x_7599:
[----:B------:R-:W-:-:S07]  /*a160*/  IMAD.MOV.U32 R109, RZ, RZ, R114 ;  /* 0x000000ffff6d7224 */ /* 0x000fce00078e0072 */
.L_x_7600:
[----:B------:R-:W-:Y:S05]  /*a170*/  BSYNC B2 ;  /* 0x0000000000027941 */ /* 0x000fea0003800000 */
.L_x_7598:
        /* <DEDUP_REMOVED lines=16> */
.L_x_7604:
[----:B------:R-:W-:Y:S05]  /*a280*/  BSYNC B3 ;  /* 0x0000000000037941 */ /* 0x000fea0003800000 */
.L_x_7603:
        /* <DEDUP_REMOVED lines=42> */
[----:B------:R-:W-:Y:S02]  /*a530*/  LOP3.LUT R119, R81, UR35, R76, 0x96, !PT ;  /* 0x0000002351777c12 */ /* 0x000fe4000f8e964c */
[----:B------:R-:W-:-:S07]  /*a540*/  MOV R120, R80 ;  /* 0x0000005000787202 */ /* 0x000fce0000000f00 */
.L_x_7602:
[----:B------:R-:W-:Y:S05]  /*a550*/  BSYNC B2 ;  /* 0x0000000000027941 */ /* 0x000fea0003800000 */
.L_x_7601:
        /* <DEDUP_REMOVED lines=13> */
.L_x_7605:
        /* <DEDUP_REMOVED lines=12> */
.L_x_7608:
[----:B------:R-:W-:-:S07]  /*a6f0*/  MOV R78, R114 ;  /* 0x00000072004e7202 */ /* 0x000fce0000000f00 */
.L_x_7609:
[----:B------:R-:W-:Y:S05]  /*a700*/  BSYNC B2 ;  /* 0x0000000000027941 */ /* 0x000fea0003800000 */
.L_x_7607:
        /* <DEDUP_REMOVED lines=16> */
.L_x_7613:
[----:B------:R-:W-:Y:S05]  /*a810*/  BSYNC B3 ;  /* 0x0000000000037941 */ /* 0x000fea0003800000 */
.L_x_7612:
        /* <DEDUP_REMOVED lines=44> */
.L_x_7611:
[----:B------:R-:W-:Y:S05]  /*aae0*/  BSYNC B2 ;  /* 0x0000000000027941 */ /* 0x000fea0003800000 */
.L_x_7610:
        /* <DEDUP_REMOVED lines=10> */
.L_x_7606:
        /* <DEDUP_REMOVED lines=12> */
.L_x_7615:
[----:B------:R-:W-:-:S07]  /*ac50*/  IMAD.MOV.U32 R78, RZ, RZ, R114 ;  /* 0x000000ffff4e7224 */ /* 0x000fce00078e0072 */
.L_x_7616:
[----:B------:R-:W-:Y:S05]  /*ac60*/  BSYNC B2 ;  /* 0x0000000000027941 */ /* 0x000fea0003800000 */
.L_x_7614:
        /* <DEDUP_REMOVED lines=16> */
.L_x_7620:
[----:B------:R-:W-:Y:S05]  /*ad70*/  BSYNC B3 ;  /* 0x0000000000037941 */ /* 0x000fea0003800000 */
.L_x_7619:
        /* <DEDUP_REMOVED lines=44> */
.L_x_7618:
[----:B------:R-:W-:Y:S05]  /*b040*/  BSYNC B2 ;  /* 0x0000000000027941 */ /* 0x000fea0003800000 */
.L_x_7617:
        /* <DEDUP_REMOVED lines=9> */
[----:B------:R-:W-:-:S05]  /*b0e0*/  HADD2.F32 R76, -RZ, R75.H0_H0 ;  /* 0x2000004bff4c7230 */ /* 0x000fca0000004100 */
[----:B------:R-:W-:Y:S01]  /*b0f0*/  FADD.FTZ R111, R76, R111 ;  /* 0x0000006f4c6f7221 */ /* 0x000fe20000010000 */
[----:B------:R-:W-:Y:S01]  /*b100*/  IMAD.MOV.U32 R76, RZ, RZ, R77 ;  /* 0x000000ffff4c7224 */ /* 0x000fe200078e004d */
[----:B------:R-:W-:Y:S06]  /*b110*/  BRA `(.L_x_7622) ;  /* 0x0000000400587947 */ /* 0x000fec0003800000 */
.L_x_7621:
        /* <DEDUP_REMOVED lines=12> */
.L_x_7624:
[----:B------:R-:W-:-:S07]  /*b1e0*/  MOV R78, R114 ;  /* 0x00000072004e7202 */ /* 0x000fce0000000f00 */
.L_x_7625:
[----:B------:R-:W-:Y:S05]  /*b1f0*/  BSYNC B2 ;  /* 0x0000000000027941 */ /* 0x000fea0003800000 */
.L_x_7623:
        /* <DEDUP_REMOVED lines=16> */
.L_x_7629:
[----:B------:R-:W-:Y:S05]  /*b300*/  BSYNC B3 ;  /* 0x0000000000037941 */ /* 0x000fea0003800000 */
.L_x_7628:
        /* <DEDUP_REMOVED lines=44> */
.L_x_7627:
[----:B------:R-:W-:Y:S05]  /*b5d0*/  BSYNC B2 ;  /* 0x0000000000027941 */ /* 0x000fea0003800000 */
.L_x_7626:
        /* <DEDUP_REMOVED lines=10> */
.L_x_7622:
        /* <DEDUP_REMOVED lines=12> */
.L_x_7631:
[----:B------:R-:W-:-:S07]  /*b740*/  IMAD.MOV.U32 R78, RZ, RZ, R114 ;  /* 0x000000ffff4e7224 */ /* 0x000fce00078e0072 */
.L_x_7632:
[----:B------:R-:W-:Y:S05]  /*b750*/  BSYNC B2 ;  /* 0x0000000000027941 */ /* 0x000fea0003800000 */
.L_x_7630:
        /* <DEDUP_REMOVED lines=16> */
.L_x_7636:
[----:B------:R-:W-:Y:S05]  /*b860*/  BSYNC B3 ;  /* 0x0000000000037941 */ /* 0x000fea0003800000 */
.L_x_7635:
        /* <DEDUP_REMOVED lines=44> */
.L_x_7634:
[----:B------:R-:W-:Y:S05]  /*bb30*/  BSYNC B2 ;  /* 0x0000000000027941 */ /* 0x000fea0003800000 */
.L_x_7633:
        /* <DEDUP_REMOVED lines=13> */
.L_x_7637:
        /* <DEDUP_REMOVED lines=12> */
.L_x_7640:
[----:B------:R-:W-:-:S07]  /*bcd0*/  MOV R97, R114 ;  /* 0x0000007200617202 */ /* 0x000fce0000000f00 */
.L_x_7641:
[----:B------:R-:W-:Y:S05]  /*bce0*/  BSYNC B2 ;  /* 0x0000000000027941 */ /* 0x000fea0003800000 */
.L_x_7639:
        /* <DEDUP_REMOVED lines=16> */
.L_x_7645:
[----:B------:R-:W-:Y:S05]  /*bdf0*/  BSYNC B3 ;  /* 0x0000000000037941 */ /* 0x000fea0003800000 */
.L_x_7644:
        /* <DEDUP_REMOVED lines=40> */
[----:B------:R-:W-:Y:S02]  /*c080*/  LOP3.LUT R113, R81, UR34, R120, 0x96, !PT ;  /* 0x0000002251717c12 */ /* 0x000fe4000f8e9678 */
[----:B------:R-:W-:Y:S01]  /*c090*/  MOV R114, R80 ;  /* 0x0000005000727202 */ /* 0x000fe20000000f00 */
[----:B------:R-:W-:Y:S01]  /*c0a0*/  IMAD.MOV.U32 R120, RZ, RZ, R76 ;  /* 0x000000ffff787224 */ /* 0x000fe200078e004c */
[----:B------:R-:W-:-:S07]  /*c0b0*/  LOP3.LUT R119, R77, UR35, R78, 0x96, !PT ;  /* 0x000000234d777c12 */ /* 0x000fce000f8e964e */
.L_x_7643:
[----:B------:R-:W-:Y:S05]  /*c0c0*/  BSYNC B2 ;  /* 0x0000000000027941 */ /* 0x000fea0003800000 */
.L_x_7642:
        /* <DEDUP_REMOVED lines=10> */
.L_x_7638:
[----:B------:R-:W-:Y:S02]  /*c170*/  ISETP.NE.AND P0, PT, R125, RZ, PT ;  /* 0x000000ff7d00720c */ /* 0x000fe40003f05270 */
[----:B------:R-:W-:Y:S02]  /*c180*/  ISETP.NE.AND P2, PT, R122, RZ, PT ;  /* 0x000000ff7a00720c */ /* 0x000fe40003f45270 */
[----:B------:R-:W-:Y:S02]  /*c190*/  SEL R115, RZ, 0x1000000, P5 ;  /* 0x01000000ff737807 */ /* 0x000fe40002800000 */
[----:B------:R-:W-:Y:S02]  /*c1a0*/  SEL R81, RZ, 0x10000, P4 ;  /* 0x00010000ff517807 */ /* 0x000fe40002000000 */
[----:B------:R-:W-:Y:S02]  /*c1b0*/  SEL R122, RZ, 0x100, P3 ;  /* 0x00000100ff7a7807 */ /* 0x000fe40001800000 */
[----:B------:R-:W-:-:S02]  /*c1c0*/  SEL R80, RZ, 0x1, P0 ;  /* 0x00000001ff507807 */ /* 0x000fc40000000000 */
[----:B------:R-:W-:Y:S02]  /*c1d0*/  ISETP.NE.AND P4, PT, R123, RZ, PT ;  /* 0x000000ff7b00720c */ /* 0x000fe40003f85270 */
[----:B------:R-:W-:Y:S01]  /*c1e0*/  LOP3.LUT R122, R122, R115, R81, 0xfe, !PT ;  /* 0x000000737a7a7212 */ /* 0x000fe200078efe51 */
[----:B------:R-:W-:Y:S01]  /*c1f0*/  IMAD.WIDE.U32 R80, R80, 0x1000000, RZ ;  /* 0x0100000050507825 */ /* 0x000fe200078e00ff */
[----:B------:R-:W-:Y:S02]  /*c200*/  SEL R115, RZ, 0x1, P4 ;  /* 0x00000001ff737807 */ /* 0x000fe40002000000 */
[----:B------:R-:W-:Y:S02]  /*c210*/  ISETP.NE.AND P6, PT, R126, RZ, PT ;  /* 0x000000ff7e00720c */ /* 0x000fe40003fc5270 */
[----:B------:R-:W-:Y:S02]  /*c220*/  ISETP.NE.AND P5, PT, R124, RZ, PT ;  /* 0x000000ff7c00720c */ /* 0x000fe40003fa5270 */
[----:B------:R-:W-:-:S02]  /*c230*/  LEA R82, P0, R0, UR12, 0x4 ;  /* 0x0000000c00527c11 */ /* 0x000fc4000f8020ff */
[----:B------:R-:W-:Y:S02]  /*c240*/  LOP3.LUT R81, R81, R122, R115, 0xfe, !PT ;  /* 0x0000007a51517212 */ /* 0x000fe400078efe73 */
[----:B------:R-:W-:Y:S02]  /*c250*/  LEA.HI.X R83, R0, UR13, RZ, 0x4, P0 ;  /* 0x0000000d00537c11 */ /* 0x000fe400080f24ff */
[----:B------:R-:W-:Y:S02]  /*c260*/  F2FP.F16.F32.PACK_AB R79, R112, R111 ;  /* 0x0000006f704f723e */ /* 0x000fe400000000ff */
[----:B------:R-:W-:Y:S02]  /*c270*/  F2FP.F16.F32.PACK_AB R78, R109, R106 ;  /* 0x0000006a6d4e723e */ /* 0x000fe400000000ff */
[----:B------:R-:W-:Y:S02]  /*c280*/  F2FP.F16.F32.PACK_AB R77, R105, R104 ;  /* 0x00000068694d723e */ /* 0x000fe400000000ff */
[----:B------:R-:W-:-:S02]  /*c290*/  F2FP.F16.F32.PACK_AB R76, R103, R98 ;  /* 0x00000062674c723e */ /* 0x000fc400000000ff */
        /* <DEDUP_REMOVED lines=35> */
.L_x_7517:
[----:B------:R-:W-:Y:S05]  /*c4d0*/  BSYNC B1 ;  /* 0x0000000000017941 */ /* 0x000fea0003800000 */
.L_x_7516:
        /* <DEDUP_REMOVED lines=76> */
.L_x_7663:
        /* <DEDUP_REMOVED lines=22> */
[----:B------:R-:W-:Y:S01]  /*cb00*/  FMUL.FTZ R82, R0, R79 ;  /* 0x0000004f00527220 */ /* 0x000fe20000410000 */
        /* <DEDUP_REMOVED lines=8> */
[----:B------:R-:W-:Y:S01]  /*cb90*/  F2FP.F16.F32.PACK_AB R76, R77, R76 ;  /* 0x0000004c4d4c723e */ /* 0x000fe200000000ff */
        /* <DEDUP_REMOVED lines=11> */
[----:B------:R-:W-:-:S03]  /*cc50*/  F2FP.F16.F32.PACK_AB R77, R78, R77 ;  /* 0x0000004d4e4d723e */ /* 0x000fc600000000ff */
[-C--:B------:R-:W-:Y:S01]  /*cc60*/  FFMA.FTZ R78, R24, R129.reuse, R8 ;  /* 0x00000081184e7223 */ /* 0x080fe20000010008 */
[----:B------:R-:W-:-:S04]  /*cc70*/  FFMA.FTZ R129, R32, R129, R16 ;  /* 0x0000008120817223 */ /* 0x000fc80000010010 */
[----:B------:R-:W-:Y:S01]  /*cc80*/  F2FP.F16.F32.PACK_AB R78, R79, R78 ;  /* 0x0000004e4f4e723e */ /* 0x000fe200000000ff */
[----:B------:R-:W-:-:S04]  /*cc90*/  FADD.FTZ R79, R107, -R115 ;  /* 0x800000736b4f7221 */ /* 0x000fc80000010000 */
[----:B------:R-:W-:-:S04]  /*cca0*/  FMUL.FTZ R83, R0, R79 ;  /* 0x0000004f00537220 */ /* 0x000fc80000410000 */
[-C--:B------:R-:W-:Y:S01]  /*ccb0*/  FFMA.FTZ R79, R26, R83.reuse, R10 ;  /* 0x000000531a4f7223 */ /* 0x080fe2000001000a */
[----:B------:R-:W-:-:S04]  /*ccc0*/  FFMA.FTZ R83, R34, R83, R18 ;  /* 0x0000005322537223 */ /* 0x000fc80000010012 */
[----:B------:R-:W-:Y:S02]  /*ccd0*/  F2FP.F16.F32.PACK_AB R79, R80, R79 ;  /* 0x0000004f504f723e */ /* 0x000fe400000000ff */
[----:B------:R-:W0:Y:S01]  /*cce0*/  LDC.64 R80, c[0x0][0x2b8] ;  /* 0x0000ae00ff507b82 */ /* 0x000e220000000a00 */
[----:B------:R-:W-:Y:S01]  /*ccf0*/  F2FP.F16.F32.PACK_AB R83, R128, R83 ;  /* 0x000000538053723e */ /* 0x000fe200000000ff */
[----:B------:R-:W-:Y:S01]  /*cd00*/  FFMA.FTZ R128, R33, R126, R17 ;  /* 0x0000007e21807223 */ /* 0x000fe20000010011 */
[----:B------:R-:W-:Y:S01]  /*cd10*/  FFMA.FTZ R126, R31, R124, R15 ;  /* 0x0000007c1f7e7223 */ /* 0x000fe2000001000f */
[----:B------:R-:W-:-:S03]  /*cd20*/  FFMA.FTZ R124, R29, R82, R13 ;  /* 0x000000521d7c7223 */ /* 0x000fc6000001000d */
[----:B------:R-:W-:Y:S01]  /*cd30*/  F2FP.F16.F32.PACK_AB R82, R128, R129 ;  /* 0x000000818052723e */ /* 0x000fe200000000ff */
[----:B0-----:R-:W-:-:S04]  /*cd40*/  IMAD.WIDE.U32 R80, R88, 0x10, R80 ;  /* 0x0000001058507825 */ /* 0x001fc800078e0050 */
[----:B------:R-:W-:Y:S01]  /*cd50*/  VIADD R88, R88, 0x20 ;  /* 0x0000002058587836 */ /* 0x000fe20000000000 */
[----:B------:R0:W-:Y:S02]  /*cd60*/  STG.E.128 desc[UR4][R80.64], R76 ;  /* 0x0000004c50007986 */ /* 0x0001e4000c101d04 */
[----:B0-----:R-:W-:Y:S02]  /*cd70*/  F2FP.F16.F32.PACK_AB R81, R126, R127 ;  /* 0x0000007f7e51723e */ /* 0x001fe400000000ff */
[----:B------:R-:W-:-:S05]  /*cd80*/  F2FP.F16.F32.PACK_AB R80, R124, R125 ;  /* 0x0000007d7c50723e */ /* 0x000fca00000000ff */
[----:B------:R2:W-:Y:S02]  /*cd90*/  STG.E.128 desc[UR4][R122.64], R80 ;  /* 0x000000507a007986 */ /* 0x0005e4000c101d04 */
.L_x_7648:
[----:B------:R-:W-:Y:S05]  /*cda0*/  BSYNC B1 ;  /* 0x0000000000017941 */ /* 0x000fea0003800000 */
.L_x_7647:
        /* <DEDUP_REMOVED lines=26> */
[----:B------:R-:W-:Y:S01]  /*cf50*/  F2FP.F16.F32.PACK_AB R76, R77, R76 ;  /* 0x0000004c4d4c723e */ /* 0x000fe200000000ff */
[----:B------:R-:W-:Y:S01]  /*cf60*/  FFMA.FTZ R83, R66, R131, R50 ;  /* 0x0000008342537223 */ /* 0x000fe20000010032 */
[----:B------:R-:W-:Y:S01]  /*cf70*/  FFMA.FTZ R115, R60, R115, R44 ;  /* 0x000000733c737223 */ /* 0x000fe2000001002c */
[----:B------:R-:W-:Y:S01]  /*cf80*/  F2FP.F16.F32.PACK_AB R77, R79, R0 ;  /* 0x000000004f4d723e */ /* 0x000fe200000000ff */
[----:B------:R-:W-:Y:S01]  /*cf90*/  FFMA.FTZ R79, R57, R126, R41 ;  /* 0x0000007e394f7223 */ /* 0x000fe20000010029 */
[-C--:B------:R-:W-:Y:S01]  /*cfa0*/  FFMA.FTZ R0, R59, R128.reuse, R43 ;  /* 0x000000803b007223 */ /* 0x080fe2000001002b */
[----:B------:R-:W-:Y:S01]  /*cfb0*/  FFMA.FTZ R128, R67, R128, R51 ;  /* 0x0000008043807223 */ /* 0x000fe20000010033 */
[----:B0-----:R-:W-:-:S04]  /*cfc0*/  IMAD.WIDE.U32 R80, R88, 0x10, R80 ;  /* 0x0000001058507825 */ /* 0x001fc800078e0050 */
[----:B------:R-:W-:Y:S01]  /*cfd0*/  FFMA.FTZ R125, R62, R125, R46 ;  /* 0x0000007d3e7d7223 */ /* 0x000fe2000001002e */
[----:B------:R-:W-:Y:S01]  /*cfe0*/  F2FP.F16.F32.PACK_AB R78, R79, R78 ;  /* 0x0000004e4f4e723e */ /* 0x000fe200000000ff */
[----:B------:R-:W-:Y:S01]  /*cff0*/  FFMA.FTZ R79, R58, R131, R42 ;  /* 0x000000833a4f7223 */ /* 0x000fe2000001002a */
[----:B------:R-:W-:Y:S01]  /*d000*/  FFMA.FTZ R127, R64, R127, R48 ;  /* 0x0000007f407f7223 */ /* 0x000fe20000010030 */
[----:B------:R-:W-:Y:S01]  /*d010*/  FFMA.FTZ R126, R65, R126, R49 ;  /* 0x0000007e417e7223 */ /* 0x000fe20000010031 */
[----:B------:R-:W-:Y:S01]  /*d020*/  FFMA.FTZ R124, R63, R124, R47 ;  /* 0x0000007c3f7c7223 */ /* 0x000fe2000001002f */
[----:B------:R-:W-:Y:S02]  /*d030*/  F2FP.F16.F32.PACK_AB R83, R128, R83 ;  /* 0x000000538053723e */ /* 0x000fe400000000ff */
[----:B------:R-:W-:Y:S01]  /*d040*/  F2FP.F16.F32.PACK_AB R79, R0, R79 ;  /* 0x0000004f004f723e */ /* 0x000fe200000000ff */
[----:B------:R-:W-:Y:S01]  /*d050*/  FFMA.FTZ R0, R61, R82, R45 ;  /* 0x000000523d007223 */ /* 0x000fe2000001002d */
[----:B------:R-:W-:Y:S01]  /*d060*/  F2FP.F16.F32.PACK_AB R82, R126, R127 ;  /* 0x0000007f7e52723e */ /* 0x000fe200000000ff */
[----:B--2---:R-:W-:-:S02]  /*d070*/  IMAD.WIDE.U32 R122, R88, 0x10, R122 ;  /* 0x00000010587a7825 */ /* 0x004fc400078e007a */
[----:B------:R0:W-:Y:S02]  /*d080*/  STG.E.128 desc[UR4][R80.64], R76 ;  /* 0x0000004c50007986 */ /* 0x0001e4000c101d04 */
[----:B0-----:R-:W-:Y:S02]  /*d090*/  F2FP.F16.F32.PACK_AB R81, R124, R125 ;  /* 0x0000007d7c51723e */ /* 0x001fe400000000ff */
[----:B------:R-:W-:-:S05]  /*d0a0*/  F2FP.F16.F32.PACK_AB R80, R0, R115 ;  /* 0x000000730050723e */ /* 0x000fca00000000ff */
[----:B------:R3:W-:Y:S02]  /*d0b0*/  STG.E.128 desc[UR4][R122.64], R80 ;  /* 0x000000507a007986 */ /* 0x0007e4000c101d04 */
.L_x_7650:
[----:B------:R-:W-:Y:S05]  /*d0c0*/  BSYNC B1 ;  /* 0x0000000000017941 */ /* 0x000fea0003800000 */
.L_x_7649:
[----:B0-----:R-:W0:Y:S02]  /*d0d0*/  LDC.64 R76, c[0x0][0x210] ;  /* 0x00008400ff4c7b82 */ /* 0x001e240000000a00 */
[----:B0-----:R-:W-:-:S04]  /*d0e0*/  LEA R84, R76, R84, 0x2 ;  /* 0x000000544c547211 */ /* 0x001fc800078e10ff */
[----:B------:R-:W-:-:S13]  /*d0f0*/  ISETP.GE.AND P0, PT, R84, R77, PT ;  /* 0x0000004d5400720c */ /* 0x000fda0003f06270 */
[----:B------:R-:W-:Y:S05]  /*d100*/  @!P0 BRA `(.L_x_7651) ;  /* 0xffffff3800dc8947 */ /* 0x000fea000383ffff */
[----:B------:R-:W-:Y:S05]  /*d110*/  BSYNC B0 ;  /* 0x0000000000007941 */ /* 0x000fea0003800000 */
.L_x_7384:
[----:B------:R-:W-:Y:S05]  /*d120*/  EXIT ;  /* 0x000000000000794d */ /* 0x000fea0003800000 */
.L_x_7646:
        /* <DEDUP_REMOVED lines=8> */
.L_x_7653:
[----:B------:R-:W-:Y:S05]  /*d1b0*/  BSYNC B1 ;  /* 0x0000000000017941 */ /* 0x000fea0003800000 */
.L_x_7652:
        /* <DEDUP_REMOVED lines=9> */
.L_x_7654:
[----:B------:R-:W-:Y:S01]  /*d250*/  HFMA2.MMA R123, -RZ, RZ, 0, 2.384185791015625e-07 ;  /* 0x00000004ff7b7435 */ /* 0x000fe200000001ff */
[----:B------:R-:W-:-:S05]  /*d260*/  MOV R77, R83 ;  /* 0x00000053004d7202 */ /* 0x000fca0000000f00 */
[----:B------:R-:W-:-:S04]  /*d270*/  FADD.FTZ R80, R78, R77 ;  /* 0x0000004d4e507221 */ /* 0x000fc80000010000 */
[----:B------:R-:W-:-:S07]  /*d280*/  IMAD.MOV.U32 R122, RZ, RZ, R80 ;  /* 0x000000ffff7a7224 */ /* 0x000fce00078e0050 */
[----:B------:R-:W-:Y:S05]  /*d290*/  WARPSYNC.COLLECTIVE R115, `(.L_x_7655) ;  /* 0x0000000073087348 */ /* 0x000fea0003c00000 */
[----:B------:R0:W1:Y:S02]  /*d2a0*/  SHFL.BFLY P2, R83, R122, R123, R124 ;  /* 0x0c00007b7a537389 */ /* 0x000064000004007c */
[----:B01----:R-:W-:Y:S01]  /*d2b0*/  ENDCOLLECTIVE ;  /* 0x000000000000791b */ /* 0x003fe20003800000 */
.L_x_7655:
        /* <DEDUP_REMOVED lines=8> */
.L_x_7656:
[----:B------:R-:W-:Y:S01]  /*d340*/  HFMA2.MMA R123, -RZ, RZ, 0, 9.5367431640625e-07 ;  /* 0x00000010ff7b7435 */ /* 0x000fe200000001ff */
[----:B------:R-:W-:-:S05]  /*d350*/  MOV R0, R83 ;  /* 0x0000005300007202 */ /* 0x000fca0000000f00 */
[----:B------:R-:W-:-:S04]  /*d360*/  FADD.FTZ R82, R81, R0 ;  /* 0x0000000051527221 */ /* 0x000fc80000010000 */
[----:B------:R-:W-:-:S07]  /*d370*/  IMAD.MOV.U32 R122, RZ, RZ, R82 ;  /* 0x000000ffff7a7224 */ /* 0x000fce00078e0052 */
[----:B------:R-:W-:Y:S05]  /*d380*/  WARPSYNC.COLLECTIVE R115, `(.L_x_7657) ;  /* 0x0000000073087348 */ /* 0x000fea0003c00000 */
[----:B------:R0:W1:Y:S02]  /*d390*/  SHFL.BFLY P2, R83, R122, R123, R124 ;  /* 0x0c00007b7a537389 */ /* 0x000064000004007c */
[----:B01----:R-:W-:Y:S01]  /*d3a0*/  ENDCOLLECTIVE ;  /* 0x000000000000791b */ /* 0x003fe20003800000 */
.L_x_7657:
        /* <DEDUP_REMOVED lines=40> */
.L_x_7658:
[----:B------:R-:W-:Y:S02]  /*d630*/  IMAD.MOV.U32 R123, RZ, RZ, 0x2 ;  /* 0x00000002ff7b7424 */ /* 0x000fe400078e00ff */
[----:B------:R-:W-:-:S04]  /*d640*/  IMAD.MOV.U32 R79, RZ, RZ, R83 ;  /* 0x000000ffff4f7224 */ /* 0x000fc800078e0053 */
[----:B------:R-:W-:-:S05]  /*d650*/  FADD.FTZ R79, R0, R79 ;  /* 0x0000004f004f7221 */ /* 0x000fca0000010000 */
[----:B------:R-:W-:-:S07]  /*d660*/  MOV R122, R79 ;  /* 0x0000004f007a7202 */ /* 0x000fce0000000f00 */
[----:B------:R-:W-:Y:S05]  /*d670*/  WARPSYNC.COLLECTIVE R115, `(.L_x_7659) ;  /* 0x0000000073087348 */ /* 0x000fea0003c00000 */
[----:B------:R0:W1:Y:S02]  /*d680*/  SHFL.BFLY P2, R83, R122, R123, R124 ;  /* 0x0c00007b7a537389 */ /* 0x000064000004007c */
[----:B01----:R-:W-:Y:S01]  /*d690*/  ENDCOLLECTIVE ;  /* 0x000000000000791b */ /* 0x003fe20003800000 */
.L_x_7659:
[----:B------:R-:W-:Y:S01]  /*d6a0*/  HFMA2.MMA R123, -RZ, RZ, 0, 2.384185791015625e-07 ;  /* 0x00000004ff7b7435 */ /* 0x000fe200000001ff */
[----:B------:R-:W-:-:S05]  /*d6b0*/  MOV R78, R83 ;  /* 0x00000053004e7202 */ /* 0x000fca0000000f00 */
[----:B------:R-:W-:-:S04]  /*d6c0*/  FADD.FTZ R78, R79, R78 ;  /* 0x0000004e4f4e7221 */ /* 0x000fc80000010000 */
[----:B------:R-:W-:-:S07]  /*d6d0*/  IMAD.MOV.U32 R122, RZ, RZ, R78 ;  /* 0x000000ffff7a7224 */ /* 0x000fce00078e004e */
[----:B------:R-:W-:Y:S05]  /*d6e0*/  WARPSYNC.COLLECTIVE R115, `(.L_x_7660) ;  /* 0x0000000073087348 */ /* 0x000fea0003c00000 */
[----:B------:R0:W1:Y:S02]  /*d6f0*/  SHFL.BFLY P2, R83, R122, R123, R124 ;  /* 0x0c00007b7a537389 */ /* 0x000064000004007c */
[----:B01----:R-:W-:Y:S01]  /*d700*/  ENDCOLLECTIVE ;  /* 0x000000000000791b */ /* 0x003fe20003800000 */
.L_x_7660:
[----:B------:R-:W-:Y:S02]  /*d710*/  IMAD.MOV.U32 R123, RZ, RZ, 0x8 ;  /* 0x00000008ff7b7424 */ /* 0x000fe400078e00ff */
[----:B------:R-:W-:-:S04]  /*d720*/  IMAD.MOV.U32 R81, RZ, RZ, R83 ;  /* 0x000000ffff517224 */ /* 0x000fc800078e0053 */
[----:B------:R-:W-:-:S05]  /*d730*/  FADD.FTZ R81, R78, R81 ;  /* 0x000000514e517221 */ /* 0x000fca0000010000 */
[----:B------:R-:W-:-:S07]  /*d740*/  MOV R122, R81 ;  /* 0x00000051007a7202 */ /* 0x000fce0000000f00 */
[----:B------:R-:W-:Y:S05]  /*d750*/  WARPSYNC.COLLECTIVE R115, `(.L_x_7661) ;  /* 0x0000000073087348 */ /* 0x000fea0003c00000 */
[----:B------:R0:W1:Y:S02]  /*d760*/  SHFL.BFLY P2, R83, R122, R123, R124 ;  /* 0x0c00007b7a537389 */ /* 0x000064000004007c */
[----:B01----:R-:W-:Y:S01]  /*d770*/  ENDCOLLECTIVE ;  /* 0x000000000000791b */ /* 0x003fe20003800000 */
.L_x_7661:
[----:B------:R-:W-:Y:S01]  /*d780*/  HFMA2.MMA R123, -RZ, RZ, 0, 9.5367431640625e-07 ;  /* 0x00000010ff7b7435 */ /* 0x000fe200000001ff */
[----:B------:R-:W-:-:S05]  /*d790*/  MOV R80, R83 ;  /* 0x0000005300507202 */ /* 0x000fca0000000f00 */
[----:B------:R-:W-:-:S04]  /*d7a0*/  FADD.FTZ R80, R81, R80 ;  /* 0x0000005051507221 */ /* 0x000fc80000010000 */
[----:B------:R-:W-:-:S07]  /*d7b0*/  IMAD.MOV.U32 R122, RZ, RZ, R80 ;  /* 0x000000ffff7a7224 */ /* 0x000fce00078e0050 */
[----:B------:R-:W-:Y:S05]  /*d7c0*/  WARPSYNC.COLLECTIVE R115, `(.L_x_7662) ;  /* 0x0000000073087348 */ /* 0x000fea0003c00000 */
[----:B------:R0:W1:Y:S02]  /*d7d0*/  SHFL.BFLY P2, R83, R122, R123, R124 ;  /* 0x0c00007b7a537389 */ /* 0x000064000004007c */
[----:B01----:R-:W-:Y:S01]  /*d7e0*/  ENDCOLLECTIVE ;  /* 0x000000000000791b */ /* 0x003fe20003800000 */
.L_x_7662:
[----:B------:R-:W-:Y:S05]  /*d7f0*/  BRA `(.L_x_7663) ;  /* 0xfffffff000687947 */ /* 0x000fea000383ffff */
.L_x_7664:
        /* <DEDUP_REMOVED lines=16> */
.L_x_14234:


//--------------------- .text._ZN10layer_norm31ln_parallel_residual_fwd_kernelINS_13Kernel_traitsIf6__halfS2_S2_fjLj512ELj1ELj4ELj1ELj16ENS_18Kernel_traits_baseILj512EfS2_S2_S2_fjLj128EEEEELb1ELb0ELb1EEEvNS_9FwdParamsE --------------------------
	.section	.text._ZN10layer_norm31ln_parallel_residual_fwd_kernelINS_13Kernel_traitsIf6__halfS2_S2_fjLj512ELj1ELj4ELj1ELj16ENS_18Kernel_traits_baseILj512EfS2_S2_S2_fjLj128EEEEELb1ELb0ELb1EEEvNS_9FwdParamsE,"ax",@progbits
	.align	128
        .global         _ZN10layer_norm31ln_parallel_residual_fwd_kernelINS_13Kernel_traitsIf6__halfS2_S2_fjLj512ELj1ELj4ELj1ELj16ENS_18Kernel_traits_baseILj512EfS2_S2_S2_fjLj128EEEEELb1ELb0ELb1EEEvNS_9FwdParamsE
        .type           _ZN10layer_norm31ln_parallel_residual_fwd_kernelINS_13Kernel_traitsIf6__halfS2_S2_fjLj512ELj1ELj4ELj1ELj16ENS_18Kernel_traits_baseILj512EfS2_S2_S2_fjLj128EEEEELb1ELb0ELb1EEEvNS_9FwdParamsE,@function
        .size           _ZN10layer_norm31ln_parallel_residual_fwd_kernelINS_13Kernel_traitsIf6__halfS2_S2_fjLj512ELj1ELj4ELj1ELj16ENS_18Kernel_traits_baseILj512EfS2_S2_S2_fjLj128EEEEELb1ELb0ELb1EEEvNS_9FwdParamsE,(.L_x_14235 - _ZN10layer_norm31ln_parallel_residual_fwd_kernelINS_13Kernel_traitsIf6__halfS2_S2_fjLj512ELj1ELj4ELj1ELj16ENS_18Kernel_traits_baseILj512EfS2_S2_S2_fjLj128EEEEELb1ELb0ELb1EEEvNS_9FwdParamsE)
        .other          _ZN10layer_norm31ln_parallel_residual_fwd_kernelINS_13Kernel_traitsIf6__halfS2_S2_fjLj512ELj1ELj4ELj1ELj16ENS_18Kernel_traits_baseILj512EfS2_S2_S2_fjLj128EEEEELb1ELb0ELb1EEEvNS_9FwdParamsE,@"STO_CUDA_ENTRY STV_DEFAULT"
_ZN10layer_norm31ln_parallel_residual_fwd_kernelINS_13Kernel_traitsIf6__halfS2_S2_fjLj512ELj1ELj4ELj1ELj16ENS_18Kernel_traits_baseILj512EfS2_S2_S2_fjLj128EEEEELb1ELb0ELb1EEEvNS_9FwdParamsE:
.text._ZN10layer_norm31ln_parallel_residual_fwd_kernelINS_13Kernel_traitsIf6__halfS2_S2_fjLj512ELj1ELj4ELj1ELj16ENS_18Kernel_traits_baseILj512EfS2_S2_S2_fjLj128EEEEELb1ELb0ELb1EEEvNS_9FwdParamsE:
[----:B------:R-:W-:Y:S01]  /*0000*/  LDC R1, c[0x0][0x28] ;  /* 0x00000a00ff017b82 */ /* 0x000fe20000000800 */
[----:B------:R-:W0:Y:S07]  /*0010*/  S2R R123, SR_TID.X ;  /* 0x00000000007b7919 */ /* 0x000e2e0000002100 */
[----:B------:R-:W1:Y:S01]  /*0020*/  LDC R15, c[0x0][0x2ec] ;  /* 0x0000bb00ff0f7b82 */ /* 0x000e620000000800 */
[----:B------:R-:W-:Y:S01]  /*0030*/  ULDC.U8 UR4, c[0x0][0x2f4] ;  /* 0x0000bd0000047ab9 */ /* 0x000fe20000000000 */
[----:B------:R-:W-:Y:S01]  /*0040*/  ULDC.64 UR6, c[0x0][0x2e0] ;  /* 0x0000b80000067ab9 */ /* 0x000fe20000000a00 */
[----:B------:R-:W2:Y:S01]  /*0050*/  S2R R8, SR_CTAID.X ;  /* 0x0000000000087919 */ /* 0x000ea20000002500 */
[----:B------:R-:W-:Y:S01]  /*0060*/  ISETP.NE.AND P2, PT, RZ, UR4, PT ;  /* 0x00000004ff007c0c */ /* 0x000fe2000bf45270 */
[----:B------:R-:W-:Y:S01]  /*0070*/  IMAD.U32 R2, RZ, RZ, UR6 ;  /* 0x00000006ff027e24 */ /* 0x000fe2000f8e00ff */
[----:B------:R-:W-:Y:S01]  /*0080*/  ULDC.64 UR4, c[0x0][0x208] ;  /* 0x0000820000047ab9 */ /* 0x000fe20000000a00 */
[----:B------:R-:W-:Y:S01]  /*0090*/  IMAD.U32 R3, RZ, RZ, UR7 ;  /* 0x00000007ff037e24 */ /* 0x000fe2000f8e00ff */
[----:B------:R-:W3:Y:S01]  /*00a0*/  LDC R10, c[0x0][0x2e8] ;  /* 0x0000ba00ff0a7b82 */ /* 0x000ee20000000800 */
[----:B------:R-:W-:Y:S01]  /*00b0*/  ULDC.64 UR8, c[0x0][0x260] ;  /* 0x0000980000087ab9 */ /* 0x000fe20000000a00 */
[----:B------:R-:W-:Y:S01]  /*00c0*/  ULDC.64 UR12, c[0x0][0x2d0] ;  /* 0x0000b400000c7ab9 */ /* 0x000fe20000000a00 */
[----:B------:R-:W-:-:S06]  /*00d0*/  ULDC.64 UR10, c[0x0][0x268] ;  /* 0x00009a00000a7ab9 */ /* 0x000fcc0000000a00 */
[----:B------:R-:W4:Y:S01]  /*00e0*/  @P2 LDG.E.64 R2, desc[UR4][R2.64] ;  /* 0x0000000402022981 */ /* 0x000f22000c1e1b00 */
[----:B-1----:R-:W-:Y:S01]  /*00f0*/  @P2 MOV R11, R15 ;  /* 0x0000000f000b2202 */ /* 0x002fe20000000f00 */
[----:B0-----:R-:W-:-:S04]  /*0100*/  IMAD.SHL.U32 R0, R123, 0x20, RZ ;  /* 0x000000207b007824 */ /* 0x001fc800078e00ff */
[----:B---3--:R2:W5:Y:S01]  /*0110*/  @P2 LDG.E.64 R4, desc[UR4][R10.64] ;  /* 0x000000040a042981 */ /* 0x008562000c1e1b00 */
[----:B------:R-:W-:Y:S02]  /*0120*/  ISETP.NE.U32.AND P1, PT, RZ, UR12, PT ;  /* 0x0000000cff007c0c */ /* 0x000fe4000bf25070 */
[----:B------:R-:W-:Y:S02]  /*0130*/  CS2R R76, SRZ ;  /* 0x00000000004c7805 */ /* 0x000fe4000001ff00 */
[----:B------:R-:W-:Y:S02]  /*0140*/  CS2R R78, SRZ ;  /* 0x00000000004e7805 */ /* 0x000fe4000001ff00 */
[----:B------:R-:W-:Y:S02]  /*0150*/  LOP3.LUT R9, R0, 0x3e0, RZ, 0xc0, !PT ;  /* 0x000003e000097812 */ /* 0x000fe400078ec0ff */
[----:B------:R-:W-:Y:S02]  /*0160*/  CS2R R72, SRZ ;  /* 0x0000000000487805 */ /* 0x000fe4000001ff00 */
[----:B------:R-:W-:-:S02]  /*0170*/  SHF.R.U32.HI R0, RZ, 0x5, R123 ;  /* 0x00000005ff007819 */ /* 0x000fc4000001167b */
[----:B------:R-:W-:Y:S02]  /*0180*/  CS2R R74, SRZ ;  /* 0x00000000004a7805 */ /* 0x000fe4000001ff00 */
[----:B------:R-:W-:Y:S01]  /*0190*/  IADD3 R6, P0, R9, UR8, RZ ;  /* 0x0000000809067c10 */ /* 0x000fe2000ff1e0ff */
[----:B------:R-:W-:Y:S01]  /*01a0*/  ULDC UR8, c[0x0][0x0] ;  /* 0x0000000000087ab9 */ /* 0x000fe20000000800 */
[----:B------:R-:W-:Y:S01]  /*01b0*/  ISETP.NE.AND.EX P1, PT, RZ, UR13, PT, P1 ;  /* 0x0000000dff007c0c */ /* 0x000fe2000bf25310 */
[C---:B--2---:R-:W-:Y:S01]  /*01c0*/  IMAD R11, R8.reuse, UR8, R123 ;  /* 0x00000008080b7c24 */ /* 0x044fe2000f8e027b */
[----:B------:R-:W-:Y:S02]  /*01d0*/  LOP3.LUT R123, R123, 0x1f, RZ, 0xc0, !PT ;  /* 0x0000001f7b7b7812 */ /* 0x000fe400078ec0ff */
[----:B------:R-:W-:Y:S02]  /*01e0*/  CS2R R62, SRZ ;  /* 0x00000000003e7805 */ /* 0x000fe4000001ff00 */
[----:B------:R-:W-:-:S02]  /*01f0*/  LEA R0, R8, R0, 0x2 ;  /* 0x0000000008007211 */ /* 0x000fc400078e10ff */
[----:B------:R-:W-:Y:S02]  /*0200*/  CS2R R60, SRZ ;  /* 0x00000000003c7805 */ /* 0x000fe4000001ff00 */
[----:B------:R-:W-:Y:S01]  /*0210*/  CS2R R58, SRZ ;  /* 0x00000000003a7805 */ /* 0x000fe2000001ff00 */
[----:B------:R-:W-:Y:S01]  /*0220*/  IMAD.SHL.U32 R12, R123, 0x20, RZ ;  /* 0x000000207b0c7824 */ /* 0x000fe200078e00ff */
[----:B------:R-:W-:Y:S02]  /*0230*/  CS2R R56, SRZ ;  /* 0x0000000000387805 */ /* 0x000fe4000001ff00 */
[----:B------:R-:W-:Y:S02]  /*0240*/  CS2R R54, SRZ ;  /* 0x0000000000367805 */ /* 0x000fe4000001ff00 */
[----:B------:R-:W-:Y:S02]  /*0250*/  CS2R R52, SRZ ;  /* 0x0000000000347805 */ /* 0x000fe4000001ff00 */
[----:B------:R-:W-:-:S02]  /*0260*/  CS2R R50, SRZ ;  /* 0x0000000000327805 */ /* 0x000fc4000001ff00 */
[C---:B------:R-:W-:Y:S02]  /*0270*/  IADD3 R8, P4, R12.reuse, UR10, RZ ;  /* 0x0000000a0c087c10 */ /* 0x040fe4000ff9e0ff */
[----:B------:R-:W-:Y:S02]  /*0280*/  CS2R R48, SRZ ;  /* 0x0000000000307805 */ /* 0x000fe4000001ff00 */
[----:B------:R-:W-:Y:S01]  /*0290*/  IADD3 R12, P5, R12, UR12, RZ ;  /* 0x0000000c0c0c7c10 */ /* 0x000fe2000ffbe0ff */
[----:B------:R-:W-:Y:S01]  /*02a0*/  IMAD.X R7, RZ, RZ, UR9, P0 ;  /* 0x00000009ff077e24 */ /* 0x000fe200080e06ff */
[----:B------:R-:W-:Y:S01]  /*02b0*/  ULDC.64 UR8, c[0x0][0x2c8] ;  /* 0x0000b20000087ab9 */ /* 0x000fe20000000a00 */
[----:B------:R-:W-:Y:S02]  /*02c0*/  CS2R R68, SRZ ;  /* 0x0000000000447805 */ /* 0x000fe4000001ff00 */
[----:B------:R-:W-:Y:S01]  /*02d0*/  ISETP.NE.U32.AND P0, PT, RZ, UR8, PT ;  /* 0x00000008ff007c0c */ /* 0x000fe2000bf05070 */
[----:B------:R-:W-:Y:S01]  /*02e0*/  IMAD.X R13, RZ, RZ, UR13, P5 ;  /* 0x0000000dff0d7e24 */ /* 0x000fe2000a8e06ff */
[----:B------:R-:W-:-:S02]  /*02f0*/  CS2R R70, SRZ ;  /* 0x0000000000467805 */ /* 0x000fc4000001ff00 */
[----:B------:R-:W-:Y:S02]  /*0300*/  CS2R R64, SRZ ;  /* 0x0000000000407805 */ /* 0x000fe4000001ff00 */
[----:B------:R-:W-:Y:S02]  /*0310*/  ISETP.NE.AND.EX P0, PT, RZ, UR9, PT, P0 ;  /* 0x00000009ff007c0c */ /* 0x000fe4000bf05300 */
[----:B------:R-:W-:Y:S01]  /*0320*/  CS2R R66, SRZ ;  /* 0x0000000000427805 */ /* 0x000fe2000001ff00 */
[----:B------:R0:W5:Y:S04]  /*0330*/  @P1 LDG.E.128 R60, desc[UR4][R12.64] ;  /* 0x000000040c3c1981 */ /* 0x000168000c1e1d00 */
[----:B------:R0:W5:Y:S04]  /*0340*/  @P1 LDG.E.128 R56, desc[UR4][R12.64+0x10] ;  /* 0x000010040c381981 */ /* 0x000168000c1e1d00 */
[----:B------:R0:W5:Y:S04]  /*0350*/  @P1 LDG.E.128 R52, desc[UR4][R12.64+0x400] ;  /* 0x000400040c341981 */ /* 0x000168000c1e1d00 */
[----:B------:R0:W5:Y:S01]  /*0360*/  @P1 LDG.E.128 R48, desc[UR4][R12.64+0x410] ;  /* 0x000410040c301981 */ /* 0x000162000c1e1d00 */
[----:B----4-:R-:W-:-:S02]  /*0370*/  @P2 R2UR UR6, R2 ;  /* 0x00000000020622ca */ /* 0x010fc400000e0000 */
[----:B------:R-:W-:Y:S01]  /*0380*/  IADD3 R2, P3, R9, UR8, RZ ;  /* 0x0000000809027c10 */ /* 0x000fe2000ff7e0ff */
[----:B------:R-:W-:Y:S01]  /*0390*/  ULDC UR8, c[0x0][0x214] ;  /* 0x0000850000087ab9 */ /* 0x000fe20000000800 */
[----:B------:R-:W-:Y:S02]  /*03a0*/  @P2 R2UR UR7, R3 ;  /* 0x00000000030722ca */ /* 0x000fe400000e0000 */
[----:B------:R-:W-:Y:S01]  /*03b0*/  IADD3.X R9, RZ, UR11, RZ, P4, !PT ;  /* 0x0000000bff097c10 */ /* 0x000fe2000a7fe4ff */
[----:B------:R-:W-:-:S05]  /*03c0*/  IMAD.X R3, RZ, RZ, UR9, P3 ;  /* 0x00000009ff037e24 */ /* 0x000fca00098e06ff */
[----:B------:R0:W5:Y:S04]  /*03d0*/  @P0 LDG.E.128 R76, desc[UR4][R2.64] ;  /* 0x00000004024c0981 */ /* 0x000168000c1e1d00 */
[----:B------:R0:W5:Y:S04]  /*03e0*/  @P0 LDG.E.128 R72, desc[UR4][R2.64+0x10] ;  /* 0x0000100402480981 */ /* 0x000168000c1e1d00 */
[----:B------:R0:W5:Y:S04]  /*03f0*/  @P0 LDG.E.128 R68, desc[UR4][R2.64+0x400] ;  /* 0x0004000402440981 */ /* 0x000168000c1e1d00 */
[----:B------:R0:W5:Y:S01]  /*0400*/  @P0 LDG.E.128 R64, desc[UR4][R2.64+0x410] ;  /* 0x0004100402400981 */ /* 0x000162000c1e1d00 */
[----:B------:R-:W-:-:S13]  /*0410*/  ISETP.GE.AND P0, PT, R0, UR8, PT ;  /* 0x0000000800007c0c */ /* 0x000fda000bf06270 */
[----:B0-----:R-:W-:Y:S05]  /*0420*/  @P0 EXIT ;  /* 0x000000000000094d */ /* 0x001fea0003800000 */
[----:B------:R-:W0:Y:S01]  /*0430*/  @P2 LDC R3, c[0x0][0x2f0] ;  /* 0x0000bc00ff032b82 */ /* 0x000e220000000800 */
[----:B------:R-:W-:Y:S01]  /*0440*/  MOV R2, R11 ;  /* 0x0000000b00027202 */ /* 0x000fe20000000f00 */
[----:B------:R-:W5:Y:S04]  /*0450*/  LDG.E.128 R104, desc[UR4][R6.64] ;  /* 0x0000000406687981 */ /* 0x000f68000c1e1d00 */
[----:B------:R-:W5:Y:S04]  /*0460*/  LDG.E.128 R44, desc[UR4][R6.64+0x10] ;  /* 0x00001004062c7981 */ /* 0x000f68000c1e1d00 */
[----:B------:R-:W5:Y:S04]  /*0470*/  LDG.E.128 R40, desc[UR4][R6.64+0x400] ;  /* 0x0004000406287981 */ /* 0x000f68000c1e1d00 */
[----:B------:R1:W5:Y:S01]  /*0480*/  LDG.E.128 R36, desc[UR4][R6.64+0x410] ;  /* 0x0004100406247981 */ /* 0x000362000c1e1d00 */
[----:B------:R-:W-:-:S02]  /*0490*/  UIADD3 UR18, UR7, -0x4498517b, URZ ;  /* 0xbb67ae8507127890 */ /* 0x000fc4000fffe03f */
[----:B------:R-:W-:Y:S01]  /*04a0*/  UIADD3 UR13, UR6, -0x61c88647, URZ ;  /* 0x9e3779b9060d7890 */ /* 0x000fe2000fffe03f */
[----:B------:R-:W5:Y:S04]  /*04b0*/  LDG.E.128 R32, desc[UR4][R8.64] ;  /* 0x0000000408207981 */ /* 0x000f68000c1e1d00 */
[----:B------:R-:W5:Y:S04]  /*04c0*/  LDG.E.128 R28, desc[UR4][R8.64+0x10] ;  /* 0x00001004081c7981 */ /* 0x000f68000c1e1d00 */
[----:B------:R-:W5:Y:S02]  /*04d0*/  LDG.E.128 R24, desc[UR4][R8.64+0x400] ;  /* 0x0004000408187981 */ /* 0x000f64000c1e1d00 */
[----:B0----5:R-:W-:-:S02]  /*04e0*/  @P2 IADD3 R10, P0, R4, R3, RZ ;  /* 0x00000003040a2210 */ /* 0x021fc40007f1e0ff */
[----:B------:R0:W5:Y:S01]  /*04f0*/  LDG.E.128 R20, desc[UR4][R8.64+0x410] ;  /* 0x0004100408147981 */ /* 0x000162000c1e1d00 */
[C---:B-1----:R-:W-:Y:S01]  /*0500*/  IMAD R7, R2.reuse, -0x326172a9, RZ ;  /* 0xcd9e8d5702077824 */ /* 0x042fe200078e02ff */
[----:B------:R-:W-:Y:S01]  /*0510*/  UIADD3 UR19, UR6, 0x3c6ef372, URZ ;  /* 0x3c6ef37206137890 */ /* 0x000fe2000fffe03f */
[----:B------:R-:W-:Y:S01]  /*0520*/  @P2 IMAD.X R15, RZ, RZ, R5, P0 ;  /* 0x000000ffff0f2224 */ /* 0x000fe200000e0605 */
[----:B------:R-:W-:Y:S01]  /*0530*/  UIADD3 UR20, UR7, 0x76cf5d0a, URZ ;  /* 0x76cf5d0a07147890 */ /* 0x000fe2000fffe03f */
[----:B------:R-:W-:Y:S01]  /*0540*/  IMAD.HI.U32 R5, R2, -0x326172a9, RZ ;  /* 0xcd9e8d5702057827 */ /* 0x000fe200078e00ff */
[----:B------:R-:W-:Y:S01]  /*0550*/  UIADD3 UR22, UR7, 0x32370b8f, URZ ;  /* 0x32370b8f07167890 */ /* 0x000fe2000fffe03f */
[----:B------:R-:W-:Y:S01]  /*0560*/  BSSY B0, `(.L_x_7665) ;  /* 0x0000c93000007945 */ /* 0x000fe20003800000 */
[C-C-:B------:R-:W-:Y:S01]  /*0570*/  SHF.R.U64 R3, R10.reuse, 0x2, R15.reuse ;  /* 0x000000020a037819 */ /* 0x140fe2000000120f */
[----:B------:R-:W-:Y:S01]  /*0580*/  UIADD3 UR21, UR6, -0x255992d5, URZ ;  /* 0xdaa66d2b06157890 */ /* 0x000fe2000fffe03f */
[----:B------:R-:W-:Y:S01]  /*0590*/  SHF.R.U32.HI R4, RZ, 0x2, R15 ;  /* 0x00000002ff047819 */ /* 0x000fe2000001160f */
[----:B------:R-:W-:Y:S01]  /*05a0*/  UIADD3 UR23, UR6, 0x78dde6e4, URZ ;  /* 0x78dde6e406177890 */ /* 0x000fe2000fffe03f */
[----:B------:R-:W-:Y:S01]  /*05b0*/  LOP3.LUT R10, R10, 0x3, RZ, 0xc0, !PT ;  /* 0x000000030a0a7812 */ /* 0x000fe200078ec0ff */
[----:B------:R-:W-:Y:S01]  /*05c0*/  IMAD.HI.U32 R6, R3, -0x2daee0ad, RZ ;  /* 0xd2511f5303067827 */ /* 0x000fe200078e00ff */
[----:B------:R-:W-:Y:S01]  /*05d0*/  LOP3.LUT R5, R5, UR6, R4, 0x96, !PT ;  /* 0x0000000605057c12 */ /* 0x000fe2000f8e9604 */
[----:B------:R-:W-:-:S02]  /*05e0*/  UIADD3 UR24, UR7, -0x126145ec, URZ ;  /* 0xed9eba1407187890 */ /* 0x000fc4000fffe03f */
[----:B0-----:R-:W-:Y:S01]  /*05f0*/  IMAD R9, R3, -0x2daee0ad, RZ ;  /* 0xd2511f5303097824 */ /* 0x001fe200078e02ff */
[----:B------:R-:W-:Y:S01]  /*0600*/  LOP3.LUT R6, R6, UR7, RZ, 0x3c, !PT ;  /* 0x0000000706067c12 */ /* 0x000fe2000f8e3cff */
[----:B------:R-:W-:Y:S01]  /*0610*/  IMAD.HI.U32 R12, R5, -0x2daee0ad, RZ ;  /* 0xd2511f53050c7827 */ /* 0x000fe200078e00ff */
[----:B------:R-:W-:Y:S02]  /*0620*/  UIADD3 UR26, UR7, -0x56f99767, URZ ;  /* 0xa9066899071a7890 */ /* 0x000fe4000fffe03f */
[----:B------:R-:W-:Y:S01]  /*0630*/  UIADD3 UR25, UR6, 0x1715609d, URZ ;  /* 0x1715609d06197890 */ /* 0x000fe2000fffe03f */
[----:B------:R-:W-:Y:S01]  /*0640*/  IMAD.HI.U32 R8, R6, -0x326172a9, RZ ;  /* 0xcd9e8d5706087827 */ /* 0x000fe200078e00ff */
[----:B------:R-:W-:Y:S01]  /*0650*/  LOP3.LUT R9, R12, UR18, R9, 0x96, !PT ;  /* 0x000000120c097c12 */ /* 0x000fe2000f8e9609 */
[----:B------:R-:W-:Y:S02]  /*0660*/  UIADD3 UR27, UR6, -0x4ab325aa, URZ ;  /* 0xb54cda56061b7890 */ /* 0x000fe4000fffe03f */
[----:B------:R-:W-:Y:S01]  /*0670*/  IMAD R6, R6, -0x326172a9, RZ ;  /* 0xcd9e8d5706067824 */ /* 0x000fe200078e02ff */
[----:B------:R-:W-:Y:S01]  /*0680*/  LOP3.LUT R7, R8, UR13, R7, 0x96, !PT ;  /* 0x0000000d08077c12 */ /* 0x000fe2000f8e9607 */
[----:B------:R-:W-:Y:S01]  /*0690*/  IMAD.HI.U32 R11, R9, -0x326172a9, RZ ;  /* 0xcd9e8d57090b7827 */ /* 0x000fe200078e00ff */
[----:B------:R-:W-:-:S02]  /*06a0*/  UIADD3 UR28, UR7, 0x646e171e, URZ ;  /* 0x646e171e071c7890 */ /* 0x000fc4000fffe03f */
[----:B------:R-:W-:Y:S01]  /*06b0*/  UIADD3 UR30, UR7, 0x1fd5c5a3, URZ ;  /* 0x1fd5c5a3071e7890 */ /* 0x000fe2000fffe03f */
[----:B------:R-:W-:Y:S01]  /*06c0*/  IMAD R5, R5, -0x2daee0ad, RZ ;  /* 0xd2511f5305057824 */ /* 0x000fe200078e02ff */
[----:B------:R-:W-:Y:S01]  /*06d0*/  LOP3.LUT R6, R11, UR19, R6, 0x96, !PT ;  /* 0x000000130b067c12 */ /* 0x000fe2000f8e9606 */
[C---:B------:R-:W-:Y:S01]  /*06e0*/  IMAD.HI.U32 R8, R7.reuse, -0x2daee0ad, RZ ;  /* 0xd2511f5307087827 */ /* 0x040fe200078e00ff */
[----:B------:R-:W-:Y:S02]  /*06f0*/  UIADD3 UR29, UR6, 0x5384540f, URZ ;  /* 0x5384540f061d7890 */ /* 0x000fe4000fffe03f */
[----:B------:R-:W-:Y:S01]  /*0700*/  UIADD3 UR31, UR6, -0xe443238, URZ ;  /* 0xf1bbcdc8061f7890 */ /* 0x000fe2000fffe03f */
[----:B------:R-:W-:Y:S01]  /*0710*/  IMAD R7, R7, -0x2daee0ad, RZ ;  /* 0xd2511f5307077824 */ /* 0x000fe200078e02ff */
[----:B------:R-:W-:Y:S01]  /*0720*/  LOP3.LUT R5, R8, UR20, R5, 0x96, !PT ;  /* 0x0000001408057c12 */ /* 0x000fe2000f8e9605 */
[----:B------:R-:W-:Y:S01]  /*0730*/  IMAD.HI.U32 R12, R6, -0x2daee0ad, RZ ;  /* 0xd2511f53060c7827 */ /* 0x000fe200078e00ff */
[----:B------:R-:W-:-:S02]  /*0740*/  UIADD3 UR32, UR7, -0x24c28bd8, URZ ;  /* 0xdb3d742807207890 */ /* 0x000fc4000fffe03f */
[----:B------:R-:W-:Y:S01]  /*0750*/  UIADD3 UR34, UR7, -0x695add53, URZ ;  /* 0x96a522ad07227890 */ /* 0x000fe2000fffe03f */
[----:B------:R-:W-:Y:S01]  /*0760*/  IMAD R9, R9, -0x326172a9, RZ ;  /* 0xcd9e8d5709097824 */ /* 0x000fe200078e02ff */
[----:B------:R-:W-:Y:S01]  /*0770*/  LOP3.LUT R7, R12, UR22, R7, 0x96, !PT ;  /* 0x000000160c077c12 */ /* 0x000fe2000f8e9607 */
[C---:B------:R-:W-:Y:S01]  /*0780*/  IMAD.HI.U32 R8, R5.reuse, -0x326172a9, RZ ;  /* 0xcd9e8d5705087827 */ /* 0x040fe200078e00ff */
[----:B------:R-:W-:Y:S01]  /*0790*/  UIADD3 UR33, UR6, -0x700cb87f, URZ ;  /* 0x8ff3478106217890 */ /* 0x000fe2000fffe03f */
[----:B------:R-:W-:Y:S02]  /*07a0*/  ULDC.64 UR8, c[0x0][0x228] ;  /* 0x00008a0000087ab9 */ /* 0x000fe40000000a00 */
        /* <DEDUP_REMOVED lines=12> */
[----:B------:R-:W-:Y:S01]  /*0870*/  IMAD.HI.U32 R12, R5, -0x2daee0ad, RZ ;  /* 0xd2511f53050c7827 */ /* 0x000fe200078e00ff */
[----:B------:R-:W-:Y:S01]  /*0880*/  LOP3.LUT R6, R9, UR24, R6, 0x96, !PT ;  /* 0x0000001809067c12 */ /* 0x000fe2000f8e9606 */
[----:B------:R-:W-:Y:S01]  /*0890*/  ULDC.64 UR36, c[0x0][0x228] ;  /* 0x00008a0000247ab9 */ /* 0x000fe20000000a00 */
[----:B------:R-:W-:Y:S01]  /*08a0*/  ULDC.64 UR10, c[0x0][0x230] ;  /* 0x00008c00000a7ab9 */ /* 0x000fe20000000a00 */
[----:B------:R-:W-:Y:S01]  /*08b0*/  IMAD R9, R8, -0x2daee0ad, RZ ;  /* 0xd2511f5308097824 */ /* 0x000fe200078e02ff */
[----:B------:R-:W-:Y:S01]  /*08c0*/  ULDC.64 UR14, c[0x0][0x2b8] ;  /* 0x0000ae00000e7ab9 */ /* 0x000fe20000000a00 */
[----:B------:R-:W-:Y:S01]  /*08d0*/  IMAD R7, R7, -0x326172a9, RZ ;  /* 0xcd9e8d5707077824 */ /* 0x000fe200078e02ff */
        /* <DEDUP_REMOVED lines=25> */
[----:B------:R-:W-:-:S05]  /*0a70*/  IMAD.WIDE.U32 R8, R9, -0x326172a9, RZ ;  /* 0xcd9e8d5709087825 */ /* 0x000fca00078e00ff */
[----:B------:R-:W-:Y:S01]  /*0a80*/  LOP3.LUT R6, R9, UR33, R7, 0x96, !PT ;  /* 0x0000002109067c12 */ /* 0x000fe2000f8e9607 */
[----:B------:R-:W-:Y:S02]  /*0a90*/  IMAD.MOV.U32 R7, RZ, RZ, R8 ;  /* 0x000000ffff077224 */ /* 0x000fe400078e0008 */
[----:B------:R-:W-:Y:S02]  /*0aa0*/  IMAD.MOV.U32 R8, RZ, RZ, RZ ;  /* 0x000000ffff087224 */ /* 0x000fe400078e00ff */
[----:B------:R-:W-:-:S07]  /*0ab0*/  IMAD R9, R11, -0x2daee0ad, RZ ;  /* 0xd2511f530b097824 */ /* 0x000fce00078e02ff */
.L_x_7925:
[----:B------:R-:W-:Y:S01]  /*0ac0*/  ISETP.NE.U32.AND P1, PT, RZ, UR10, PT ;  /* 0x0000000aff007c0c */ /* 0x000fe2000bf25070 */
[----:B------:R-:W0:Y:S01]  /*0ad0*/  LDC.64 R100, c[0x0][0x220] ;  /* 0x00008800ff647b82 */ /* 0x000e220000000a00 */
[----:B------:R-:W-:Y:S02]  /*0ae0*/  IMAD R11, R0, UR9, RZ ;  /* 0x00000009000b7c24 */ /* 0x000fe4000f8e02ff */
[----:B------:R-:W-:-:S03]  /*0af0*/  ISETP.NE.AND.EX P1, PT, RZ, UR11, PT, P1 ;  /* 0x0000000bff007c0c */ /* 0x000fc6000bf25310 */
[----:B-1----:R-:W-:Y:S02]  /*0b00*/  SHF.R.S32.HI R80, RZ, 0x1f, R11 ;  /* 0x0000001fff507819 */ /* 0x002fe4000001140b */
[----:B------:R-:W1:Y:S02]  /*0b10*/  @P0 LDC.64 R88, c[0x0][0x228] ;  /* 0x00008a00ff580b82 */ /* 0x000e640000000a00 */
[----:B------:R-:W-:-:S04]  /*0b20*/  LEA.HI R80, R80, R11, RZ, 0x3 ;  /* 0x0000000b50507211 */ /* 0x000fc800078f18ff */
[----:B------:R-:W-:Y:S02]  /*0b30*/  LEA.HI.SX32 R80, R80, R123, 0x1d ;  /* 0x0000007b50507211 */ /* 0x000fe400078feaff */
[----:B------:R-:W2:Y:S03]  /*0b40*/  @P1 LDC.64 R82, c[0x0][0x230] ;  /* 0x00008c00ff521b82 */ /* 0x000ea60000000a00 */
[----:B0-----:R-:W-:-:S06]  /*0b50*/  IMAD.WIDE.U32 R84, R80, 0x10, R100 ;  /* 0x0000001050547825 */ /* 0x001fcc00078e0064 */
[----:B-----5:R-:W5:Y:S01]  /*0b60*/  LDG.E.128 R84, desc[UR4][R84.64] ;  /* 0x0000000454547981 */ /* 0x020f62000c1e1d00 */
[----:B-1----:R-:W-:-:S05]  /*0b70*/  @P0 IMAD.WIDE.U32 R88, R80, 0x10, R88 ;  /* 0x0000001050580825 */ /* 0x002fca00078e0058 */
[----:B------:R0:W5:Y:S01]  /*0b80*/  @P0 LDG.E.128 R16, desc[UR4][R88.64] ;  /* 0x0000000458100981 */ /* 0x000162000c1e1d00 */
[----:B--2---:R-:W-:-:S05]  /*0b90*/  @P1 IMAD.WIDE.U32 R82, R80, 0x10, R82 ;  /* 0x0000001050521825 */ /* 0x004fca00078e0052 */
        /* <DEDUP_REMOVED lines=13> */
.L_x_7667:
[----:B------:R-:W-:-:S07]  /*0c70*/  IMAD.MOV.U32 R11, RZ, RZ, R7 ;  /* 0x000000ffff0b7224 */ /* 0x000fce00078e0007 */
.L_x_7668:
[----:B------:R-:W-:Y:S05]  /*0c80*/  BSYNC B1 ;  /* 0x0000000000017941 */ /* 0x000fea0003800000 */
.L_x_7666:
        /* <DEDUP_REMOVED lines=16> */
.L_x_7672:
[----:B------:R-:W-:Y:S05]  /*0d90*/  BSYNC B2 ;  /* 0x0000000000027941 */ /* 0x000fea0003800000 */
.L_x_7671:
        /* <DEDUP_REMOVED lines=44> */
.L_x_7670:
[----:B------:R-:W-:Y:S05]  /*1060*/  BSYNC B1 ;  /* 0x0000000000017941 */ /* 0x000fea0003800000 */
.L_x_7669:
[----:B------:R-:W0:Y:S01]  /*1070*/  LDC R120, c[0x0][0x298] ;  /* 0x0000a600ff787b82 */ /* 0x000e220000000800 */
[----:B------:R-:W-:Y:S01]  /*1080*/  HFMA2.MMA R122, -RZ, RZ, 0.1171875, 0 ;  /* 0x2f800000ff7a7435 */ /* 0x000fe200000001ff */
[----:B------:R-:W-:Y:S02]  /*1090*/  ISETP.NE.U32.AND P2, PT, RZ, UR36, PT ;  /* 0x00000024ff007c0c */ /* 0x000fe4000bf45070 */
[----:B------:R-:W-:Y:S02]  /*10a0*/  I2FP.F32.U32 R11, R11 ;  /* 0x0000000b000b7245 */ /* 0x000fe40000201000 */
[----:B------:R-:W-:Y:S02]  /*10b0*/  ISETP.NE.AND.EX P2, PT, RZ, UR37, PT, P2 ;  /* 0x00000025ff007c0c */ /* 0x000fe4000bf45320 */
[----:B------:R-:W1:Y:S03]  /*10c0*/  LDC R121, c[0x0][0x294] ;  /* 0x0000a500ff797b82 */ /* 0x000e660000000800 */
        /* <DEDUP_REMOVED lines=13> */
.L_x_7673:
        /* <DEDUP_REMOVED lines=12> */
.L_x_7676:
[----:B------:R-:W-:-:S07]  /*1260*/  IMAD.MOV.U32 R11, RZ, RZ, R7 ;  /* 0x000000ffff0b7224 */ /* 0x000fce00078e0007 */
.L_x_7677:
[----:B------:R-:W-:Y:S05]  /*1270*/  BSYNC B1 ;  /* 0x0000000000017941 */ /* 0x000fea0003800000 */
.L_x_7675:
        /* <DEDUP_REMOVED lines=16> */
.L_x_7681:
[----:B------:R-:W-:Y:S05]  /*1380*/  BSYNC B2 ;  /* 0x0000000000027941 */ /* 0x000fea0003800000 */
.L_x_7680:
        /* <DEDUP_REMOVED lines=44> */
.L_x_7679:
[----:B------:R-:W-:Y:S05]  /*1650*/  BSYNC B1 ;  /* 0x0000000000017941 */ /* 0x000fea0003800000 */
.L_x_7678:
        /* <DEDUP_REMOVED lines=10> */
.L_x_7674:
        /* <DEDUP_REMOVED lines=12> */
.L_x_7683:
[----:B------:R-:W-:-:S07]  /*17c0*/  IMAD.MOV.U32 R11, RZ, RZ, R7 ;  /* 0x000000ffff0b7224 */ /* 0x000fce00078e0007 */
.L_x_7684:
[----:B------:R-:W-:Y:S05]  /*17d0*/  BSYNC B1 ;  /* 0x0000000000017941 */ /* 0x000fea0003800000 */
.L_x_7682:
        /* <DEDUP_REMOVED lines=16> */
.L_x_7688:
[----:B------:R-:W-:Y:S05]  /*18e0*/  BSYNC B2 ;  /* 0x0000000000027941 */ /* 0x000fea0003800000 */
.L_x_7687:
        /* <DEDUP_REMOVED lines=44> */
.L_x_7686:
[----:B------:R-:W-:Y:S05]  /*1bb0*/  BSYNC B1 ;  /* 0x0000000000017941 */ /* 0x000fea0003800000 */
.L_x_7685:
        /* <DEDUP_REMOVED lines=14> */
.L_x_7689:
        /* <DEDUP_REMOVED lines=12> */
.L_x_7692:
[----:B------:R-:W-:-:S07]  /*1d60*/  MOV R11, R7 ;  /* 0x00000007000b7202 */ /* 0x000fce0000000f00 */
.L_x_7693:
[----:B------:R-:W-:Y:S05]  /*1d70*/  BSYNC B1 ;  /* 0x0000000000017941 */ /* 0x000fea0003800000 */
.L_x_7691:
        /* <DEDUP_REMOVED lines=16> */
.L_x_7697:
[----:B------:R-:W-:Y:S05]  /*1e80*/  BSYNC B2 ;  /* 0x0000000000027941 */ /* 0x000fea0003800000 */
.L_x_7696:
        /* <DEDUP_REMOVED lines=44> */
.L_x_7695:
[----:B------:R-:W-:Y:S05]  /*2150*/  BSYNC B1 ;  /* 0x0000000000017941 */ /* 0x000fea0003800000 */
.L_x_7694:
        /* <DEDUP_REMOVED lines=10> */
.L_x_7690:
        /* <DEDUP_REMOVED lines=12> */
.L_x_7699:
[----:B------:R-:W-:-:S07]  /*22c0*/  MOV R11, R7 ;  /* 0x00000007000b7202 */ /* 0x000fce0000000f00 */
.L_x_7700:
[----:B------:R-:W-:Y:S05]  /*22d0*/  BSYNC B1 ;  /* 0x0000000000017941 */ /* 0x000fea0003800000 */
.L_x_7698:
        /* <DEDUP_REMOVED lines=16> */
.L_x_7704:
[----:B------:R-:W-:Y:S05]  /*23e0*/  BSYNC B2 ;  /* 0x0000000000027941 */ /* 0x000fea0003800000 */
.L_x_7703:
        /* <DEDUP_REMOVED lines=44> */
.L_x_7702:
[----:B------:R-:W-:Y:S05]  /*26b0*/  BSYNC B1 ;  /* 0x0000000000017941 */ /* 0x000fea0003800000 */
.L_x_7701:
        /* <DEDUP_REMOVED lines=14> */
.L_x_7705:
        /* <DEDUP_REMOVED lines=12> */
.L_x_7708:
[----:B------:R-:W-:-:S07]  /*2860*/  IMAD.MOV.U32 R82, RZ, RZ, R7 ;  /* 0x000000ffff527224 */ /* 0x000fce00078e0007 */
.L_x_7709:
[----:B------:R-:W-:Y:S05]  /*2870*/  BSYNC B1 ;  /* 0x0000000000017941 */ /* 0x000fea0003800000 */
.L_x_7707:
        /* <DEDUP_REMOVED lines=16> */
.L_x_7713:
[----:B------:R-:W-:Y:S05]  /*2980*/  BSYNC B2 ;  /* 0x0000000000027941 */ /* 0x000fea0003800000 */
.L_x_7712:
        /* <DEDUP_REMOVED lines=44> */
.L_x_7711:
[----:B------:R-:W-:Y:S05]  /*2c50*/  BSYNC B1 ;  /* 0x0000000000017941 */ /* 0x000fea0003800000 */
.L_x_7710:
        /* <DEDUP_REMOVED lines=10> */
.L_x_7706:
        /* <DEDUP_REMOVED lines=12> */
.L_x_7715:
[----:B------:R-:W-:-:S07]  /*2dc0*/  IMAD.MOV.U32 R82, RZ, RZ, R7 ;  /* 0x000000ffff527224 */ /* 0x000fce00078e0007 */
.L_x_7716:
[----:B------:R-:W-:Y:S05]  /*2dd0*/  BSYNC B1 ;  /* 0x0000000000017941 */ /* 0x000fea0003800000 */
.L_x_7714:
        /* <DEDUP_REMOVED lines=16> */
.L_x_7720:
[----:B------:R-:W-:Y:S05]  /*2ee0*/  BSYNC B2 ;  /* 0x0000000000027941 */ /* 0x000fea0003800000 */
.L_x_7719:
        /* <DEDUP_REMOVED lines=44> */
.L_x_7718:
[----:B------:R-:W-:Y:S05]  /*31b0*/  BSYNC B1 ;  /* 0x0000000000017941 */ /* 0x000fea0003800000 */
.L_x_7717:
        /* <DEDUP_REMOVED lines=14> */
.L_x_7721:
        /* <DEDUP_REMOVED lines=12> */
.L_x_7724:
[----:B------:R-:W-:-:S07]  /*3360*/  MOV R82, R7 ;  /* 0x0000000700527202 */ /* 0x000fce0000000f00 */
.L_x_7725:
[----:B------:R-:W-:Y:S05]  /*3370*/  BSYNC B1 ;  /* 0x0000000000017941 */ /* 0x000fea0003800000 */
.L_x_7723:
        /* <DEDUP_REMOVED lines=16> */
.L_x_7729:
[----:B------:R-:W-:Y:S05]  /*3480*/  BSYNC B2 ;  /* 0x0000000000027941 */ /* 0x000fea0003800000 */
.L_x_7728:
        /* <DEDUP_REMOVED lines=44> */
.L_x_7727:
[----:B------:R-:W-:Y:S05]  /*3750*/  BSYNC B1 ;  /* 0x0000000000017941 */ /* 0x000fea0003800000 */
.L_x_7726:
        /* <DEDUP_REMOVED lines=10> */
.L_x_7722:
        /* <DEDUP_REMOVED lines=12> */
.L_x_7731:
[----:B------:R-:W-:-:S07]  /*38c0*/  IMAD.MOV.U32 R82, RZ, RZ, R7 ;  /* 0x000000ffff527224 */ /* 0x000fce00078e0007 */
.L_x_7732:
[----:B------:R-:W-:Y:S05]  /*38d0*/  BSYNC B1 ;  /* 0x0000000000017941 */ /* 0x000fea0003800000 */
.L_x_7730:
        /* <DEDUP_REMOVED lines=16> */
.L_x_7736:
[----:B------:R-:W-:Y:S05]  /*39e0*/  BSYNC B2 ;  /* 0x0000000000027941 */ /* 0x000fea0003800000 */
.L_x_7735:
        /* <DEDUP_REMOVED lines=44> */
.L_x_7734:
[----:B------:R-:W-:Y:S05]  /*3cb0*/  BSYNC B1 ;  /* 0x0000000000017941 */ /* 0x000fea0003800000 */
.L_x_7733:
        /* <DEDUP_REMOVED lines=14> */
.L_x_7737:
        /* <DEDUP_REMOVED lines=12> */
.L_x_7740:
[----:B------:R-:W-:-:S07]  /*3e60*/  MOV R83, R7 ;  /* 0x0000000700537202 */ /* 0x000fce0000000f00 */
.L_x_7741:
[----:B------:R-:W-:Y:S05]  /*3e70*/  BSYNC B1 ;  /* 0x0000000000017941 */ /* 0x000fea0003800000 */
.L_x_7739:
        /* <DEDUP_REMOVED lines=16> */
.L_x_7745:
[----:B------:R-:W-:Y:S05]  /*3f80*/  BSYNC B2 ;  /* 0x0000000000027941 */ /* 0x000fea0003800000 */
.L_x_7744:
        /* <DEDUP_REMOVED lines=44> */
.L_x_7743:
[----:B------:R-:W-:Y:S05]  /*4250*/  BSYNC B1 ;  /* 0x0000000000017941 */ /* 0x000fea0003800000 */
.L_x_7742:
        /* <DEDUP_REMOVED lines=10> */
.L_x_7738:
        /* <DEDUP_REMOVED lines=12> */
.L_x_7747:
[----:B------:R-:W-:-:S07]  /*43c0*/  IMAD.MOV.U32 R83, RZ, RZ, R7 ;  /* 0x000000ffff537224 */ /* 0x000fce00078e0007 */
.L_x_7748:
[----:B------:R-:W-:Y:S05]  /*43d0*/  BSYNC B1 ;  /* 0x0000000000017941 */ /* 0x000fea0003800000 */
.L_x_7746:
        /* <DEDUP_REMOVED lines=16> */
.L_x_7752:
[----:B------:R-:W-:Y:S05]  /*44e0*/  BSYNC B2 ;  /* 0x0000000000027941 */ /* 0x000fea0003800000 */
.L_x_7751:
        /* <DEDUP_REMOVED lines=44> */
.L_x_7750:
[----:B------:R-:W-:Y:S05]  /*47b0*/  BSYNC B1 ;  /* 0x0000000000017941 */ /* 0x000fea0003800000 */
.L_x_7749:
        /* <DEDUP_REMOVED lines=13> */
.L_x_7753:
        /* <DEDUP_REMOVED lines=12> */
.L_x_7756:
[----:B------:R-:W-:-:S07]  /*4950*/  MOV R83, R7 ;  /* 0x0000000700537202 */ /* 0x000fce0000000f00 */
.L_x_7757:
[----:B------:R-:W-:Y:S05]  /*4960*/  BSYNC B1 ;  /* 0x0000000000017941 */ /* 0x000fea0003800000 */
.L_x_7755:
        /* <DEDUP_REMOVED lines=16> */
.L_x_7761:
[----:B------:R-:W-:Y:S05]  /*4a70*/  BSYNC B2 ;  /* 0x0000000000027941 */ /* 0x000fea0003800000 */
.L_x_7760:
        /* <DEDUP_REMOVED lines=44> */
.L_x_7759:
[----:B------:R-:W-:Y:S05]  /*4d40*/  BSYNC B1 ;  /* 0x0000000000017941 */ /* 0x000fea0003800000 */
.L_x_7758:
        /* <DEDUP_REMOVED lines=10> */
.L_x_7754:
        /* <DEDUP_REMOVED lines=12> */
.L_x_7763:
[----:B------:R-:W-:-:S07]  /*4eb0*/  IMAD.MOV.U32 R83, RZ, RZ, R7 ;  /* 0x000000ffff537224 */ /* 0x000fce00078e0007 */
.L_x_7764:
[----:B------:R-:W-:Y:S05]  /*4ec0*/  BSYNC B1 ;  /* 0x0000000000017941 */ /* 0x000fea0003800000 */
.L_x_7762:
        /* <DEDUP_REMOVED lines=16> */
.L_x_7768:
[----:B------:R-:W-:Y:S05]  /*4fd0*/  BSYNC B2 ;  /* 0x0000000000027941 */ /* 0x000fea0003800000 */
.L_x_7767:
        /* <DEDUP_REMOVED lines=44> */
.L_x_7766:
[----:B------:R-:W-:Y:S05]  /*52a0*/  BSYNC B1 ;  /* 0x0000000000017941 */ /* 0x000fea0003800000 */
.L_x_7765:
        /* <DEDUP_REMOVED lines=13> */
.L_x_7769:
        /* <DEDUP_REMOVED lines=12> */
.L_x_7772:
[----:B------:R-:W-:-:S07]  /*5440*/  MOV R86, R7 ;  /* 0x0000000700567202 */ /* 0x000fce0000000f00 */
.L_x_7773:
[----:B------:R-:W-:Y:S05]  /*5450*/  BSYNC B1 ;  /* 0x0000000000017941 */ /* 0x000fea0003800000 */
.L_x_7771:
        /* <DEDUP_REMOVED lines=16> */
.L_x_7777:
[----:B------:R-:W-:Y:S05]  /*5560*/  BSYNC B2 ;  /* 0x0000000000027941 */ /* 0x000fea0003800000 */
.L_x_7776:
        /* <DEDUP_REMOVED lines=44> */
.L_x_7775:
[----:B------:R-:W-:Y:S05]  /*5830*/  BSYNC B1 ;  /* 0x0000000000017941 */ /* 0x000fea0003800000 */
.L_x_7774:
        /* <DEDUP_REMOVED lines=10> */
.L_x_7770:
        /* <DEDUP_REMOVED lines=12> */
.L_x_7779:
[----:B------:R-:W-:-:S07]  /*59a0*/  IMAD.MOV.U32 R86, RZ, RZ, R7 ;  /* 0x000000ffff567224 */ /* 0x000fce00078e0007 */
.L_x_7780:
[----:B------:R-:W-:Y:S05]  /*59b0*/  BSYNC B1 ;  /* 0x0000000000017941 */ /* 0x000fea0003800000 */
.L_x_7778:
        /* <DEDUP_REMOVED lines=16> */
.L_x_7784:
[----:B------:R-:W-:Y:S05]  /*5ac0*/  BSYNC B2 ;  /* 0x0000000000027941 */ /* 0x000fea0003800000 */
.L_x_7783:
        /* <DEDUP_REMOVED lines=44> */
.L_x_7782:
[----:B------:R-:W-:Y:S05]  /*5d90*/  BSYNC B1 ;  /* 0x0000000000017941 */ /* 0x000fea0003800000 */
.L_x_7781:
        /* <DEDUP_REMOVED lines=13> */
.L_x_7785:
        /* <DEDUP_REMOVED lines=12> */
.L_x_7788:
[----:B------:R-:W-:-:S07]  /*5f30*/  MOV R86, R7 ;  /* 0x0000000700567202 */ /* 0x000fce0000000f00 */
.L_x_7789:
[----:B------:R-:W-:Y:S05]  /*5f40*/  BSYNC B1 ;  /* 0x0000000000017941 */ /* 0x000fea0003800000 */
.L_x_7787:
        /* <DEDUP_REMOVED lines=18> */
.L_x_7793:
[----:B------:R-:W-:Y:S05]  /*6070*/  BSYNC B2 ;  /* 0x0000000000027941 */ /* 0x000fea0003800000 */
.L_x_7792:
        /* <DEDUP_REMOVED lines=44> */
.L_x_7791:
[----:B------:R-:W-:Y:S05]  /*6340*/  BSYNC B1 ;  /* 0x0000000000017941 */ /* 0x000fea0003800000 */
.L_x_7790:
        /* <DEDUP_REMOVED lines=10> */
.L_x_7786:
        /* <DEDUP_REMOVED lines=26> */
[----:B------:R-:W-:-:S03]  /*6590*/  IMAD.WIDE.U32 R86, R95, 0x100, RZ ;  /* 0x000001005f567825 */ /* 0x000fc600078e00ff */
[----:B------:R-:W-:Y:S02]  /*65a0*/  LOP3.LUT R93, R86, R10, R84, 0xfe, !PT ;  /* 0x0000000a565d7212 */ /* 0x000fe400078efe54 */
[----:B------:R-:W-:Y:S02]  /*65b0*/  SEL R10, RZ, 0x1, P6 ;  /* 0x00000001ff0a7807 */ /* 0x000fe40003000000 */
        /* <DEDUP_REMOVED lines=26> */
.L_x_7794:
        /* <DEDUP_REMOVED lines=20> */
.L_x_7796:
[----:B------:R-:W-:-:S07]  /*68a0*/  IMAD.MOV.U32 R10, RZ, RZ, R7 ;  /* 0x000000ffff0a7224 */ /* 0x000fce00078e0007 */
.L_x_7797:
[----:B------:R-:W-:Y:S05]  /*68b0*/  BSYNC B1 ;  /* 0x0000000000017941 */ /* 0x000fea0003800000 */
.L_x_7795:
        /* <DEDUP_REMOVED lines=16> */
.L_x_7801:
[----:B------:R-:W-:Y:S05]  /*69c0*/  BSYNC B2 ;  /* 0x0000000000027941 */ /* 0x000fea0003800000 */
.L_x_7800:
        /* <DEDUP_REMOVED lines=41> */
[----:B------:R-:W-:Y:S01]  /*6c60*/  LOP3.LUT R5, R95, UR34, R96, 0x96, !PT ;  /* 0x000000225f057c12 */ /* 0x000fe2000f8e9660 */
[----:B------:R-:W-:Y:S01]  /*6c70*/  IMAD.MOV.U32 R95, RZ, RZ, RZ ;  /* 0x000000ffff5f7224 */ /* 0x000fe200078e00ff */
[----:B------:R-:W-:-:S07]  /*6c80*/  MOV R9, R94 ;  /* 0x0000005e00097202 */ /* 0x000fce0000000f00 */
.L_x_7799:
[----:B------:R-:W-:Y:S05]  /*6c90*/  BSYNC B1 ;  /* 0x0000000000017941 */ /* 0x000fea0003800000 */
.L_x_7798:
        /* <DEDUP_REMOVED lines=14> */
.L_x_7802:
        /* <DEDUP_REMOVED lines=12> */
.L_x_7805:
[----:B------:R-:W-:-:S07]  /*6e40*/  MOV R10, R7 ;  /* 0x00000007000a7202 */ /* 0x000fce0000000f00 */
.L_x_7806:
[----:B------:R-:W-:Y:S05]  /*6e50*/  BSYNC B1 ;  /* 0x0000000000017941 */ /* 0x000fea0003800000 */
.L_x_7804:
        /* <DEDUP_REMOVED lines=16> */
.L_x_7810:
[----:B------:R-:W-:Y:S05]  /*6f60*/  BSYNC B2 ;  /* 0x0000000000027941 */ /* 0x000fea0003800000 */
.L_x_7809:
        /* <DEDUP_REMOVED lines=44> */
.L_x_7808:
[----:B------:R-:W-:Y:S05]  /*7230*/  BSYNC B1 ;  /* 0x0000000000017941 */ /* 0x000fea0003800000 */
.L_x_7807:
        /* <DEDUP_REMOVED lines=10> */
.L_x_7803:
        /* <DEDUP_REMOVED lines=12> */
.L_x_7812:
[----:B------:R-:W-:-:S07]  /*73a0*/  IMAD.MOV.U32 R10, RZ, RZ, R7 ;  /* 0x000000ffff0a7224 */ /* 0x000fce00078e0007 */
.L_x_7813:
[----:B------:R-:W-:Y:S05]  /*73b0*/  BSYNC B1 ;  /* 0x0000000000017941 */ /* 0x000fea0003800000 */
.L_x_7811:
        /* <DEDUP_REMOVED lines=16> */
.L_x_7817:
[----:B------:R-:W-:Y:S05]  /*74c0*/  BSYNC B2 ;  /* 0x0000000000027941 */ /* 0x000fea0003800000 */
.L_x_7816:
        /* <DEDUP_REMOVED lines=44> */
.L_x_7815:
[----:B------:R-:W-:Y:S05]  /*7790*/  BSYNC B1 ;  /* 0x0000000000017941 */ /* 0x000fea0003800000 */
.L_x_7814:
        /* <DEDUP_REMOVED lines=14> */
.L_x_7818:
        /* <DEDUP_REMOVED lines=12> */
.L_x_7821:
[----:B------:R-:W-:-:S07]  /*7940*/  MOV R10, R7 ;  /* 0x00000007000a7202 */ /* 0x000fce0000000f00 */
.L_x_7822:
[----:B------:R-:W-:Y:S05]  /*7950*/  BSYNC B1 ;  /* 0x0000000000017941 */ /* 0x000fea0003800000 */
.L_x_7820:
        /* <DEDUP_REMOVED lines=16> */
.L_x_7826:
[----:B------:R-:W-:Y:S05]  /*7a60*/  BSYNC B2 ;  /* 0x0000000000027941 */ /* 0x000fea0003800000 */
.L_x_7825:
        /* <DEDUP_REMOVED lines=44> */
.L_x_7824:
[----:B------:R-:W-:Y:S05]  /*7d30*/  BSYNC B1 ;  /* 0x0000000000017941 */ /* 0x000fea0003800000 */
.L_x_7823:
[----:B------:R-:W-:-:S05]  /*7d40*/  I2FP.F32.U32 R97, R10 ;  /* 0x0000000a00617245 */ /* 0x000fca0000201000 */
[----:B------:R-:W-:Y:S01]  /*7d50*/  FFMA.FTZ R10, R97, R122, 1.1641532182693481445e-10 ;  /* 0x2f000000610a7423 */ /* 0x000fe2000001007a */
[----:B------:R-:W-:-:S04]  /*7d60*/  HADD2.F32 R97, -RZ, R16.H1_H1 ;  /* 0x30000010ff617230 */ /* 0x000fc80000004100 */
[----:B------:R-:W-:Y:S01]  /*7d70*/  FSETP.GTU.FTZ.AND P3, PT, R10, R121, PT ;  /* 0x000000790a00720b */ /* 0x000fe20003f7c000 */
[----:B------:R-:W-:-:S03]  /*7d80*/  FMUL.FTZ R10, R97, R120 ;  /* 0x00000078610a7220 */ /* 0x000fc60000410000 */
[----:B------:R-:W-:Y:S02]  /*7d90*/  SEL R115, RZ, 0x1, P3 ;  /* 0x00000001ff737807 */ /* 0x000fe40001800000 */
[----:B------:R-:W-:-:S05]  /*7da0*/  FSEL R10, R10, RZ, !P3 ;  /* 0x000000ff0a0a7208 */ /* 0x000fca0005800000 */
[----:B------:R-:W-:Y:S01]  /*7db0*/  FADD.FTZ R95, R95, R10 ;  /* 0x0000000a5f5f7221 */ /* 0x000fe20000010000 */
[----:B------:R-:W-:-:S05]  /*7dc0*/  @P1 HADD2.F32 R10, -RZ, R12.H1_H1 ;  /* 0x3000000cff0a1230 */ /* 0x000fca0000004100 */
[----:B------:R-:W-:-:S07]  /*7dd0*/  @P1 FADD.FTZ R95, R10, R95 ;  /* 0x0000005f0a5f1221 */ /* 0x000fce0000010000 */
.L_x_7819:
        /* <DEDUP_REMOVED lines=12> */
.L_x_7828:
[----:B------:R-:W-:-:S07]  /*7ea0*/  IMAD.MOV.U32 R10, RZ, RZ, R7 ;  /* 0x000000ffff0a7224 */ /* 0x000fce00078e0007 */
.L_x_7829:
[----:B------:R-:W-:Y:S05]  /*7eb0*/  BSYNC B1 ;  /* 0x0000000000017941 */ /* 0x000fea0003800000 */
.L_x_7827:
        /* <DEDUP_REMOVED lines=16> */
.L_x_7833:
[----:B------:R-:W-:Y:S05]  /*7fc0*/  BSYNC B2 ;  /* 0x0000000000027941 */ /* 0x000fea0003800000 */
.L_x_7832:
        /* <DEDUP_REMOVED lines=44> */
.L_x_7831:
[----:B------:R-:W-:Y:S05]  /*8290*/  BSYNC B1 ;  /* 0x0000000000017941 */ /* 0x000fea0003800000 */
.L_x_7830:
        /* <DEDUP_REMOVED lines=14> */
.L_x_7834:
        /* <DEDUP_REMOVED lines=12> */
.L_x_7837:
[----:B------:R-:W-:-:S07]  /*8440*/  MOV R10, R7 ;  /* 0x00000007000a7202 */ /* 0x000fce0000000f00 */
.L_x_7838:
[----:B------:R-:W-:Y:S05]  /*8450*/  BSYNC B1 ;  /* 0x0000000000017941 */ /* 0x000fea0003800000 */
.L_x_7836:
        /* <DEDUP_REMOVED lines=16> */
.L_x_7842:
[----:B------:R-:W-:Y:S05]  /*8560*/  BSYNC B2 ;  /* 0x0000000000027941 */ /* 0x000fea0003800000 */
.L_x_7841:
        /* <DEDUP_REMOVED lines=44> */
.L_x_7840:
[----:B------:R-:W-:Y:S05]  /*8830*/  BSYNC B1 ;  /* 0x0000000000017941 */ /* 0x000fea0003800000 */
.L_x_7839:
        /* <DEDUP_REMOVED lines=10> */
.L_x_7835:
        /* <DEDUP_REMOVED lines=12> */
.L_x_7844:
[----:B------:R-:W-:-:S07]  /*89a0*/  IMAD.MOV.U32 R10, RZ, RZ, R7 ;  /* 0x000000ffff0a7224 */ /* 0x000fce00078e0007 */
.L_x_7845:
[----:B------:R-:W-:Y:S05]  /*89b0*/  BSYNC B1 ;  /* 0x0000000000017941 */ /* 0x000fea0003800000 */
.L_x_7843:
        /* <DEDUP_REMOVED lines=16> */
.L_x_7849:
[----:B------:R-:W-:Y:S05]  /*8ac0*/  BSYNC B2 ;  /* 0x0000000000027941 */ /* 0x000fea0003800000 */
.L_x_7848:
        /* <DEDUP_REMOVED lines=44> */
.L_x_7847:
[----:B------:R-:W-:Y:S05]  /*8d90*/  BSYNC B1 ;  /* 0x0000000000017941 */ /* 0x000fea0003800000 */
.L_x_7846:
        /* <DEDUP_REMOVED lines=14> */
.L_x_7850:
        /* <DEDUP_REMOVED lines=12> */
.L_x_7853:
[----:B------:R-:W-:-:S07]  /*8f40*/  MOV R10, R7 ;  /* 0x00000007000a7202 */ /* 0x000fce0000000f00 */
.L_x_7854:
[----:B------:R-:W-:Y:S05]  /*8f50*/  BSYNC B1 ;  /* 0x0000000000017941 */ /* 0x000fea0003800000 */
.L_x_7852:
        /* <DEDUP_REMOVED lines=16> */
.L_x_7858:
[----:B------:R-:W-:Y:S05]  /*9060*/  BSYNC B2 ;  /* 0x0000000000027941 */ /* 0x000fea0003800000 */
.L_x_7857:
        /* <DEDUP_REMOVED lines=44> */
.L_x_7856:
[----:B------:R-:W-:Y:S05]  /*9330*/  BSYNC B1 ;  /* 0x0000000000017941 */ /* 0x000fea0003800000 */
.L_x_7855:
        /* <DEDUP_REMOVED lines=10> */
.L_x_7851:
        /* <DEDUP_REMOVED lines=12> */
.L_x_7860:
[----:B------:R-:W-:-:S07]  /*94a0*/  IMAD.MOV.U32 R10, RZ, RZ, R7 ;  /* 0x000000ffff0a7224 */ /* 0x000fce00078e0007 */
.L_x_7861:
[----:B------:R-:W-:Y:S05]  /*94b0*/  BSYNC B1 ;  /* 0x0000000000017941 */ /* 0x000fea0003800000 */
.L_x_7859:
        /* <DEDUP_REMOVED lines=16> */
.L_x_7865:
[----:B------:R-:W-:Y:S05]  /*95c0*/  BSYNC B2 ;  /* 0x0000000000027941 */ /* 0x000fea0003800000 */
.L_x_7864:
        /* <DEDUP_REMOVED lines=44> */
.L_x_7863:
[----:B------:R-:W-:Y:S05]  /*9890*/  BSYNC B1 ;  /* 0x0000000000017941 */ /* 0x000fea0003800000 */
.L_x_7862:
        /* <DEDUP_REMOVED lines=14> */
.L_x_7866:
        /* <DEDUP_REMOVED lines=12> */
.L_x_7869:
[----:B------:R-:W-:-:S07]  /*9a40*/  MOV R10, R7 ;  /* 0x00000007000a7202 */ /* 0x000fce0000000f00 */
.L_x_7870:
[----:B------:R-:W-:Y:S05]  /*9a50*/  BSYNC B1 ;  /* 0x0000000000017941 */ /* 0x000fea0003800000 */
.L_x_7868:
        /* <DEDUP_REMOVED lines=16> */
.L_x_7874:
[----:B------:R-:W-:Y:S05]  /*9b60*/  BSYNC B2 ;  /* 0x0000000000027941 */ /* 0x000fea0003800000 */
.L_x_7873:
        /* <DEDUP_REMOVED lines=44> */
.L_x_7872:
[----:B------:R-:W-:Y:S05]  /*9e30*/  BSYNC B1 ;  /* 0x0000000000017941 */ /* 0x000fea0003800000 */
.L_x_7871:
        /* <DEDUP_REMOVED lines=10> */
.L_x_7867:
        /* <DEDUP_REMOVED lines=12> */
.L_x_7876:
[----:B------:R-:W-:-:S07]  /*9fa0*/  IMAD.MOV.U32 R10, RZ, RZ, R7 ;  /* 0x000000ffff0a7224 */ /* 0x000fce00078e0007 */
.L_x_7877:
[----:B------:R-:W-:Y:S05]  /*9fb0*/  BSYNC B1 ;  /* 0x0000000000017941 */ /* 0x000fea0003800000 */
.L_x_7875:
        /* <DEDUP_REMOVED lines=16> */
.L_x_7881:
[----:B------:R-:W-:Y:S05]  /*a0c0*/  BSYNC B2 ;  /* 0x0000000000027941 */ /* 0x000fea0003800000 */
.L_x_7880:
        /* <DEDUP_REMOVED lines=44> */
.L_x_7879:
[----:B------:R-:W-:Y:S05]  /*a390*/  BSYNC B1 ;  /* 0x0000000000017941 */ /* 0x000fea0003800000 */
.L_x_7878:
        /* <DEDUP_REMOVED lines=9> */
[----:B------:R-:W-:-:S05]  /*a430*/  HADD2.F32 R85, -RZ, R14.H1_H1 ;  /* 0x3000000eff557230 */ /* 0x000fca0000004100 */
[----:B------:R-:W-:Y:S01]  /*a440*/  FADD.FTZ R100, R85, R100 ;  /* 0x0000006455647221 */ /* 0x000fe20000010000 */
[----:B------:R-:W-:Y:S01]  /*a450*/  IMAD.MOV.U32 R85, RZ, RZ, R84 ;  /* 0x000000ffff557224 */ /* 0x000fe200078e0054 */
[----:B------:R-:W-:Y:S06]  /*a460*/  BRA `(.L_x_7883) ;  /* 0x0000000400587947 */ /* 0x000fec0003800000 */
.L_x_7882:
        /* <DEDUP_REMOVED lines=12> */
.L_x_7885:
[----:B------:R-:W-:-:S07]  /*a530*/  MOV R10, R7 ;  /* 0x00000007000a7202 */ /* 0x000fce0000000f00 */
.L_x_7886:
[----:B------:R-:W-:Y:S05]  /*a540*/  BSYNC B1 ;  /* 0x0000000000017941 */ /* 0x000fea0003800000 */
.L_x_7884:
        /* <DEDUP_REMOVED lines=16> */
.L_x_7890:
[----:B------:R-:W-:Y:S05]  /*a650*/  BSYNC B2 ;  /* 0x0000000000027941 */ /* 0x000fea0003800000 */
.L_x_7889:
        /* <DEDUP_REMOVED lines=44> */
.L_x_7888:
[----:B------:R-:W-:Y:S05]  /*a920*/  BSYNC B1 ;  /* 0x0000000000017941 */ /* 0x000fea0003800000 */
.L_x_7887:
        /* <DEDUP_REMOVED lines=10> */
.L_x_7883:
        /* <DEDUP_REMOVED lines=12> */
.L_x_7892:
[----:B------:R-:W-:-:S07]  /*aa90*/  IMAD.MOV.U32 R10, RZ, RZ, R7 ;  /* 0x000000ffff0a7224 */ /* 0x000fce00078e0007 */
.L_x_7893:
[----:B------:R-:W-:Y:S05]  /*aaa0*/  BSYNC B1 ;  /* 0x0000000000017941 */ /* 0x000fea0003800000 */
.L_x_7891:
        /* <DEDUP_REMOVED lines=16> */
.L_x_7897:
[----:B------:R-:W-:Y:S05]  /*abb0*/  BSYNC B2 ;  /* 0x0000000000027941 */ /* 0x000fea0003800000 */
.L_x_7896:
        /* <DEDUP_REMOVED lines=44> */
.L_x_7895:
[----:B------:R-:W-:Y:S05]  /*ae80*/  BSYNC B1 ;  /* 0x0000000000017941 */ /* 0x000fea0003800000 */
.L_x_7894:
        /* <DEDUP_REMOVED lines=13> */
.L_x_7898:
        /* <DEDUP_REMOVED lines=12> */
.L_x_7901:
[----:B------:R-:W-:-:S07]  /*b020*/  MOV R10, R7 ;  /* 0x00000007000a7202 */ /* 0x000fce0000000f00 */
.L_x_7902:
[----:B------:R-:W-:Y:S05]  /*b030*/  BSYNC B1 ;  /* 0x0000000000017941 */ /* 0x000fea0003800000 */
.L_x_7900:
        /* <DEDUP_REMOVED lines=16> */
.L_x_7906:
[----:B------:R-:W-:Y:S05]  /*b140*/  BSYNC B2 ;  /* 0x0000000000027941 */ /* 0x000fea0003800000 */
.L_x_7905:
        /* <DEDUP_REMOVED lines=44> */
.L_x_7904:
[----:B------:R-:W-:Y:S05]  /*b410*/  BSYNC B1 ;  /* 0x0000000000017941 */ /* 0x000fea0003800000 */
.L_x_7903:
        /* <DEDUP_REMOVED lines=10> */
.L_x_7899:
        /* <DEDUP_REMOVED lines=12> */
.L_x_7908:
[----:B------:R-:W-:-:S07]  /*b580*/  IMAD.MOV.U32 R10, RZ, RZ, R7 ;  /* 0x000000ffff0a7224 */ /* 0x000fce00078e0007 */
.L_x_7909:
[----:B------:R-:W-:Y:S05]  /*b590*/  BSYNC B1 ;  /* 0x0000000000017941 */ /* 0x000fea0003800000 */
.L_x_7907:
        /* <DEDUP_REMOVED lines=16> */
.L_x_7913:
[----:B------:R-:W-:Y:S05]  /*b6a0*/  BSYNC B2 ;  /* 0x0000000000027941 */ /* 0x000fea0003800000 */
.L_x_7912:
        /* <DEDUP_REMOVED lines=44> */
.L_x_7911:
[----:B------:R-:W-:Y:S05]  /*b970*/  BSYNC B1 ;  /* 0x0000000000017941 */ /* 0x000fea0003800000 */
.L_x_7910:
        /* <DEDUP_REMOVED lines=13> */
.L_x_7914:
        /* <DEDUP_REMOVED lines=12> */
.L_x_7917:
[----:B------:R-:W-:-:S07]  /*bb10*/  MOV R84, R7 ;  /* 0x0000000700547202 */ /* 0x000fce0000000f00 */
.L_x_7918:
[----:B------:R-:W-:Y:S05]  /*bb20*/  BSYNC B1 ;  /* 0x0000000000017941 */ /* 0x000fea0003800000 */
.L_x_7916:
        /* <DEDUP_REMOVED lines=16> */
.L_x_7922:
[----:B------:R-:W-:Y:S05]  /*bc30*/  BSYNC B2 ;  /* 0x0000000000027941 */ /* 0x000fea0003800000 */
.L_x_7921:
        /* <DEDUP_REMOVED lines=44> */
.L_x_7920:
[----:B------:R-:W-:Y:S05]  /*bf00*/  BSYNC B1 ;  /* 0x0000000000017941 */ /* 0x000fea0003800000 */
.L_x_7919:
        /* <DEDUP_REMOVED lines=10> */
.L_x_7915:
        /* <DEDUP_REMOVED lines=8> */
[----:B------:R-:W-:Y:S02]  /*c030*/  F2FP.F16.F32.PACK_AB R87, R102, R101 ;  /* 0x000000656657723e */ /* 0x000fe400000000ff */
[----:B------:R-:W-:Y:S02]  /*c040*/  F2FP.F16.F32.PACK_AB R86, R100, R96 ;  /* 0x000000606456723e */ /* 0x000fe400000000ff */
[----:B------:R-:W-:Y:S02]  /*c050*/  F2FP.F16.F32.PACK_AB R85, R97, R94 ;  /* 0x0000005e6155723e */ /* 0x000fe400000000ff */
[----:B------:R-:W-:Y:S02]  /*c060*/  F2FP.F16.F32.PACK_AB R84, R95, R93 ;  /* 0x0000005d5f54723e */ /* 0x000fe400000000ff */
        /* <DEDUP_REMOVED lines=13> */
[----:B------:R-:W-:-:S05]  /*c140*/  IMAD.WIDE.U32 R84, R112, 0x100, RZ ;  /* 0x0000010070547825 */ /* 0x000fca00078e00ff */
        /* <DEDUP_REMOVED lines=36> */
[----:B------:R-:W-:Y:S01]  /*c390*/  LOP3.LUT R84, R98, R84, R86, 0xfe, !PT ;  /* 0x0000005462547212 */ /* 0x000fe200078efe56 */
[----:B0-----:R-:W-:Y:S01]  /*c3a0*/  IMAD.WIDE.U32 R86, R11, 0x8, R118 ;  /* 0x000000080b567825 */ /* 0x001fe200078e0076 */
[----:B------:R-:W-:Y:S02]  /*c3b0*/  LOP3.LUT R85, R125, R99, RZ, 0xfc, !PT ;  /* 0x000000637d557212 */ /* 0x000fe400078efcff */
[----:B------:R-:W-:-:S05]  /*c3c0*/  LOP3.LUT R84, R84, 0xff, R117, 0xf8, !PT ;  /* 0x000000ff54547812 */ /* 0x000fca00078ef875 */
[----:B------:R1:W-:Y:S02]  /*c3d0*/  STG.E.64 desc[UR4][R86.64], R84 ;  /* 0x0000005456007986 */ /* 0x0003e4000c101b04 */
.L_x_7923:
        /* <DEDUP_REMOVED lines=56> */
.L_x_7937:
        /* <DEDUP_REMOVED lines=16> */
[----:B--2---:R-:W-:Y:S01]  /*c860*/  @!P1 IMAD.WIDE R84, R0, 0x4, R84 ;  /* 0x0000000400549825 */ /* 0x004fe200078e0254 */
[----:B------:R-:W-:-:S03]  /*c870*/  SHF.L.U32 R89, R80, 0x4, RZ ;  /* 0x0000000450597819 */ /* 0x000fc600000006ff */
[C---:B------:R-:W-:Y:S01]  /*c880*/  FADD.FTZ R96, -R98.reuse, R96 ;  /* 0x0000006062607221 */ /* 0x040fe20000010100 */
[C---:B------:R-:W-:Y:S01]  /*c890*/  FADD.FTZ R94, -R98.reuse, R94 ;  /* 0x0000005e625e7221 */ /* 0x040fe20000010100 */
[C---:B------:R-:W-:Y:S01]  /*c8a0*/  FADD.FTZ R118, -R98.reuse, R97 ;  /* 0x0000006162767221 */ /* 0x040fe20000010100 */
[----:B------:R1:W-:Y:S01]  /*c8b0*/  @!P1 STG.E desc[UR4][R84.64], R121 ;  /* 0x0000007954009986 */ /* 0x0003e2000c101904 */
[C---:B------:R-:W-:Y:S01]  /*c8c0*/  FADD.FTZ R120, -R98.reuse, R100 ;  /* 0x0000006462787221 */ /* 0x040fe20000010100 */
[C---:B------:R-:W-:Y:S01]  /*c8d0*/  FADD.FTZ R116, -R98.reuse, R95 ;  /* 0x0000005f62747221 */ /* 0x040fe20000010100 */
[C---:B------:R-:W-:Y:S01]  /*c8e0*/  FADD.FTZ R122, -R98.reuse, R101 ;  /* 0x00000065627a7221 */ /* 0x040fe20000010100 */
[C---:B------:R-:W-:Y:S01]  /*c8f0*/  FADD.FTZ R102, -R98.reuse, R102 ;  /* 0x0000006662667221 */ /* 0x040fe20000010100 */
[C---:B---3--:R-:W-:Y:S01]  /*c900*/  FMUL.FTZ R92, R99.reuse, R90 ;  /* 0x0000005a635c7220 */ /* 0x048fe20000410000 */
[C---:B------:R-:W-:Y:S01]  /*c910*/  FMUL.FTZ R90, R99.reuse, R112 ;  /* 0x00000070635a7220 */ /* 0x040fe20000410000 */
[----:B------:R-:W-:Y:S01]  /*c920*/  FADD.FTZ R112, -R98, R93 ;  /* 0x0000005d62707221 */ /* 0x000fe20000010100 */
[----:B------:R-:W-:Y:S01]  /*c930*/  FMUL.FTZ R97, R99, R94 ;  /* 0x0000005e63617220 */ /* 0x000fe20000410000 */
[----:B------:R-:W-:Y:S01]  /*c940*/  FFMA.FTZ R93, R33, R92, R61 ;  /* 0x0000005c215d7223 */ /* 0x000fe2000001003d */
[----:B------:R-:W-:Y:S01]  /*c950*/  FMUL.FTZ R100, R99, R116 ;  /* 0x0000007463647220 */ /* 0x000fe20000410000 */
[----:B-1----:R-:W-:-:S04]  /*c960*/  @!P1 IMAD.WIDE R84, R0, 0x4, R86 ;  /* 0x0000000400549825 */ /* 0x002fc800078e0256 */
[----:B------:R-:W-:Y:S01]  /*c970*/  FADD.FTZ R86, -R98, R81 ;  /* 0x0000005162567221 */ /* 0x000fe20000010100 */
[----:B------:R-:W-:Y:S01]  /*c980*/  FMUL.FTZ R121, R99, R110 ;  /* 0x0000006e63797220 */ /* 0x000fe20000410000 */
[-C--:B------:R-:W-:Y:S01]  /*c990*/  FFMA.FTZ R110, R107, R90.reuse, R79 ;  /* 0x0000005a6b6e7223 */ /* 0x080fe2000001004f */
[----:B------:R-:W-:Y:S01]  /*c9a0*/  FFMA.FTZ R90, R35, R90, R63 ;  /* 0x0000005a235a7223 */ /* 0x000fe2000001003f */
[----:B------:R-:W-:Y:S01]  /*c9b0*/  FMUL.FTZ R119, R99, R86 ;  /* 0x0000005663777220 */ /* 0x000fe20000410000 */
[----:B------:R-:W-:Y:S01]  /*c9c0*/  FFMA.FTZ R86, R105, R92, R77 ;  /* 0x0000005c69567223 */ /* 0x000fe2000001004d */
[----:B------:R-:W-:Y:S01]  /*c9d0*/  FFMA.FTZ R87, R106, R121, R78 ;  /* 0x000000796a577223 */ /* 0x000fe2000001004e */
[----:B------:R0:W-:Y:S01]  /*c9e0*/  @!P1 STG.E desc[UR4][R84.64], R99 ;  /* 0x0000006354009986 */ /* 0x0001e2000c101904 */
[----:B------:R-:W-:Y:S01]  /*c9f0*/  FFMA.FTZ R81, R104, R119, R76 ;  /* 0x0000007768517223 */ /* 0x000fe2000001004c */
[C---:B------:R-:W-:Y:S01]  /*ca00*/  FMUL.FTZ R95, R99.reuse, R112 ;  /* 0x00000070635f7220 */ /* 0x040fe20000410000 */
[----:B------:R-:W-:-:S04]  /*ca10*/  FMUL.FTZ R94, R99, R102 ;  /* 0x00000066635e7220 */ /* 0x000fc80000410000 */
[-C--:B------:R-:W-:Y:S01]  /*ca20*/  FFMA.FTZ R102, R39, R94.reuse, R67 ;  /* 0x0000005e27667223 */ /* 0x080fe20000010043 */
[----:B------:R-:W-:Y:S01]  /*ca30*/  FFMA.FTZ R94, R23, R94, R51 ;  /* 0x0000005e175e7223 */ /* 0x000fe20000010033 */
[----:B0-----:R-:W-:Y:S01]  /*ca40*/  F2FP.F16.F32.PACK_AB R84, R86, R81 ;  /* 0x000000515654723e */ /* 0x001fe200000000ff */
[----:B------:R-:W-:Y:S01]  /*ca50*/  FADD.FTZ R86, -R98, R83 ;  /* 0x0000005362567221 */ /* 0x000fe20000010100 */
[----:B------:R-:W-:Y:S01]  /*ca60*/  F2FP.F16.F32.PACK_AB R85, R110, R87 ;  /* 0x000000576e55723e */ /* 0x000fe200000000ff */
        /* <DEDUP_REMOVED lines=13> */
[----:B------:R-:W-:Y:S01]  /*cb40*/  FFMA.FTZ R83, R30, R83, R58 ;  /* 0x000000531e537223 */ /* 0x000fe2000001003a */
[----:B------:R-:W-:Y:S01]  /*cb50*/  F2FP.F16.F32.PACK_AB R87, R88, R87 ;  /* 0x000000575857723e */ /* 0x000fe200000000ff */
[----:B------:R-:W-:Y:S01]  /*cb60*/  FFMA.FTZ R110, R31, R110, R59 ;  /* 0x0000006e1f6e7223 */ /* 0x000fe2000001003b */
[----:B------:R-:W-:-:S02]  /*cb70*/  SHF.R.U32.HI R88, RZ, 0x1c, R80 ;  /* 0x0000001cff587819 */ /* 0x000fc40000011650 */
[----:B------:R-:W-:Y:S02]  /*cb80*/  IADD3 R80, P1, R89, UR14, RZ ;  /* 0x0000000e59507c10 */ /* 0x000fe4000ff3e0ff */
[----:B------:R-:W-:Y:S02]  /*cb90*/  F2FP.F16.F32.PACK_AB R82, R82, R91 ;  /* 0x0000005b5252723e */ /* 0x000fe400000000ff */
[----:B------:R-:W-:Y:S02]  /*cba0*/  IADD3.X R81, R88, UR15, RZ, P1, !PT ;  /* 0x0000000f58517c10 */ /* 0x000fe40008ffe4ff */
[----:B------:R-:W-:-:S03]  /*cbb0*/  F2FP.F16.F32.PACK_AB R83, R110, R83 ;  /* 0x000000536e53723e */ /* 0x000fc600000000ff */
[----:B------:R0:W-:Y:S02]  /*cbc0*/  STG.E.128 desc[UR4][R80.64], R84 ;  /* 0x0000005450007986 */ /* 0x0001e4000c101d04 */
[----:B0-----:R-:W-:Y:S01]  /*cbd0*/  FFMA.FTZ R81, R34, R121, R62 ;  /* 0x0000007922517223 */ /* 0x001fe2000001003e */
[C---:B------:R-:W-:Y:S01]  /*cbe0*/  FMUL.FTZ R85, R99.reuse, R96 ;  /* 0x0000006063557220 */ /* 0x040fe20000410000 */
[----:B------:R-:W-:Y:S01]  /*cbf0*/  FFMA.FTZ R80, R32, R119, R60 ;  /* 0x0000007720507223 */ /* 0x000fe2000001003c */
[C---:B------:R-:W-:Y:S01]  /*cc00*/  FMUL.FTZ R86, R99.reuse, R120 ;  /* 0x0000007863567220 */ /* 0x040fe20000410000 */
[----:B------:R-:W-:Y:S01]  /*cc10*/  FMUL.FTZ R87, R99, R122 ;  /* 0x0000007a63577220 */ /* 0x000fe20000410000 */
[----:B------:R-:W-:Y:S01]  /*cc20*/  F2FP.F16.F32.PACK_AB R81, R90, R81 ;  /* 0x000000515a51723e */ /* 0x000fe200000000ff */
[-C--:B------:R-:W-:Y:S01]  /*cc30*/  FFMA.FTZ R91, R36, R85.reuse, R64 ;  /* 0x00000055245b7223 */ /* 0x080fe20000010040 */
        /* <DEDUP_REMOVED lines=8> */
[----:B------:R-:W-:Y:S01]  /*ccc0*/  F2FP.F16.F32.PACK_AB R85, R90, R85 ;  /* 0x000000555a55723e */ /* 0x000fe200000000ff */
[-C--:B------:R-:W-:Y:S01]  /*ccd0*/  FFMA.FTZ R101, R22, R87.reuse, R50 ;  /* 0x0000005716657223 */ /* 0x080fe20000010032 */
[----:B------:R-:W-:Y:S01]  /*cce0*/  F2FP.F16.F32.PACK_AB R90, R93, R92 ;  /* 0x0000005c5d5a723e */ /* 0x000fe200000000ff */
[----:B------:R-:W-:Y:S01]  /*ccf0*/  FFMA.FTZ R100, R25, R100, R53 ;  /* 0x0000006419647223 */ /* 0x000fe20000010035 */
[----:B------:R-:W0:Y:S01]  /*cd00*/  LDC.64 R92, c[0x0][0x210] ;  /* 0x00008400ff5c7b82 */ /* 0x000e220000000a00 */
[----:B------:R-:W-:Y:S01]  /*cd10*/  F2FP.F16.F32.PACK_AB R84, R99, R84 ;  /* 0x000000546354723e */ /* 0x000fe200000000ff */
[----:B------:R-:W-:Y:S01]  /*cd20*/  FFMA.FTZ R99, R38, R87, R66 ;  /* 0x0000005726637223 */ /* 0x000fe20000010042 */
[----:B------:R-:W-:-:S02]  /*cd30*/  F2FP.F16.F32.PACK_AB R86, R96, R91 ;  /* 0x0000005b6056723e */ /* 0x000fc400000000ff */
[----:B------:R-:W-:Y:S02]  /*cd40*/  F2FP.F16.F32.PACK_AB R91, R94, R101 ;  /* 0x000000655e5b723e */ /* 0x000fe400000000ff */
[----:B------:R-:W-:Y:S01]  /*cd50*/  F2FP.F16.F32.PACK_AB R87, R102, R99 ;  /* 0x000000636657723e */ /* 0x000fe200000000ff */
[----:B------:R-:W-:Y:S01]  /*cd60*/  IMAD.SHL.U32 R99, R11, 0x10, RZ ;  /* 0x000000100b637824 */ /* 0x000fe200078e00ff */
[----:B------:R-:W-:Y:S01]  /*cd70*/  SHF.R.U32.HI R101, RZ, 0x1c, R11 ;  /* 0x0000001cff657819 */ /* 0x000fe2000001160b */
[----:B------:R-:W-:Y:S01]  /*cd80*/  FFMA.FTZ R102, R27, R98, R55 ;  /* 0x000000621b667223 */ /* 0x000fe20000010037 */
[----:B------:R-:W-:Y:S01]  /*cd90*/  IADD3 R94, P1, R89, UR16, RZ ;  /* 0x00000010595e7c10 */ /* 0x000fe2000ff3e0ff */
[----:B------:R-:W-:Y:S01]  /*cda0*/  FFMA.FTZ R89, R26, R97, R54 ;  /* 0x000000611a597223 */ /* 0x000fe20000010036 */
[C---:B------:R-:W-:Y:S01]  /*cdb0*/  IADD3 R96, P2, R99.reuse, UR14, RZ ;  /* 0x0000000e63607c10 */ /* 0x040fe2000ff5e0ff */
[----:B------:R-:W-:Y:S01]  /*cdc0*/  FFMA.FTZ R11, R24, R95, R52 ;  /* 0x0000005f180b7223 */ /* 0x000fe20000010034 */
[----:B------:R-:W-:-:S02]  /*cdd0*/  IADD3 R98, P3, R99, UR16, RZ ;  /* 0x0000001063627c10 */ /* 0x000fc4000ff7e0ff */
[----:B------:R-:W-:Y:S02]  /*cde0*/  IADD3.X R95, R88, UR17, RZ, P1, !PT ;  /* 0x00000011585f7c10 */ /* 0x000fe40008ffe4ff */
[C---:B------:R-:W-:Y:S02]  /*cdf0*/  IADD3.X R97, R101.reuse, UR15, RZ, P2, !PT ;  /* 0x0000000f65617c10 */ /* 0x040fe400097fe4ff */
[----:B------:R-:W-:Y:S01]  /*ce00*/  F2FP.F16.F32.PACK_AB R89, R102, R89 ;  /* 0x000000596659723e */ /* 0x000fe200000000ff */
        /* <DEDUP_REMOVED lines=9> */
.L_x_7665:
[----:B------:R-:W-:Y:S05]  /*cea0*/  EXIT ;  /* 0x000000000000794d */ /* 0x000fea0003800000 */
.L_x_7924:
        /* <DEDUP_REMOVED lines=8> */
.L_x_7927:
[----:B------:R-:W-:Y:S05]  /*cf30*/  BSYNC B1 ;  /* 0x0000000000017941 */ /* 0x000fea0003800000 */
.L_x_7926:
        /* <DEDUP_REMOVED lines=10> */
.L_x_7928:
[----:B------:R-:W-:Y:S01]  /*cfe0*/  HFMA2.MMA R118, -RZ, RZ, 0, 2.384185791015625e-07 ;  /* 0x00000004ff767435 */ /* 0x000fe200000001ff */
[----:B------:R-:W-:-:S05]  /*cff0*/  MOV R84, R116 ;  /* 0x0000007400547202 */ /* 0x000fca0000000f00 */
[----:B------:R-:W-:-:S04]  /*d000*/  FADD.FTZ R87, R85, R84 ;  /* 0x0000005455577221 */ /* 0x000fc80000010000 */
[----:B------:R-:W-:-:S07]  /*d010*/  IMAD.MOV.U32 R119, RZ, RZ, R87 ;  /* 0x000000ffff777224 */ /* 0x000fce00078e0057 */
[----:B------:R-:W-:Y:S05]  /*d020*/  WARPSYNC.COLLECTIVE R112, `(.L_x_7929) ;  /* 0x0000000070087348 */ /* 0x000fea0003c00000 */
[----:B------:R0:W1:Y:S02]  /*d030*/  SHFL.BFLY P2, R116, R119, R118, R125 ;  /* 0x0c00007677747389 */ /* 0x000064000004007d */
[----:B01----:R-:W-:Y:S01]  /*d040*/  ENDCOLLECTIVE ;  /* 0x000000000000791b */ /* 0x003fe20003800000 */
.L_x_7929:
[----:B------:R-:W-:Y:S02]  /*d050*/  IMAD.MOV.U32 R118, RZ, RZ, 0x8 ;  /* 0x00000008ff767424 */ /* 0x000fe400078e00ff */
[----:B------:R-:W-:-:S04]  /*d060*/  IMAD.MOV.U32 R84, RZ, RZ, R116 ;  /* 0x000000ffff547224 */ /* 0x000fc800078e0074 */
[----:B------:R-:W-:-:S05]  /*d070*/  FADD.FTZ R98, R87, R84 ;  /* 0x0000005457627221 */ /* 0x000fca0000010000 */
[----:B------:R-:W-:-:S07]  /*d080*/  MOV R119, R98 ;  /* 0x0000006200777202 */ /* 0x000fce0000000f00 */
[----:B------:R-:W-:Y:S05]  /*d090*/  WARPSYNC.COLLECTIVE R112, `(.L_x_7930) ;  /* 0x0000000070087348 */ /* 0x000fea0003c00000 */
[----:B------:R0:W1:Y:S02]  /*d0a0*/  SHFL.BFLY P2, R116, R119, R118, R125 ;  /* 0x0c00007677747389 */ /* 0x000064000004007d */
[----:B01----:R-:W-:Y:S01]  /*d0b0*/  ENDCOLLECTIVE ;  /* 0x000000000000791b */ /* 0x003fe20003800000 */
.L_x_7930:
[----:B------:R-:W-:Y:S01]  /*d0c0*/  HFMA2.MMA R118, -RZ, RZ, 0, 9.5367431640625e-07 ;  /* 0x00000010ff767435 */ /* 0x000fe200000001ff */
[----:B------:R-:W-:-:S05]  /*d0d0*/  MOV R99, R116 ;  /* 0x0000007400637202 */ /* 0x000fca0000000f00 */
[----:B------:R-:W-:-:S04]  /*d0e0*/  FADD.FTZ R99, R98, R99 ;  /* 0x0000006362637221 */ /* 0x000fc80000010000 */
[----:B------:R-:W-:-:S07]  /*d0f0*/  IMAD.MOV.U32 R119, RZ, RZ, R99 ;  /* 0x000000ffff777224 */ /* 0x000fce00078e0063 */
[----:B------:R-:W-:Y:S05]  /*d100*/  WARPSYNC.COLLECTIVE R112, `(.L_x_7931) ;  /* 0x0000000070087348 */ /* 0x000fea0003c00000 */
[----:B------:R0:W1:Y:S02]  /*d110*/  SHFL.BFLY P2, R116, R119, R118, R125 ;  /* 0x0c00007677747389 */ /* 0x000064000004007d */
[----:B01----:R-:W-:Y:S01]  /*d120*/  ENDCOLLECTIVE ;  /* 0x000000000000791b */ /* 0x003fe20003800000 */
.L_x_7931:
        /* <DEDUP_REMOVED lines=40> */
.L_x_7932:
[----:B------:R-:W-:Y:S01]  /*d3b0*/  HFMA2.MMA R118, -RZ, RZ, 0, 1.1920928955078125e-07 ;  /* 0x00000002ff767435 */ /* 0x000fe200000001ff */
[----:B------:R-:W-:-:S05]  /*d3c0*/  MOV R85, R116 ;  /* 0x0000007400557202 */ /* 0x000fca0000000f00 */
[----:B------:R-:W-:-:S04]  /*d3d0*/  FADD.FTZ R85, R84, R85 ;  /* 0x0000005554557221 */ /* 0x000fc80000010000 */
[----:B------:R-:W-:-:S07]  /*d3e0*/  IMAD.MOV.U32 R119, RZ, RZ, R85 ;  /* 0x000000ffff777224 */ /* 0x000fce00078e0055 */
[----:B------:R-:W-:Y:S05]  /*d3f0*/  WARPSYNC.COLLECTIVE R112, `(.L_x_7933) ;  /* 0x0000000070087348 */ /* 0x000fea0003c00000 */
[----:B------:R0:W1:Y:S02]  /*d400*/  SHFL.BFLY P2, R116, R119, R118, R125 ;  /* 0x0c00007677747389 */ /* 0x000064000004007d */
[----:B01----:R-:W-:Y:S01]  /*d410*/  ENDCOLLECTIVE ;  /* 0x000000000000791b */ /* 0x003fe20003800000 */
.L_x_7933:
[----:B------:R-:W-:Y:S02]  /*d420*/  IMAD.MOV.U32 R118, RZ, RZ, 0x4 ;  /* 0x00000004ff767424 */ /* 0x000fe400078e00ff */
[----:B------:R-:W-:-:S04]  /*d430*/  IMAD.MOV.U32 R98, RZ, RZ, R116 ;  /* 0x000000ffff627224 */ /* 0x000fc800078e0074 */
[----:B------:R-:W-:-:S05]  /*d440*/  FADD.FTZ R98, R85, R98 ;  /* 0x0000006255627221 */ /* 0x000fca0000010000 */
[----:B------:R-:W-:-:S07]  /*d450*/  MOV R119, R98 ;  /* 0x0000006200777202 */ /* 0x000fce0000000f00 */
[----:B------:R-:W-:Y:S05]  /*d460*/  WARPSYNC.COLLECTIVE R112, `(.L_x_7934) ;  /* 0x0000000070087348 */ /* 0x000fea0003c00000 */
[----:B------:R0:W1:Y:S02]  /*d470*/  SHFL.BFLY P2, R116, R119, R118, R125 ;  /* 0x0c00007677747389 */ /* 0x000064000004007d */
[----:B01----:R-:W-:Y:S01]  /*d480*/  ENDCOLLECTIVE ;  /* 0x000000000000791b */ /* 0x003fe20003800000 */
.L_x_7934:
[----:B------:R-:W-:Y:S01]  /*d490*/  HFMA2.MMA R118, -RZ, RZ, 0, 4.76837158203125e-07 ;  /* 0x00000008ff767435 */ /* 0x000fe200000001ff */
[----:B------:R-:W-:-:S05]  /*d4a0*/  MOV R87, R116 ;  /* 0x0000007400577202 */ /* 0x000fca0000000f00 */
[----:B------:R-:W-:-:S04]  /*d4b0*/  FADD.FTZ R87, R98, R87 ;  /* 0x0000005762577221 */ /* 0x000fc80000010000 */
[----:B------:R-:W-:-:S07]  /*d4c0*/  IMAD.MOV.U32 R119, RZ, RZ, R87 ;  /* 0x000000ffff777224 */ /* 0x000fce00078e0057 */
[----:B------:R-:W-:Y:S05]  /*d4d0*/  WARPSYNC.COLLECTIVE R112, `(.L_x_7935) ;  /* 0x0000000070087348 */ /* 0x000fea0003c00000 */
[----:B------:R0:W1:Y:S02]  /*d4e0*/  SHFL.BFLY P2, R116, R119, R118, R125 ;  /* 0x0c00007677747389 */ /* 0x000064000004007d */
[----:B01----:R-:W-:Y:S01]  /*d4f0*/  ENDCOLLECTIVE ;  /* 0x000000000000791b */ /* 0x003fe20003800000 */
.L_x_7935:
[----:B------:R-:W-:Y:S02]  /*d500*/  IMAD.MOV.U32 R118, RZ, RZ, 0x10 ;  /* 0x00000010ff767424 */ /* 0x000fe400078e00ff */
[----:B------:R-:W-:-:S04]  /*d510*/  IMAD.MOV.U32 R110, RZ, RZ, R116 ;  /* 0x000000ffff6e7224 */ /* 0x000fc800078e0074 */
[----:B------:R-:W-:-:S05]  /*d520*/  FADD.FTZ R110, R87, R110 ;  /* 0x0000006e576e7221 */ /* 0x000fca0000010000 */
[----:B------:R-:W-:-:S07]  /*d530*/  MOV R119, R110 ;  /* 0x0000006e00777202 */ /* 0x000fce0000000f00 */
[----:B------:R-:W-:Y:S05]  /*d540*/  WARPSYNC.COLLECTIVE R112, `(.L_x_7936) ;  /* 0x0000000070087348 */ /* 0x000fea0003c00000 */
[----:B------:R0:W1:Y:S02]  /*d550*/  SHFL.BFLY P2, R116, R119, R118, R125 ;  /* 0x0c00007677747389 */ /* 0x000064000004007d */
[----:B01----:R-:W-:Y:S01]  /*d560*/  ENDCOLLECTIVE ;  /* 0x000000000000791b */ /* 0x003fe20003800000 */
.L_x_7936:
[----:B------:R-:W-:Y:S01]  /*d570*/  MOV R99, R116 ;  /* 0x0000007400637202 */ /* 0x000fe20000000f00 */
[----:B------:R-:W-:Y:S06]  /*d580*/  BRA `(.L_x_7937) ;  /* 0xfffffff000747947 */ /* 0x000fec000383ffff */
.L_x_7938:
        /* <DEDUP_REMOVED lines=15> */
.L_x_14235:


//--------------------- .text._ZN10layer_norm31ln_parallel_residual_fwd_kernelINS_13Kernel_traitsIf6__halfS2_S2_fjLj512ELj1ELj4ELj1ELj16ENS_18Kernel_traits_baseILj512EfS2_S2_S2_fjLj128EEEEELb1ELb1ELb0EEEvNS_9FwdParamsE --------------------------
	.section	.text._ZN10layer_norm31ln_parallel_residual_fwd_kernelINS_13Kernel_traitsIf6__halfS2_S2_fjLj512ELj1ELj4ELj1ELj16ENS_18Kernel_traits_baseILj512EfS2_S2_S2_fjLj128EEEEELb1ELb1ELb0EEEvNS_9FwdParamsE,"ax",@progbits
	.align	128
        .global         _ZN10layer_norm31ln_parallel_residual_fwd_kernelINS_13Kernel_traitsIf6__halfS2_S2_fjLj512ELj1ELj4ELj1ELj16ENS_18Kernel_traits_baseILj512EfS2_S2_S2_fjLj128EEEEELb1ELb1ELb0EEEvNS_9FwdParamsE
        .type           _ZN10layer_norm31ln_parallel_residual_fwd_kernelINS_13Kernel_traitsIf6__halfS2_S2_fjLj512ELj1ELj4ELj1ELj16ENS_18Kernel_traits_baseILj512EfS2_S2_S2_fjLj128EEEEELb1ELb1ELb0EEEvNS_9FwdParamsE,@function
        .size           _ZN10layer_norm31ln_parallel_residual_fwd_kernelINS_13Kernel_traitsIf6__halfS2_S2_fjLj512ELj1ELj4ELj1ELj16ENS_18Kernel_traits_baseILj512EfS2_S2_S2_fjLj128EEEEELb1ELb1ELb0EEEvNS_9FwdParamsE,(.L_x_14236 - _ZN10layer_norm31ln_parallel_residual_fwd_kernelINS_13Kernel_traitsIf6__halfS2_S2_fjLj512ELj1ELj4ELj1ELj16ENS_18Kernel_traits_baseILj512EfS2_S2_S2_fjLj128EEEEELb1ELb1ELb0EEEvNS_9FwdParamsE)
        .other          _ZN10layer_norm31ln_parallel_residual_fwd_kernelINS_13Kernel_traitsIf6__halfS2_S2_fjLj512ELj1ELj4ELj1ELj16ENS_18Kernel_traits_baseILj512EfS2_S2_S2_fjLj128EEEEELb1ELb1ELb0EEEvNS_9FwdParamsE,@"STO_CUDA_ENTRY STV_DEFAULT"
_ZN10layer_norm31ln_parallel_residual_fwd_kernelINS_13Kernel_traitsIf6__halfS2_S2_fjLj512ELj1ELj4ELj1ELj16ENS_18Kernel_traits_baseILj512EfS2_S2_S2_fjLj128EEEEELb1ELb1ELb0EEEvNS_9FwdParamsE:
.text._ZN10layer_norm31ln_parallel_residual_fwd_kernelINS_13Kernel_traitsIf6__halfS2_S2_fjLj512ELj1ELj4ELj1ELj16ENS_18Kernel_traits_baseILj512EfS2_S2_S2_fjLj128EEEEELb1ELb1ELb0EEEvNS_9FwdParamsE:
        /* <DEDUP_REMOVED lines=68> */
.L_x_7940:
[----:B------:R-:W-:Y:S05]  /*0440*/  BSYNC B0 ;  /* 0x0000000000007941 */ /* 0x000fea0003800000 */
.L_x_7939:
        /* <DEDUP_REMOVED lines=17> */
.L_x_7942:
[----:B------:R-:W-:Y:S05]  /*0560*/  BSYNC B0 ;  /* 0x0000000000007941 */ /* 0x000fea0003800000 */
.L_x_7941:
        /* <DEDUP_REMOVED lines=76> */
.L_x_8210:
        /* <DEDUP_REMOVED lines=36> */
.L_x_7947:
[----:B------:R-:W-:-:S07]  /*0c70*/  IMAD.MOV.U32 R12, RZ, RZ, R7 ;  /* 0x000000ffff0c7224 */ /* 0x000fce00078e0007 */
.L_x_7948:
[----:B------:R-:W-:Y:S05]  /*0c80*/  BSYNC B2 ;  /* 0x0000000000027941 */ /* 0x000fea0003800000 */
.L_x_7946:
        /* <DEDUP_REMOVED lines=16> */
.L_x_7952:
[----:B------:R-:W-:Y:S05]  /*0d90*/  BSYNC B3 ;  /* 0x0000000000037941 */ /* 0x000fea0003800000 */
.L_x_7951:
[----:B------:R-:W-:Y:S01]  /*0da0*/  IMAD.HI.U32 R5, R2, -0x326172a9, RZ ;  /* 0xcd9e8d5702057827 */ /* 0x000fe200078e00ff */
[----:B------:R-:W-:-:S03]  /*0db0*/  LOP3.LUT R14, R14, UR7, R9, 0x96, !PT ;  /* 0x000000070e0e7c12 */ /* 0x000fc6000f8e9609 */
[----:B------:R-:W-:Y:S01]  /*0dc0*/  IMAD R7, R3, -0x2daee0ad, RZ ;  /* 0xd2511f5303077824 */ /* 0x000fe200078e02ff */
[----:B------:R-:W-:Y:S01]  /*0dd0*/  LOP3.LUT R64, R5, UR6, R4, 0x96, !PT ;  /* 0x0000000605407c12 */ /* 0x000fe2000f8e9604 */
[----:B------:R-:W-:Y:S02]  /*0de0*/  IMAD R5, R2, -0x326172a9, RZ ;  /* 0xcd9e8d5702057824 */ /* 0x000fe400078e02ff */
        /* <DEDUP_REMOVED lines=39> */
.L_x_7950:
[----:B------:R-:W-:Y:S05]  /*1060*/  BSYNC B2 ;  /* 0x0000000000027941 */ /* 0x000fea0003800000 */
.L_x_7949:
[----:B------:R-:W0:Y:S01]  /*1070*/  LDC R64, c[0x0][0x298] ;  /* 0x0000a600ff407b82 */ /* 0x000e220000000800 */
[----:B------:R-:W-:Y:S01]  /*1080*/  HFMA2.MMA R93, -RZ, RZ, 0.1171875, 0 ;  /* 0x2f800000ff5d7435 */ /* 0x000fe200000001ff */
[----:B------:R-:W-:Y:S02]  /*1090*/  ISETP.NE.U32.AND P2, PT, R58, RZ, PT ;  /* 0x000000ff3a00720c */ /* 0x000fe40003f45070 */
[----:B------:R-:W-:Y:S01]  /*10a0*/  I2FP.F32.U32 R8, R12 ;  /* 0x0000000c00087245 */ /* 0x000fe20000201000 */
[----:B-----5:R-:W-:Y:S01]  /*10b0*/  HADD2.F32 R12, -RZ, R48.H0_H0 ;  /* 0x20000030ff0c7230 */ /* 0x020fe20000004100 */
[----:B------:R-:W-:Y:S02]  /*10c0*/  ISETP.NE.AND.EX P2, PT, R59, RZ, PT, P2 ;  /* 0x000000ff3b00720c */ /* 0x000fe40003f45320 */
[----:B------:R-:W1:Y:S03]  /*10d0*/  LDC R70, c[0x0][0x294] ;  /* 0x0000a500ff467b82 */ /* 0x000e660000000800 */
        /* <DEDUP_REMOVED lines=12> */
.L_x_7953:
        /* <DEDUP_REMOVED lines=12> */
.L_x_7956:
[----:B------:R-:W-:-:S07]  /*1260*/  IMAD.MOV.U32 R8, RZ, RZ, R7 ;  /* 0x000000ffff087224 */ /* 0x000fce00078e0007 */
.L_x_7957:
[----:B------:R-:W-:Y:S05]  /*1270*/  BSYNC B2 ;  /* 0x0000000000027941 */ /* 0x000fea0003800000 */
.L_x_7955:
        /* <DEDUP_REMOVED lines=16> */
.L_x_7961:
[----:B------:R-:W-:Y:S05]  /*1380*/  BSYNC B3 ;  /* 0x0000000000037941 */ /* 0x000fea0003800000 */
.L_x_7960:
        /* <DEDUP_REMOVED lines=44> */
.L_x_7959:
[----:B------:R-:W-:Y:S05]  /*1650*/  BSYNC B2 ;  /* 0x0000000000027941 */ /* 0x000fea0003800000 */
.L_x_7958:
        /* <DEDUP_REMOVED lines=10> */
.L_x_7954:
        /* <DEDUP_REMOVED lines=12> */
.L_x_7963:
[----:B------:R-:W-:-:S07]  /*17c0*/  IMAD.MOV.U32 R8, RZ, RZ, R7 ;  /* 0x000000ffff087224 */ /* 0x000fce00078e0007 */
.L_x_7964:
[----:B------:R-:W-:Y:S05]  /*17d0*/  BSYNC B2 ;  /* 0x0000000000027941 */ /* 0x000fea0003800000 */
.L_x_7962:
        /* <DEDUP_REMOVED lines=16> */
.L_x_7968:
[----:B------:R-:W-:Y:S05]  /*18e0*/  BSYNC B3 ;  /* 0x0000000000037941 */ /* 0x000fea0003800000 */
.L_x_7967:
        /* <DEDUP_REMOVED lines=44> */
.L_x_7966:
[----:B------:R-:W-:Y:S05]  /*1bb0*/  BSYNC B2 ;  /* 0x0000000000027941 */ /* 0x000fea0003800000 */
.L_x_7965:
[----:B------:R-:W0:Y:S01]  /*1bc0*/  LDC R62, c[0x0][0x298] ;  /* 0x0000a600ff3e7b82 */ /* 0x000e220000000800 */
[----:B------:R-:W-:Y:S01]  /*1bd0*/  I2FP.F32.U32 R8, R8 ;  /* 0x0000000800087245 */ /* 0x000fe20000201000 */
[----:B------:R-:W-:-:S04]  /*1be0*/  HADD2.F32 R48, -RZ, R48.H1_H1 ;  /* 0x30000030ff307230 */ /* 0x000fc80000004100 */
[----:B------:R-:W-:-:S05]  /*1bf0*/  FFMA.FTZ R8, R8, R93, 1.1641532182693481445e-10 ;  /* 0x2f00000008087423 */ /* 0x000fca000001005d */
[----:B------:R-:W-:-:S04]  /*1c00*/  FSETP.GTU.FTZ.AND P3, PT, R8, R70, PT ;  /* 0x000000460800720b */ /* 0x000fc80003f7c000 */
[----:B------:R-:W-:Y:S01]  /*1c10*/  P2R R78, PR, RZ, 0x8 ;  /* 0x00000008ff4e7803 */ /* 0x000fe20000000000 */
[----:B0-----:R-:W-:-:S05]  /*1c20*/  FMUL.FTZ R48, R48, R62 ;  /* 0x0000003e30307220 */ /* 0x001fca0000410000 */
        /* <DEDUP_REMOVED lines=8> */
.L_x_7969:
        /* <DEDUP_REMOVED lines=12> */
.L_x_7972:
[----:B------:R-:W-:-:S07]  /*1d70*/  MOV R8, R7 ;  /* 0x0000000700087202 */ /* 0x000fce0000000f00 */
.L_x_7973:
[----:B------:R-:W-:Y:S05]  /*1d80*/  BSYNC B2 ;  /* 0x0000000000027941 */ /* 0x000fea0003800000 */
.L_x_7971:
        /* <DEDUP_REMOVED lines=16> */
.L_x_7977:
[----:B------:R-:W-:Y:S05]  /*1e90*/  BSYNC B3 ;  /* 0x0000000000037941 */ /* 0x000fea0003800000 */
.L_x_7976:
        /* <DEDUP_REMOVED lines=44> */
.L_x_7975:
[----:B------:R-:W-:Y:S05]  /*2160*/  BSYNC B2 ;  /* 0x0000000000027941 */ /* 0x000fea0003800000 */
.L_x_7974:
        /* <DEDUP_REMOVED lines=10> */
.L_x_7970:
        /* <DEDUP_REMOVED lines=12> */
.L_x_7979:
[----:B------:R-:W-:-:S07]  /*22d0*/  MOV R8, R7 ;  /* 0x0000000700087202 */ /* 0x000fce0000000f00 */
.L_x_7980:
[----:B------:R-:W-:Y:S05]  /*22e0*/  BSYNC B2 ;  /* 0x0000000000027941 */ /* 0x000fea0003800000 */
.L_x_7978:
        /* <DEDUP_REMOVED lines=16> */
.L_x_7984:
[----:B------:R-:W-:Y:S05]  /*23f0*/  BSYNC B3 ;  /* 0x0000000000037941 */ /* 0x000fea0003800000 */
.L_x_7983:
        /* <DEDUP_REMOVED lines=44> */
.L_x_7982:
[----:B------:R-:W-:Y:S05]  /*26c0*/  BSYNC B2 ;  /* 0x0000000000027941 */ /* 0x000fea0003800000 */
.L_x_7981:
        /* <DEDUP_REMOVED lines=14> */
.L_x_7985:
        /* <DEDUP_REMOVED lines=12> */
.L_x_7988:
[----:B------:R-:W-:-:S07]  /*2870*/  IMAD.MOV.U32 R8, RZ, RZ, R7 ;  /* 0x000000ffff087224 */ /* 0x000fce00078e0007 */
.L_x_7989:
[----:B------:R-:W-:Y:S05]  /*2880*/  BSYNC B2 ;  /* 0x0000000000027941 */ /* 0x000fea0003800000 */
.L_x_7987:
        /* <DEDUP_REMOVED lines=16> */
.L_x_7993:
[----:B------:R-:W-:Y:S05]  /*2990*/  BSYNC B3 ;  /* 0x0000000000037941 */ /* 0x000fea0003800000 */
.L_x_7992:
        /* <DEDUP_REMOVED lines=44> */
.L_x_7991:
[----:B------:R-:W-:Y:S05]  /*2c60*/  BSYNC B2 ;  /* 0x0000000000027941 */ /* 0x000fea0003800000 */
.L_x_7990:
        /* <DEDUP_REMOVED lines=10> */
.L_x_7986:
        /* <DEDUP_REMOVED lines=12> */
.L_x_7995:
[----:B------:R-:W-:-:S07]  /*2dd0*/  IMAD.MOV.U32 R8, RZ, RZ, R7 ;  /* 0x000000ffff087224 */ /* 0x000fce00078e0007 */
.L_x_7996:
[----:B------:R-:W-:Y:S05]  /*2de0*/  BSYNC B2 ;  /* 0x0000000000027941 */ /* 0x000fea0003800000 */
.L_x_7994:
        /* <DEDUP_REMOVED lines=16> */
.L_x_8000:
[----:B------:R-:W-:Y:S05]  /*2ef0*/  BSYNC B3 ;  /* 0x0000000000037941 */ /* 0x000fea0003800000 */
.L_x_7999:
        /* <DEDUP_REMOVED lines=44> */
.L_x_7998:
[----:B------:R-:W-:Y:S05]  /*31c0*/  BSYNC B2 ;  /* 0x0000000000027941 */ /* 0x000fea0003800000 */
.L_x_7997:
        /* <DEDUP_REMOVED lines=14> */
.L_x_8001:
        /* <DEDUP_REMOVED lines=12> */
.L_x_8004:
[----:B------:R-:W-:-:S07]  /*3370*/  IMAD.MOV.U32 R8, RZ, RZ, R7 ;  /* 0x000000ffff087224 */ /* 0x000fce00078e0007 */
.L_x_8005:
[----:B------:R-:W-:Y:S05]  /*3380*/  BSYNC B2 ;  /* 0x0000000000027941 */ /* 0x000fea0003800000 */
.L_x_8003:
        /* <DEDUP_REMOVED lines=16> */
.L_x_8009:
[----:B------:R-:W-:Y:S05]  /*3490*/  BSYNC B3 ;  /* 0x0000000000037941 */ /* 0x000fea0003800000 */
.L_x_8008:
        /* <DEDUP_REMOVED lines=44> */
.L_x_8007:
[----:B------:R-:W-:Y:S05]  /*3760*/  BSYNC B2 ;  /* 0x0000000000027941 */ /* 0x000fea0003800000 */
.L_x_8006:
        /* <DEDUP_REMOVED lines=10> */
.L_x_8002:
        /* <DEDUP_REMOVED lines=12> */
.L_x_8011:
[----:B------:R-:W-:-:S07]  /*38d0*/  IMAD.MOV.U32 R8, RZ, RZ, R7 ;  /* 0x000000ffff087224 */ /* 0x000fce00078e0007 */
.L_x_8012:
[----:B------:R-:W-:Y:S05]  /*38e0*/  BSYNC B2 ;  /* 0x0000000000027941 */ /* 0x000fea0003800000 */
.L_x_8010:
        /* <DEDUP_REMOVED lines=16> */
.L_x_8016:
[----:B------:R-:W-:Y:S05]  /*39f0*/  BSYNC B3 ;  /* 0x0000000000037941 */ /* 0x000fea0003800000 */
.L_x_8015:
        /* <DEDUP_REMOVED lines=44> */
.L_x_8014:
[----:B------:R-:W-:Y:S05]  /*3cc0*/  BSYNC B2 ;  /* 0x0000000000027941 */ /* 0x000fea0003800000 */
.L_x_8013:
        /* <DEDUP_REMOVED lines=14> */
.L_x_8017:
        /* <DEDUP_REMOVED lines=12> */
.L_x_8020:
[----:B------:R-:W-:-:S07]  /*3e70*/  MOV R8, R7 ;  /* 0x0000000700087202 */ /* 0x000fce0000000f00 */
.L_x_8021:
[----:B------:R-:W-:Y:S05]  /*3e80*/  BSYNC B2 ;  /* 0x0000000000027941 */ /* 0x000fea0003800000 */
.L_x_8019:
        /* <DEDUP_REMOVED lines=16> */
.L_x_8025:
[----:B------:R-:W-:Y:S05]  /*3f90*/  BSYNC B3 ;  /* 0x0000000000037941 */ /* 0x000fea0003800000 */
.L_x_8024:
        /* <DEDUP_REMOVED lines=44> */
.L_x_8023:
[----:B------:R-:W-:Y:S05]  /*4260*/  BSYNC B2 ;  /* 0x0000000000027941 */ /* 0x000fea0003800000 */
.L_x_8022:
        /* <DEDUP_REMOVED lines=10> */
.L_x_8018:
        /* <DEDUP_REMOVED lines=12> */
.L_x_8027:
[----:B------:R-:W-:-:S07]  /*43d0*/  MOV R8, R7 ;  /* 0x0000000700087202 */ /* 0x000fce0000000f00 */
.L_x_8028:
[----:B------:R-:W-:Y:S05]  /*43e0*/  BSYNC B2 ;  /* 0x0000000000027941 */ /* 0x000fea0003800000 */
.L_x_8026:
        /* <DEDUP_REMOVED lines=16> */
.L_x_8032:
[----:B------:R-:W-:Y:S05]  /*44f0*/  BSYNC B3 ;  /* 0x0000000000037941 */ /* 0x000fea0003800000 */
.L_x_8031:
        /* <DEDUP_REMOVED lines=44> */
.L_x_8030:
[----:B------:R-:W-:Y:S05]  /*47c0*/  BSYNC B2 ;  /* 0x0000000000027941 */ /* 0x000fea0003800000 */
.L_x_8029:
        /* <DEDUP_REMOVED lines=13> */
.L_x_8033:
        /* <DEDUP_REMOVED lines=12> */
.L_x_8036:
[----:B------:R-:W-:-:S07]  /*4960*/  IMAD.MOV.U32 R8, RZ, RZ, R7 ;  /* 0x000000ffff087224 */ /* 0x000fce00078e0007 */
.L_x_8037:
[----:B------:R-:W-:Y:S05]  /*4970*/  BSYNC B2 ;  /* 0x0000000000027941 */ /* 0x000fea0003800000 */
.L_x_8035:
        /* <DEDUP_REMOVED lines=16> */
.L_x_8041:
[----:B------:R-:W-:Y:S05]  /*4a80*/  BSYNC B3 ;  /* 0x0000000000037941 */ /* 0x000fea0003800000 */
.L_x_8040:
        /* <DEDUP_REMOVED lines=44> */
.L_x_8039:
[----:B------:R-:W-:Y:S05]  /*4d50*/  BSYNC B2 ;  /* 0x0000000000027941 */ /* 0x000fea0003800000 */
.L_x_8038:
        /* <DEDUP_REMOVED lines=10> */
.L_x_8034:
        /* <DEDUP_REMOVED lines=12> */
.L_x_8043:
[----:B------:R-:W-:-:S07]  /*4ec0*/  IMAD.MOV.U32 R8, RZ, RZ, R7 ;  /* 0x000000ffff087224 */ /* 0x000fce00078e0007 */
.L_x_8044:
[----:B------:R-:W-:Y:S05]  /*4ed0*/  BSYNC B2 ;  /* 0x0000000000027941 */ /* 0x000fea0003800000 */
.L_x_8042:
        /* <DEDUP_REMOVED lines=16> */
.L_x_8048:
[----:B------:R-:W-:Y:S05]  /*4fe0*/  BSYNC B3 ;  /* 0x0000000000037941 */ /* 0x000fea0003800000 */
.L_x_8047:
        /* <DEDUP_REMOVED lines=44> */
.L_x_8046:
[----:B------:R-:W-:Y:S05]  /*52b0*/  BSYNC B2 ;  /* 0x0000000000027941 */ /* 0x000fea0003800000 */
.L_x_8045:
[----:B------:R-:W0:Y:S01]  /*52c0*/  LDC R68, c[0x0][0x294] ;  /* 0x0000a500ff447b82 */ /* 0x000e220000000800 */
[----:B------:R-:W-:Y:S01]  /*52d0*/  I2FP.F32.U32 R8, R8 ;  /* 0x0000000800087245 */ /* 0x000fe20000201000 */
[----:B------:R-:W-:-:S04]  /*52e0*/  HADD2.F32 R48, -RZ, R51.H0_H0 ;  /* 0x20000033ff307230 */ /* 0x000fc80000004100 */
[----:B------:R-:W-:Y:S01]  /*52f0*/  FFMA.FTZ R8, R8, R93, 1.1641532182693481445e-10 ;  /* 0x2f00000008087423 */ /* 0x000fe2000001005d */
[----:B------:R-:W-:-:S04]  /*5300*/  FMUL.FTZ R48, R48, R62 ;  /* 0x0000003e30307220 */ /* 0x000fc80000410000 */
[----:B0-----:R-:W-:-:S04]  /*5310*/  FSETP.GTU.FTZ.AND P4, PT, R8, R68, PT ;  /* 0x000000440800720b */ /* 0x001fc80003f9c000 */
        /* <DEDUP_REMOVED lines=8> */
.L_x_8049:
        /* <DEDUP_REMOVED lines=12> */
.L_x_8052:
[----:B------:R-:W-:-:S07]  /*5460*/  IMAD.MOV.U32 R8, RZ, RZ, R7 ;  /* 0x000000ffff087224 */ /* 0x000fce00078e0007 */
.L_x_8053:
[----:B------:R-:W-:Y:S05]  /*5470*/  BSYNC B2 ;  /* 0x0000000000027941 */ /* 0x000fea0003800000 */
.L_x_8051:
        /* <DEDUP_REMOVED lines=16> */
.L_x_8057:
[----:B------:R-:W-:Y:S05]  /*5580*/  BSYNC B3 ;  /* 0x0000000000037941 */ /* 0x000fea0003800000 */
.L_x_8056:
        /* <DEDUP_REMOVED lines=44> */
.L_x_8055:
[----:B------:R-:W-:Y:S05]  /*5850*/  BSYNC B2 ;  /* 0x0000000000027941 */ /* 0x000fea0003800000 */
.L_x_8054:
        /* <DEDUP_REMOVED lines=10> */
.L_x_8050:
        /* <DEDUP_REMOVED lines=12> */
.L_x_8059:
[----:B------:R-:W-:-:S07]  /*59c0*/  MOV R8, R7 ;  /* 0x0000000700087202 */ /* 0x000fce0000000f00 */
.L_x_8060:
[----:B------:R-:W-:Y:S05]  /*59d0*/  BSYNC B2 ;  /* 0x0000000000027941 */ /* 0x000fea0003800000 */
.L_x_8058:
        /* <DEDUP_REMOVED lines=16> */
.L_x_8064:
[----:B------:R-:W-:Y:S05]  /*5ae0*/  BSYNC B3 ;  /* 0x0000000000037941 */ /* 0x000fea0003800000 */
.L_x_8063:
        /* <DEDUP_REMOVED lines=43> */
[----:B------:R-:W-:-:S11]  /*5da0*/  HFMA2.MMA R49, -RZ, RZ, 0, 0 ;  /* 0x00000000ff317435 */ /* 0x000fd600000001ff */
.L_x_8062:
[----:B------:R-:W-:Y:S05]  /*5db0*/  BSYNC B2 ;  /* 0x0000000000027941 */ /* 0x000fea0003800000 */
.L_x_8061:
        /* <DEDUP_REMOVED lines=13> */
.L_x_8065:
        /* <DEDUP_REMOVED lines=12> */
.L_x_8068:
[----:B------:R-:W-:-:S07]  /*5f50*/  IMAD.MOV.U32 R48, RZ, RZ, R7 ;  /* 0x000000ffff307224 */ /* 0x000fce00078e0007 */
.L_x_8069:
[----:B------:R-:W-:Y:S05]  /*5f60*/  BSYNC B2 ;  /* 0x0000000000027941 */ /* 0x000fea0003800000 */
.L_x_8067:
        /* <DEDUP_REMOVED lines=16> */
.L_x_8073:
[----:B------:R-:W-:Y:S05]  /*6070*/  BSYNC B3 ;  /* 0x0000000000037941 */ /* 0x000fea0003800000 */
.L_x_8072:
        /* <DEDUP_REMOVED lines=44> */
.L_x_8071:
[----:B------:R-:W-:Y:S05]  /*6340*/  BSYNC B2 ;  /* 0x0000000000027941 */ /* 0x000fea0003800000 */
.L_x_8070:
[----:B------:R-:W0:Y:S01]  /*6350*/  LDC R50, c[0x0][0x298] ;  /* 0x0000a600ff327b82 */ /* 0x000e220000000800 */
[----:B------:R-:W-:Y:S01]  /*6360*/  I2FP.F32.U32 R48, R48 ;  /* 0x0000003000307245 */ /* 0x000fe20000201000 */
[----:B------:R-:W-:Y:S02]  /*6370*/  HADD2.F32 R49, -RZ, R19.H1_H1 ;  /* 0x30000013ff317230 */ /* 0x000fe40000004100 */
[----:B------:R-:W-:Y:S02]  /*6380*/  @P0 HADD2.F32 R51, -RZ, R23.H1_H1 ;  /* 0x30000017ff330230 */ /* 0x000fe40000004100 */
[----:B------:R-:W-:-:S05]  /*6390*/  FFMA.FTZ R48, R48, R93, 1.1641532182693481445e-10 ;  /* 0x2f00000030307423 */ /* 0x000fca000001005d */
[----:B------:R-:W-:-:S04]  /*63a0*/  FSETP.GTU.FTZ.AND P2, PT, R48, R68, PT ;  /* 0x000000443000720b */ /* 0x000fc80003f5c000 */
[----:B------:R-:W-:Y:S01]  /*63b0*/  SEL R66, RZ, 0x1, P2 ;  /* 0x00000001ff427807 */ /* 0x000fe20001000000 */
[----:B0-----:R-:W-:-:S05]  /*63c0*/  FMUL.FTZ R49, R49, R50 ;  /* 0x0000003231317220 */ /* 0x001fca0000410000 */
[----:B------:R-:W-:-:S05]  /*63d0*/  FSEL R49, R49, RZ, !P2 ;  /* 0x000000ff31317208 */ /* 0x000fca0005000000 */
[----:B------:R-:W-:-:S04]  /*63e0*/  FADD.FTZ R62, R49, R62 ;  /* 0x0000003e313e7221 */ /* 0x000fc80000010000 */
[----:B------:R-:W-:-:S07]  /*63f0*/  @P0 FADD.FTZ R62, R51, R62 ;  /* 0x0000003e333e0221 */ /* 0x000fce0000010000 */
.L_x_8066:
[----:B------:R-:W-:Y:S02]  /*6400*/  ISETP.NE.AND P0, PT, R75, RZ, PT ;  /* 0x000000ff4b00720c */ /* 0x000fe40003f05270 */
[----:B------:R-:W-:Y:S02]  /*6410*/  ISETP.NE.AND P2, PT, R79, RZ, PT ;  /* 0x000000ff4f00720c */ /* 0x000fe40003f45270 */
[----:B------:R-:W-:Y:S02]  /*6420*/  SEL R68, RZ, 0x1, P0 ;  /* 0x00000001ff447807 */ /* 0x000fe40000000000 */
[----:B------:R-:W-:Y:S02]  /*6430*/  SEL R79, RZ, 0x1000000, P5 ;  /* 0x01000000ff4f7807 */ /* 0x000fe40002800000 */
[----:B------:R-:W-:Y:S02]  /*6440*/  SEL R75, RZ, 0x10000, P4 ;  /* 0x00010000ff4b7807 */ /* 0x000fe40002000000 */
[----:B------:R-:W-:-:S02]  /*6450*/  LEA R64, P0, R11, UR12, 0x4 ;  /* 0x0000000c0b407c11 */ /* 0x000fc4000f8020ff */
[----:B------:R-:W-:Y:S02]  /*6460*/  ISETP.NE.AND P5, PT, R78, RZ, PT ;  /* 0x000000ff4e00720c */ /* 0x000fe40003fa5270 */
[----:B------:R-:W-:Y:S02]  /*6470*/  ISETP.NE.AND P4, PT, R77, RZ, PT ;  /* 0x000000ff4d00720c */ /* 0x000fe40003f85270 */
[----:B------:R-:W-:Y:S02]  /*6480*/  LEA.HI.X R65, R11, UR13, RZ, 0x4, P0 ;  /* 0x0000000d0b417c11 */ /* 0x000fe400080f24ff */
[----:B------:R-:W-:Y:S02]  /*6490*/  F2FP.F16.F32.PACK_AB R51, R62, R59 ;  /* 0x0000003b3e33723e */ /* 0x000fe400000000ff */
[----:B------:R-:W-:Y:S02]  /*64a0*/  F2FP.F16.F32.PACK_AB R50, R58, R55 ;  /* 0x000000373a32723e */ /* 0x000fe400000000ff */
[----:B------:R-:W-:-:S02]  /*64b0*/  F2FP.F16.F32.PACK_AB R49, R54, R15 ;  /* 0x0000000f3631723e */ /* 0x000fc400000000ff */
[----:B------:R-:W-:Y:S02]  /*64c0*/  F2FP.F16.F32.PACK_AB R48, R14, R12 ;  /* 0x0000000c0e30723e */ /* 0x000fe400000000ff */
[----:B------:R-:W-:Y:S02]  /*64d0*/  ISETP.NE.AND P6, PT, R74, RZ, PT ;  /* 0x000000ff4a00720c */ /* 0x000fe40003fc5270 */
[----:B------:R-:W-:Y:S01]  /*64e0*/  SEL R70, RZ, 0x1, P4 ;  /* 0x00000001ff467807 */ /* 0x000fe20002000000 */
[----:B------:R0:W-:Y:S01]  /*64f0*/  STG.E.128 desc[UR4][R64.64], R48 ;  /* 0x0000003040007986 */ /* 0x0001e2000c101d04 */
[----:B------:R-:W-:Y:S02]  /*6500*/  SEL R71, RZ, 0x1, P5 ;  /* 0x00000001ff477807 */ /* 0x000fe40002800000 */
[----:B------:R-:W-:-:S04]  /*6510*/  SEL R74, RZ, 0x100, P3 ;  /* 0x00000100ff4a7807 */ /* 0x000fc80001800000 */
[----:B------:R-:W-:Y:S02]  /*6520*/  LOP3.LUT R74, R74, R79, R75, 0xfe, !PT ;  /* 0x0000004f4a4a7212 */ /* 0x000fe400078efe4b */
[----:B------:R-:W-:Y:S01]  /*6530*/  SEL R75, RZ, 0x1, P6 ;  /* 0x00000001ff4b7807 */ /* 0x000fe20003000000 */
[----:B0-----:R-:W-:Y:S01]  /*6540*/  IMAD.WIDE.U32 R64, R68, 0x1000000, RZ ;  /* 0x0100000044407825 */ /* 0x001fe200078e00ff */
[----:B------:R-:W-:-:S03]  /*6550*/  SHF.L.U32 R68, R11, 0x3, RZ ;  /* 0x000000030b447819 */ /* 0x000fc600000006ff */
[----:B------:R-:W-:Y:S01]  /*6560*/  IMAD.WIDE.U32 R50, R70, 0x10000, RZ ;  /* 0x0001000046327825 */ /* 0x000fe200078e00ff */
[----:B------:R-:W-:Y:S02]  /*6570*/  LOP3.LUT R75, R65, R74, R75, 0xfe, !PT ;  /* 0x0000004a414b7212 */ /* 0x000fe400078efe4b */
[----:B------:R-:W-:Y:S01]  /*6580*/  SHF.L.U64.HI R70, R11, 0x3, RZ ;  /* 0x000000030b467819 */ /* 0x000fe200000102ff */
[----:B------:R-:W-:-:S03]  /*6590*/  IMAD.WIDE.U32 R48, R71, 0x100, RZ ;  /* 0x0000010047307825 */ /* 0x000fc600078e00ff */
[----:B------:R-:W-:Y:S02]  /*65a0*/  LOP3.LUT R71, R48, R64, R50, 0xfe, !PT ;  /* 0x0000004030477212 */ /* 0x000fe400078efe32 */
[----:B------:R-:W-:Y:S02]  /*65b0*/  IADD3 R50, P0, R68, UR14, RZ ;  /* 0x0000000e44327c10 */ /* 0x000fe4000ff1e0ff */
[----:B------:R-:W-:Y:S02]  /*65c0*/  SEL R48, RZ, 0x1, P2 ;  /* 0x00000001ff307807 */ /* 0x000fe40001000000 */
        /* <DEDUP_REMOVED lines=25> */
.L_x_8074:
[----:B------:R-:W-:-:S07]  /*6760*/  IADD3 R68, R11, 0x20, RZ ;  /* 0x000000200b447810 */ /* 0x000fce0007ffe0ff */
.L_x_7945:
[----:B------:R-:W-:Y:S05]  /*6770*/  BSYNC B1 ;  /* 0x0000000000017941 */ /* 0x000fea0003800000 */
.L_x_7944:
        /* <DEDUP_REMOVED lines=29> */
.L_x_8078:
[----:B------:R-:W-:-:S07]  /*6950*/  IMAD.MOV.U32 R13, RZ, RZ, R7 ;  /* 0x000000ffff0d7224 */ /* 0x000fce00078e0007 */
.L_x_8079:
[----:B------:R-:W-:Y:S05]  /*6960*/  BSYNC B2 ;  /* 0x0000000000027941 */ /* 0x000fea0003800000 */
.L_x_8077:
        /* <DEDUP_REMOVED lines=16> */
.L_x_8083:
[----:B------:R-:W-:Y:S05]  /*6a70*/  BSYNC B3 ;  /* 0x0000000000037941 */ /* 0x000fea0003800000 */
.L_x_8082:
        /* <DEDUP_REMOVED lines=44> */
.L_x_8081:
[----:B------:R-:W-:Y:S05]  /*6d40*/  BSYNC B2 ;  /* 0x0000000000027941 */ /* 0x000fea0003800000 */
.L_x_8080:
        /* <DEDUP_REMOVED lines=19> */
.L_x_8084:
        /* <DEDUP_REMOVED lines=12> */
.L_x_8087:
[----:B------:R-:W-:-:S07]  /*6f40*/  IMAD.MOV.U32 R8, RZ, RZ, R7 ;  /* 0x000000ffff087224 */ /* 0x000fce00078e0007 */
.L_x_8088:
[----:B------:R-:W-:Y:S05]  /*6f50*/  BSYNC B2 ;  /* 0x0000000000027941 */ /* 0x000fea0003800000 */
.L_x_8086:
        /* <DEDUP_REMOVED lines=16> */
.L_x_8092:
[----:B------:R-:W-:Y:S05]  /*7060*/  BSYNC B3 ;  /* 0x0000000000037941 */ /* 0x000fea0003800000 */
.L_x_8091:
        /* <DEDUP_REMOVED lines=44> */
.L_x_8090:
[----:B------:R-:W-:Y:S05]  /*7330*/  BSYNC B2 ;  /* 0x0000000000027941 */ /* 0x000fea0003800000 */
.L_x_8089:
        /* <DEDUP_REMOVED lines=10> */
.L_x_8085:
        /* <DEDUP_REMOVED lines=12> */
.L_x_8094:
[----:B------:R-:W-:-:S07]  /*74a0*/  MOV R8, R7 ;  /* 0x0000000700087202 */ /* 0x000fce0000000f00 */
.L_x_8095:
[----:B------:R-:W-:Y:S05]  /*74b0*/  BSYNC B2 ;  /* 0x0000000000027941 */ /* 0x000fea0003800000 */
.L_x_8093:
        /* <DEDUP_REMOVED lines=16> */
.L_x_8099:
[----:B------:R-:W-:Y:S05]  /*75c0*/  BSYNC B3 ;  /* 0x0000000000037941 */ /* 0x000fea0003800000 */
.L_x_8098:
        /* <DEDUP_REMOVED lines=44> */
.L_x_8097:
[----:B------:R-:W-:Y:S05]  /*7890*/  BSYNC B2 ;  /* 0x0000000000027941 */ /* 0x000fea0003800000 */
.L_x_8096:
[----:B------:R-:W0:Y:S01]  /*78a0*/  LDC R63, c[0x0][0x294] ;  /* 0x0000a500ff3f7b82 */ /* 0x000e220000000800 */
[----:B------:R-:W-:Y:S01]  /*78b0*/  I2FP.F32.U32 R8, R8 ;  /* 0x0000000800087245 */ /* 0x000fe20000201000 */
[----:B------:R-:W-:-:S04]  /*78c0*/  HADD2.F32 R48, -RZ, R48.H1_H1 ;  /* 0x30000030ff307230 */ /* 0x000fc80000004100 */
[----:B------:R-:W-:Y:S01]  /*78d0*/  FFMA.FTZ R8, R8, R93, 1.1641532182693481445e-10 ;  /* 0x2f00000008087423 */ /* 0x000fe2000001005d */
[----:B------:R-:W-:-:S04]  /*78e0*/  FMUL.FTZ R48, R48, R70 ;  /* 0x0000004630307220 */ /* 0x000fc80000410000 */
[----:B0-----:R-:W-:-:S04]  /*78f0*/  FSETP.GTU.FTZ.AND P3, PT, R8, R63, PT ;  /* 0x0000003f0800720b */ /* 0x001fc80003f7c000 */
        /* <DEDUP_REMOVED lines=9> */
.L_x_8100:
        /* <DEDUP_REMOVED lines=12> */
.L_x_8103:
[----:B------:R-:W-:-:S07]  /*7a50*/  IMAD.MOV.U32 R8, RZ, RZ, R7 ;  /* 0x000000ffff087224 */ /* 0x000fce00078e0007 */
.L_x_8104:
[----:B------:R-:W-:Y:S05]  /*7a60*/  BSYNC B2 ;  /* 0x0000000000027941 */ /* 0x000fea0003800000 */
.L_x_8102:
        /* <DEDUP_REMOVED lines=16> */
.L_x_8108:
[----:B------:R-:W-:Y:S05]  /*7b70*/  BSYNC B3 ;  /* 0x0000000000037941 */ /* 0x000fea0003800000 */
.L_x_8107:
        /* <DEDUP_REMOVED lines=44> */
.L_x_8106:
[----:B------:R-:W-:Y:S05]  /*7e40*/  BSYNC B2 ;  /* 0x0000000000027941 */ /* 0x000fea0003800000 */
.L_x_8105:
        /* <DEDUP_REMOVED lines=10> */
.L_x_8101:
        /* <DEDUP_REMOVED lines=12> */
.L_x_8110:
[----:B------:R-:W-:-:S07]  /*7fb0*/  MOV R8, R7 ;  /* 0x0000000700087202 */ /* 0x000fce0000000f00 */
.L_x_8111:
[----:B------:R-:W-:Y:S05]  /*7fc0*/  BSYNC B2 ;  /* 0x0000000000027941 */ /* 0x000fea0003800000 */
.L_x_8109:
        /* <DEDUP_REMOVED lines=16> */
.L_x_8115:
[----:B------:R-:W-:Y:S05]  /*80d0*/  BSYNC B3 ;  /* 0x0000000000037941 */ /* 0x000fea0003800000 */
.L_x_8114:
        /* <DEDUP_REMOVED lines=44> */
.L_x_8113:
[----:B------:R-:W-:Y:S05]  /*83a0*/  BSYNC B2 ;  /* 0x0000000000027941 */ /* 0x000fea0003800000 */
.L_x_8112:
        /* <DEDUP_REMOVED lines=14> */
.L_x_8116:
        /* <DEDUP_REMOVED lines=12> */
.L_x_8119:
[----:B------:R-:W-:-:S07]  /*8550*/  IMAD.MOV.U32 R8, RZ, RZ, R7 ;  /* 0x000000ffff087224 */ /* 0x000fce00078e0007 */
.L_x_8120:
[----:B------:R-:W-:Y:S05]  /*8560*/  BSYNC B2 ;  /* 0x0000000000027941 */ /* 0x000fea0003800000 */
.L_x_8118:
        /* <DEDUP_REMOVED lines=16> */
.L_x_8124:
[----:B------:R-:W-:Y:S05]  /*8670*/  BSYNC B3 ;  /* 0x0000000000037941 */ /* 0x000fea0003800000 */
.L_x_8123:
        /* <DEDUP_REMOVED lines=44> */
.L_x_8122:
[----:B------:R-:W-:Y:S05]  /*8940*/  BSYNC B2 ;  /* 0x0000000000027941 */ /* 0x000fea0003800000 */
.L_x_8121:
[----:B------:R-:W-:Y:S01]  /*8950*/  I2FP.F32.U32 R8, R8 ;  /* 0x0000000800087245 */ /* 0x000fe20000201000 */
[----:B------:R-:W-:-:S04]  /*8960*/  HADD2.F32 R48, -RZ, R17.H0_H0 ;  /* 0x20000011ff307230 */ /* 0x000fc80000004100 */
[----:B------:R-:W-:Y:S01]  /*8970*/  FFMA.FTZ R8, R8, R93, 1.1641532182693481445e-10 ;  /* 0x2f00000008087423 */ /* 0x000fe2000001005d */
[----:B------:R-:W-:-:S04]  /*8980*/  FMUL.FTZ R48, R48, R70 ;  /* 0x0000004630307220 */ /* 0x000fc80000410000 */
[----:B------:R-:W-:-:S04]  /*8990*/  FSETP.GTU.FTZ.AND P3, PT, R8, R63, PT ;  /* 0x0000003f0800720b */ /* 0x000fc80003f7c000 */
[----:B------:R-:W-:Y:S01]  /*89a0*/  FSEL R8, R48, RZ, !P3 ;  /* 0x000000ff30087208 */ /* 0x000fe20005800000 */
[----:B------:R-:W-:Y:S01]  /*89b0*/  @P0 HADD2.F32 R48, -RZ, R21.H0_H0 ;  /* 0x20000015ff300230 */ /* 0x000fe20000004100 */
[----:B------:R-:W-:-:S03]  /*89c0*/  SEL R73, RZ, 0x1, P3 ;  /* 0x00000001ff497807 */ /* 0x000fc60001800000 */
[----:B------:R-:W-:-:S04]  /*89d0*/  FADD.FTZ R53, R8, R53 ;  /* 0x0000003508357221 */ /* 0x000fc80000010000 */
[----:B------:R-:W-:-:S07]  /*89e0*/  @P0 FADD.FTZ R53, R48, R53 ;  /* 0x0000003530350221 */ /* 0x000fce0000010000 */
.L_x_8117:
        /* <DEDUP_REMOVED lines=12> */
.L_x_8126:
[----:B------:R-:W-:-:S07]  /*8ab0*/  MOV R8, R7 ;  /* 0x0000000700087202 */ /* 0x000fce0000000f00 */
.L_x_8127:
[----:B------:R-:W-:Y:S05]  /*8ac0*/  BSYNC B2 ;  /* 0x0000000000027941 */ /* 0x000fea0003800000 */
.L_x_8125:
        /* <DEDUP_REMOVED lines=16> */
.L_x_8131:
[----:B------:R-:W-:Y:S05]  /*8bd0*/  BSYNC B3 ;  /* 0x0000000000037941 */ /* 0x000fea0003800000 */
.L_x_8130:
        /* <DEDUP_REMOVED lines=44> */
.L_x_8129:
[----:B------:R-:W-:Y:S05]  /*8ea0*/  BSYNC B2 ;  /* 0x0000000000027941 */ /* 0x000fea0003800000 */
.L_x_8128:
        /* <DEDUP_REMOVED lines=14> */
.L_x_8132:
        /* <DEDUP_REMOVED lines=12> */
.L_x_8135:
[----:B------:R-:W-:-:S07]  /*9050*/  IMAD.MOV.U32 R8, RZ, RZ, R7 ;  /* 0x000000ffff087224 */ /* 0x000fce00078e0007 */
.L_x_8136:
[----:B------:R-:W-:Y:S05]  /*9060*/  BSYNC B2 ;  /* 0x0000000000027941 */ /* 0x000fea0003800000 */
.L_x_8134:
        /* <DEDUP_REMOVED lines=16> */
.L_x_8140:
[----:B------:R-:W-:Y:S05]  /*9170*/  BSYNC B3 ;  /* 0x0000000000037941 */ /* 0x000fea0003800000 */
.L_x_8139:
        /* <DEDUP_REMOVED lines=44> */
.L_x_8138:
[----:B------:R-:W-:Y:S05]  /*9440*/  BSYNC B2 ;  /* 0x0000000000027941 */ /* 0x000fea0003800000 */
.L_x_8137:
        /* <DEDUP_REMOVED lines=10> */
.L_x_8133:
        /* <DEDUP_REMOVED lines=12> */
.L_x_8142:
[----:B------:R-:W-:-:S07]  /*95b0*/  MOV R8, R7 ;  /* 0x0000000700087202 */ /* 0x000fce0000000f00 */
.L_x_8143:
[----:B------:R-:W-:Y:S05]  /*95c0*/  BSYNC B2 ;  /* 0x0000000000027941 */ /* 0x000fea0003800000 */
.L_x_8141:
        /* <DEDUP_REMOVED lines=16> */
.L_x_8147:
[----:B------:R-:W-:Y:S05]  /*96d0*/  BSYNC B3 ;  /* 0x0000000000037941 */ /* 0x000fea0003800000 */
.L_x_8146:
        /* <DEDUP_REMOVED lines=44> */
.L_x_8145:
[----:B------:R-:W-:Y:S05]  /*99a0*/  BSYNC B2 ;  /* 0x0000000000027941 */ /* 0x000fea0003800000 */
.L_x_8144:
        /* <DEDUP_REMOVED lines=14> */
.L_x_8148:
        /* <DEDUP_REMOVED lines=12> */
.L_x_8151:
[----:B------:R-:W-:-:S07]  /*9b50*/  IMAD.MOV.U32 R8, RZ, RZ, R7 ;  /* 0x000000ffff087224 */ /* 0x000fce00078e0007 */
.L_x_8152:
[----:B------:R-:W-:Y:S05]  /*9b60*/  BSYNC B2 ;  /* 0x0000000000027941 */ /* 0x000fea0003800000 */
.L_x_8150:
        /* <DEDUP_REMOVED lines=16> */
.L_x_8156:
[----:B------:R-:W-:Y:S05]  /*9c70*/  BSYNC B3 ;  /* 0x0000000000037941 */ /* 0x000fea0003800000 */
.L_x_8155:
        /* <DEDUP_REMOVED lines=44> */
.L_x_8154:
[----:B------:R-:W-:Y:S05]  /*9f40*/  BSYNC B2 ;  /* 0x0000000000027941 */ /* 0x000fea0003800000 */
.L_x_8153:
        /* <DEDUP_REMOVED lines=10> */
.L_x_8149:
        /* <DEDUP_REMOVED lines=12> */
.L_x_8158:
[----:B------:R-:W-:-:S07]  /*a0b0*/  MOV R8, R7 ;  /* 0x0000000700087202 */ /* 0x000fce0000000f00 */
.L_x_8159:
[----:B------:R-:W-:Y:S05]  /*a0c0*/  BSYNC B2 ;  /* 0x0000000000027941 */ /* 0x000fea0003800000 */
.L_x_8157:
        /* <DEDUP_REMOVED lines=16> */
.L_x_8163:
[----:B------:R-:W-:Y:S05]  /*a1d0*/  BSYNC B3 ;  /* 0x0000000000037941 */ /* 0x000fea0003800000 */
.L_x_8162:
        /* <DEDUP_REMOVED lines=44> */
.L_x_8161:
[----:B------:R-:W-:Y:S05]  /*a4a0*/  BSYNC B2 ;  /* 0x0000000000027941 */ /* 0x000fea0003800000 */
.L_x_8160:
        /* <DEDUP_REMOVED lines=13> */
.L_x_8164:
        /* <DEDUP_REMOVED lines=12> */
.L_x_8167:
[----:B------:R-:W-:-:S07]  /*a640*/  IMAD.MOV.U32 R8, RZ, RZ, R7 ;  /* 0x000000ffff087224 */ /* 0x000fce00078e0007 */
.L_x_8168:
[----:B------:R-:W-:Y:S05]  /*a650*/  BSYNC B2 ;  /* 0x0000000000027941 */ /* 0x000fea0003800000 */
.L_x_8166:
        /* <DEDUP_REMOVED lines=16> */
.L_x_8172:
[----:B------:R-:W-:Y:S05]  /*a760*/  BSYNC B3 ;  /* 0x0000000000037941 */ /* 0x000fea0003800000 */
.L_x_8171:
        /* <DEDUP_REMOVED lines=44> */
.L_x_8170:
[----:B------:R-:W-:Y:S05]  /*aa30*/  BSYNC B2 ;  /* 0x0000000000027941 */ /* 0x000fea0003800000 */
.L_x_8169:
[----:B------:R-:W0:Y:S01]  /*aa40*/  LDC R50, c[0x0][0x298] ;  /* 0x0000a600ff327b82 */ /* 0x000e220000000800 */
[----:B------:R-:W-:Y:S01]  /*aa50*/  I2FP.F32.U32 R8, R8 ;  /* 0x0000000800087245 */ /* 0x000fe20000201000 */
[----:B------:R-:W-:-:S04]  /*aa60*/  HADD2.F32 R48, -RZ, R18.H1_H1 ;  /* 0x30000012ff307230 */ /* 0x000fc80000004100 */
[----:B------:R-:W-:-:S05]  /*aa70*/  FFMA.FTZ R8, R8, R93, 1.1641532182693481445e-10 ;  /* 0x2f00000008087423 */ /* 0x000fca000001005d */
[----:B------:R-:W-:Y:S01]  /*aa80*/  FSETP.GTU.FTZ.AND P4, PT, R8, R63, PT ;  /* 0x0000003f0800720b */ /* 0x000fe20003f9c000 */
[----:B------:R-:W-:-:S03]  /*aa90*/  @P0 HADD2.F32 R63, -RZ, R22.H1_H1 ;  /* 0x30000016ff3f0230 */ /* 0x000fc60000004100 */
[----:B------:R-:W-:Y:S01]  /*aaa0*/  SEL R69, RZ, 0x1, P4 ;  /* 0x00000001ff457807 */ /* 0x000fe20002000000 */
[----:B0-----:R-:W-:-:S05]  /*aab0*/  FMUL.FTZ R48, R48, R50 ;  /* 0x0000003230307220 */ /* 0x001fca0000410000 */
[----:B------:R-:W-:-:S05]  /*aac0*/  FSEL R61, R48, RZ, !P4 ;  /* 0x000000ff303d7208 */ /* 0x000fca0006000000 */
[----:B------:R-:W-:-:S04]  /*aad0*/  FADD.FTZ R60, R61, R60 ;  /* 0x0000003c3d3c7221 */ /* 0x000fc80000010000 */
[----:B------:R-:W-:-:S07]  /*aae0*/  @P0 FADD.FTZ R60, R63, R60 ;  /* 0x0000003c3f3c0221 */ /* 0x000fce0000010000 */
.L_x_8165:
        /* <DEDUP_REMOVED lines=12> */
.L_x_8174:
[----:B------:R-:W-:-:S07]  /*abb0*/  MOV R8, R7 ;  /* 0x0000000700087202 */ /* 0x000fce0000000f00 */
.L_x_8175:
[----:B------:R-:W-:Y:S05]  /*abc0*/  BSYNC B2 ;  /* 0x0000000000027941 */ /* 0x000fea0003800000 */
.L_x_8173:
        /* <DEDUP_REMOVED lines=16> */
.L_x_8179:
[----:B------:R-:W-:Y:S05]  /*acd0*/  BSYNC B3 ;  /* 0x0000000000037941 */ /* 0x000fea0003800000 */
.L_x_8178:
        /* <DEDUP_REMOVED lines=44> */
.L_x_8177:
[----:B------:R-:W-:Y:S05]  /*afa0*/  BSYNC B2 ;  /* 0x0000000000027941 */ /* 0x000fea0003800000 */
.L_x_8176:
[----:B------:R-:W0:Y:S01]  /*afb0*/  LDC R61, c[0x0][0x298] ;  /* 0x0000a600ff3d7b82 */ /* 0x000e220000000800 */
[----:B------:R-:W-:Y:S01]  /*afc0*/  I2FP.F32.U32 R8, R8 ;  /* 0x0000000800087245 */ /* 0x000fe20000201000 */
[----:B------:R-:W-:-:S04]  /*afd0*/  HADD2.F32 R49, -RZ, R51.H0_H0 ;  /* 0x20000033ff317230 */ /* 0x000fc80000004100 */
[----:B------:R-:W-:Y:S02]  /*afe0*/  FFMA.FTZ R8, R8, R93, 1.1641532182693481445e-10 ;  /* 0x2f00000008087423 */ /* 0x000fe4000001005d */
[----:B------:R-:W1:Y:S01]  /*aff0*/  LDC R50, c[0x0][0x294] ;  /* 0x0000a500ff327b82 */ /* 0x000e620000000800 */
[----:B0-----:R-:W-:Y:S02]  /*b000*/  FMUL.FTZ R49, R49, R61 ;  /* 0x0000003d31317220 */ /* 0x001fe40000410000 */
[----:B-1----:R-:W-:-:S04]  /*b010*/  FSETP.GTU.FTZ.AND P4, PT, R8, R50, PT ;  /* 0x000000320800720b */ /* 0x002fc80003f9c000 */
        /* <DEDUP_REMOVED lines=8> */
.L_x_8180:
        /* <DEDUP_REMOVED lines=12> */
.L_x_8183:
[----:B------:R-:W-:-:S07]  /*b160*/  IMAD.MOV.U32 R8, RZ, RZ, R7 ;  /* 0x000000ffff087224 */ /* 0x000fce00078e0007 */
.L_x_8184:
[----:B------:R-:W-:Y:S05]  /*b170*/  BSYNC B2 ;  /* 0x0000000000027941 */ /* 0x000fea0003800000 */
.L_x_8182:
        /* <DEDUP_REMOVED lines=16> */
.L_x_8188:
[----:B------:R-:W-:Y:S05]  /*b280*/  BSYNC B3 ;  /* 0x0000000000037941 */ /* 0x000fea0003800000 */
.L_x_8187:
        /* <DEDUP_REMOVED lines=44> */
.L_x_8186:
[----:B------:R-:W-:Y:S05]  /*b550*/  BSYNC B2 ;  /* 0x0000000000027941 */ /* 0x000fea0003800000 */
.L_x_8185:
[----:B------:R-:W0:Y:S01]  /*b560*/  LDC R63, c[0x0][0x298] ;  /* 0x0000a600ff3f7b82 */ /* 0x000e220000000800 */
[----:B------:R-:W-:Y:S01]  /*b570*/  I2FP.F32.U32 R8, R8 ;  /* 0x0000000800087245 */ /* 0x000fe20000201000 */
[----:B------:R-:W-:-:S04]  /*b580*/  HADD2.F32 R48, -RZ, R19.H0_H0 ;  /* 0x20000013ff307230 */ /* 0x000fc80000004100 */
[----:B------:R-:W-:-:S05]  /*b590*/  FFMA.FTZ R8, R8, R93, 1.1641532182693481445e-10 ;  /* 0x2f00000008087423 */ /* 0x000fca000001005d */
[----:B------:R-:W-:-:S04]  /*b5a0*/  FSETP.GTU.FTZ.AND P5, PT, R8, R50, PT ;  /* 0x000000320800720b */ /* 0x000fc80003fbc000 */
[----:B------:R-:W-:Y:S01]  /*b5b0*/  SEL R67, RZ, 0x1, P5 ;  /* 0x00000001ff437807 */ /* 0x000fe20002800000 */
[----:B0-----:R-:W-:-:S05]  /*b5c0*/  FMUL.FTZ R48, R48, R63 ;  /* 0x0000003f30307220 */ /* 0x001fca0000410000 */
[----:B------:R-:W-:Y:S01]  /*b5d0*/  FSEL R8, R48, RZ, !P5 ;  /* 0x000000ff30087208 */ /* 0x000fe20006800000 */
[----:B------:R-:W-:-:S04]  /*b5e0*/  @P0 HADD2.F32 R48, -RZ, R23.H0_H0 ;  /* 0x20000017ff300230 */ /* 0x000fc80000004100 */
[----:B------:R-:W-:-:S04]  /*b5f0*/  FADD.FTZ R61, R8, R61 ;  /* 0x0000003d083d7221 */ /* 0x000fc80000010000 */
[----:B------:R-:W-:-:S07]  /*b600*/  @P0 FADD.FTZ R61, R48, R61 ;  /* 0x0000003d303d0221 */ /* 0x000fce0000010000 */
.L_x_8181:
        /* <DEDUP_REMOVED lines=12> */
.L_x_8190:
[----:B------:R-:W-:-:S07]  /*b6d0*/  MOV R8, R7 ;  /* 0x0000000700087202 */ /* 0x000fce0000000f00 */
.L_x_8191:
[----:B------:R-:W-:Y:S05]  /*b6e0*/  BSYNC B2 ;  /* 0x0000000000027941 */ /* 0x000fea0003800000 */
.L_x_8189:
        /* <DEDUP_REMOVED lines=16> */
.L_x_8195:
[----:B------:R-:W-:Y:S05]  /*b7f0*/  BSYNC B3 ;  /* 0x0000000000037941 */ /* 0x000fea0003800000 */
.L_x_8194:
        /* <DEDUP_REMOVED lines=44> */
.L_x_8193:
[----:B------:R-:W-:Y:S05]  /*bac0*/  BSYNC B2 ;  /* 0x0000000000027941 */ /* 0x000fea0003800000 */
.L_x_8192:
[----:B------:R-:W0:Y:S01]  /*bad0*/  LDC R49, c[0x0][0x298] ;  /* 0x0000a600ff317b82 */ /* 0x000e220000000800 */
[----:B------:R-:W-:Y:S01]  /*bae0*/  I2FP.F32.U32 R8, R8 ;  /* 0x0000000800087245 */ /* 0x000fe20000201000 */
[----:B------:R-:W-:-:S04]  /*baf0*/  HADD2.F32 R51, -RZ, R51.H1_H1 ;  /* 0x30000033ff337230 */ /* 0x000fc80000004100 */
        /* <DEDUP_REMOVED lines=12> */
.L_x_8196:
        /* <DEDUP_REMOVED lines=12> */
.L_x_8199:
[----:B------:R-:W-:-:S07]  /*bc80*/  IMAD.MOV.U32 R48, RZ, RZ, R7 ;  /* 0x000000ffff307224 */ /* 0x000fce00078e0007 */
.L_x_8200:
[----:B------:R-:W-:Y:S05]  /*bc90*/  BSYNC B2 ;  /* 0x0000000000027941 */ /* 0x000fea0003800000 */
.L_x_8198:
        /* <DEDUP_REMOVED lines=16> */
.L_x_8204:
[----:B------:R-:W-:Y:S05]  /*bda0*/  BSYNC B3 ;  /* 0x0000000000037941 */ /* 0x000fea0003800000 */
.L_x_8203:
        /* <DEDUP_REMOVED lines=44> */
.L_x_8202:
[----:B------:R-:W-:Y:S05]  /*c070*/  BSYNC B2 ;  /* 0x0000000000027941 */ /* 0x000fea0003800000 */
.L_x_8201:
[----:B------:R-:W0:Y:S01]  /*c080*/  LDC R51, c[0x0][0x298] ;  /* 0x0000a600ff337b82 */ /* 0x000e220000000800 */
[----:B------:R-:W-:Y:S01]  /*c090*/  I2FP.F32.U32 R48, R48 ;  /* 0x0000003000307245 */ /* 0x000fe20000201000 */
[----:B------:R-:W-:-:S04]  /*c0a0*/  HADD2.F32 R49, -RZ, R19.H1_H1 ;  /* 0x30000013ff317230 */ /* 0x000fc80000004100 */
[----:B------:R-:W-:Y:S02]  /*c0b0*/  FFMA.FTZ R48, R48, R93, 1.1641532182693481445e-10 ;  /* 0x2f00000030307423 */ /* 0x000fe4000001005d */
[----:B------:R-:W1:Y:S01]  /*c0c0*/  LDC R50, c[0x0][0x294] ;  /* 0x0000a500ff327b82 */ /* 0x000e620000000800 */
[----:B0-----:R-:W-:Y:S02]  /*c0d0*/  FMUL.FTZ R49, R49, R51 ;  /* 0x0000003331317220 */ /* 0x001fe40000410000 */
[----:B-1----:R-:W-:Y:S01]  /*c0e0*/  FSETP.GTU.FTZ.AND P2, PT, R48, R50, PT ;  /* 0x000000323000720b */ /* 0x002fe20003f5c000 */
[----:B------:R-:W-:-:S03]  /*c0f0*/  @P0 HADD2.F32 R50, -RZ, R23.H1_H1 ;  /* 0x30000017ff320230 */ /* 0x000fc60000004100 */
[----:B------:R-:W-:Y:S02]  /*c100*/  FSEL R48, R49, RZ, !P2 ;  /* 0x000000ff31307208 */ /* 0x000fe40005000000 */
[----:B------:R-:W-:-:S03]  /*c110*/  SEL R66, RZ, 0x1, P2 ;  /* 0x00000001ff427807 */ /* 0x000fc60001000000 */
[----:B------:R-:W-:-:S04]  /*c120*/  FADD.FTZ R63, R48, R63 ;  /* 0x0000003f303f7221 */ /* 0x000fc80000010000 */
[----:B------:R-:W-:-:S07]  /*c130*/  @P0 FADD.FTZ R63, R50, R63 ;  /* 0x0000003f323f0221 */ /* 0x000fce0000010000 */
.L_x_8197:
[----:B------:R-:W-:Y:S02]  /*c140*/  ISETP.NE.AND P0, PT, R74, RZ, PT ;  /* 0x000000ff4a00720c */ /* 0x000fe40003f05270 */
[----:B------:R-:W-:Y:S02]  /*c150*/  SEL R74, RZ, 0x10000, P4 ;  /* 0x00010000ff4a7807 */ /* 0x000fe40002000000 */
[----:B------:R-:W-:Y:S02]  /*c160*/  SEL R71, RZ, 0x1, P0 ;  /* 0x00000001ff477807 */ /* 0x000fe40000000000 */
[C---:B------:R-:W-:Y:S02]  /*c170*/  LEA R64, P0, R68.reuse, UR12, 0x4 ;  /* 0x0000000c44407c11 */ /* 0x040fe4000f8020ff */
[----:B------:R-:W-:Y:S02]  /*c180*/  ISETP.NE.AND P4, PT, R75, RZ, PT ;  /* 0x000000ff4b00720c */ /* 0x000fe40003f85270 */
[----:B------:R-:W-:-:S02]  /*c190*/  LEA.HI.X R65, R68, UR13, RZ, 0x4, P0 ;  /* 0x0000000d44417c11 */ /* 0x000fc400080f24ff */
[----:B------:R-:W-:Y:S02]  /*c1a0*/  F2FP.F16.F32.PACK_AB R51, R63, R61 ;  /* 0x0000003d3f33723e */ /* 0x000fe400000000ff */
[----:B------:R-:W-:Y:S02]  /*c1b0*/  F2FP.F16.F32.PACK_AB R50, R60, R57 ;  /* 0x000000393c32723e */ /* 0x000fe400000000ff */
[----:B------:R-:W-:Y:S02]  /*c1c0*/  F2FP.F16.F32.PACK_AB R49, R56, R53 ;  /* 0x000000353831723e */ /* 0x000fe400000000ff */
[----:B------:R-:W-:Y:S02]  /*c1d0*/  F2FP.F16.F32.PACK_AB R48, R52, R13 ;  /* 0x0000000d3430723e */ /* 0x000fe400000000ff */
[----:B------:R-:W-:Y:S02]  /*c1e0*/  ISETP.NE.AND P6, PT, R78, RZ, PT ;  /* 0x000000ff4e00720c */ /* 0x000fe40003fc5270 */
[----:B------:R-:W-:Y:S01]  /*c1f0*/  SEL R70, RZ, 0x1, P4 ;  /* 0x00000001ff467807 */ /* 0x000fe20002000000 */
[----:B------:R0:W-:Y:S01]  /*c200*/  STG.E.128 desc[UR4][R64.64], R48 ;  /* 0x0000003040007986 */ /* 0x0001e2000c101d04 */
[----:B------:R-:W-:-:S02]  /*c210*/  SEL R78, RZ, 0x1000000, P5 ;  /* 0x01000000ff4e7807 */ /* 0x000fc40002800000 */
[----:B------:R-:W-:Y:S02]  /*c220*/  SEL R75, RZ, 0x100, P3 ;  /* 0x00000100ff4b7807 */ /* 0x000fe40001800000 */
[----:B------:R-:W-:Y:S02]  /*c230*/  ISETP.NE.AND P5, PT, R77, RZ, PT ;  /* 0x000000ff4d00720c */ /* 0x000fe40003fa5270 */
[----:B------:R-:W-:Y:S02]  /*c240*/  LOP3.LUT R75, R75, R78, R74, 0xfe, !PT ;  /* 0x0000004e4b4b7212 */ /* 0x000fe400078efe4a */
[----:B------:R-:W-:Y:S02]  /*c250*/  SEL R74, RZ, 0x1, P6 ;  /* 0x00000001ff4a7807 */ /* 0x000fe40003000000 */
[----:B------:R-:W-:Y:S01]  /*c260*/  ISETP.NE.AND P2, PT, R79, RZ, PT ;  /* 0x000000ff4f00720c */ /* 0x000fe20003f45270 */
[----:B0-----:R-:W-:Y:S01]  /*c270*/  IMAD.WIDE.U32 R64, R70, 0x1000000, RZ ;  /* 0x0100000046407825 */ /* 0x001fe200078e00ff */
[----:B------:R-:W-:-:S03]  /*c280*/  SEL R70, RZ, 0x1, P5 ;  /* 0x00000001ff467807 */ /* 0x000fc60002800000 */
[----:B------:R-:W-:Y:S01]  /*c290*/  IMAD.WIDE.U32 R48, R74, 0x100, RZ ;  /* 0x000001004a307825 */ /* 0x000fe200078e00ff */
[----:B------:R-:W-:-:S03]  /*c2a0*/  LOP3.LUT R75, R65, R75, R71, 0xfe, !PT ;  /* 0x0000004b414b7212 */ /* 0x000fc600078efe47 */
[----:B------:R-:W-:Y:S01]  /*c2b0*/  IMAD.WIDE.U32 R50, R70, 0x10000, RZ ;  /* 0x0001000046327825 */ /* 0x000fe200078e00ff */
[----:B------:R-:W-:Y:S02]  /*c2c0*/  SHF.L.U32 R70, R68, 0x3, RZ ;  /* 0x0000000344467819 */ /* 0x000fe400000006ff */
[----:B------:R-:W-:Y:S02]  /*c2d0*/  SHF.R.U32.HI R68, RZ, 0x1d, R68 ;  /* 0x0000001dff447819 */ /* 0x000fe40000011644 */
[----:B------:R-:W-:Y:S02]  /*c2e0*/  LOP3.LUT R71, R48, R64, R50, 0xfe, !PT ;  /* 0x0000004030477212 */ /* 0x000fe400078efe32 */
[----:B------:R-:W-:Y:S02]  /*c2f0*/  IADD3 R50, P0, R70, UR14, RZ ;  /* 0x0000000e46327c10 */ /* 0x000fe4000ff1e0ff */
[----:B------:R-:W-:Y:S02]  /*c300*/  SEL R48, RZ, 0x1, P2 ;  /* 0x00000001ff307807 */ /* 0x000fe40001000000 */
[----:B------:R-:W-:-:S02]  /*c310*/  LOP3.LUT R49, R49, R75, R51, 0xfe, !PT ;  /* 0x0000004b31317212 */ /* 0x000fc400078efe33 */
        /* <DEDUP_REMOVED lines=24> */
.L_x_8076:
[----:B------:R-:W-:Y:S05]  /*c4a0*/  BSYNC B1 ;  /* 0x0000000000017941 */ /* 0x000fea0003800000 */
.L_x_8075:
        /* <DEDUP_REMOVED lines=78> */
.L_x_8222:
        /* <DEDUP_REMOVED lines=10> */
[----:B0-----:R-:W-:-:S03]  /*ca30*/  FSEL R70, R65, RZ, P0 ;  /* 0x000000ff41467208 */ /* 0x001fc60000000000 */
[----:B------:R-:W0:Y:S01]  /*ca40*/  MUFU.RSQ R68, R64 ;  /* 0x0000004000447308 */ /* 0x000e220000001400 */
[----:B-1----:R-:W-:-:S04]  /*ca50*/  @!P1 IMAD.WIDE R50, R0, 0x4, R50 ;  /* 0x0000000400329825 */ /* 0x002fc800078e0232 */
[----:B--2---:R-:W-:-:S05]  /*ca60*/  @!P1 IMAD.WIDE R48, R0, 0x4, R48 ;  /* 0x0000000400309825 */ /* 0x004fca00078e0230 */
[----:B------:R1:W-:Y:S04]  /*ca70*/  @!P1 STG.E desc[UR4][R48.64], R65 ;  /* 0x0000004130009986 */ /* 0x0003e8000c101904 */
[----:B0-----:R1:W-:Y:S01]  /*ca80*/  @!P1 STG.E desc[UR4][R50.64], R68 ;  /* 0x0000004432009986 */ /* 0x0013e2000c101904 */
[----:B------:R-:W-:Y:S05]  /*ca90*/  @!P3 BRA `(.L_x_8207) ;  /* 0x000000000080b947 */ /* 0x000fea0003800000 */
[--C-:B-1----:R-:W-:Y:S01]  /*caa0*/  FADD.FTZ R49, R12, -R70.reuse ;  /* 0x800000460c317221 */ /* 0x102fe20000010000 */
[--C-:B------:R-:W-:Y:S01]  /*cab0*/  FADD.FTZ R51, R14, -R70.reuse ;  /* 0x800000460e337221 */ /* 0x100fe20000010000 */
[----:B------:R-:W0:Y:S01]  /*cac0*/  LDC.64 R64, c[0x0][0x2b8] ;  /* 0x0000ae00ff407b82 */ /* 0x000e220000000a00 */
[--C-:B------:R-:W-:Y:S01]  /*cad0*/  FADD.FTZ R71, R15, -R70.reuse ;  /* 0x800000460f477221 */ /* 0x100fe20000010000 */
[C---:B------:R-:W-:Y:S01]  /*cae0*/  FMUL.FTZ R49, R68.reuse, R49 ;  /* 0x0000003144317220 */ /* 0x040fe20000410000 */
[----:B------:R-:W-:Y:S01]  /*caf0*/  FMUL.FTZ R50, R68, R51 ;  /* 0x0000003344327220 */ /* 0x000fe20000410000 */
[--C-:B------:R-:W-:Y:S01]  /*cb00*/  FADD.FTZ R51, R54, -R70.reuse ;  /* 0x8000004636337221 */ /* 0x100fe20000010000 */
[----:B------:R-:W-:Y:S01]  /*cb10*/  FADD.FTZ R75, R59, -R70 ;  /* 0x800000463b4b7221 */ /* 0x000fe20000010000 */
[----:B-----5:R-:W-:Y:S01]  /*cb20*/  FFMA.FTZ R48, R84, R49, R44 ;  /* 0x0000003154307223 */ /* 0x020fe2000001002c */
[----:B------:R-:W-:Y:S01]  /*cb30*/  FFMA.FTZ R49, R85, R50, R45 ;  /* 0x0000003255317223 */ /* 0x000fe2000001002d */
[----:B------:R-:W-:Y:S01]  /*cb40*/  FMUL.FTZ R74, R68, R51 ;  /* 0x00000033444a7220 */ /* 0x000fe20000410000 */
[----:B------:R-:W-:Y:S01]  /*cb50*/  FADD.FTZ R77, R62, -R70 ;  /* 0x800000463e4d7221 */ /* 0x000fe20000010000 */
[----:B------:R-:W-:-:S02]  /*cb60*/  FMUL.FTZ R71, R68, R71 ;  /* 0x0000004744477220 */ /* 0x000fc40000410000 */
[----:B------:R-:W-:Y:S01]  /*cb70*/  F2FP.F16.F32.PACK_AB R48, R49, R48 ;  /* 0x000000303130723e */ /* 0x000fe200000000ff */
[----:B------:R-:W-:Y:S01]  /*cb80*/  FADD.FTZ R49, R55, -R70 ;  /* 0x8000004637317221 */ /* 0x000fe20000010000 */
[----:B------:R-:W-:Y:S01]  /*cb90*/  FMUL.FTZ R50, R68, R77 ;  /* 0x0000004d44327220 */ /* 0x000fe20000410000 */
[----:B------:R-:W-:Y:S01]  /*cba0*/  FFMA.FTZ R71, R86, R71, R46 ;  /* 0x0000004756477223 */ /* 0x000fe2000001002e */
[----:B------:R-:W-:Y:S01]  /*cbb0*/  FFMA.FTZ R74, R87, R74, R47 ;  /* 0x0000004a574a7223 */ /* 0x000fe2000001002f */
[----:B------:R-:W-:Y:S01]  /*cbc0*/  FMUL.FTZ R51, R68, R49 ;  /* 0x0000003144337220 */ /* 0x000fe20000410000 */
[----:B------:R-:W-:Y:S01]  /*cbd0*/  FADD.FTZ R49, R58, -R70 ;  /* 0x800000463a317221 */ /* 0x000fe20000010000 */
[----:B------:R-:W-:Y:S02]  /*cbe0*/  FFMA.FTZ R77, R83, R50, R43 ;  /* 0x00000032534d7223 */ /* 0x000fe4000001002b */
[----:B------:R-:W-:Y:S01]  /*cbf0*/  FFMA.FTZ R51, R80, R51, R40 ;  /* 0x0000003350337223 */ /* 0x000fe20000010028 */
[C---:B------:R-:W-:Y:S01]  /*cc00*/  FMUL.FTZ R78, R68.reuse, R49 ;  /* 0x00000031444e7220 */ /* 0x040fe20000410000 */
[----:B------:R-:W-:Y:S01]  /*cc10*/  FMUL.FTZ R49, R68, R75 ;  /* 0x0000004b44317220 */ /* 0x000fe20000410000 */
[C---:B0-----:R-:W-:Y:S01]  /*cc20*/  IMAD.WIDE.U32 R64, R11.reuse, 0x10, R64 ;  /* 0x000000100b407825 */ /* 0x041fe200078e0040 */
[----:B------:R-:W-:-:S03]  /*cc30*/  IADD3 R11, R11, 0x20, RZ ;  /* 0x000000200b0b7810 */ /* 0x000fc60007ffe0ff */
[----:B------:R-:W-:Y:S01]  /*cc40*/  FFMA.FTZ R78, R81, R78, R41 ;  /* 0x0000004e514e7223 */ /* 0x000fe20000010029 */
[----:B------:R-:W-:Y:S01]  /*cc50*/  FFMA.FTZ R75, R82, R49, R42 ;  /* 0x00000031524b7223 */ /* 0x000fe2000001002a */
[----:B------:R-:W-:-:S03]  /*cc60*/  F2FP.F16.F32.PACK_AB R49, R74, R71 ;  /* 0x000000474a31723e */ /* 0x000fc600000000ff */
[----:B------:R-:W-:Y:S02]  /*cc70*/  F2FP.F16.F32.PACK_AB R50, R78, R51 ;  /* 0x000000334e32723e */ /* 0x000fe400000000ff */
[----:B------:R-:W-:-:S05]  /*cc80*/  F2FP.F16.F32.PACK_AB R51, R77, R75 ;  /* 0x0000004b4d33723e */ /* 0x000fca00000000ff */
[----:B------:R0:W-:Y:S02]  /*cc90*/  STG.E.128 desc[UR4][R64.64], R48 ;  /* 0x0000003040007986 */ /* 0x0001e4000c101d04 */
.L_x_8207:
[----:B------:R-:W-:Y:S05]  /*cca0*/  BSYNC B1 ;  /* 0x0000000000017941 */ /* 0x000fea0003800000 */
.L_x_8206:
        /* <DEDUP_REMOVED lines=17> */
[----:B------:R-:W-:Y:S01]  /*cdc0*/  FMUL.FTZ R49, R68, R49 ;  /* 0x0000003144317220 */ /* 0x000fe20000410000 */
[----:B------:R-:W-:Y:S01]  /*cdd0*/  FFMA.FTZ R70, R26, R93, R34 ;  /* 0x0000005d1a467223 */ /* 0x000fe20000010022 */
[----:B------:R-:W-:Y:S01]  /*cde0*/  FFMA.FTZ R79, R27, R48, R35 ;  /* 0x000000301b4f7223 */ /* 0x000fe20000010023 */
[C---:B------:R-:W-:Y:S01]  /*cdf0*/  FMUL.FTZ R48, R68.reuse, R77 ;  /* 0x0000004d44307220 */ /* 0x040fe20000410000 */
[C---:B------:R-:W-:Y:S01]  /*ce00*/  FMUL.FTZ R77, R68.reuse, R51 ;  /* 0x00000033444d7220 */ /* 0x040fe20000410000 */
[----:B------:R-:W-:Y:S01]  /*ce10*/  FMUL.FTZ R68, R68, R71 ;  /* 0x0000004744447220 */ /* 0x000fe20000410000 */
[----:B------:R-:W-:Y:S01]  /*ce20*/  FFMA.FTZ R50, R25, R50, R33 ;  /* 0x0000003219327223 */ /* 0x000fe20000010021 */
[----:B------:R-:W-:Y:S01]  /*ce30*/  F2FP.F16.F32.PACK_AB R51, R79, R70 ;  /* 0x000000464f33723e */ /* 0x000fe200000000ff */
[----:B------:R-:W-:Y:S01]  /*ce40*/  FFMA.FTZ R77, R30, R77, R38 ;  /* 0x0000004d1e4d7223 */ /* 0x000fe20000010026 */
[----:B------:R-:W-:Y:S01]  /*ce50*/  FFMA.FTZ R70, R31, R68, R39 ;  /* 0x000000441f467223 */ /* 0x000fe20000010027 */
[----:B------:R-:W-:Y:S01]  /*ce60*/  FFMA.FTZ R68, R28, R49, R36 ;  /* 0x000000311c447223 */ /* 0x000fe20000010024 */
[----:B------:R-:W-:Y:S01]  /*ce70*/  FFMA.FTZ R71, R29, R48, R37 ;  /* 0x000000301d477223 */ /* 0x000fe20000010025 */
[----:B------:R-:W-:Y:S01]  /*ce80*/  F2FP.F16.F32.PACK_AB R50, R50, R75 ;  /* 0x0000004b3232723e */ /* 0x000fe200000000ff */
[----:B0-----:R-:W-:Y:S01]  /*ce90*/  IMAD.WIDE.U32 R64, R11, 0x10, R64 ;  /* 0x000000100b407825 */ /* 0x001fe200078e0040 */
[----:B------:R-:W-:-:S02]  /*cea0*/  F2FP.F16.F32.PACK_AB R49, R70, R77 ;  /* 0x0000004d4631723e */ /* 0x000fc400000000ff */
[----:B------:R-:W-:-:S05]  /*ceb0*/  F2FP.F16.F32.PACK_AB R48, R71, R68 ;  /* 0x000000444730723e */ /* 0x000fca00000000ff */
[----:B------:R2:W-:Y:S02]  /*cec0*/  STG.E.128 desc[UR4][R64.64], R48 ;  /* 0x0000003040007986 */ /* 0x0005e4000c101d04 */
.L_x_8209:
[----:B------:R-:W-:Y:S05]  /*ced0*/  BSYNC B1 ;  /* 0x0000000000017941 */ /* 0x000fea0003800000 */
.L_x_8208:
[----:B012---:R-:W0:Y:S02]  /*cee0*/  LDC.64 R48, c[0x0][0x210] ;  /* 0x00008400ff307b82 */ /* 0x007e240000000a00 */
[----:B0-----:R-:W-:-:S05]  /*cef0*/  IMAD R0, R48, 0x4, R0 ;  /* 0x0000000430007824 */ /* 0x001fca00078e0200 */
[----:B------:R-:W-:-:S13]  /*cf00*/  ISETP.GE.AND P0, PT, R0, R49, PT ;  /* 0x000000310000720c */ /* 0x000fda0003f06270 */
[----:B------:R-:W-:Y:S05]  /*cf10*/  @!P0 BRA `(.L_x_8210) ;  /* 0xffffff3800c48947 */ /* 0x000fea000383ffff */
[----:B------:R-:W-:Y:S05]  /*cf20*/  BSYNC B0 ;  /* 0x0000000000007941 */ /* 0x000fea0003800000 */
.L_x_7943:
[----:B------:R-:W-:Y:S05]  /*cf30*/  EXIT ;  /* 0x000000000000794d */ /* 0x000fea0003800000 */
.L_x_8205:
        /* <DEDUP_REMOVED lines=8> */
.L_x_8212:
[----:B------:R-:W-:Y:S05]  /*cfc0*/  BSYNC B1 ;  /* 0x0000000000017941 */ /* 0x000fea0003800000 */
.L_x_8211:
        /* <DEDUP_REMOVED lines=9> */
.L_x_8213:
[----:B------:R-:W-:Y:S02]  /*d060*/  IMAD.MOV.U32 R64, RZ, RZ, 0x4 ;  /* 0x00000004ff407424 */ /* 0x000fe400078e00ff */
[----:B------:R-:W-:-:S04]  /*d070*/  IMAD.MOV.U32 R49, RZ, RZ, R77 ;  /* 0x000000ffff317224 */ /* 0x000fc800078e004d */
[----:B------:R-:W-:-:S05]  /*d080*/  FADD.FTZ R70, R68, R49 ;  /* 0x0000003144467221 */ /* 0x000fca0000010000 */
[----:B------:R-:W-:-:S07]  /*d090*/  MOV R79, R70 ;  /* 0x00000046004f7202 */ /* 0x000fce0000000f00 */
[----:B------:R-:W-:Y:S05]  /*d0a0*/  WARPSYNC.COLLECTIVE R50, `(.L_x_8214) ;  /* 0x0000000032087348 */ /* 0x000fea0003c00000 */
[----:B------:R0:W1:Y:S02]  /*d0b0*/  SHFL.BFLY P2, R77, R79, R64, R51 ;  /* 0x0c0000404f4d7389 */ /* 0x0000640000040033 */
[----:B01----:R-:W-:Y:S01]  /*d0c0*/  ENDCOLLECTIVE ;  /* 0x000000000000791b */ /* 0x003fe20003800000 */
.L_x_8214:
        /* <DEDUP_REMOVED lines=8> */
.L_x_8215:
[----:B------:R-:W-:Y:S02]  /*d150*/  IMAD.MOV.U32 R64, RZ, RZ, 0x10 ;  /* 0x00000010ff407424 */ /* 0x000fe400078e00ff */
[----:B------:R-:W-:-:S04]  /*d160*/  IMAD.MOV.U32 R74, RZ, RZ, R77 ;  /* 0x000000ffff4a7224 */ /* 0x000fc800078e004d */
[----:B------:R-:W-:-:S05]  /*d170*/  FADD.FTZ R74, R71, R74 ;  /* 0x0000004a474a7221 */ /* 0x000fca0000010000 */
[----:B------:R-:W-:-:S07]  /*d180*/  MOV R79, R74 ;  /* 0x0000004a004f7202 */ /* 0x000fce0000000f00 */
[----:B------:R-:W-:Y:S05]  /*d190*/  WARPSYNC.COLLECTIVE R50, `(.L_x_8216) ;  /* 0x0000000032087348 */ /* 0x000fea0003c00000 */
[----:B------:R0:W1:Y:S02]  /*d1a0*/  SHFL.BFLY P2, R77, R79, R64, R51 ;  /* 0x0c0000404f4d7389 */ /* 0x0000640000040033 */
[----:B01----:R-:W-:Y:S01]  /*d1b0*/  ENDCOLLECTIVE ;  /* 0x000000000000791b */ /* 0x003fe20003800000 */
.L_x_8216:
        /* <DEDUP_REMOVED lines=43> */
.L_x_8217:
[----:B------:R-:W-:Y:S02]  /*d470*/  IMAD.MOV.U32 R64, RZ, RZ, 0x2 ;  /* 0x00000002ff407424 */ /* 0x000fe400078e00ff */
[----:B------:R-:W-:-:S04]  /*d480*/  IMAD.MOV.U32 R71, RZ, RZ, R77 ;  /* 0x000000ffff477224 */ /* 0x000fc800078e004d */
[----:B------:R-:W-:-:S05]  /*d490*/  FADD.FTZ R71, R48, R71 ;  /* 0x0000004730477221 */ /* 0x000fca0000010000 */
[----:B------:R-:W-:-:S07]  /*d4a0*/  MOV R79, R71 ;  /* 0x00000047004f7202 */ /* 0x000fce0000000f00 */
[----:B------:R-:W-:Y:S05]  /*d4b0*/  WARPSYNC.COLLECTIVE R50, `(.L_x_8218) ;  /* 0x0000000032087348 */ /* 0x000fea0003c00000 */
[----:B------:R0:W1:Y:S02]  /*d4c0*/  SHFL.BFLY P2, R77, R79, R64, R51 ;  /* 0x0c0000404f4d7389 */ /* 0x0000640000040033 */
[----:B01----:R-:W-:Y:S01]  /*d4d0*/  ENDCOLLECTIVE ;  /* 0x000000000000791b */ /* 0x003fe20003800000 */
.L_x_8218:
[----:B------:R-:W-:Y:S01]  /*d4e0*/  HFMA2.MMA R64, -RZ, RZ, 0, 2.384185791015625e-07 ;  /* 0x00000004ff407435 */ /* 0x000fe200000001ff */
[----:B------:R-:W-:-:S05]  /*d4f0*/  MOV R68, R77 ;  /* 0x0000004d00447202 */ /* 0x000fca0000000f00 */
[----:B------:R-:W-:-:S04]  /*d500*/  FADD.FTZ R68, R71, R68 ;  /* 0x0000004447447221 */ /* 0x000fc80000010000 */
[----:B------:R-:W-:-:S07]  /*d510*/  IMAD.MOV.U32 R79, RZ, RZ, R68 ;  /* 0x000000ffff4f7224 */ /* 0x000fce00078e0044 */
[----:B------:R-:W-:Y:S05]  /*d520*/  WARPSYNC.COLLECTIVE R50, `(.L_x_8219) ;  /* 0x0000000032087348 */ /* 0x000fea0003c00000 */
[----:B------:R0:W1:Y:S02]  /*d530*/  SHFL.BFLY P2, R77, R79, R64, R51 ;  /* 0x0c0000404f4d7389 */ /* 0x0000640000040033 */
[----:B01----:R-:W-:Y:S01]  /*d540*/  ENDCOLLECTIVE ;  /* 0x000000000000791b */ /* 0x003fe20003800000 */
.L_x_8219:
[----:B------:R-:W-:Y:S02]  /*d550*/  IMAD.MOV.U32 R64, RZ, RZ, 0x8 ;  /* 0x00000008ff407424 */ /* 0x000fe400078e00ff */
[----:B------:R-:W-:-:S04]  /*d560*/  IMAD.MOV.U32 R75, RZ, RZ, R77 ;  /* 0x000000ffff4b7224 */ /* 0x000fc800078e004d */
[----:B------:R-:W-:-:S05]  /*d570*/  FADD.FTZ R75, R68, R75 ;  /* 0x0000004b444b7221 */ /* 0x000fca0000010000 */
[----:B------:R-:W-:-:S07]  /*d580*/  MOV R79, R75 ;  /* 0x0000004b004f7202 */ /* 0x000fce0000000f00 */
[----:B------:R-:W-:Y:S05]  /*d590*/  WARPSYNC.COLLECTIVE R50, `(.L_x_8220) ;  /* 0x0000000032087348 */ /* 0x000fea0003c00000 */
[----:B------:R0:W1:Y:S02]  /*d5a0*/  SHFL.BFLY P2, R77, R79, R64, R51 ;  /* 0x0c0000404f4d7389 */ /* 0x0000640000040033 */
[----:B01----:R-:W-:Y:S01]  /*d5b0*/  ENDCOLLECTIVE ;  /* 0x000000000000791b */ /* 0x003fe20003800000 */
.L_x_8220:
[----:B------:R-:W-:Y:S01]  /*d5c0*/  HFMA2.MMA R64, -RZ, RZ, 0, 9.5367431640625e-07 ;  /* 0x00000010ff407435 */ /* 0x000fe200000001ff */
[----:B------:R-:W-:-:S05]  /*d5d0*/  MOV R70, R77 ;  /* 0x0000004d00467202 */ /* 0x000fca0000000f00 */
[----:B------:R-:W-:-:S04]  /*d5e0*/  FADD.FTZ R70, R75, R70 ;  /* 0x000000464b467221 */ /* 0x000fc80000010000 */
[----:B------:R-:W-:-:S07]  /*d5f0*/  IMAD.MOV.U32 R79, RZ, RZ, R70 ;  /* 0x000000ffff4f7224 */ /* 0x000fce00078e0046 */
[----:B------:R-:W-:Y:S05]  /*d600*/  WARPSYNC.COLLECTIVE R50, `(.L_x_8221) ;  /* 0x0000000032087348 */ /* 0x000fea0003c00000 */
[----:B------:R0:W1:Y:S02]  /*d610*/  SHFL.BFLY P2, R77, R79, R64, R51 ;  /* 0x0c0000404f4d7389 */ /* 0x0000640000040033 */
[----:B01----:R-:W-:Y:S01]  /*d620*/  ENDCOLLECTIVE ;  /* 0x000000000000791b */ /* 0x003fe20003800000 */
.L_x_8221:
[----:B------:R-:W-:Y:S05]  /*d630*/  BRA `(.L_x_8222) ;  /* 0xfffffff000d47947 */ /* 0x000fea000383ffff */
.L_x_8223:
        /* <DEDUP_REMOVED lines=12> */
.L_x_14236:


//--------------------- .text._ZN10layer_norm31ln_parallel_residual_fwd_kernelINS_13Kernel_traitsIf6__halfS2_S2_fjLj512ELj1ELj4ELj1ELj16ENS_18Kernel_traits_baseILj512EfS2_S2_S2_fjLj128EEEEELb1ELb1ELb1EEEvNS_9FwdParamsE --------------------------
	.section	.text._ZN10layer_norm31ln_parallel_residual_fwd_kernelINS_13Kernel_traitsIf6__halfS2_S2_fjLj512ELj1ELj4ELj1ELj16ENS_18Kernel_traits_baseILj512EfS2_S2_S2_fjLj128EEEEELb1ELb1ELb1EEEvNS_9FwdParamsE,"ax",@progbits
	.align	128
        .global         _ZN10layer_norm31ln_parallel_residual_fwd_kernelINS_13Kernel_traitsIf6__halfS2_S2_fjLj512ELj1ELj4ELj1ELj16ENS_18Kernel_traits_baseILj512EfS2_S2_S2_fjLj128EEEEELb1ELb1ELb1EEEvNS_9FwdParamsE
        .type           _ZN10layer_norm31ln_parallel_residual_fwd_kernelINS_13Kernel_traitsIf6__halfS2_S2_fjLj512ELj1ELj4ELj1ELj16ENS_18Kernel_traits_baseILj512EfS2_S2_S2_fjLj128EEEEELb1ELb1ELb1EEEvNS_9FwdParamsE,@function
        .size           _ZN10layer_norm31ln_parallel_residual_fwd_kernelINS_13Kernel_traitsIf6__halfS2_S2_fjLj512ELj1ELj4ELj1ELj16ENS_18Kernel_traits_baseILj512EfS2_S2_S2_fjLj128EEEEELb1ELb1ELb1EEEvNS_9FwdParamsE,(.L_x_14237 - _ZN10layer_norm31ln_parallel_residual_fwd_kernelINS_13Kernel_traitsIf6__halfS2_S2_fjLj512ELj1ELj4ELj1ELj16ENS_18Kernel_traits_baseILj512EfS2_S2_S2_fjLj128EEEEELb1ELb1ELb1EEEvNS_9FwdParamsE)
        .other          _ZN10layer_norm31ln_parallel_residual_fwd_kernelINS_13Kernel_traitsIf6__halfS2_S2_fjLj512ELj1ELj4ELj1ELj16ENS_18Kernel_traits_baseILj512EfS2_S2_S2_fjLj128EEEEELb1ELb1ELb1EEEvNS_9FwdParamsE,@"STO_CUDA_ENTRY STV_DEFAULT"
_ZN10layer_norm31ln_parallel_residual_fwd_kernelINS_13Kernel_traitsIf6__halfS2_S2_fjLj512ELj1ELj4ELj1ELj16ENS_18Kernel_traits_baseILj512EfS2_S2_S2_fjLj128EEEEELb1ELb1ELb1EEEvNS_9FwdParamsE:
.text._ZN10layer_norm31ln_parallel_residual_fwd_kernelINS_13Kernel_traitsIf6__halfS2_S2_fjLj512ELj1ELj4ELj1ELj16ENS_18Kernel_traits_baseILj512EfS2_S2_S2_fjLj128EEEEELb1ELb1ELb1EEEvNS_9FwdParamsE:
[----:B------:R-:W-:Y:S01]  /*0000*/  LDC R1, c[0x0][0x28] ;  /* 0x00000a00ff017b82 */ /* 0x000fe20000000800 */
[----:B------:R-:W0:Y:S07]  /*0010*/  S2R R2, SR_TID.X ;  /* 0x0000000000027919 */ /* 0x000e2e0000002100 */
[----:B------:R-:W1:Y:S01]  /*0020*/  LDC R0, c[0x0][0x2e8] ;  /* 0x0000ba00ff007b82 */ /* 0x000e620000000800 */
[----:B------:R-:W-:Y:S01]  /*0030*/  ULDC.U8 UR4, c[0x0][0x2f4] ;  /* 0x0000bd0000047ab9 */ /* 0x000fe20000000000 */
[----:B------:R-:W-:Y:S01]  /*0040*/  ULDC.64 UR8, c[0x0][0x2c8] ;  /* 0x0000b20000087ab9 */ /* 0x000fe20000000a00 */
[----:B------:R-:W-:Y:S01]  /*0050*/  ISETP.NE.AND P1, PT, RZ, UR4, PT ;  /* 0x00000004ff007c0c */ /* 0x000fe2000bf25270 */
[----:B------:R-:W-:-:S04]  /*0060*/  ULDC.64 UR6, c[0x0][0x2e0] ;  /* 0x0000b80000067ab9 */ /* 0x000fc80000000a00 */
[----:B------:R-:W2:Y:S01]  /*0070*/  LDC R15, c[0x0][0x2ec] ;  /* 0x0000bb00ff0f7b82 */ /* 0x000ea20000000800 */
        /* <DEDUP_REMOVED lines=9> */
[----:B------:R-:W3:Y:S01]  /*0110*/  @P1 LDG.E.64 R4, desc[UR4][R4.64] ;  /* 0x0000000404041981 */ /* 0x000ee2000c1e1b00 */
[----:B------:R-:W-:Y:S02]  /*0120*/  CS2R R36, SRZ ;  /* 0x0000000000247805 */ /* 0x000fe4000001ff00 */
[----:B------:R-:W-:Y:S02]  /*0130*/  CS2R R38, SRZ ;  /* 0x0000000000267805 */ /* 0x000fe4000001ff00 */
[----:B------:R-:W-:Y:S02]  /*0140*/  CS2R R32, SRZ ;  /* 0x0000000000207805 */ /* 0x000fe4000001ff00 */
[----:B------:R-:W-:Y:S01]  /*0150*/  CS2R R34, SRZ ;  /* 0x0000000000227805 */ /* 0x000fe2000001ff00 */
[----:B------:R-:W4:Y:S01]  /*0160*/  S2R R11, SR_CTAID.X ;  /* 0x00000000000b7919 */ /* 0x000f220000002500 */
[----:B-1----:R-:W-:Y:S01]  /*0170*/  @P1 MOV R6, R0 ;  /* 0x0000000000061202 */ /* 0x002fe20000000f00 */
[----:B------:R-:W-:Y:S01]  /*0180*/  ULDC.64 UR10, c[0x0][0x260] ;  /* 0x00009800000a7ab9 */ /* 0x000fe20000000a00 */
[----:B0-----:R-:W-:-:S02]  /*0190*/  IMAD.SHL.U32 R3, R2, 0x20, RZ ;  /* 0x0000002002037824 */ /* 0x001fc400078e00ff */
[----:B--2---:R-:W-:-:S03]  /*01a0*/  @P1 IMAD.MOV.U32 R7, RZ, RZ, R15 ;  /* 0x000000ffff071224 */ /* 0x004fc600078e000f */
[----:B------:R-:W-:-:S03]  /*01b0*/  LOP3.LUT R3, R3, 0x3e0, RZ, 0xc0, !PT ;  /* 0x000003e003037812 */ /* 0x000fc600078ec0ff */
[----:B------:R-:W5:Y:S01]  /*01c0*/  @P1 LDG.E.64 R6, desc[UR4][R6.64] ;  /* 0x0000000406061981 */ /* 0x000f62000c1e1b00 */
[C---:B------:R-:W-:Y:S01]  /*01d0*/  IADD3 R8, P3, R3.reuse, UR8, RZ ;  /* 0x0000000803087c10 */ /* 0x040fe2000ff7e0ff */
[----:B------:R-:W-:Y:S01]  /*01e0*/  ULDC UR8, c[0x0][0x0] ;  /* 0x0000000000087ab9 */ /* 0x000fe20000000800 */
[----:B------:R-:W-:Y:S02]  /*01f0*/  SHF.R.U32.HI R10, RZ, 0x5, R2 ;  /* 0x00000005ff0a7819 */ /* 0x000fe40000011602 */
[----:B------:R-:W-:Y:S01]  /*0200*/  IADD3.X R9, RZ, UR9, RZ, P3, !PT ;  /* 0x00000009ff097c10 */ /* 0x000fe20009ffe4ff */
[----:B------:R-:W-:Y:S01]  /*0210*/  ULDC UR9, c[0x0][0x214] ;  /* 0x0000850000097ab9 */ /* 0x000fe20000000800 */
[----:B------:R-:W-:-:S03]  /*0220*/  IADD3 R12, P2, R3, UR10, RZ ;  /* 0x0000000a030c7c10 */ /* 0x000fc6000ff5e0ff */
[----:B------:R0:W5:Y:S02]  /*0230*/  @P0 LDG.E.128 R44, desc[UR4][R8.64] ;  /* 0x00000004082c0981 */ /* 0x000164000c1e1d00 */
[----:B------:R-:W-:Y:S02]  /*0240*/  IMAD.X R13, RZ, RZ, UR11, P2 ;  /* 0x0000000bff0d7e24 */ /* 0x000fe400090e06ff */
[----:B------:R0:W5:Y:S01]  /*0250*/  @P0 LDG.E.128 R40, desc[UR4][R8.64+0x10] ;  /* 0x0000100408280981 */ /* 0x000162000c1e1d00 */
[----:B----4-:R-:W-:-:S03]  /*0260*/  IMAD R10, R11, 0x4, R10 ;  /* 0x000000040b0a7824 */ /* 0x010fc600078e020a */
[----:B------:R0:W5:Y:S02]  /*0270*/  @P0 LDG.E.128 R36, desc[UR4][R8.64+0x400] ;  /* 0x0004000408240981 */ /* 0x000164000c1e1d00 */
[----:B------:R-:W-:Y:S02]  /*0280*/  ISETP.GE.AND P2, PT, R10, UR9, PT ;  /* 0x000000090a007c0c */ /* 0x000fe4000bf46270 */
[----:B------:R0:W5:Y:S01]  /*0290*/  @P0 LDG.E.128 R32, desc[UR4][R8.64+0x410] ;  /* 0x0004100408200981 */ /* 0x000162000c1e1d00 */
[----:B------:R-:W-:Y:S01]  /*02a0*/  IMAD R3, R11, UR8, R2 ;  /* 0x000000080b037c24 */ /* 0x000fe2000f8e0202 */
[----:B---3--:R-:W-:Y:S02]  /*02b0*/  @P1 R2UR UR6, R4 ;  /* 0x00000000040612ca */ /* 0x008fe400000e0000 */
[----:B------:R-:W-:-:S07]  /*02c0*/  @P1 R2UR UR7, R5 ;  /* 0x00000000050712ca */ /* 0x000fce00000e0000 */
[----:B0-----:R-:W-:Y:S08]  /*02d0*/  @P2 EXIT ;  /* 0x000000000000294d */ /* 0x001ff00003800000 */
[----:B------:R-:W0:Y:S01]  /*02e0*/  @P1 LDC R5, c[0x0][0x2f0] ;  /* 0x0000bc00ff051b82 */ /* 0x000e220000000800 */
[----:B------:R-:W-:Y:S01]  /*02f0*/  IMAD.MOV.U32 R9, RZ, RZ, R3 ;  /* 0x000000ffff097224 */ /* 0x000fe200078e0003 */
[----:B------:R-:W5:Y:S01]  /*0300*/  LDG.E.128 R76, desc[UR4][R12.64] ;  /* 0x000000040c4c7981 */ /* 0x000f62000c1e1d00 */
[----:B------:R-:W-:Y:S02]  /*0310*/  UIADD3 UR16, UR7, -0x4498517b, URZ ;  /* 0xbb67ae8507107890 */ /* 0x000fe4000fffe03f */
[----:B------:R-:W-:Y:S01]  /*0320*/  IMAD.HI.U32 R4, R9, -0x326172a9, RZ ;  /* 0xcd9e8d5709047827 */ /* 0x000fe200078e00ff */
[----:B------:R-:W5:Y:S01]  /*0330*/  LDG.E.128 R28, desc[UR4][R12.64+0x10] ;  /* 0x000010040c1c7981 */ /* 0x000f62000c1e1d00 */
[----:B------:R-:W-:-:S03]  /*0340*/  UIADD3 UR13, UR6, -0x61c88647, URZ ;  /* 0x9e3779b9060d7890 */ /* 0x000fc6000fffe03f */
[----:B------:R-:W5:Y:S04]  /*0350*/  LDG.E.128 R24, desc[UR4][R12.64+0x400] ;  /* 0x000400040c187981 */ /* 0x000f68000c1e1d00 */
[----:B------:R1:W5:Y:S01]  /*0360*/  LDG.E.128 R20, desc[UR4][R12.64+0x410] ;  /* 0x000410040c147981 */ /* 0x000362000c1e1d00 */
[----:B------:R-:W-:Y:S01]  /*0370*/  UIADD3 UR17, UR6, 0x3c6ef372, URZ ;  /* 0x3c6ef37206117890 */ /* 0x000fe2000fffe03f */
[----:B------:R-:W-:Y:S01]  /*0380*/  BSSY B0, `(.L_x_8224) ;  /* 0x0000c5a000007945 */ /* 0x000fe20003800000 */
[----:B------:R-:W-:Y:S02]  /*0390*/  UIADD3 UR18, UR7, 0x76cf5d0a, URZ ;  /* 0x76cf5d0a07127890 */ /* 0x000fe4000fffe03f */
[----:B------:R-:W-:Y:S02]  /*03a0*/  UIADD3 UR20, UR7, 0x32370b8f, URZ ;  /* 0x32370b8f07147890 */ /* 0x000fe4000fffe03f */
[----:B------:R-:W-:-:S02]  /*03b0*/  UIADD3 UR19, UR6, -0x255992d5, URZ ;  /* 0xdaa66d2b06137890 */ /* 0x000fc4000fffe03f */
[----:B------:R-:W-:Y:S01]  /*03c0*/  UIADD3 UR21, UR6, 0x78dde6e4, URZ ;  /* 0x78dde6e406157890 */ /* 0x000fe2000fffe03f */
[----:B0----5:R-:W-:Y:S01]  /*03d0*/  @P1 IADD3 R0, P0, R6, R5, RZ ;  /* 0x0000000506001210 */ /* 0x021fe20007f1e0ff */
[----:B------:R-:W-:Y:S01]  /*03e0*/  IMAD R5, R9, -0x326172a9, RZ ;  /* 0xcd9e8d5709057824 */ /* 0x000fe200078e02ff */
[----:B------:R-:W-:Y:S02]  /*03f0*/  UIADD3 UR22, UR7, -0x126145ec, URZ ;  /* 0xed9eba1407167890 */ /* 0x000fe4000fffe03f */
[----:B------:R-:W-:Y:S01]  /*0400*/  @P1 IADD3.X R15, RZ, R7, RZ, P0, !PT ;  /* 0x00000007ff0f1210 */ /* 0x000fe200007fe4ff */
[----:B------:R-:W-:Y:S02]  /*0410*/  UIADD3 UR24, UR7, -0x56f99767, URZ ;  /* 0xa906689907187890 */ /* 0x000fe4000fffe03f */
[----:B------:R-:W-:Y:S01]  /*0420*/  UIADD3 UR23, UR6, 0x1715609d, URZ ;  /* 0x1715609d06177890 */ /* 0x000fe2000fffe03f */
[--C-:B------:R-:W-:Y:S01]  /*0430*/  SHF.R.U64 R8, R0, 0x2, R15.reuse ;  /* 0x0000000200087819 */ /* 0x100fe2000000120f */
[----:B------:R-:W-:Y:S01]  /*0440*/  UIADD3 UR25, UR6, -0x4ab325aa, URZ ;  /* 0xb54cda5606197890 */ /* 0x000fe2000fffe03f */
[----:B------:R-:W-:Y:S01]  /*0450*/  SHF.R.U32.HI R7, RZ, 0x2, R15 ;  /* 0x00000002ff077819 */ /* 0x000fe2000001160f */
[----:B------:R-:W-:-:S02]  /*0460*/  UIADD3 UR26, UR7, 0x646e171e, URZ ;  /* 0x646e171e071a7890 */ /* 0x000fc4000fffe03f */
[----:B------:R-:W-:Y:S01]  /*0470*/  IMAD.HI.U32 R3, R8, -0x2daee0ad, RZ ;  /* 0xd2511f5308037827 */ /* 0x000fe200078e00ff */
[----:B------:R-:W-:Y:S01]  /*0480*/  LOP3.LUT R4, R4, UR6, R7, 0x96, !PT ;  /* 0x0000000604047c12 */ /* 0x000fe2000f8e9607 */
[----:B------:R-:W-:Y:S02]  /*0490*/  UIADD3 UR28, UR7, 0x1fd5c5a3, URZ ;  /* 0x1fd5c5a3071c7890 */ /* 0x000fe4000fffe03f */
[----:B------:R-:W-:Y:S01]  /*04a0*/  IMAD R11, R8, -0x2daee0ad, RZ ;  /* 0xd2511f53080b7824 */ /* 0x000fe200078e02ff */
[----:B------:R-:W-:Y:S01]  /*04b0*/  LOP3.LUT R3, R3, UR7, RZ, 0x3c, !PT ;  /* 0x0000000703037c12 */ /* 0x000fe2000f8e3cff */
[----:B-1----:R-:W-:Y:S01]  /*04c0*/  IMAD.HI.U32 R12, R4, -0x2daee0ad, RZ ;  /* 0xd2511f53040c7827 */ /* 0x002fe200078e00ff */
[----:B------:R-:W-:Y:S02]  /*04d0*/  UIADD3 UR27, UR6, 0x5384540f, URZ ;  /* 0x5384540f061b7890 */ /* 0x000fe4000fffe03f */
[----:B------:R-:W-:Y:S01]  /*04e0*/  UIADD3 UR29, UR6, -0xe443238, URZ ;  /* 0xf1bbcdc8061d7890 */ /* 0x000fe2000fffe03f */
[----:B------:R-:W-:Y:S01]  /*04f0*/  IMAD.HI.U32 R6, R3, -0x326172a9, RZ ;  /* 0xcd9e8d5703067827 */ /* 0x000fe200078e00ff */
[----:B------:R-:W-:Y:S01]  /*0500*/  LOP3.LUT R11, R12, UR16, R11, 0x96, !PT ;  /* 0x000000100c0b7c12 */ /* 0x000fe2000f8e960b */
[----:B------:R-:W-:-:S02]  /*0510*/  UIADD3 UR30, UR7, -0x24c28bd8, URZ ;  /* 0xdb3d7428071e7890 */ /* 0x000fc4000fffe03f */
[----:B------:R-:W-:Y:S01]  /*0520*/  IMAD R3, R3, -0x326172a9, RZ ;  /* 0xcd9e8d5703037824 */ /* 0x000fe200078e02ff */
[----:B------:R-:W-:Y:S01]  /*0530*/  LOP3.LUT R5, R6, UR13, R5, 0x96, !PT ;  /* 0x0000000d06057c12 */ /* 0x000fe2000f8e9605 */
[----:B------:R-:W-:Y:S01]  /*0540*/  IMAD.HI.U32 R6, R11, -0x326172a9, RZ ;  /* 0xcd9e8d570b067827 */ /* 0x000fe200078e00ff */
[----:B------:R-:W-:Y:S02]  /*0550*/  UIADD3 UR32, UR7, -0x695add53, URZ ;  /* 0x96a522ad07207890 */ /* 0x000fe4000fffe03f */
[----:B------:R-:W-:Y:S01]  /*0560*/  UIADD3 UR31, UR6, -0x700cb87f, URZ ;  /* 0x8ff34781061f7890 */ /* 0x000fe2000fffe03f */
[----:B------:R-:W-:Y:S01]  /*0570*/  IMAD R4, R4, -0x2daee0ad, RZ ;  /* 0xd2511f5304047824 */ /* 0x000fe200078e02ff */
[----:B------:R-:W-:Y:S01]  /*0580*/  LOP3.LUT R3, R6, UR17, R3, 0x96, !PT ;  /* 0x0000001106037c12 */ /* 0x000fe2000f8e9603 */
[C---:B------:R-:W-:Y:S01]  /*0590*/  IMAD.HI.U32 R13, R5.reuse, -0x2daee0ad, RZ ;  /* 0xd2511f53050d7827 */ /* 0x040fe200078e00ff */
[----:B------:R-:W-:Y:S01]  /*05a0*/  ULDC.64 UR8, c[0x0][0x228] ;  /* 0x00008a0000087ab9 */ /* 0x000fe20000000a00 */
[----:B------:R-:W-:Y:S01]  /*05b0*/  ULDC UR12, c[0x0][0x2d8] ;  /* 0x0000b600000c7ab9 */ /* 0x000fe20000000800 */
[----:B------:R-:W-:Y:S01]  /*05c0*/  ISETP.NE.U32.AND P0, PT, RZ, UR8, PT ;  /* 0x00000008ff007c0c */ /* 0x000fe2000bf05070 */
[----:B------:R-:W-:Y:S01]  /*05d0*/  IMAD R5, R5, -0x2daee0ad, RZ ;  /* 0xd2511f5305057824 */ /* 0x000fe200078e02ff */
[----:B------:R-:W-:Y:S01]  /*05e0*/  LOP3.LUT R4, R13, UR18, R4, 0x96, !PT ;  /* 0x000000120d047c12 */ /* 0x000fe2000f8e9604 */
[----:B------:R-:W-:Y:S01]  /*05f0*/  IMAD.HI.U32 R12, R3, -0x2daee0ad, RZ ;  /* 0xd2511f53030c7827 */ /* 0x000fe200078e00ff */
        /* <DEDUP_REMOVED lines=44> */
[----:B------:R-:W-:Y:S01]  /*08c0*/  LOP3.LUT R6, R5, UR32, R4, 0x96, !PT ;  /* 0x0000002005067c12 */ /* 0x000fe2000f8e9604 */
[----:B------:R-:W-:Y:S02]  /*08d0*/  HFMA2.MMA R3, -RZ, RZ, 0, 0 ;  /* 0x00000000ff037435 */ /* 0x000fe400000001ff */
[----:B------:R-:W-:Y:S01]  /*08e0*/  IMAD.MOV.U32 R4, RZ, RZ, R12 ;  /* 0x000000ffff047224 */ /* 0x000fe200078e000c */
[----:B------:R-:W-:Y:S01]  /*08f0*/  LOP3.LUT R5, R13, UR31, R11, 0x96, !PT ;  /* 0x0000001f0d057c12 */ /* 0x000fe2000f8e960b */
[----:B------:R-:W-:Y:S01]  /*0900*/  IMAD R2, R14, -0x2daee0ad, RZ ;  /* 0xd2511f530e027824 */ /* 0x000fe200078e02ff */
[----:B------:R-:W-:-:S07]  /*0910*/  LOP3.LUT R11, R0, 0x3, RZ, 0xc0, !PT ;  /* 0x00000003000b7812 */ /* 0x000fce00078ec0ff */
.L_x_8484:
        /* <DEDUP_REMOVED lines=29> */
.L_x_8226:
[----:B------:R-:W-:-:S07]  /*0af0*/  IMAD.MOV.U32 R52, RZ, RZ, R4 ;  /* 0x000000ffff347224 */ /* 0x000fce00078e0004 */
.L_x_8227:
[----:B------:R-:W-:Y:S05]  /*0b00*/  BSYNC B1 ;  /* 0x0000000000017941 */ /* 0x000fea0003800000 */
.L_x_8225:
        /* <DEDUP_REMOVED lines=16> */
.L_x_8231:
[----:B------:R-:W-:Y:S05]  /*0c10*/  BSYNC B2 ;  /* 0x0000000000027941 */ /* 0x000fea0003800000 */
.L_x_8230:
        /* <DEDUP_REMOVED lines=44> */
.L_x_8229:
[----:B------:R-:W-:Y:S05]  /*0ee0*/  BSYNC B1 ;  /* 0x0000000000017941 */ /* 0x000fea0003800000 */
.L_x_8228:
        /* <DEDUP_REMOVED lines=19> */
.L_x_8232:
        /* <DEDUP_REMOVED lines=12> */
.L_x_8235:
[----:B------:R-:W-:-:S07]  /*10e0*/  IMAD.MOV.U32 R52, RZ, RZ, R4 ;  /* 0x000000ffff347224 */ /* 0x000fce00078e0004 */
.L_x_8236:
[----:B------:R-:W-:Y:S05]  /*10f0*/  BSYNC B1 ;  /* 0x0000000000017941 */ /* 0x000fea0003800000 */
.L_x_8234:
        /* <DEDUP_REMOVED lines=16> */
.L_x_8240:
[----:B------:R-:W-:Y:S05]  /*1200*/  BSYNC B2 ;  /* 0x0000000000027941 */ /* 0x000fea0003800000 */
.L_x_8239:
        /* <DEDUP_REMOVED lines=43> */
.L_x_8238:
[----:B------:R-:W-:Y:S05]  /*14c0*/  BSYNC B1 ;  /* 0x0000000000017941 */ /* 0x000fea0003800000 */
.L_x_8237:
        /* <DEDUP_REMOVED lines=10> */
.L_x_8233:
        /* <DEDUP_REMOVED lines=12> */
.L_x_8242:
[----:B------:R-:W-:-:S07]  /*1630*/  IMAD.MOV.U32 R52, RZ, RZ, R4 ;  /* 0x000000ffff347224 */ /* 0x000fce00078e0004 */
.L_x_8243:
[----:B------:R-:W-:Y:S05]  /*1640*/  BSYNC B1 ;  /* 0x0000000000017941 */ /* 0x000fea0003800000 */
.L_x_8241:
        /* <DEDUP_REMOVED lines=16> */
.L_x_8247:
[----:B------:R-:W-:Y:S05]  /*1750*/  BSYNC B2 ;  /* 0x0000000000027941 */ /* 0x000fea0003800000 */
.L_x_8246:
        /* <DEDUP_REMOVED lines=43> */
.L_x_8245:
[----:B------:R-:W-:Y:S05]  /*1a10*/  BSYNC B1 ;  /* 0x0000000000017941 */ /* 0x000fea0003800000 */
.L_x_8244:
        /* <DEDUP_REMOVED lines=14> */
.L_x_8248:
        /* <DEDUP_REMOVED lines=12> */
.L_x_8251:
[----:B------:R-:W-:-:S07]  /*1bc0*/  IMAD.MOV.U32 R48, RZ, RZ, R4 ;  /* 0x000000ffff307224 */ /* 0x000fce00078e0004 */
.L_x_8252:
[----:B------:R-:W-:Y:S05]  /*1bd0*/  BSYNC B1 ;  /* 0x0000000000017941 */ /* 0x000fea0003800000 */
.L_x_8250:
        /* <DEDUP_REMOVED lines=16> */
.L_x_8256:
[----:B------:R-:W-:Y:S05]  /*1ce0*/  BSYNC B2 ;  /* 0x0000000000027941 */ /* 0x000fea0003800000 */
.L_x_8255:
        /* <DEDUP_REMOVED lines=43> */
.L_x_8254:
[----:B------:R-:W-:Y:S05]  /*1fa0*/  BSYNC B1 ;  /* 0x0000000000017941 */ /* 0x000fea0003800000 */
.L_x_8253:
        /* <DEDUP_REMOVED lines=10> */
.L_x_8249:
        /* <DEDUP_REMOVED lines=12> */
.L_x_8258:
[----:B------:R-:W-:-:S07]  /*2110*/  IMAD.MOV.U32 R48, RZ, RZ, R4 ;  /* 0x000000ffff307224 */ /* 0x000fce00078e0004 */
.L_x_8259:
[----:B------:R-:W-:Y:S05]  /*2120*/  BSYNC B1 ;  /* 0x0000000000017941 */ /* 0x000fea0003800000 */
.L_x_8257:
        /* <DEDUP_REMOVED lines=16> */
.L_x_8263:
[----:B------:R-:W-:Y:S05]  /*2230*/  BSYNC B2 ;  /* 0x0000000000027941 */ /* 0x000fea0003800000 */
.L_x_8262:
        /* <DEDUP_REMOVED lines=43> */
.L_x_8261:
[----:B------:R-:W-:Y:S05]  /*24f0*/  BSYNC B1 ;  /* 0x0000000000017941 */ /* 0x000fea0003800000 */
.L_x_8260:
        /* <DEDUP_REMOVED lines=14> */
.L_x_8264:
        /* <DEDUP_REMOVED lines=12> */
.L_x_8267:
[----:B------:R-:W-:-:S07]  /*26a0*/  IMAD.MOV.U32 R57, RZ, RZ, R4 ;  /* 0x000000ffff397224 */ /* 0x000fce00078e0004 */
.L_x_8268:
[----:B------:R-:W-:Y:S05]  /*26b0*/  BSYNC B1 ;  /* 0x0000000000017941 */ /* 0x000fea0003800000 */
.L_x_8266:
        /* <DEDUP_REMOVED lines=16> */
.L_x_8272:
[----:B------:R-:W-:Y:S05]  /*27c0*/  BSYNC B2 ;  /* 0x0000000000027941 */ /* 0x000fea0003800000 */
.L_x_8271:
        /* <DEDUP_REMOVED lines=43> */
.L_x_8270:
[----:B------:R-:W-:Y:S05]  /*2a80*/  BSYNC B1 ;  /* 0x0000000000017941 */ /* 0x000fea0003800000 */
.L_x_8269:
        /* <DEDUP_REMOVED lines=10> */
.L_x_8265:
        /* <DEDUP_REMOVED lines=12> */
.L_x_8274:
[----:B------:R-:W-:-:S07]  /*2bf0*/  IMAD.MOV.U32 R57, RZ, RZ, R4 ;  /* 0x000000ffff397224 */ /* 0x000fce00078e0004 */
.L_x_8275:
[----:B------:R-:W-:Y:S05]  /*2c00*/  BSYNC B1 ;  /* 0x0000000000017941 */ /* 0x000fea0003800000 */
.L_x_8273:
        /* <DEDUP_REMOVED lines=16> */
.L_x_8279:
[----:B------:R-:W-:Y:S05]  /*2d10*/  BSYNC B2 ;  /* 0x0000000000027941 */ /* 0x000fea0003800000 */
.L_x_8278:
        /* <DEDUP_REMOVED lines=43> */
.L_x_8277:
[----:B------:R-:W-:Y:S05]  /*2fd0*/  BSYNC B1 ;  /* 0x0000000000017941 */ /* 0x000fea0003800000 */
.L_x_8276:
        /* <DEDUP_REMOVED lines=14> */
.L_x_8280:
        /* <DEDUP_REMOVED lines=12> */
.L_x_8283:
[----:B------:R-:W-:-:S07]  /*3180*/  IMAD.MOV.U32 R58, RZ, RZ, R4 ;  /* 0x000000ffff3a7224 */ /* 0x000fce00078e0004 */
.L_x_8284:
[----:B------:R-:W-:Y:S05]  /*3190*/  BSYNC B1 ;  /* 0x0000000000017941 */ /* 0x000fea0003800000 */
.L_x_8282:
        /* <DEDUP_REMOVED lines=16> */
.L_x_8288:
[----:B------:R-:W-:Y:S05]  /*32a0*/  BSYNC B2 ;  /* 0x0000000000027941 */ /* 0x000fea0003800000 */
.L_x_8287:
        /* <DEDUP_REMOVED lines=43> */
.L_x_8286:
[----:B------:R-:W-:Y:S05]  /*3560*/  BSYNC B1 ;  /* 0x0000000000017941 */ /* 0x000fea0003800000 */
.L_x_8285:
        /* <DEDUP_REMOVED lines=10> */
.L_x_8281:
        /* <DEDUP_REMOVED lines=12> */
.L_x_8290:
[----:B------:R-:W-:-:S07]  /*36d0*/  IMAD.MOV.U32 R58, RZ, RZ, R4 ;  /* 0x000000ffff3a7224 */ /* 0x000fce00078e0004 */
.L_x_8291:
[----:B------:R-:W-:Y:S05]  /*36e0*/  BSYNC B1 ;  /* 0x0000000000017941 */ /* 0x000fea0003800000 */
.L_x_8289:
        /* <DEDUP_REMOVED lines=16> */
.L_x_8295:
[----:B------:R-:W-:Y:S05]  /*37f0*/  BSYNC B2 ;  /* 0x0000000000027941 */ /* 0x000fea0003800000 */
.L_x_8294:
        /* <DEDUP_REMOVED lines=43> */
.L_x_8293:
[----:B------:R-:W-:Y:S05]  /*3ab0*/  BSYNC B1 ;  /* 0x0000000000017941 */ /* 0x000fea0003800000 */
.L_x_8292:
        /* <DEDUP_REMOVED lines=14> */
.L_x_8296:
        /* <DEDUP_REMOVED lines=12> */
.L_x_8299:
[----:B------:R-:W-:-:S07]  /*3c60*/  IMAD.MOV.U32 R59, RZ, RZ, R4 ;  /* 0x000000ffff3b7224 */ /* 0x000fce00078e0004 */
.L_x_8300:
[----:B------:R-:W-:Y:S05]  /*3c70*/  BSYNC B1 ;  /* 0x0000000000017941 */ /* 0x000fea0003800000 */
.L_x_8298:
        /* <DEDUP_REMOVED lines=16> */
.L_x_8304:
[----:B------:R-:W-:Y:S05]  /*3d80*/  BSYNC B2 ;  /* 0x0000000000027941 */ /* 0x000fea0003800000 */
.L_x_8303:
        /* <DEDUP_REMOVED lines=43> */
.L_x_8302:
[----:B------:R-:W-:Y:S05]  /*4040*/  BSYNC B1 ;  /* 0x0000000000017941 */ /* 0x000fea0003800000 */
.L_x_8301:
        /* <DEDUP_REMOVED lines=10> */
.L_x_8297:
        /* <DEDUP_REMOVED lines=12> */
.L_x_8306:
[----:B------:R-:W-:-:S07]  /*41b0*/  IMAD.MOV.U32 R59, RZ, RZ, R4 ;  /* 0x000000ffff3b7224 */ /* 0x000fce00078e0004 */
.L_x_8307:
[----:B------:R-:W-:Y:S05]  /*41c0*/  BSYNC B1 ;  /* 0x0000000000017941 */ /* 0x000fea0003800000 */
.L_x_8305:
        /* <DEDUP_REMOVED lines=16> */
.L_x_8311:
[----:B------:R-:W-:Y:S05]  /*42d0*/  BSYNC B2 ;  /* 0x0000000000027941 */ /* 0x000fea0003800000 */
.L_x_8310:
        /* <DEDUP_REMOVED lines=43> */
.L_x_8309:
[----:B------:R-:W-:Y:S05]  /*4590*/  BSYNC B1 ;  /* 0x0000000000017941 */ /* 0x000fea0003800000 */
.L_x_8308:
        /* <DEDUP_REMOVED lines=13> */
.L_x_8312:
        /* <DEDUP_REMOVED lines=12> */
.L_x_8315:
[----:B------:R-:W-:-:S07]  /*4730*/  IMAD.MOV.U32 R50, RZ, RZ, R4 ;  /* 0x000000ffff327224 */ /* 0x000fce00078e0004 */
.L_x_8316:
[----:B------:R-:W-:Y:S05]  /*4740*/  BSYNC B1 ;  /* 0x0000000000017941 */ /* 0x000fea0003800000 */
.L_x_8314:
        /* <DEDUP_REMOVED lines=16> */
.L_x_8320:
[----:B------:R-:W-:Y:S05]  /*4850*/  BSYNC B2 ;  /* 0x0000000000027941 */ /* 0x000fea0003800000 */
.L_x_8319:
        /* <DEDUP_REMOVED lines=43> */
.L_x_8318:
[----:B------:R-:W-:Y:S05]  /*4b10*/  BSYNC B1 ;  /* 0x0000000000017941 */ /* 0x000fea0003800000 */
.L_x_8317:
        /* <DEDUP_REMOVED lines=10> */
.L_x_8313:
        /* <DEDUP_REMOVED lines=12> */
.L_x_8322:
[----:B------:R-:W-:-:S07]  /*4c80*/  IMAD.MOV.U32 R50, RZ, RZ, R4 ;  /* 0x000000ffff327224 */ /* 0x000fce00078e0004 */
.L_x_8323:
[----:B------:R-:W-:Y:S05]  /*4c90*/  BSYNC B1 ;  /* 0x0000000000017941 */ /* 0x000fea0003800000 */
.L_x_8321:
        /* <DEDUP_REMOVED lines=16> */
.L_x_8327:
[----:B------:R-:W-:Y:S05]  /*4da0*/  BSYNC B2 ;  /* 0x0000000000027941 */ /* 0x000fea0003800000 */
.L_x_8326:
        /* <DEDUP_REMOVED lines=43> */
.L_x_8325:
[----:B------:R-:W-:Y:S05]  /*5060*/  BSYNC B1 ;  /* 0x0000000000017941 */ /* 0x000fea0003800000 */
.L_x_8324:
        /* <DEDUP_REMOVED lines=13> */
.L_x_8328:
        /* <DEDUP_REMOVED lines=12> */
.L_x_8331:
[----:B------:R-:W-:-:S07]  /*5200*/  IMAD.MOV.U32 R50, RZ, RZ, R4 ;  /* 0x000000ffff327224 */ /* 0x000fce00078e0004 */
.L_x_8332:
[----:B------:R-:W-:Y:S05]  /*5210*/  BSYNC B1 ;  /* 0x0000000000017941 */ /* 0x000fea0003800000 */
.L_x_8330:
        /* <DEDUP_REMOVED lines=16> */
.L_x_8336:
[----:B------:R-:W-:Y:S05]  /*5320*/  BSYNC B2 ;  /* 0x0000000000027941 */ /* 0x000fea0003800000 */
.L_x_8335:
        /* <DEDUP_REMOVED lines=43> */
.L_x_8334:
[----:B------:R-:W-:Y:S05]  /*55e0*/  BSYNC B1 ;  /* 0x0000000000017941 */ /* 0x000fea0003800000 */
.L_x_8333:
        /* <DEDUP_REMOVED lines=10> */
.L_x_8329:
        /* <DEDUP_REMOVED lines=12> */
.L_x_8338:
[----:B------:R-:W-:-:S07]  /*5750*/  IMAD.MOV.U32 R50, RZ, RZ, R4 ;  /* 0x000000ffff327224 */ /* 0x000fce00078e0004 */
.L_x_8339:
[----:B------:R-:W-:Y:S05]  /*5760*/  BSYNC B1 ;  /* 0x0000000000017941 */ /* 0x000fea0003800000 */
.L_x_8337:
        /* <DEDUP_REMOVED lines=16> */
.L_x_8343:
[----:B------:R-:W-:Y:S05]  /*5870*/  BSYNC B2 ;  /* 0x0000000000027941 */ /* 0x000fea0003800000 */
.L_x_8342:
        /* <DEDUP_REMOVED lines=43> */
.L_x_8341:
[----:B------:R-:W-:Y:S05]  /*5b30*/  BSYNC B1 ;  /* 0x0000000000017941 */ /* 0x000fea0003800000 */
.L_x_8340:
        /* <DEDUP_REMOVED lines=13> */
.L_x_8344:
        /* <DEDUP_REMOVED lines=12> */
.L_x_8347:
[----:B------:R-:W-:-:S07]  /*5cd0*/  IMAD.MOV.U32 R0, RZ, RZ, R4 ;  /* 0x000000ffff007224 */ /* 0x000fce00078e0004 */
.L_x_8348:
[----:B------:R-:W-:Y:S05]  /*5ce0*/  BSYNC B1 ;  /* 0x0000000000017941 */ /* 0x000fea0003800000 */
.L_x_8346:
        /* <DEDUP_REMOVED lines=11> */
[----:B------:R-:W-:Y:S01]  /*5da0*/  @!P6 IADD3 R9, R9, 0x1, RZ ;  /* 0x000000010909e810 */ /* 0x000fe20007ffe0ff */
[----:B------:R-:W-:Y:S02]  /*5db0*/  @!P6 VIADD R5, R3, 0x1 ;  /* 0x000000010305e836 */ /* 0x000fe40000000000 */
[----:B------:R-:W-:Y:S01]  /*5dc0*/  @!P6 IMAD.MOV.U32 R7, RZ, RZ, RZ ;  /* 0x000000ffff07e224 */ /* 0x000fe200078e00ff */
[----:B------:R-:W-:-:S13]  /*5dd0*/  ISETP.NE.AND P0, PT, R9, RZ, !P6 ;  /* 0x000000ff0900720c */ /* 0x000fda0007705270 */
[----:B------:R-:W-:Y:S02]  /*5de0*/  @P0 IADD3 R5, R3, RZ, RZ ;  /* 0x000000ff03050210 */ /* 0x000fe40007ffe0ff */
[----:B------:R-:W-:Y:S02]  /*5df0*/  ISETP.NE.AND P0, PT, R2, RZ, PT ;  /* 0x000000ff0200720c */ /* 0x000fe40003f05270 */
[----:B------:R-:W-:-:S11]  /*5e00*/  @!P6 MOV R3, R5 ;  /* 0x000000050003e202 */ /* 0x000fd60000000f00 */
.L_x_8352:
[----:B------:R-:W-:Y:S05]  /*5e10*/  BSYNC B2 ;  /* 0x0000000000027941 */ /* 0x000fea0003800000 */
.L_x_8351:
        /* <DEDUP_REMOVED lines=43> */
.L_x_8350:
[----:B------:R-:W-:Y:S05]  /*60d0*/  BSYNC B1 ;  /* 0x0000000000017941 */ /* 0x000fea0003800000 */
.L_x_8349:
        /* <DEDUP_REMOVED lines=10> */
.L_x_8345:
[----:B------:R-:W0:Y:S01]  /*6180*/  LDC.64 R92, c[0x0][0x238] ;  /* 0x00008e00ff5c7b82 */ /* 0x000e220000000a00 */
[----:B------:R-:W-:Y:S02]  /*6190*/  P2R R50, PR, RZ, 0x2 ;  /* 0x00000002ff327803 */ /* 0x000fe40000000000 */
[----:B------:R-:W-:Y:S02]  /*61a0*/  ISETP.NE.AND P1, PT, R62, RZ, PT ;  /* 0x000000ff3e00720c */ /* 0x000fe40003f25270 */
[----:B------:R-:W-:Y:S02]  /*61b0*/  SEL R62, RZ, 0x100, P3 ;  /* 0x00000100ff3e7807 */ /* 0x000fe40001800000 */
[----:B------:R-:W-:Y:S01]  /*61c0*/  ISETP.NE.AND P6, PT, R11, RZ, PT ;  /* 0x000000ff0b00720c */ /* 0x000fe20003fc5270 */
[----:B------:R-:W1:Y:S01]  /*61d0*/  LDC.64 R68, c[0x0][0x240] ;  /* 0x00009000ff447b82 */ /* 0x000e620000000a00 */
[----:B------:R-:W-:Y:S02]  /*61e0*/  ISETP.NE.AND P3, PT, R49, RZ, PT ;  /* 0x000000ff3100720c */ /* 0x000fe40003f65270 */
[----:B------:R-:W-:-:S02]  /*61f0*/  SEL R67, RZ, 0x10000, P4 ;  /* 0x00010000ff437807 */ /* 0x000fc40002000000 */
[----:B------:R-:W-:Y:S02]  /*6200*/  SEL R11, RZ, 0x1, P1 ;  /* 0x00000001ff0b7807 */ /* 0x000fe40000800000 */
[----:B------:R-:W-:Y:S02]  /*6210*/  SEL R66, RZ, 0x1000000, P5 ;  /* 0x01000000ff427807 */ /* 0x000fe40002800000 */
        /* <DEDUP_REMOVED lines=11> */
[----:B------:R-:W-:-:S05]  /*62d0*/  SEL R66, RZ, 0x1, P5 ;  /* 0x00000001ff427807 */ /* 0x000fca0002800000 */
[----:B------:R-:W-:-:S04]  /*62e0*/  IMAD.WIDE.U32 R66, R66, 0x100, RZ ;  /* 0x0000010042427825 */ /* 0x000fc800078e00ff */
[----:B0-----:R-:W-:Y:S01]  /*62f0*/  IMAD.WIDE.U32 R50, R52, 0x1000000, RZ ;  /* 0x0100000034327825 */ /* 0x001fe200078e00ff */
[----:B------:R-:W-:Y:S01]  /*6300*/  SEL R52, RZ, 0x1, P4 ;  /* 0x00000001ff347807 */ /* 0x000fe20002000000 */
[----:B------:R-:W0:Y:S03]  /*6310*/  @P0 LDC.64 R48, c[0x0][0x228] ;  /* 0x00008a00ff300b82 */ /* 0x000e260000000a00 */
[----:B------:R-:W-:Y:S01]  /*6320*/  LOP3.LUT R11, R51, R62, R11, 0xfe, !PT ;  /* 0x0000003e330b7212 */ /* 0x000fe200078efe0b */
        /* <DEDUP_REMOVED lines=28> */
.L_x_8353:
        /* <DEDUP_REMOVED lines=20> */
.L_x_8355:
[----:B------:R-:W-:-:S07]  /*6630*/  IMAD.MOV.U32 R11, RZ, RZ, R4 ;  /* 0x000000ffff0b7224 */ /* 0x000fce00078e0004 */
.L_x_8356:
[----:B------:R-:W-:Y:S05]  /*6640*/  BSYNC B1 ;  /* 0x0000000000017941 */ /* 0x000fea0003800000 */
.L_x_8354:
        /* <DEDUP_REMOVED lines=16> */
.L_x_8360:
[----:B------:R-:W-:Y:S05]  /*6750*/  BSYNC B2 ;  /* 0x0000000000027941 */ /* 0x000fea0003800000 */
.L_x_8359:
        /* <DEDUP_REMOVED lines=43> */
.L_x_8358:
[----:B------:R-:W-:Y:S05]  /*6a10*/  BSYNC B1 ;  /* 0x0000000000017941 */ /* 0x000fea0003800000 */
.L_x_8357:
        /* <DEDUP_REMOVED lines=14> */
.L_x_8361:
        /* <DEDUP_REMOVED lines=12> */
.L_x_8364:
[----:B------:R-:W-:-:S07]  /*6bc0*/  IMAD.MOV.U32 R11, RZ, RZ, R4 ;  /* 0x000000ffff0b7224 */ /* 0x000fce00078e0004 */
.L_x_8365:
[----:B------:R-:W-:Y:S05]  /*6bd0*/  BSYNC B1 ;  /* 0x0000000000017941 */ /* 0x000fea0003800000 */
.L_x_8363:
        /* <DEDUP_REMOVED lines=16> */
.L_x_8369:
[----:B------:R-:W-:Y:S05]  /*6ce0*/  BSYNC B2 ;  /* 0x0000000000027941 */ /* 0x000fea0003800000 */
.L_x_8368:
        /* <DEDUP_REMOVED lines=43> */
.L_x_8367:
[----:B------:R-:W-:Y:S05]  /*6fa0*/  BSYNC B1 ;  /* 0x0000000000017941 */ /* 0x000fea0003800000 */
.L_x_8366:
        /* <DEDUP_REMOVED lines=10> */
.L_x_8362:
        /* <DEDUP_REMOVED lines=12> */
.L_x_8371:
[----:B------:R-:W-:-:S07]  /*7110*/  IMAD.MOV.U32 R11, RZ, RZ, R4 ;  /* 0x000000ffff0b7224 */ /* 0x000fce00078e0004 */
.L_x_8372:
[----:B------:R-:W-:Y:S05]  /*7120*/  BSYNC B1 ;  /* 0x0000000000017941 */ /* 0x000fea0003800000 */
.L_x_8370:
        /* <DEDUP_REMOVED lines=16> */
.L_x_8376:
[----:B------:R-:W-:Y:S05]  /*7230*/  BSYNC B2 ;  /* 0x0000000000027941 */ /* 0x000fea0003800000 */
.L_x_8375:
        /* <DEDUP_REMOVED lines=43> */
.L_x_8374:
[----:B------:R-:W-:Y:S05]  /*74f0*/  BSYNC B1 ;  /* 0x0000000000017941 */ /* 0x000fea0003800000 */
.L_x_8373:
        /* <DEDUP_REMOVED lines=14> */
.L_x_8377:
        /* <DEDUP_REMOVED lines=12> */
.L_x_8380:
[----:B------:R-:W-:-:S07]  /*76a0*/  IMAD.MOV.U32 R11, RZ, RZ, R4 ;  /* 0x000000ffff0b7224 */ /* 0x000fce00078e0004 */
.L_x_8381:
[----:B------:R-:W-:Y:S05]  /*76b0*/  BSYNC B1 ;  /* 0x0000000000017941 */ /* 0x000fea0003800000 */
.L_x_8379:
        /* <DEDUP_REMOVED lines=16> */
.L_x_8385:
[----:B------:R-:W-:Y:S05]  /*77c0*/  BSYNC B2 ;  /* 0x0000000000027941 */ /* 0x000fea0003800000 */
.L_x_8384:
        /* <DEDUP_REMOVED lines=43> */
.L_x_8383:
[----:B------:R-:W-:Y:S05]  /*7a80*/  BSYNC B1 ;  /* 0x0000000000017941 */ /* 0x000fea0003800000 */
.L_x_8382:
        /* <DEDUP_REMOVED lines=10> */
.L_x_8378:
        /* <DEDUP_REMOVED lines=12> */
.L_x_8387:
[----:B------:R-:W-:-:S07]  /*7bf0*/  IMAD.MOV.U32 R11, RZ, RZ, R4 ;  /* 0x000000ffff0b7224 */ /* 0x000fce00078e0004 */
.L_x_8388:
[----:B------:R-:W-:Y:S05]  /*7c00*/  BSYNC B1 ;  /* 0x0000000000017941 */ /* 0x000fea0003800000 */
.L_x_8386:
        /* <DEDUP_REMOVED lines=16> */
.L_x_8392:
[----:B------:R-:W-:Y:S05]  /*7d10*/  BSYNC B2 ;  /* 0x0000000000027941 */ /* 0x000fea0003800000 */
.L_x_8391:
        /* <DEDUP_REMOVED lines=43> */
.L_x_8390:
[----:B------:R-:W-:Y:S05]  /*7fd0*/  BSYNC B1 ;  /* 0x0000000000017941 */ /* 0x000fea0003800000 */
.L_x_8389:
        /* <DEDUP_REMOVED lines=14> */
.L_x_8393:
        /* <DEDUP_REMOVED lines=12> */
.L_x_8396:
[----:B------:R-:W-:-:S07]  /*8180*/  IMAD.MOV.U32 R11, RZ, RZ, R4 ;  /* 0x000000ffff0b7224 */ /* 0x000fce00078e0004 */
.L_x_8397:
[----:B------:R-:W-:Y:S05]  /*8190*/  BSYNC B1 ;  /* 0x0000000000017941 */ /* 0x000fea0003800000 */
.L_x_8395:
        /* <DEDUP_REMOVED lines=16> */
.L_x_8401:
[----:B------:R-:W-:Y:S05]  /*82a0*/  BSYNC B2 ;  /* 0x0000000000027941 */ /* 0x000fea0003800000 */
.L_x_8400:
        /* <DEDUP_REMOVED lines=43> */
.L_x_8399:
[----:B------:R-:W-:Y:S05]  /*8560*/  BSYNC B1 ;  /* 0x0000000000017941 */ /* 0x000fea0003800000 */
.L_x_8398:
        /* <DEDUP_REMOVED lines=10> */
.L_x_8394:
        /* <DEDUP_REMOVED lines=12> */
.L_x_8403:
[----:B------:R-:W-:-:S07]  /*86d0*/  IMAD.MOV.U32 R11, RZ, RZ, R4 ;  /* 0x000000ffff0b7224 */ /* 0x000fce00078e0004 */
.L_x_8404:
[----:B------:R-:W-:Y:S05]  /*86e0*/  BSYNC B1 ;  /* 0x0000000000017941 */ /* 0x000fea0003800000 */
.L_x_8402:
        /* <DEDUP_REMOVED lines=16> */
.L_x_8408:
[----:B------:R-:W-:Y:S05]  /*87f0*/  BSYNC B2 ;  /* 0x0000000000027941 */ /* 0x000fea0003800000 */
.L_x_8407:
        /* <DEDUP_REMOVED lines=42> */
[----:B------:R-:W-:-:S07]  /*8aa0*/  LOP3.LUT R6, R67, UR32, R68, 0x96, !PT ;  /* 0x0000002043067c12 */ /* 0x000fce000f8e9644 */
.L_x_8406:
[----:B------:R-:W-:Y:S05]  /*8ab0*/  BSYNC B1 ;  /* 0x0000000000017941 */ /* 0x000fea0003800000 */
.L_x_8405:
        /* <DEDUP_REMOVED lines=14> */
.L_x_8409:
        /* <DEDUP_REMOVED lines=12> */
.L_x_8412:
[----:B------:R-:W-:-:S07]  /*8c60*/  IMAD.MOV.U32 R11, RZ, RZ, R4 ;  /* 0x000000ffff0b7224 */ /* 0x000fce00078e0004 */
.L_x_8413:
[----:B------:R-:W-:Y:S05]  /*8c70*/  BSYNC B1 ;  /* 0x0000000000017941 */ /* 0x000fea0003800000 */
.L_x_8411:
        /* <DEDUP_REMOVED lines=16> */
.L_x_8417:
[----:B------:R-:W-:Y:S05]  /*8d80*/  BSYNC B2 ;  /* 0x0000000000027941 */ /* 0x000fea0003800000 */
.L_x_8416:
        /* <DEDUP_REMOVED lines=43> */
.L_x_8415:
[----:B------:R-:W-:Y:S05]  /*9040*/  BSYNC B1 ;  /* 0x0000000000017941 */ /* 0x000fea0003800000 */
.L_x_8414:
        /* <DEDUP_REMOVED lines=10> */
.L_x_8410:
        /* <DEDUP_REMOVED lines=12> */
.L_x_8419:
[----:B------:R-:W-:-:S07]  /*91b0*/  IMAD.MOV.U32 R11, RZ, RZ, R4 ;  /* 0x000000ffff0b7224 */ /* 0x000fce00078e0004 */
.L_x_8420:
[----:B------:R-:W-:Y:S05]  /*91c0*/  BSYNC B1 ;  /* 0x0000000000017941 */ /* 0x000fea0003800000 */
.L_x_8418:
        /* <DEDUP_REMOVED lines=16> */
.L_x_8424:
[----:B------:R-:W-:Y:S05]  /*92d0*/  BSYNC B2 ;  /* 0x0000000000027941 */ /* 0x000fea0003800000 */
.L_x_8423:
        /* <DEDUP_REMOVED lines=41> */
[----:B------:R-:W-:Y:S01]  /*9570*/  HFMA2.MMA R48, -RZ, RZ, 0, 0 ;  /* 0x00000000ff307435 */ /* 0x000fe200000001ff */
[----:B------:R-:W-:-:S10]  /*9580*/  LOP3.LUT R6, R49, UR32, R66, 0x96, !PT ;  /* 0x0000002031067c12 */ /* 0x000fd4000f8e9642 */
.L_x_8422:
[----:B------:R-:W-:Y:S05]  /*9590*/  BSYNC B1 ;  /* 0x0000000000017941 */ /* 0x000fea0003800000 */
.L_x_8421:
        /* <DEDUP_REMOVED lines=14> */
.L_x_8425:
        /* <DEDUP_REMOVED lines=12> */
.L_x_8428:
[----:B------:R-:W-:-:S07]  /*9740*/  IMAD.MOV.U32 R11, RZ, RZ, R4 ;  /* 0x000000ffff0b7224 */ /* 0x000fce00078e0004 */
.L_x_8429:
[----:B------:R-:W-:Y:S05]  /*9750*/  BSYNC B1 ;  /* 0x0000000000017941 */ /* 0x000fea0003800000 */
.L_x_8427:
        /* <DEDUP_REMOVED lines=16> */
.L_x_8433:
[----:B------:R-:W-:Y:S05]  /*9860*/  BSYNC B2 ;  /* 0x0000000000027941 */ /* 0x000fea0003800000 */
.L_x_8432:
        /* <DEDUP_REMOVED lines=42> */
[----:B------:R-:W-:-:S11]  /*9b10*/  HFMA2.MMA R49, -RZ, RZ, 0, 0 ;  /* 0x00000000ff317435 */ /* 0x000fd600000001ff */
.L_x_8431:
[----:B------:R-:W-:Y:S05]  /*9b20*/  BSYNC B1 ;  /* 0x0000000000017941 */ /* 0x000fea0003800000 */
.L_x_8430:
        /* <DEDUP_REMOVED lines=10> */
.L_x_8426:
        /* <DEDUP_REMOVED lines=12> */
.L_x_8435:
[----:B------:R-:W-:-:S07]  /*9c90*/  IMAD.MOV.U32 R11, RZ, RZ, R4 ;  /* 0x000000ffff0b7224 */ /* 0x000fce00078e0004 */
.L_x_8436:
[----:B------:R-:W-:Y:S05]  /*9ca0*/  BSYNC B1 ;  /* 0x0000000000017941 */ /* 0x000fea0003800000 */
.L_x_8434:
        /* <DEDUP_REMOVED lines=16> */
.L_x_8440:
[----:B------:R-:W-:Y:S05]  /*9db0*/  BSYNC B2 ;  /* 0x0000000000027941 */ /* 0x000fea0003800000 */
.L_x_8439:
        /* <DEDUP_REMOVED lines=43> */
.L_x_8438:
[----:B------:R-:W-:Y:S05]  /*a070*/  BSYNC B1 ;  /* 0x0000000000017941 */ /* 0x000fea0003800000 */
.L_x_8437:
        /* <DEDUP_REMOVED lines=13> */
.L_x_8441:
        /* <DEDUP_REMOVED lines=12> */
.L_x_8444:
[----:B------:R-:W-:-:S07]  /*a210*/  IMAD.MOV.U32 R11, RZ, RZ, R4 ;  /* 0x000000ffff0b7224 */ /* 0x000fce00078e0004 */
.L_x_8445:
[----:B------:R-:W-:Y:S05]  /*a220*/  BSYNC B1 ;  /* 0x0000000000017941 */ /* 0x000fea0003800000 */
.L_x_8443:
        /* <DEDUP_REMOVED lines=16> */
.L_x_8449:
[----:B------:R-:W-:Y:S05]  /*a330*/  BSYNC B2 ;  /* 0x0000000000027941 */ /* 0x000fea0003800000 */
.L_x_8448:
        /* <DEDUP_REMOVED lines=43> */
.L_x_8447:
[----:B------:R-:W-:Y:S05]  /*a5f0*/  BSYNC B1 ;  /* 0x0000000000017941 */ /* 0x000fea0003800000 */
.L_x_8446:
        /* <DEDUP_REMOVED lines=10> */
.L_x_8442:
        /* <DEDUP_REMOVED lines=12> */
.L_x_8451:
[----:B------:R-:W-:-:S07]  /*a760*/  IMAD.MOV.U32 R11, RZ, RZ, R4 ;  /* 0x000000ffff0b7224 */ /* 0x000fce00078e0004 */
.L_x_8452:
[----:B------:R-:W-:Y:S05]  /*a770*/  BSYNC B1 ;  /* 0x0000000000017941 */ /* 0x000fea0003800000 */
.L_x_8450:
        /* <DEDUP_REMOVED lines=16> */
.L_x_8456:
[----:B------:R-:W-:Y:S05]  /*a880*/  BSYNC B2 ;  /* 0x0000000000027941 */ /* 0x000fea0003800000 */
.L_x_8455:
        /* <DEDUP_REMOVED lines=43> */
.L_x_8454:
[----:B------:R-:W-:Y:S05]  /*ab40*/  BSYNC B1 ;  /* 0x0000000000017941 */ /* 0x000fea0003800000 */
.L_x_8453:
[----:B------:R-:W-:-:S05]  /*ab50*/  I2FP.F32.U32 R50, R11 ;  /* 0x0000000b00327245 */ /* 0x000fca0000201000 */
[----:B------:R-:W-:Y:S01]  /*ab60*/  FFMA.FTZ R11, R50, R91, 1.1641532182693481445e-10 ;  /* 0x2f000000320b7423 */ /* 0x000fe2000001005b */
[----:B------:R-:W-:-:S04]  /*ab70*/  HADD2.F32 R50, -RZ, R51.H0_H0 ;  /* 0x20000033ff327230 */ /* 0x000fc80000004100 */
[----:B------:R-:W-:Y:S01]  /*ab80*/  FSETP.GTU.FTZ.AND P4, PT, R11, R90, PT ;  /* 0x0000005a0b00720b */ /* 0x000fe20003f9c000 */
[----:B------:R-:W-:-:S05]  /*ab90*/  FMUL.FTZ R50, R50, R89 ;  /* 0x0000005932327220 */ /* 0x000fca0000410000 */
        /* <DEDUP_REMOVED lines=8> */
.L_x_8457:
        /* <DEDUP_REMOVED lines=12> */
.L_x_8460:
[----:B------:R-:W-:-:S07]  /*ace0*/  IMAD.MOV.U32 R11, RZ, RZ, R4 ;  /* 0x000000ffff0b7224 */ /* 0x000fce00078e0004 */
.L_x_8461:
[----:B------:R-:W-:Y:S05]  /*acf0*/  BSYNC B1 ;  /* 0x0000000000017941 */ /* 0x000fea0003800000 */
.L_x_8459:
        /* <DEDUP_REMOVED lines=16> */
.L_x_8465:
[----:B------:R-:W-:Y:S05]  /*ae00*/  BSYNC B2 ;  /* 0x0000000000027941 */ /* 0x000fea0003800000 */
.L_x_8464:
        /* <DEDUP_REMOVED lines=43> */
.L_x_8463:
[----:B------:R-:W-:Y:S05]  /*b0c0*/  BSYNC B1 ;  /* 0x0000000000017941 */ /* 0x000fea0003800000 */
.L_x_8462:
        /* <DEDUP_REMOVED lines=10> */
.L_x_8458:
        /* <DEDUP_REMOVED lines=12> */
.L_x_8467:
[----:B------:R-:W-:-:S07]  /*b230*/  IMAD.MOV.U32 R11, RZ, RZ, R4 ;  /* 0x000000ffff0b7224 */ /* 0x000fce00078e0004 */
.L_x_8468:
[----:B------:R-:W-:Y:S05]  /*b240*/  BSYNC B1 ;  /* 0x0000000000017941 */ /* 0x000fea0003800000 */
.L_x_8466:
        /* <DEDUP_REMOVED lines=16> */
.L_x_8472:
[----:B------:R-:W-:Y:S05]  /*b350*/  BSYNC B2 ;  /* 0x0000000000027941 */ /* 0x000fea0003800000 */
.L_x_8471:
        /* <DEDUP_REMOVED lines=43> */
.L_x_8470:
[----:B------:R-:W-:Y:S05]  /*b610*/  BSYNC B1 ;  /* 0x0000000000017941 */ /* 0x000fea0003800000 */
.L_x_8469:
        /* <DEDUP_REMOVED lines=13> */
.L_x_8473:
        /* <DEDUP_REMOVED lines=12> */
.L_x_8476:
[----:B------:R-:W-:-:S07]  /*b7b0*/  IMAD.MOV.U32 R0, RZ, RZ, R4 ;  /* 0x000000ffff007224 */ /* 0x000fce00078e0004 */
.L_x_8477:
[----:B------:R-:W-:Y:S05]  /*b7c0*/  BSYNC B1 ;  /* 0x0000000000017941 */ /* 0x000fea0003800000 */
.L_x_8475:
        /* <DEDUP_REMOVED lines=16> */
.L_x_8481:
[----:B------:R-:W-:Y:S05]  /*b8d0*/  BSYNC B2 ;  /* 0x0000000000027941 */ /* 0x000fea0003800000 */
.L_x_8480:
        /* <DEDUP_REMOVED lines=43> */
.L_x_8479:
[----:B------:R-:W-:Y:S05]  /*bb90*/  BSYNC B1 ;  /* 0x0000000000017941 */ /* 0x000fea0003800000 */
.L_x_8478:
        /* <DEDUP_REMOVED lines=10> */
.L_x_8474:
[----:B------:R-:W-:Y:S01]  /*bc40*/  ISETP.NE.AND P2, PT, R87, RZ, PT ;  /* 0x000000ff5700720c */ /* 0x000fe20003f45270 */
[----:B------:R-:W-:Y:S01]  /*bc50*/  IMAD.WIDE.U32 R66, R52, 0x10, R92 ;  /* 0x0000001034427825 */ /* 0x000fe200078e005c */
[----:B------:R-:W-:Y:S01]  /*bc60*/  SEL R87, RZ, 0x1000000, P5 ;  /* 0x01000000ff577807 */ /* 0x000fe20002800000 */
[----:B------:R-:W0:Y:S01]  /*bc70*/  LDC.64 R90, c[0x0][0x240] ;  /* 0x00009000ff5a7b82 */ /* 0x000e220000000a00 */
[----:B------:R-:W-:Y:S01]  /*bc80*/  ISETP.NE.AND P5, PT, R75, RZ, PT ;  /* 0x000000ff4b00720c */ /* 0x000fe20003fa5270 */
[----:B------:R-:W1:Y:S01]  /*bc90*/  S2R R89, SR_TID.X ;  /* 0x0000000000597919 */ /* 0x000e620000002100 */
[----:B------:R-:W-:Y:S02]  /*bca0*/  SEL R75, RZ, 0x10000, P4 ;  /* 0x00010000ff4b7807 */ /* 0x000fe40002000000 */
[----:B------:R-:W-:Y:S02]  /*bcb0*/  ISETP.NE.AND P4, PT, R81, RZ, PT ;  /* 0x000000ff5100720c */ /* 0x000fe40003f85270 */
[----:B------:R-:W-:-:S02]  /*bcc0*/  F2FP.F16.F32.PACK_AB R51, R72, R69 ;  /* 0x000000454833723e */ /* 0x000fc400000000ff */
        /* <DEDUP_REMOVED lines=8> */
[----:B------:R-:W-:Y:S02]  /*bd50*/  LOP3.LUT R84, R84, R87, R75, 0xfe, !PT ;  /* 0x0000005754547212 */ /* 0x000fe400078efe4b */
        /* <DEDUP_REMOVED lines=51> */
.L_x_8482:
        /* <DEDUP_REMOVED lines=56> */
.L_x_8496:
        /* <DEDUP_REMOVED lines=26> */
[C---:B------:R-:W-:Y:S01]  /*c5b0*/  FMUL.FTZ R54, R66.reuse, R61 ;  /* 0x0000003d42367220 */ /* 0x040fe20000410000 */
[----:B------:R-:W-:Y:S01]  /*c5c0*/  FADD.FTZ R61, -R51, R68 ;  /* 0x00000044333d7221 */ /* 0x000fe20000010100 */
[----:B------:R-:W-:Y:S01]  /*c5d0*/  FMUL.FTZ R89, R66, R89 ;  /* 0x0000005942597220 */ /* 0x000fe20000410000 */
[----:B------:R-:W-:Y:S01]  /*c5e0*/  FFMA.FTZ R50, R30, R93, R42 ;  /* 0x0000005d1e327223 */ /* 0x000fe2000001002a */
[----:B------:R-:W-:Y:S01]  /*c5f0*/  FFMA.FTZ R63, R31, R54, R43 ;  /* 0x000000361f3f7223 */ /* 0x000fe2000001002b */
[----:B------:R-:W-:Y:S01]  /*c600*/  FADD.FTZ R93, -R51, R70 ;  /* 0x00000046335d7221 */ /* 0x000fe20000010100 */
[C---:B------:R-:W-:Y:S01]  /*c610*/  FMUL.FTZ R56, R66.reuse, R91 ;  /* 0x0000005b42387220 */ /* 0x040fe20000410000 */
[C---:B------:R-:W-:Y:S01]  /*c620*/  FMUL.FTZ R54, R66.reuse, R87 ;  /* 0x0000005742367220 */ /* 0x040fe20000410000 */
[C---:B------:R-:W-:Y:S01]  /*c630*/  FMUL.FTZ R87, R66.reuse, R61 ;  /* 0x0000003d42577220 */ /* 0x040fe20000410000 */
[----:B------:R-:W-:Y:S01]  /*c640*/  F2FP.F16.F32.PACK_AB R51, R63, R50 ;  /* 0x000000323f33723e */ /* 0x000fe200000000ff */
[C---:B------:R-:W-:Y:S01]  /*c650*/  FMUL.FTZ R50, R66.reuse, R81 ;  /* 0x0000005142327220 */ /* 0x040fe20000410000 */
[----:B------:R-:W1:Y:S01]  /*c660*/  @!P1 LDC.64 R62, c[0x0][0x258] ;  /* 0x00009600ff3e9b82 */ /* 0x000e620000000a00 */
[----:B------:R-:W-:Y:S01]  /*c670*/  FMUL.FTZ R81, R66, R55 ;  /* 0x0000003742517220 */ /* 0x000fe20000410000 */
[----:B------:R-:W-:Y:S01]  /*c680*/  FFMA.FTZ R61, R29, R56, R41 ;  /* 0x000000381d3d7223 */ /* 0x000fe20000010029 */
[----:B------:R-:W-:Y:S01]  /*c690*/  FFMA.FTZ R55, R77, R50, R45 ;  /* 0x000000324d377223 */ /* 0x000fe2000001002d */
[----:B------:R-:W-:Y:S01]  /*c6a0*/  FFMA.FTZ R50, R28, R89, R40 ;  /* 0x000000591c327223 */ /* 0x000fe20000010028 */
[----:B------:R-:W-:Y:S01]  /*c6b0*/  FMUL.FTZ R58, R66, R93 ;  /* 0x0000005d423a7220 */ /* 0x000fe20000410000 */
[----:B------:R2:W-:Y:S01]  /*c6c0*/  @!P1 STG.E desc[UR4][R48.64], R67 ;  /* 0x0000004330009986 */ /* 0x0005e2000c101904 */
[----:B------:R-:W-:Y:S01]  /*c6d0*/  FFMA.FTZ R54, R79, R54, R47 ;  /* 0x000000364f367223 */ /* 0x000fe2000001002f */
[----:B------:R-:W-:Y:S01]  /*c6e0*/  FFMA.FTZ R87, R20, R87, R32 ;  /* 0x0000005714577223 */ /* 0x000fe20000010020 */
[----:B------:R-:W-:Y:S01]  /*c6f0*/  F2FP.F16.F32.PACK_AB R50, R61, R50 ;  /* 0x000000323d32723e */ /* 0x000fe200000000ff */
[----:B------:R-:W-:Y:S01]  /*c700*/  FFMA.FTZ R58, R21, R58, R33 ;  /* 0x0000003a153a7223 */ /* 0x000fe20000010021 */
[----:B------:R-:W3:Y:S01]  /*c710*/  LDC.64 R60, c[0x0][0x210] ;  /* 0x00008400ff3c7b82 */ /* 0x000ee20000000a00 */
[C---:B------:R-:W-:Y:S01]  /*c720*/  FMUL.FTZ R75, R66.reuse, R75 ;  /* 0x0000004b424b7220 */ /* 0x040fe20000410000 */
[C---:B------:R-:W-:Y:S01]  /*c730*/  FMUL.FTZ R64, R66.reuse, R65 ;  /* 0x0000004142407220 */ /* 0x040fe20000410000 */
[C---:B------:R-:W-:Y:S01]  /*c740*/  FMUL.FTZ R69, R66.reuse, R69 ;  /* 0x0000004542457220 */ /* 0x040fe20000410000 */
[C---:B------:R-:W-:Y:S01]  /*c750*/  FMUL.FTZ R72, R66.reuse, R72 ;  /* 0x0000004842487220 */ /* 0x040fe20000410000 */
[C---:B------:R-:W-:Y:S01]  /*c760*/  FMUL.FTZ R73, R66.reuse, R73 ;  /* 0x0000004942497220 */ /* 0x040fe20000410000 */
[----:B------:R-:W-:Y:S01]  /*c770*/  FMUL.FTZ R57, R66, R57 ;  /* 0x0000003942397220 */ /* 0x000fe20000410000 */
[----:B--2---:R-:W-:Y:S01]  /*c780*/  FFMA.FTZ R49, R78, R81, R46 ;  /* 0x000000514e317223 */ /* 0x004fe2000001002e */
[----:B------:R-:W-:Y:S01]  /*c790*/  FMUL.FTZ R68, R66, R59 ;  /* 0x0000003b42447220 */ /* 0x000fe20000410000 */
[----:B------:R-:W-:Y:S01]  /*c7a0*/  FFMA.FTZ R48, R76, R75, R44 ;  /* 0x0000004b4c307223 */ /* 0x000fe2000001002c */
[----:B------:R-:W-:Y:S01]  /*c7b0*/  FFMA.FTZ R70, R27, R64, R39 ;  /* 0x000000401b467223 */ /* 0x000fe20000010027 */
[----:B------:R-:W-:Y:S01]  /*c7c0*/  FFMA.FTZ R69, R22, R69, R34 ;  /* 0x0000004516457223 */ /* 0x000fe20000010022 */
[----:B------:R-:W-:Y:S01]  /*c7d0*/  F2FP.F16.F32.PACK_AB R49, R54, R49 ;  /* 0x000000313631723e */ /* 0x000fe200000000ff */
[----:B------:R-:W-:Y:S01]  /*c7e0*/  FFMA.FTZ R72, R23, R72, R35 ;  /* 0x0000004817487223 */ /* 0x000fe20000010023 */
[----:B------:R-:W-:Y:S01]  /*c7f0*/  F2FP.F16.F32.PACK_AB R54, R58, R87 ;  /* 0x000000573a36723e */ /* 0x000fe200000000ff */
[----:B------:R-:W-:Y:S01]  /*c800*/  FFMA.FTZ R73, R26, R73, R38 ;  /* 0x000000491a497223 */ /* 0x000fe20000010026 */
[----:B------:R-:W-:Y:S01]  /*c810*/  LEA R56, P2, R53, UR14, 0x4 ;  /* 0x0000000e35387c11 */ /* 0x000fe2000f8420ff */
[----:B------:R-:W-:Y:S01]  /*c820*/  FFMA.FTZ R64, R24, R57, R36 ;  /* 0x0000003918407223 */ /* 0x000fe20000010024 */
[----:B------:R-:W-:Y:S01]  /*c830*/  LEA R58, P3, R52, UR14, 0x4 ;  /* 0x0000000e343a7c11 */ /* 0x000fe2000f8620ff */
[----:B------:R-:W-:Y:S01]  /*c840*/  FFMA.FTZ R65, R25, R68, R37 ;  /* 0x0000004419417223 */ /* 0x000fe20000010025 */
[----:B-1----:R-:W-:Y:S01]  /*c850*/  @!P1 IMAD.WIDE R62, R10, 0x4, R62 ;  /* 0x000000040a3e9825 */ /* 0x002fe200078e023e */
[----:B------:R-:W-:-:S02]  /*c860*/  F2FP.F16.F32.PACK_AB R48, R55, R48 ;  /* 0x000000303730723e */ /* 0x000fc400000000ff */
[----:B------:R-:W-:Y:S02]  /*c870*/  LEA.HI.X R57, R53, UR15, RZ, 0x4, P2 ;  /* 0x0000000f35397c11 */ /* 0x000fe400090f24ff */
[----:B------:R-:W-:Y:S01]  /*c880*/  LEA.HI.X R59, R52, UR15, RZ, 0x4, P3 ;  /* 0x0000000f343b7c11 */ /* 0x000fe200098f24ff */
[----:B------:R1:W-:Y:S01]  /*c890*/  @!P1 STG.E desc[UR4][R62.64], R66 ;  /* 0x000000423e009986 */ /* 0x0003e2000c101904 */
[----:B------:R-:W-:Y:S02]  /*c8a0*/  F2FP.F16.F32.PACK_AB R55, R72, R69 ;  /* 0x000000454837723e */ /* 0x000fe400000000ff */
[----:B------:R-:W-:Y:S01]  /*c8b0*/  F2FP.F16.F32.PACK_AB R53, R70, R73 ;  /* 0x000000494635723e */ /* 0x000fe200000000ff */
[----:B------:R1:W-:Y:S01]  /*c8c0*/  STG.E.128 desc[UR4][R56.64], R48 ;  /* 0x0000003038007986 */ /* 0x0003e2000c101d04 */
[----:B------:R-:W-:Y:S02]  /*c8d0*/  F2FP.F16.F32.PACK_AB R52, R65, R64 ;  /* 0x000000404134723e */ /* 0x000fe400000000ff */
[----:B---3--:R-:W-:-:S03]  /*c8e0*/  LEA R10, R60, R10, 0x2 ;  /* 0x0000000a3c0a7211 */ /* 0x008fc600078e10ff */
[----:B------:R1:W-:Y:S01]  /*c8f0*/  STG.E.128 desc[UR4][R58.64], R52 ;  /* 0x000000343a007986 */ /* 0x0003e2000c101d04 */
[----:B------:R-:W-:-:S13]  /*c900*/  ISETP.GE.AND P1, PT, R10, R61, PT ;  /* 0x0000003d0a00720c */ /* 0x000fda0003f26270 */
[----:B------:R-:W-:Y:S05]  /*c910*/  @!P1 BRA `(.L_x_8484) ;  /* 0xffffff4000009947 */ /* 0x000fea000383ffff */
[----:B------:R-:W-:Y:S05]  /*c920*/  BSYNC B0 ;  /* 0x0000000000007941 */ /* 0x000fea0003800000 */
.L_x_8224:
[----:B------:R-:W-:Y:S05]  /*c930*/  EXIT ;  /* 0x000000000000794d */ /* 0x000fea0003800000 */
.L_x_8483:
        /* <DEDUP_REMOVED lines=8> */
.L_x_8486:
[----:B------:R-:W-:Y:S05]  /*c9c0*/  BSYNC B1 ;  /* 0x0000000000017941 */ /* 0x000fea0003800000 */
.L_x_8485:
        /* <DEDUP_REMOVED lines=10> */
.L_x_8487:
[----:B------:R-:W-:Y:S01]  /*ca70*/  HFMA2.MMA R89, -RZ, RZ, 0, 2.384185791015625e-07 ;  /* 0x00000004ff597435 */ /* 0x000fe200000001ff */
[----:B------:R-:W-:-:S05]  /*ca80*/  MOV R48, R87 ;  /* 0x0000005700307202 */ /* 0x000fca0000000f00 */
[----:B------:R-:W-:-:S04]  /*ca90*/  FADD.FTZ R51, R49, R48 ;  /* 0x0000003031337221 */ /* 0x000fc80000010000 */
[----:B------:R-:W-:-:S07]  /*caa0*/  IMAD.MOV.U32 R88, RZ, RZ, R51 ;  /* 0x000000ffff587224 */ /* 0x000fce00078e0033 */
[----:B------:R-:W-:Y:S05]  /*cab0*/  WARPSYNC.COLLECTIVE R81, `(.L_x_8488) ;  /* 0x0000000051087348 */ /* 0x000fea0003c00000 */
[----:B------:R0:W1:Y:S02]  /*cac0*/  SHFL.BFLY P2, R87, R88, R89, R90 ;  /* 0x0c00005958577389 */ /* 0x000064000004005a */
[----:B01----:R-:W-:Y:S01]  /*cad0*/  ENDCOLLECTIVE ;  /* 0x000000000000791b */ /* 0x003fe20003800000 */
.L_x_8488:
[----:B------:R-:W-:Y:S02]  /*cae0*/  IMAD.MOV.U32 R89, RZ, RZ, 0x8 ;  /* 0x00000008ff597424 */ /* 0x000fe400078e00ff */
[----:B------:R-:W-:-:S04]  /*caf0*/  IMAD.MOV.U32 R48, RZ, RZ, R87 ;  /* 0x000000ffff307224 */ /* 0x000fc800078e0057 */
[----:B------:R-:W-:-:S05]  /*cb00*/  FADD.FTZ R66, R51, R48 ;  /* 0x0000003033427221 */ /* 0x000fca0000010000 */
[----:B------:R-:W-:-:S07]  /*cb10*/  MOV R88, R66 ;  /* 0x0000004200587202 */ /* 0x000fce0000000f00 */
[----:B------:R-:W-:Y:S05]  /*cb20*/  WARPSYNC.COLLECTIVE R81, `(.L_x_8489) ;  /* 0x0000000051087348 */ /* 0x000fea0003c00000 */
[----:B------:R0:W1:Y:S02]  /*cb30*/  SHFL.BFLY P2, R87, R88, R89, R90 ;  /* 0x0c00005958577389 */ /* 0x000064000004005a */
[----:B01----:R-:W-:Y:S01]  /*cb40*/  ENDCOLLECTIVE ;  /* 0x000000000000791b */ /* 0x003fe20003800000 */
.L_x_8489:
[----:B------:R-:W-:Y:S01]  /*cb50*/  HFMA2.MMA R89, -RZ, RZ, 0, 9.5367431640625e-07 ;  /* 0x00000010ff597435 */ /* 0x000fe200000001ff */
[----:B------:R-:W-:-:S05]  /*cb60*/  MOV R67, R87 ;  /* 0x0000005700437202 */ /* 0x000fca0000000f00 */
[----:B------:R-:W-:-:S04]  /*cb70*/  FADD.FTZ R75, R66, R67 ;  /* 0x00000043424b7221 */ /* 0x000fc80000010000 */
[----:B------:R-:W-:-:S07]  /*cb80*/  IMAD.MOV.U32 R88, RZ, RZ, R75 ;  /* 0x000000ffff587224 */ /* 0x000fce00078e004b */
[----:B------:R-:W-:Y:S05]  /*cb90*/  WARPSYNC.COLLECTIVE R81, `(.L_x_8490) ;  /* 0x0000000051087348 */ /* 0x000fea0003c00000 */
[----:B------:R0:W1:Y:S02]  /*cba0*/  SHFL.BFLY P2, R87, R88, R89, R90 ;  /* 0x0c00005958577389 */ /* 0x000064000004005a */
[----:B01----:R-:W-:Y:S01]  /*cbb0*/  ENDCOLLECTIVE ;  /* 0x000000000000791b */ /* 0x003fe20003800000 */
.L_x_8490:
        /* <DEDUP_REMOVED lines=40> */
.L_x_8491:
[----:B------:R-:W-:Y:S01]  /*ce40*/  HFMA2.MMA R89, -RZ, RZ, 0, 1.1920928955078125e-07 ;  /* 0x00000002ff597435 */ /* 0x000fe200000001ff */
[----:B------:R-:W-:-:S05]  /*ce50*/  MOV R49, R87 ;  /* 0x0000005700317202 */ /* 0x000fca0000000f00 */
[----:B------:R-:W-:-:S04]  /*ce60*/  FADD.FTZ R49, R48, R49 ;  /* 0x0000003130317221 */ /* 0x000fc80000010000 */
[----:B------:R-:W-:-:S07]  /*ce70*/  IMAD.MOV.U32 R88, RZ, RZ, R49 ;  /* 0x000000ffff587224 */ /* 0x000fce00078e0031 */
[----:B------:R-:W-:Y:S05]  /*ce80*/  WARPSYNC.COLLECTIVE R81, `(.L_x_8492) ;  /* 0x0000000051087348 */ /* 0x000fea0003c00000 */
[----:B------:R0:W1:Y:S02]  /*ce90*/  SHFL.BFLY P2, R87, R88, R89, R90 ;  /* 0x0c00005958577389 */ /* 0x000064000004005a */
[----:B01----:R-:W-:Y:S01]  /*cea0*/  ENDCOLLECTIVE ;  /* 0x000000000000791b */ /* 0x003fe20003800000 */
.L_x_8492:
[----:B------:R-:W-:Y:S02]  /*ceb0*/  IMAD.MOV.U32 R89, RZ, RZ, 0x4 ;  /* 0x00000004ff597424 */ /* 0x000fe400078e00ff */
[----:B------:R-:W-:-:S04]  /*cec0*/  IMAD.MOV.U32 R66, RZ, RZ, R87 ;  /* 0x000000ffff427224 */ /* 0x000fc800078e0057 */
[----:B------:R-:W-:-:S05]  /*ced0*/  FADD.FTZ R66, R49, R66 ;  /* 0x0000004231427221 */ /* 0x000fca0000010000 */
[----:B------:R-:W-:-:S07]  /*cee0*/  MOV R88, R66 ;  /* 0x0000004200587202 */ /* 0x000fce0000000f00 */
[----:B------:R-:W-:Y:S05]  /*cef0*/  WARPSYNC.COLLECTIVE R81, `(.L_x_8493) ;  /* 0x0000000051087348 */ /* 0x000fea0003c00000 */
[----:B------:R0:W1:Y:S02]  /*cf00*/  SHFL.BFLY P2, R87, R88, R89, R90 ;  /* 0x0c00005958577389 */ /* 0x000064000004005a */
[----:B01----:R-:W-:Y:S01]  /*cf10*/  ENDCOLLECTIVE ;  /* 0x000000000000791b */ /* 0x003fe20003800000 */
.L_x_8493:
[----:B------:R-:W-:Y:S01]  /*cf20*/  HFMA2.MMA R89, -RZ, RZ, 0, 4.76837158203125e-07 ;  /* 0x00000008ff597435 */ /* 0x000fe200000001ff */
[----:B------:R-:W-:-:S05]  /*cf30*/  MOV R51, R87 ;  /* 0x0000005700337202 */ /* 0x000fca0000000f00 */
[----:B------:R-:W-:-:S04]  /*cf40*/  FADD.FTZ R51, R66, R51 ;  /* 0x0000003342337221 */ /* 0x000fc80000010000 */
[----:B------:R-:W-:-:S07]  /*cf50*/  IMAD.MOV.U32 R88, RZ, RZ, R51 ;  /* 0x000000ffff587224 */ /* 0x000fce00078e0033 */
[----:B------:R-:W-:Y:S05]  /*cf60*/  WARPSYNC.COLLECTIVE R81, `(.L_x_8494) ;  /* 0x0000000051087348 */ /* 0x000fea0003c00000 */
[----:B------:R0:W1:Y:S02]  /*cf70*/  SHFL.BFLY P2, R87, R88, R89, R90 ;  /* 0x0c00005958577389 */ /* 0x000064000004005a */
[----:B01----:R-:W-:Y:S01]  /*cf80*/  ENDCOLLECTIVE ;  /* 0x000000000000791b */ /* 0x003fe20003800000 */
.L_x_8494:
[----:B------:R-:W-:Y:S02]  /*cf90*/  IMAD.MOV.U32 R89, RZ, RZ, 0x10 ;  /* 0x00000010ff597424 */ /* 0x000fe400078e00ff */
[----:B------:R-:W-:-:S04]  /*cfa0*/  IMAD.MOV.U32 R84, RZ, RZ, R87 ;  /* 0x000000ffff547224 */ /* 0x000fc800078e0057 */
[----:B------:R-:W-:-:S05]  /*cfb0*/  FADD.FTZ R84, R51, R84 ;  /* 0x0000005433547221 */ /* 0x000fca0000010000 */
[----:B------:R-:W-:-:S07]  /*cfc0*/  MOV R88, R84 ;  /* 0x0000005400587202 */ /* 0x000fce0000000f00 */
[----:B------:R-:W-:Y:S05]  /*cfd0*/  WARPSYNC.COLLECTIVE R81, `(.L_x_8495) ;  /* 0x0000000051087348 */ /* 0x000fea0003c00000 */
[----:B------:R0:W1:Y:S02]  /*cfe0*/  SHFL.BFLY P2, R87, R88, R89, R90 ;  /* 0x0c00005958577389 */ /* 0x000064000004005a */
[----:B01----:R-:W-:Y:S01]  /*cff0*/  ENDCOLLECTIVE ;  /* 0x000000000000791b */ /* 0x003fe20003800000 */
.L_x_8495:
[----:B------:R-:W-:Y:S01]  /*d000*/  MOV R73, R87 ;  /* 0x0000005700497202 */ /* 0x000fe20000000f00 */
[----:B------:R-:W-:Y:S06]  /*d010*/  BRA `(.L_x_8496) ;  /* 0xfffffff000fc7947 */ /* 0x000fec000383ffff */
.L_x_8497:
        /* <DEDUP_REMOVED lines=14> */
.L_x_14237:


//--------------------- .text._ZN10layer_norm31ln_parallel_residual_fwd_kernelINS_13Kernel_traitsI6__halfS2_fS2_fjLj512ELj1ELj4ELj1ELj16ENS_18Kernel_traits_baseILj512ES2_S2_fS2_fjLj128EEEEELb0ELb0ELb0EEEvNS_9FwdParamsE --------------------------
	.section	.text._ZN10layer_norm31ln_parallel_residual_fwd_kernelINS_13Kernel_traitsI6__halfS2_fS2_fjLj512ELj1ELj4ELj1ELj16ENS_18Kernel_traits_baseILj512ES2_S2_fS2_fjLj128EEEEELb0ELb0ELb0EEEvNS_9FwdParamsE,"ax",@progbits
	.align	128
        .global         _ZN10layer_norm31ln_parallel_residual_fwd_kernelINS_13Kernel_traitsI6__halfS2_fS2_fjLj512ELj1ELj4ELj1ELj16ENS_18Kernel_traits_baseILj512ES2_S2_fS2_fjLj128EEEEELb0ELb0ELb0EEEvNS_9FwdParamsE
        .type           _ZN10layer_norm31ln_parallel_residual_fwd_kernelINS_13Kernel_traitsI6__halfS2_fS2_fjLj512ELj1ELj4ELj1ELj16ENS_18Kernel_traits_baseILj512ES2_S2_fS2_fjLj128EEEEELb0ELb0ELb0EEEvNS_9FwdParamsE,@function
        .size           _ZN10layer_norm31ln_parallel_residual_fwd_kernelINS_13Kernel_traitsI6__halfS2_fS2_fjLj512ELj1ELj4ELj1ELj16ENS_18Kernel_traits_baseILj512ES2_S2_fS2_fjLj128EEEEELb0ELb0ELb0EEEvNS_9FwdParamsE,(.L_x_14238 - _ZN10layer_norm31ln_parallel_residual_fwd_kernelINS_13Kernel_traitsI6__halfS2_fS2_fjLj512ELj1ELj4ELj1ELj16ENS_18Kernel_traits_baseILj512ES2_S2_fS2_fjLj128EEEEELb0ELb0ELb0EEEvNS_9FwdParamsE)
        .other          _ZN10layer_norm31ln_parallel_residual_fwd_kernelINS_13Kernel_traitsI6__halfS2_fS2_fjLj512ELj1ELj4ELj1ELj16ENS_18Kernel_traits_baseILj512ES2_S2_fS2_fjLj128EEEEELb0ELb0ELb0EEEvNS_9FwdParamsE,@"STO_CUDA_ENTRY STV_DEFAULT"
_ZN10layer_norm31ln_parallel_residual_fwd_kernelINS_13Kernel_traitsI6__halfS2_fS2_fjLj512ELj1ELj4ELj1ELj16ENS_18Kernel_traits_baseILj512ES2_S2_fS2_fjLj128EEEEELb0ELb0ELb0EEEvNS_9FwdParamsE:
.text._ZN10layer_norm31ln_parallel_residual_fwd_kernelINS_13Kernel_traitsI6__halfS2_fS2_fjLj512ELj1ELj4ELj1ELj16ENS_18Kernel_traits_baseILj512ES2_S2_fS2_fjLj128EEEEELb0ELb0ELb0EEEvNS_9FwdParamsE:
        /* <DEDUP_REMOVED lines=8> */
[C---:B0-----:R-:W-:Y:S02]  /*0080*/  LOP3.LUT R3, R19.reuse, 0x1f, RZ, 0xc, !PT ;  /* 0x0000001f13037812 */ /* 0x041fe400078e0cff */
        /* <DEDUP_REMOVED lines=15> */
[----:B------:R-:W-:-:S09]  /*0180*/  SHF.L.U32 R40, R19, 0x4, RZ ;  /* 0x0000000413287819 */ /* 0x000fd200000006ff */
[C---:B------:R-:W-:Y:S02]  /*0190*/  @P0 LEA R4, P4, R19.reuse, UR6, 0x4 ;  /* 0x0000000613040c11 */ /* 0x040fe4000f8820ff */
[C---:B------:R-:W-:Y:S02]  /*01a0*/  @P1 IADD3 R46, P5, R40.reuse, UR8, RZ ;  /* 0x00000008282e1c10 */ /* 0x040fe4000ffbe0ff */
[----:B------:R-:W-:Y:S01]  /*01b0*/  @P0 IADD3.X R5, RZ, UR7, RZ, P4, !PT ;  /* 0x00000007ff050c10 */ /* 0x000fe2000a7fe4ff */
[----:B------:R-:W-:Y:S01]  /*01c0*/  ULDC.64 UR6, c[0x0][0x268] ;  /* 0x00009a0000067ab9 */ /* 0x000fe20000000a00 */
[----:B------:R-:W-:Y:S02]  /*01d0*/  @P1 IADD3.X R47, RZ, UR9, RZ, P5, !PT ;  /* 0x00000009ff2f1c10 */ /* 0x000fe4000affe4ff */
[----:B------:R-:W-:Y:S01]  /*01e0*/  IADD3 R40, P4, R40, UR6, RZ ;  /* 0x0000000628287c10 */ /* 0x000fe2000ff9e0ff */
[----:B0-----:R-:W-:Y:S01]  /*01f0*/  IMAD.WIDE.U32 R2, R19, 0x10, R2 ;  /* 0x0000001013027825 */ /* 0x001fe200078e0002 */
[----:B------:R0:W5:Y:S02]  /*0200*/  @P0 LDG.E.128 R48, desc[UR4][R4.64] ;  /* 0x0000000404300981 */ /* 0x000164000c1e1d00 */
[----:B------:R-:W-:-:S02]  /*0210*/  IADD3.X R41, RZ, UR7, RZ, P4, !PT ;  /* 0x00000007ff297c10 */ /* 0x000fc4000a7fe4ff */
        /* <DEDUP_REMOVED lines=8> */
.L_x_8499:
[----:B------:R-:W-:Y:S05]  /*02a0*/  BSYNC B0 ;  /* 0x0000000000007941 */ /* 0x000fea0003800000 */
.L_x_8498:
        /* <DEDUP_REMOVED lines=27> */
.L_x_8501:
[----:B------:R-:W-:Y:S05]  /*0460*/  BSYNC B0 ;  /* 0x0000000000007941 */ /* 0x000fea0003800000 */
.L_x_8500:
        /* <DEDUP_REMOVED lines=73> */
[----:B------:R-:W-:-:S07]  /*0900*/  HADD2.F32 R107, -RZ, R35.H1_H1 ;  /* 0x30000023ff6b7230 */ /* 0x000fce0000004100 */
.L_x_8543:
        /* <DEDUP_REMOVED lines=13> */
[C---:B------:R-:W-:Y:S02]  /*09e0*/  @P1 LEA R38, P5, R109.reuse, UR6, 0x4 ;  /* 0x000000066d261c11 */ /* 0x040fe4000f8a20ff */
[C---:B------:R-:W-:Y:S01]  /*09f0*/  @P0 LEA.HI.X R53, R109.reuse, UR9, RZ, 0x5, P6 ;  /* 0x000000096d350c11 */ /* 0x040fe2000b0f2cff */
[C---:B0-----:R-:W-:Y:S01]  /*0a00*/  IMAD.WIDE.U32 R40, R109.reuse, 0x10, R40 ;  /* 0x000000106d287825 */ /* 0x041fe200078e0028 */
[----:B------:R-:W-:-:S03]  /*0a10*/  @P1 LEA.HI.X R39, R109, UR7, RZ, 0x4, P5 ;  /* 0x000000076d271c11 */ /* 0x000fc6000a8f24ff */
[----:B------:R0:W5:Y:S04]  /*0a20*/  @P0 LDG.E.128 R28, desc[UR4][R52.64] ;  /* 0x00000004341c0981 */ /* 0x000168000c1e1d00 */
[----:B------:R-:W2:Y:S04]  /*0a30*/  LDG.E.128 R40, desc[UR4][R40.64] ;  /* 0x0000000428287981 */ /* 0x000ea8000c1e1d00 */
[----:B------:R0:W5:Y:S04]  /*0a40*/  @P0 LDG.E.128 R32, desc[UR4][R52.64+0x10] ;  /* 0x0000100434200981 */ /* 0x000168000c1e1d00 */
[----:B------:R0:W5:Y:S01]  /*0a50*/  @P1 LDG.E.128 R24, desc[UR4][R38.64] ;  /* 0x0000000426181981 */ /* 0x000162000c1e1d00 */
[----:B------:R-:W-:-:S04]  /*0a60*/  ISETP.NE.U32.AND P1, PT, RZ, UR6, PT ;  /* 0x00000006ff007c0c */ /* 0x000fc8000bf25070 */
[----:B------:R-:W-:Y:S01]  /*0a70*/  ISETP.NE.AND.EX P1, PT, RZ, UR7, PT, P1 ;  /* 0x00000007ff007c0c */ /* 0x000fe2000bf25310 */
[----:B--2---:R-:W-:-:S12]  /*0a80*/  HADD2.F32 R36, -RZ, R40.H0_H0 ;  /* 0x20000028ff247230 */ /* 0x004fd80000004100 */
[----:B0-----:R-:W-:Y:S05]  /*0a90*/  @P1 BRA `(.L_x_8504) ;  /* 0x00000000000c1947 */ /* 0x001fea0003800000 */
[----:B------:R-:W-:Y:S05]  /*0aa0*/  @!P0 BRA `(.L_x_8505) ;  /* 0x0000000000148947 */ /* 0x000fea0003800000 */
[----:B-----5:R-:W-:Y:S01]  /*0ab0*/  FADD.FTZ R36, R28, R36 ;  /* 0x000000241c247221 */ /* 0x020fe20000010000 */
[----:B------:R-:W-:Y:S06]  /*0ac0*/  BRA `(.L_x_8505) ;  /* 0x00000000000c7947 */ /* 0x000fec0003800000 */
.L_x_8504:
[----:B-----5:R-:W-:-:S05]  /*0ad0*/  HADD2.F32 R37, -RZ, R24.H0_H0 ;  /* 0x20000018ff257230 */ /* 0x020fca0000004100 */
[----:B------:R-:W-:-:S04]  /*0ae0*/  FADD.FTZ R36, R37, R36 ;  /* 0x0000002425247221 */ /* 0x000fc80000010000 */
[----:B------:R-:W-:-:S07]  /*0af0*/  @P0 FADD.FTZ R36, R28, R36 ;  /* 0x000000241c240221 */ /* 0x000fce0000010000 */
.L_x_8505:
[----:B------:R-:W-:Y:S01]  /*0b00*/  HADD2.F32 R37, -RZ, R40.H1_H1 ;  /* 0x30000028ff257230 */ /* 0x000fe20000004100 */
[----:B------:R-:W-:Y:S06]  /*0b10*/  @P1 BRA `(.L_x_8506) ;  /* 0x00000000000c1947 */ /* 0x000fec0003800000 */
[----:B------:R-:W-:Y:S05]  /*0b20*/  @!P0 BRA `(.L_x_8507) ;  /* 0x0000000000148947 */ /* 0x000fea0003800000 */
[----:B-----5:R-:W-:Y:S01]  /*0b30*/  FADD.FTZ R37, R29, R37 ;  /* 0x000000251d257221 */ /* 0x020fe20000010000 */
[----:B------:R-:W-:Y:S06]  /*0b40*/  BRA `(.L_x_8507) ;  /* 0x00000000000c7947 */ /* 0x000fec0003800000 */
.L_x_8506:
[----:B-----5:R-:W-:-:S05]  /*0b50*/  HADD2.F32 R38, -RZ, R24.H1_H1 ;  /* 0x30000018ff267230 */ /* 0x020fca0000004100 */
[----:B------:R-:W-:-:S04]  /*0b60*/  FADD.FTZ R37, R38, R37 ;  /* 0x0000002526257221 */ /* 0x000fc80000010000 */
[----:B------:R-:W-:-:S07]  /*0b70*/  @P0 FADD.FTZ R37, R29, R37 ;  /* 0x000000251d250221 */ /* 0x000fce0000010000 */
.L_x_8507:
[----:B------:R-:W-:Y:S01]  /*0b80*/  HADD2.F32 R38, -RZ, R41.H0_H0 ;  /* 0x20000029ff267230 */ /* 0x000fe20000004100 */
[----:B------:R-:W-:Y:S06]  /*0b90*/  @P1 BRA `(.L_x_8508) ;  /* 0x00000000000c1947 */ /* 0x000fec0003800000 */
[----:B------:R-:W-:Y:S05]  /*0ba0*/  @!P0 BRA `(.L_x_8509) ;  /* 0x0000000000148947 */ /* 0x000fea0003800000 */
[----:B-----5:R-:W-:Y:S01]  /*0bb0*/  FADD.FTZ R38, R30, R38 ;  /* 0x000000261e267221 */ /* 0x020fe20000010000 */
[----:B------:R-:W-:Y:S06]  /*0bc0*/  BRA `(.L_x_8509) ;  /* 0x00000000000c7947 */ /* 0x000fec0003800000 */
.L_x_8508:
[----:B-----5:R-:W-:-:S05]  /*0bd0*/  HADD2.F32 R39, -RZ, R25.H0_H0 ;  /* 0x20000019ff277230 */ /* 0x020fca0000004100 */
[----:B------:R-:W-:-:S04]  /*0be0*/  FADD.FTZ R38, R39, R38 ;  /* 0x0000002627267221 */ /* 0x000fc80000010000 */
[----:B------:R-:W-:-:S07]  /*0bf0*/  @P0 FADD.FTZ R38, R30, R38 ;  /* 0x000000261e260221 */ /* 0x000fce0000010000 */
.L_x_8509:
[----:B------:R-:W-:Y:S01]  /*0c00*/  HADD2.F32 R39, -RZ, R41.H1_H1 ;  /* 0x30000029ff277230 */ /* 0x000fe20000004100 */
[----:B------:R-:W-:Y:S06]  /*0c10*/  @P1 BRA `(.L_x_8510) ;  /* 0x00000000000c1947 */ /* 0x000fec0003800000 */
[----:B------:R-:W-:Y:S05]  /*0c20*/  @!P0 BRA `(.L_x_8511) ;  /* 0x0000000000148947 */ /* 0x000fea0003800000 */
[----:B-----5:R-:W-:Y:S01]  /*0c30*/  FADD.FTZ R39, R31, R39 ;  /* 0x000000271f277221 */ /* 0x020fe20000010000 */
[----:B------:R-:W-:Y:S06]  /*0c40*/  BRA `(.L_x_8511) ;  /* 0x00000000000c7947 */ /* 0x000fec0003800000 */
.L_x_8510:
[----:B-----5:R-:W-:-:S05]  /*0c50*/  HADD2.F32 R40, -RZ, R25.H1_H1 ;  /* 0x30000019ff287230 */ /* 0x020fca0000004100 */
[----:B------:R-:W-:-:S04]  /*0c60*/  FADD.FTZ R39, R40, R39 ;  /* 0x0000002728277221 */ /* 0x000fc80000010000 */
[----:B------:R-:W-:-:S07]  /*0c70*/  @P0 FADD.FTZ R39, R31, R39 ;  /* 0x000000271f270221 */ /* 0x000fce0000010000 */
.L_x_8511:
[----:B------:R-:W-:Y:S01]  /*0c80*/  HADD2.F32 R40, -RZ, R42.H0_H0 ;  /* 0x2000002aff287230 */ /* 0x000fe20000004100 */
[----:B------:R-:W-:Y:S06]  /*0c90*/  @P1 BRA `(.L_x_8512) ;  /* 0x00000000000c1947 */ /* 0x000fec0003800000 */
[----:B------:R-:W-:Y:S05]  /*0ca0*/  @!P0 BRA `(.L_x_8513) ;  /* 0x0000000000148947 */ /* 0x000fea0003800000 */
[----:B-----5:R-:W-:Y:S01]  /*0cb0*/  FADD.FTZ R40, R32, R40 ;  /* 0x0000002820287221 */ /* 0x020fe20000010000 */
[----:B------:R-:W-:Y:S06]  /*0cc0*/  BRA `(.L_x_8513) ;  /* 0x00000000000c7947 */ /* 0x000fec0003800000 */
.L_x_8512:
[----:B-----5:R-:W-:-:S05]  /*0cd0*/  HADD2.F32 R41, -RZ, R26.H0_H0 ;  /* 0x2000001aff297230 */ /* 0x020fca0000004100 */
[----:B------:R-:W-:-:S04]  /*0ce0*/  FADD.FTZ R40, R41, R40 ;  /* 0x0000002829287221 */ /* 0x000fc80000010000 */
[----:B------:R-:W-:-:S07]  /*0cf0*/  @P0 FADD.FTZ R40, R32, R40 ;  /* 0x0000002820280221 */ /* 0x000fce0000010000 */
.L_x_8513:
[----:B------:R-:W-:Y:S01]  /*0d00*/  HADD2.F32 R41, -RZ, R42.H1_H1 ;  /* 0x3000002aff297230 */ /* 0x000fe20000004100 */
[----:B------:R-:W-:Y:S06]  /*0d10*/  @P1 BRA `(.L_x_8514) ;  /* 0x00000000000c1947 */ /* 0x000fec0003800000 */
[----:B------:R-:W-:Y:S05]  /*0d20*/  @!P0 BRA `(.L_x_8515) ;  /* 0x0000000000148947 */ /* 0x000fea0003800000 */
[----:B-----5:R-:W-:Y:S01]  /*0d30*/  FADD.FTZ R41, R33, R41 ;  /* 0x0000002921297221 */ /* 0x020fe20000010000 */
[----:B------:R-:W-:Y:S06]  /*0d40*/  BRA `(.L_x_8515) ;  /* 0x00000000000c7947 */ /* 0x000fec0003800000 */
.L_x_8514:
[----:B-----5:R-:W-:-:S05]  /*0d50*/  HADD2.F32 R42, -RZ, R26.H1_H1 ;  /* 0x3000001aff2a7230 */ /* 0x020fca0000004100 */
[----:B------:R-:W-:-:S04]  /*0d60*/  FADD.FTZ R41, R42, R41 ;  /* 0x000000292a297221 */ /* 0x000fc80000010000 */
[----:B------:R-:W-:-:S07]  /*0d70*/  @P0 FADD.FTZ R41, R33, R41 ;  /* 0x0000002921290221 */ /* 0x000fce0000010000 */
.L_x_8515:
[----:B------:R-:W-:Y:S01]  /*0d80*/  HADD2.F32 R42, -RZ, R43.H0_H0 ;  /* 0x2000002bff2a7230 */ /* 0x000fe20000004100 */
[----:B------:R-:W-:Y:S06]  /*0d90*/  @P1 BRA `(.L_x_8516) ;  /* 0x00000000000c1947 */ /* 0x000fec0003800000 */
[----:B------:R-:W-:Y:S05]  /*0da0*/  @!P0 BRA `(.L_x_8517) ;  /* 0x0000000000148947 */ /* 0x000fea0003800000 */
[----:B-----5:R-:W-:Y:S01]  /*0db0*/  FADD.FTZ R42, R34, R42 ;  /* 0x0000002a222a7221 */ /* 0x020fe20000010000 */
[----:B------:R-:W-:Y:S06]  /*0dc0*/  BRA `(.L_x_8517) ;  /* 0x00000000000c7947 */ /* 0x000fec0003800000 */
.L_x_8516:
[----:B-----5:R-:W-:-:S05]  /*0dd0*/  HADD2.F32 R53, -RZ, R27.H0_H0 ;  /* 0x2000001bff357230 */ /* 0x020fca0000004100 */
[----:B------:R-:W-:-:S04]  /*0de0*/  FADD.FTZ R42, R53, R42 ;  /* 0x0000002a352a7221 */ /* 0x000fc80000010000 */
[----:B------:R-:W-:-:S07]  /*0df0*/  @P0 FADD.FTZ R42, R34, R42 ;  /* 0x0000002a222a0221 */ /* 0x000fce0000010000 */
.L_x_8517:
[----:B------:R-:W-:Y:S01]  /*0e00*/  HADD2.F32 R43, -RZ, R43.H1_H1 ;  /* 0x3000002bff2b7230 */ /* 0x000fe20000004100 */
[----:B------:R-:W-:Y:S06]  /*0e10*/  @P1 BRA `(.L_x_8518) ;  /* 0x00000000000c1947 */ /* 0x000fec0003800000 */
[----:B------:R-:W-:Y:S05]  /*0e20*/  @!P0 BRA `(.L_x_8519) ;  /* 0x0000000000148947 */ /* 0x000fea0003800000 */
[----:B-----5:R-:W-:Y:S01]  /*0e30*/  FADD.FTZ R43, R35, R43 ;  /* 0x0000002b232b7221 */ /* 0x020fe20000010000 */
[----:B------:R-:W-:Y:S06]  /*0e40*/  BRA `(.L_x_8519) ;  /* 0x00000000000c7947 */ /* 0x000fec0003800000 */
.L_x_8518:
[----:B-----5:R-:W-:-:S05]  /*0e50*/  HADD2.F32 R52, -RZ, R27.H1_H1 ;  /* 0x3000001bff347230 */ /* 0x020fca0000004100 */
[----:B------:R-:W-:-:S04]  /*0e60*/  FADD.FTZ R43, R52, R43 ;  /* 0x0000002b342b7221 */ /* 0x000fc80000010000 */
[----:B------:R-:W-:-:S07]  /*0e70*/  @P0 FADD.FTZ R43, R35, R43 ;  /* 0x0000002b232b0221 */ /* 0x000fce0000010000 */
.L_x_8519:
[C---:B------:R-:W-:Y:S02]  /*0e80*/  LEA R52, P0, R109.reuse, UR10, 0x5 ;  /* 0x0000000a6d347c11 */ /* 0x040fe4000f8028ff */
[C---:B------:R-:W-:Y:S02]  /*0e90*/  IADD3 R55, R109.reuse, 0x20, RZ ;  /* 0x000000206d377810 */ /* 0x040fe40007ffe0ff */
[----:B------:R-:W-:-:S05]  /*0ea0*/  LEA.HI.X R53, R109, UR11, RZ, 0x5, P0 ;  /* 0x0000000b6d357c11 */ /* 0x000fca00080f2cff */
[----:B------:R0:W-:Y:S04]  /*0eb0*/  STG.E.128 desc[UR4][R52.64], R36 ;  /* 0x0000002434007986 */ /* 0x0001e8000c101d04 */
[----:B------:R0:W-:Y:S02]  /*0ec0*/  STG.E.128 desc[UR4][R52.64+0x10], R40 ;  /* 0x0000102834007986 */ /* 0x0001e4000c101d04 */
.L_x_8503:
[----:B------:R-:W-:Y:S05]  /*0ed0*/  BSYNC B0 ;  /* 0x0000000000007941 */ /* 0x000fea0003800000 */
.L_x_8502:
        /* <DEDUP_REMOVED lines=8> */
[C---:B------:R-:W-:Y:S02]  /*0f60*/  @P1 LEA R46, P5, R55.reuse, UR6, 0x4 ;  /* 0x00000006372e1c11 */ /* 0x040fe4000f8a20ff */
[C---:B------:R-:W-:Y:S01]  /*0f70*/  @P0 LEA.HI.X R53, R55.reuse, UR9, RZ, 0x5, P6 ;  /* 0x0000000937350c11 */ /* 0x040fe2000b0f2cff */
[C---:B-1----:R-:W-:Y:S01]  /*0f80*/  IMAD.WIDE.U32 R48, R55.reuse, 0x10, R48 ;  /* 0x0000001037307825 */ /* 0x042fe200078e0030 */
[----:B------:R-:W-:-:S03]  /*0f90*/  @P1 LEA.HI.X R47, R55, UR7, RZ, 0x4, P5 ;  /* 0x00000007372f1c11 */ /* 0x000fc6000a8f24ff */
[----:B-----5:R0:W5:Y:S04]  /*0fa0*/  @P0 LDG.E.128 R28, desc[UR4][R52.64] ;  /* 0x00000004341c0981 */ /* 0x020168000c1e1d00 */
        /* <DEDUP_REMOVED lines=10> */
.L_x_8522:
[----:B-----5:R-:W-:-:S05]  /*1050*/  HADD2.F32 R45, -RZ, R24.H0_H0 ;  /* 0x20000018ff2d7230 */ /* 0x020fca0000004100 */
[----:B------:R-:W-:-:S04]  /*1060*/  FADD.FTZ R44, R45, R44 ;  /* 0x0000002c2d2c7221 */ /* 0x000fc80000010000 */
[----:B------:R-:W-:-:S07]  /*1070*/  @P0 FADD.FTZ R44, R28, R44 ;  /* 0x0000002c1c2c0221 */ /* 0x000fce0000010000 */
.L_x_8523:
[----:B------:R-:W-:Y:S01]  /*1080*/  HADD2.F32 R45, -RZ, R48.H1_H1 ;  /* 0x30000030ff2d7230 */ /* 0x000fe20000004100 */
[----:B------:R-:W-:Y:S06]  /*1090*/  @P1 BRA `(.L_x_8524) ;  /* 0x00000000000c1947 */ /* 0x000fec0003800000 */
[----:B------:R-:W-:Y:S05]  /*10a0*/  @!P0 BRA `(.L_x_8525) ;  /* 0x0000000000148947 */ /* 0x000fea0003800000 */
[----:B-----5:R-:W-:Y:S01]  /*10b0*/  FADD.FTZ R45, R29, R45 ;  /* 0x0000002d1d2d7221 */ /* 0x020fe20000010000 */
[----:B------:R-:W-:Y:S06]  /*10c0*/  BRA `(.L_x_8525) ;  /* 0x00000000000c7947 */ /* 0x000fec0003800000 */
.L_x_8524:
[----:B-----5:R-:W-:-:S05]  /*10d0*/  HADD2.F32 R46, -RZ, R24.H1_H1 ;  /* 0x30000018ff2e7230 */ /* 0x020fca0000004100 */
[----:B------:R-:W-:-:S04]  /*10e0*/  FADD.FTZ R45, R46, R45 ;  /* 0x0000002d2e2d7221 */ /* 0x000fc80000010000 */
[----:B------:R-:W-:-:S07]  /*10f0*/  @P0 FADD.FTZ R45, R29, R45 ;  /* 0x0000002d1d2d0221 */ /* 0x000fce0000010000 */
.L_x_8525:
[----:B------:R-:W-:Y:S01]  /*1100*/  HADD2.F32 R46, -RZ, R49.H0_H0 ;  /* 0x20000031ff2e7230 */ /* 0x000fe20000004100 */
[----:B------:R-:W-:Y:S06]  /*1110*/  @P1 BRA `(.L_x_8526) ;  /* 0x00000000000c1947 */ /* 0x000fec0003800000 */
[----:B------:R-:W-:Y:S05]  /*1120*/  @!P0 BRA `(.L_x_8527) ;  /* 0x0000000000148947 */ /* 0x000fea0003800000 */
[----:B-----5:R-:W-:Y:S01]  /*1130*/  FADD.FTZ R46, R30, R46 ;  /* 0x0000002e1e2e7221 */ /* 0x020fe20000010000 */
[----:B------:R-:W-:Y:S06]  /*1140*/  BRA `(.L_x_8527) ;  /* 0x00000000000c7947 */ /* 0x000fec0003800000 */
.L_x_8526:
[----:B-----5:R-:W-:-:S05]  /*1150*/  HADD2.F32 R47, -RZ, R25.H0_H0 ;  /* 0x20000019ff2f7230 */ /* 0x020fca0000004100 */
[----:B------:R-:W-:-:S04]  /*1160*/  FADD.FTZ R46, R47, R46 ;  /* 0x0000002e2f2e7221 */ /* 0x000fc80000010000 */
[----:B------:R-:W-:-:S07]  /*1170*/  @P0 FADD.FTZ R46, R30, R46 ;  /* 0x0000002e1e2e0221 */ /* 0x000fce0000010000 */
.L_x_8527:
[----:B------:R-:W-:Y:S01]  /*1180*/  HADD2.F32 R47, -RZ, R49.H1_H1 ;  /* 0x30000031ff2f7230 */ /* 0x000fe20000004100 */
[----:B------:R-:W-:Y:S06]  /*1190*/  @P1 BRA `(.L_x_8528) ;  /* 0x00000000000c1947 */ /* 0x000fec0003800000 */
[----:B------:R-:W-:Y:S05]  /*11a0*/  @!P0 BRA `(.L_x_8529) ;  /* 0x0000000000148947 */ /* 0x000fea0003800000 */
[----:B-----5:R-:W-:Y:S01]  /*11b0*/  FADD.FTZ R47, R31, R47 ;  /* 0x0000002f1f2f7221 */ /* 0x020fe20000010000 */
[----:B------:R-:W-:Y:S06]  /*11c0*/  BRA `(.L_x_8529) ;  /* 0x00000000000c7947 */ /* 0x000fec0003800000 */
.L_x_8528:
[----:B-----5:R-:W-:-:S05]  /*11d0*/  HADD2.F32 R48, -RZ, R25.H1_H1 ;  /* 0x30000019ff307230 */ /* 0x020fca0000004100 */
[----:B------:R-:W-:-:S04]  /*11e0*/  FADD.FTZ R47, R48, R47 ;  /* 0x0000002f302f7221 */ /* 0x000fc80000010000 */
[----:B------:R-:W-:-:S07]  /*11f0*/  @P0 FADD.FTZ R47, R31, R47 ;  /* 0x0000002f1f2f0221 */ /* 0x000fce0000010000 */
.L_x_8529:
[----:B------:R-:W-:Y:S01]  /*1200*/  HADD2.F32 R48, -RZ, R50.H0_H0 ;  /* 0x20000032ff307230 */ /* 0x000fe20000004100 */
[----:B------:R-:W-:Y:S06]  /*1210*/  @P1 BRA `(.L_x_8530) ;  /* 0x00000000000c1947 */ /* 0x000fec0003800000 */
[----:B------:R-:W-:Y:S05]  /*1220*/  @!P0 BRA `(.L_x_8531) ;  /* 0x0000000000148947 */ /* 0x000fea0003800000 */
[----:B-----5:R-:W-:Y:S01]  /*1230*/  FADD.FTZ R48, R32, R48 ;  /* 0x0000003020307221 */ /* 0x020fe20000010000 */
[----:B------:R-:W-:Y:S06]  /*1240*/  BRA `(.L_x_8531) ;  /* 0x00000000000c7947 */ /* 0x000fec0003800000 */
.L_x_8530:
[----:B-----5:R-:W-:-:S05]  /*1250*/  HADD2.F32 R49, -RZ, R26.H0_H0 ;  /* 0x2000001aff317230 */ /* 0x020fca0000004100 */
[----:B------:R-:W-:-:S04]  /*1260*/  FADD.FTZ R48, R49, R48 ;  /* 0x0000003031307221 */ /* 0x000fc80000010000 */
[----:B------:R-:W-:-:S07]  /*1270*/  @P0 FADD.FTZ R48, R32, R48 ;  /* 0x0000003020300221 */ /* 0x000fce0000010000 */
.L_x_8531:
[----:B------:R-:W-:Y:S01]  /*1280*/  HADD2.F32 R49, -RZ, R50.H1_H1 ;  /* 0x30000032ff317230 */ /* 0x000fe20000004100 */
[----:B------:R-:W-:Y:S06]  /*1290*/  @P1 BRA `(.L_x_8532) ;  /* 0x00000000000c1947 */ /* 0x000fec0003800000 */
[----:B------:R-:W-:Y:S05]  /*12a0*/  @!P0 BRA `(.L_x_8533) ;  /* 0x0000000000148947 */ /* 0x000fea0003800000 */
[----:B-----5:R-:W-:Y:S01]  /*12b0*/  FADD.FTZ R49, R33, R49 ;  /* 0x0000003121317221 */ /* 0x020fe20000010000 */
[----:B------:R-:W-:Y:S06]  /*12c0*/  BRA `(.L_x_8533) ;  /* 0x00000000000c7947 */ /* 0x000fec0003800000 */
.L_x_8532:
[----:B-----5:R-:W-:-:S05]  /*12d0*/  HADD2.F32 R50, -RZ, R26.H1_H1 ;  /* 0x3000001aff327230 */ /* 0x020fca0000004100 */
[----:B------:R-:W-:-:S04]  /*12e0*/  FADD.FTZ R49, R50, R49 ;  /* 0x0000003132317221 */ /* 0x000fc80000010000 */
[----:B------:R-:W-:-:S07]  /*12f0*/  @P0 FADD.FTZ R49, R33, R49 ;  /* 0x0000003121310221 */ /* 0x000fce0000010000 */
.L_x_8533:
[----:B------:R-:W-:Y:S01]  /*1300*/  HADD2.F32 R50, -RZ, R51.H0_H0 ;  /* 0x20000033ff327230 */ /* 0x000fe20000004100 */
[----:B------:R-:W-:Y:S06]  /*1310*/  @P1 BRA `(.L_x_8534) ;  /* 0x00000000000c1947 */ /* 0x000fec0003800000 */
[----:B------:R-:W-:Y:S05]  /*1320*/  @!P0 BRA `(.L_x_8535) ;  /* 0x0000000000148947 */ /* 0x000fea0003800000 */
[----:B-----5:R-:W-:Y:S01]  /*1330*/  FADD.FTZ R50, R34, R50 ;  /* 0x0000003222327221 */ /* 0x020fe20000010000 */
[----:B------:R-:W-:Y:S06]  /*1340*/  BRA `(.L_x_8535) ;  /* 0x00000000000c7947 */ /* 0x000fec0003800000 */
.L_x_8534:
[----:B-----5:R-:W-:-:S05]  /*1350*/  HADD2.F32 R53, -RZ, R27.H0_H0 ;  /* 0x2000001bff357230 */ /* 0x020fca0000004100 */
[----:B------:R-:W-:-:S04]  /*1360*/  FADD.FTZ R50, R53, R50 ;  /* 0x0000003235327221 */ /* 0x000fc80000010000 */
[----:B------:R-:W-:-:S07]  /*1370*/  @P0 FADD.FTZ R50, R34, R50 ;  /* 0x0000003222320221 */ /* 0x000fce0000010000 */
.L_x_8535:
[----:B------:R-:W-:Y:S01]  /*1380*/  HADD2.F32 R51, -RZ, R51.H1_H1 ;  /* 0x30000033ff337230 */ /* 0x000fe20000004100 */
[----:B------:R-:W-:Y:S06]  /*1390*/  @P1 BRA `(.L_x_8536) ;  /* 0x00000000000c1947 */ /* 0x000fec0003800000 */
[----:B------:R-:W-:Y:S05]  /*13a0*/  @!P0 BRA `(.L_x_8537) ;  /* 0x0000000000148947 */ /* 0x000fea0003800000 */
[----:B-----5:R-:W-:Y:S01]  /*13b0*/  FADD.FTZ R51, R35, R51 ;  /* 0x0000003323337221 */ /* 0x020fe20000010000 */
[----:B------:R-:W-:Y:S06]  /*13c0*/  BRA `(.L_x_8537) ;  /* 0x00000000000c7947 */ /* 0x000fec0003800000 */
.L_x_8536:
[----:B-----5:R-:W-:-:S05]  /*13d0*/  HADD2.F32 R52, -RZ, R27.H1_H1 ;  /* 0x3000001bff347230 */ /* 0x020fca0000004100 */
[----:B------:R-:W-:-:S04]  /*13e0*/  FADD.FTZ R51, R52, R51 ;  /* 0x0000003334337221 */ /* 0x000fc80000010000 */
[----:B------:R-:W-:-:S07]  /*13f0*/  @P0 FADD.FTZ R51, R35, R51 ;  /* 0x0000003323330221 */ /* 0x000fce0000010000 */
.L_x_8537:
[----:B------:R-:W-:-:S04]  /*1400*/  LEA R52, P0, R55, UR10, 0x5 ;  /* 0x0000000a37347c11 */ /* 0x000fc8000f8028ff */
[----:B------:R-:W-:-:S05]  /*1410*/  LEA.HI.X R53, R55, UR11, RZ, 0x5, P0 ;  /* 0x0000000b37357c11 */ /* 0x000fca00080f2cff */
[----:B------:R1:W-:Y:S04]  /*1420*/  STG.E.128 desc[UR4][R52.64], R44 ;  /* 0x0000002c34007986 */ /* 0x0003e8000c101d04 */
[----:B------:R1:W-:Y:S02]  /*1430*/  STG.E.128 desc[UR4][R52.64+0x10], R48 ;  /* 0x0000103034007986 */ /* 0x0003e4000c101d04 */
.L_x_8521:
[----:B------:R-:W-:Y:S05]  /*1440*/  BSYNC B0 ;  /* 0x0000000000007941 */ /* 0x000fea0003800000 */
.L_x_8520:
        /* <DEDUP_REMOVED lines=74> */
.L_x_8555:
        /* <DEDUP_REMOVED lines=63> */
.L_x_8540:
[----:B------:R-:W-:Y:S05]  /*1ce0*/  BSYNC B0 ;  /* 0x0000000000007941 */ /* 0x000fea0003800000 */
.L_x_8539:
        /* <DEDUP_REMOVED lines=48> */
.L_x_8542:
[----:B------:R-:W-:Y:S05]  /*1ff0*/  BSYNC B0 ;  /* 0x0000000000007941 */ /* 0x000fea0003800000 */
.L_x_8541:
[----:B012---:R-:W0:Y:S02]  /*2000*/  LDC.64 R52, c[0x0][0x210] ;  /* 0x00008400ff347b82 */ /* 0x007e240000000a00 */
[----:B0-----:R-:W-:-:S04]  /*2010*/  LEA R18, R52, R18, 0x2 ;  /* 0x0000001234127211 */ /* 0x001fc800078e10ff */
[----:B------:R-:W-:-:S13]  /*2020*/  ISETP.GE.AND P0, PT, R18, R53, PT ;  /* 0x000000351200720c */ /* 0x000fda0003f06270 */
[----:B------:R-:W-:Y:S05]  /*2030*/  @!P0 BRA `(.L_x_8543) ;  /* 0xffffffe800348947 */ /* 0x000fea000383ffff */
[----:B------:R-:W-:Y:S05]  /*2040*/  EXIT ;  /* 0x000000000000794d */ /* 0x000fea0003800000 */
.L_x_8538:
        /* <DEDUP_REMOVED lines=8> */
.L_x_8545:
[----:B------:R-:W-:Y:S05]  /*20d0*/  BSYNC B0 ;  /* 0x0000000000007941 */ /* 0x000fea0003800000 */
.L_x_8544:
        /* <DEDUP_REMOVED lines=10> */
.L_x_8546:
[----:B------:R-:W-:Y:S01]  /*2180*/  HFMA2.MMA R82, -RZ, RZ, 0, 2.384185791015625e-07 ;  /* 0x00000004ff527435 */ /* 0x000fe200000001ff */
[----:B------:R-:W-:-:S05]  /*2190*/  MOV R55, R81 ;  /* 0x0000005100377202 */ /* 0x000fca0000000f00 */
[----:B------:R-:W-:-:S05]  /*21a0*/  FADD.FTZ R55, R54, R55 ;  /* 0x0000003736377221 */ /* 0x000fca0000010000 */
[----:B------:R-:W-:-:S07]  /*21b0*/  MOV R83, R55 ;  /* 0x0000003700537202 */ /* 0x000fce0000000f00 */
[----:B------:R-:W-:Y:S05]  /*21c0*/  WARPSYNC.COLLECTIVE R80, `(.L_x_8547) ;  /* 0x0000000050087348 */ /* 0x000fea0003c00000 */
[----:B------:R0:W1:Y:S02]  /*21d0*/  SHFL.BFLY P1, R81, R83, R82, R111 ;  /* 0x0c00005253517389 */ /* 0x000064000002006f */
[----:B01----:R-:W-:Y:S01]  /*21e0*/  ENDCOLLECTIVE ;  /* 0x000000000000791b */ /* 0x003fe20003800000 */
.L_x_8547:
[----:B------:R-:W-:Y:S01]  /*21f0*/  HFMA2.MMA R82, -RZ, RZ, 0, 4.76837158203125e-07 ;  /* 0x00000008ff527435 */ /* 0x000fe200000001ff */
[----:B------:R-:W-:-:S05]  /*2200*/  MOV R52, R81 ;  /* 0x0000005100347202 */ /* 0x000fca0000000f00 */
[----:B------:R-:W-:-:S05]  /*2210*/  FADD.FTZ R58, R55, R52 ;  /* 0x00000034373a7221 */ /* 0x000fca0000010000 */
[----:B------:R-:W-:-:S07]  /*2220*/  MOV R83, R58 ;  /* 0x0000003a00537202 */ /* 0x000fce0000000f00 */
[----:B------:R-:W-:Y:S05]  /*2230*/  WARPSYNC.COLLECTIVE R80, `(.L_x_8548) ;  /* 0x0000000050087348 */ /* 0x000fea0003c00000 */
[----:B------:R0:W1:Y:S02]  /*2240*/  SHFL.BFLY P1, R81, R83, R82, R111 ;  /* 0x0c00005253517389 */ /* 0x000064000002006f */
[----:B01----:R-:W-:Y:S01]  /*2250*/  ENDCOLLECTIVE ;  /* 0x000000000000791b */ /* 0x003fe20003800000 */
.L_x_8548:
[----:B------:R-:W-:Y:S01]  /*2260*/  HFMA2.MMA R82, -RZ, RZ, 0, 9.5367431640625e-07 ;  /* 0x00000010ff527435 */ /* 0x000fe200000001ff */
[----:B------:R-:W-:-:S05]  /*2270*/  MOV R57, R81 ;  /* 0x0000005100397202 */ /* 0x000fca0000000f00 */
[----:B------:R-:W-:-:S05]  /*2280*/  FADD.FTZ R59, R58, R57 ;  /* 0x000000393a3b7221 */ /* 0x000fca0000010000 */
[----:B------:R-:W-:-:S07]  /*2290*/  MOV R83, R59 ;  /* 0x0000003b00537202 */ /* 0x000fce0000000f00 */
[----:B------:R-:W-:Y:S05]  /*22a0*/  WARPSYNC.COLLECTIVE R80, `(.L_x_8549) ;  /* 0x0000000050087348 */ /* 0x000fea0003c00000 */
[----:B------:R0:W1:Y:S02]  /*22b0*/  SHFL.BFLY P1, R81, R83, R82, R111 ;  /* 0x0c00005253517389 */ /* 0x000064000002006f */
[----:B01----:R-:W-:Y:S01]  /*22c0*/  ENDCOLLECTIVE ;  /* 0x000000000000791b */ /* 0x003fe20003800000 */
.L_x_8549:
        /* <DEDUP_REMOVED lines=41> */
.L_x_8550:
[----:B------:R-:W-:Y:S01]  /*2560*/  HFMA2.MMA R82, -RZ, RZ, 0, 1.1920928955078125e-07 ;  /* 0x00000002ff527435 */ /* 0x000fe200000001ff */
[----:B------:R-:W-:-:S05]  /*2570*/  MOV R53, R81 ;  /* 0x0000005100357202 */ /* 0x000fca0000000f00 */
[----:B------:R-:W-:-:S05]  /*2580*/  FADD.FTZ R53, R52, R53 ;  /* 0x0000003534357221 */ /* 0x000fca0000010000 */
[----:B------:R-:W-:-:S07]  /*2590*/  MOV R83, R53 ;  /* 0x0000003500537202 */ /* 0x000fce0000000f00 */
[----:B------:R-:W-:Y:S05]  /*25a0*/  WARPSYNC.COLLECTIVE R80, `(.L_x_8551) ;  /* 0x0000000050087348 */ /* 0x000fea0003c00000 */
[----:B------:R0:W1:Y:S02]  /*25b0*/  SHFL.BFLY P1, R81, R83, R82, R111 ;  /* 0x0c00005253517389 */ /* 0x000064000002006f */
[----:B01----:R-:W-:Y:S01]  /*25c0*/  ENDCOLLECTIVE ;  /* 0x000000000000791b */ /* 0x003fe20003800000 */
.L_x_8551:
[----:B------:R-:W-:Y:S01]  /*25d0*/  HFMA2.MMA R82, -RZ, RZ, 0, 2.384185791015625e-07 ;  /* 0x00000004ff527435 */ /* 0x000fe200000001ff */
[----:B------:R-:W-:-:S05]  /*25e0*/  MOV R54, R81 ;  /* 0x0000005100367202 */ /* 0x000fca0000000f00 */
[----:B------:R-:W-:-:S05]  /*25f0*/  FADD.FTZ R54, R53, R54 ;  /* 0x0000003635367221 */ /* 0x000fca0000010000 */
[----:B------:R-:W-:-:S07]  /*2600*/  MOV R83, R54 ;  /* 0x0000003600537202 */ /* 0x000fce0000000f00 */
[----:B------:R-:W-:Y:S05]  /*2610*/  WARPSYNC.COLLECTIVE R80, `(.L_x_8552) ;  /* 0x0000000050087348 */ /* 0x000fea0003c00000 */
[----:B------:R0:W1:Y:S02]  /*2620*/  SHFL.BFLY P1, R81, R83, R82, R111 ;  /* 0x0c00005253517389 */ /* 0x000064000002006f */
[----:B01----:R-:W-:Y:S01]  /*2630*/  ENDCOLLECTIVE ;  /* 0x000000000000791b */ /* 0x003fe20003800000 */
.L_x_8552:
[----:B------:R-:W-:Y:S01]  /*2640*/  HFMA2.MMA R82, -RZ, RZ, 0, 4.76837158203125e-07 ;  /* 0x00000008ff527435 */ /* 0x000fe200000001ff */
[----:B------:R-:W-:-:S05]  /*2650*/  MOV R55, R81 ;  /* 0x0000005100377202 */ /* 0x000fca0000000f00 */
[----:B------:R-:W-:-:S05]  /*2660*/  FADD.FTZ R55, R54, R55 ;  /* 0x0000003736377221 */ /* 0x000fca0000010000 */
[----:B------:R-:W-:-:S07]  /*2670*/  MOV R83, R55 ;  /* 0x0000003700537202 */ /* 0x000fce0000000f00 */
[----:B------:R-:W-:Y:S05]  /*2680*/  WARPSYNC.COLLECTIVE R80, `(.L_x_8553) ;  /* 0x0000000050087348 */ /* 0x000fea0003c00000 */
[----:B------:R0:W1:Y:S02]  /*2690*/  SHFL.BFLY P1, R81, R83, R82, R111 ;  /* 0x0c00005253517389 */ /* 0x000064000002006f */
[----:B01----:R-:W-:Y:S01]  /*26a0*/  ENDCOLLECTIVE ;  /* 0x000000000000791b */ /* 0x003fe20003800000 */
.L_x_8553:
[----:B------:R-:W-:Y:S01]  /*26b0*/  HFMA2.MMA R82, -RZ, RZ, 0, 9.5367431640625e-07 ;  /* 0x00000010ff527435 */ /* 0x000fe200000001ff */
[----:B------:R-:W-:-:S05]  /*26c0*/  MOV R58, R81 ;  /* 0x00000051003a7202 */ /* 0x000fca0000000f00 */
[----:B------:R-:W-:-:S05]  /*26d0*/  FADD.FTZ R58, R55, R58 ;  /* 0x0000003a373a7221 */ /* 0x000fca0000010000 */
[----:B------:R-:W-:-:S07]  /*26e0*/  MOV R83, R58 ;  /* 0x0000003a00537202 */ /* 0x000fce0000000f00 */
[----:B------:R-:W-:Y:S05]  /*26f0*/  WARPSYNC.COLLECTIVE R80, `(.L_x_8554) ;  /* 0x0000000050087348 */ /* 0x000fea0003c00000 */
[----:B------:R0:W1:Y:S02]  /*2700*/  SHFL.BFLY P1, R81, R83, R82, R111 ;  /* 0x0c00005253517389 */ /* 0x000064000002006f */
[----:B01----:R-:W-:Y:S01]  /*2710*/  ENDCOLLECTIVE ;  /* 0x000000000000791b */ /* 0x003fe20003800000 */
.L_x_8554:
[----:B------:R-:W-:Y:S01]  /*2720*/  MOV R59, R81 ;  /* 0x00000051003b7202 */ /* 0x000fe20000000f00 */
[----:B------:R-:W-:Y:S06]  /*2730*/  BRA `(.L_x_8555) ;  /* 0xfffffff0006c7947 */ /* 0x000fec000383ffff */
.L_x_8556:
        /* <DEDUP_REMOVED lines=12> */
.L_x_14238:


//--------------------- .text._ZN10layer_norm31ln_parallel_residual_fwd_kernelINS_13Kernel_traitsI6__halfS2_fS2_fjLj512ELj1ELj4ELj1ELj16ENS_18Kernel_traits_baseILj512ES2_S2_fS2_fjLj128EEEEELb0ELb0ELb1EEEvNS_9FwdParamsE --------------------------
	.section	.text._ZN10layer_norm31ln_parallel_residual_fwd_kernelINS_13Kernel_traitsI6__halfS2_fS2_fjLj512ELj1ELj4ELj1ELj16ENS_18Kernel_traits_baseILj512ES2_S2_fS2_fjLj128EEEEELb0ELb0ELb1EEEvNS_9FwdParamsE,"ax",@progbits
	.align	128
        .global         _ZN10layer_norm31ln_parallel_residual_fwd_kernelINS_13Kernel_traitsI6__halfS2_fS2_fjLj512ELj1ELj4ELj1ELj16ENS_18Kernel_traits_baseILj512ES2_S2_fS2_fjLj128EEEEELb0ELb0ELb1EEEvNS_9FwdParamsE
        .type           _ZN10layer_norm31ln_parallel_residual_fwd_kernelINS_13Kernel_traitsI6__halfS2_fS2_fjLj512ELj1ELj4ELj1ELj16ENS_18Kernel_traits_baseILj512ES2_S2_fS2_fjLj128EEEEELb0ELb0ELb1EEEvNS_9FwdParamsE,@function
        .size           _ZN10layer_norm31ln_parallel_residual_fwd_kernelINS_13Kernel_traitsI6__halfS2_fS2_fjLj512ELj1ELj4ELj1ELj16ENS_18Kernel_traits_baseILj512ES2_S2_fS2_fjLj128EEEEELb0ELb0ELb1EEEvNS_9FwdParamsE,(.L_x_14239 - _ZN10layer_norm31ln_parallel_residual_fwd_kernelINS_13Kernel_traitsI6__halfS2_fS2_fjLj512ELj1ELj4ELj1ELj16ENS_18Kernel_traits_baseILj512ES2_S2_fS2_fjLj128EEEEELb0ELb0ELb1EEEvNS_9FwdParamsE)
        .other          _ZN10layer_norm31ln_parallel_residual_fwd_kernelINS_13Kernel_traitsI6__halfS2_fS2_fjLj512ELj1ELj4ELj1ELj16ENS_18Kernel_traits_baseILj512ES2_S2_fS2_fjLj128EEEEELb0ELb0ELb1EEEvNS_9FwdParamsE,@"STO_CUDA_ENTRY STV_DEFAULT"
_ZN10layer_norm31ln_parallel_residual_fwd_kernelINS_13Kernel_traitsI6__halfS2_fS2_fjLj512ELj1ELj4ELj1ELj16ENS_18Kernel_traits_baseILj512ES2_S2_fS2_fjLj128EEEEELb0ELb0ELb1EEEvNS_9FwdParamsE:
.text._ZN10layer_norm31ln_parallel_residual_fwd_kernelINS_13Kernel_traitsI6__halfS2_fS2_fjLj512ELj1ELj4ELj1ELj16ENS_18Kernel_traits_baseILj512ES2_S2_fS2_fjLj128EEEEELb0ELb0ELb1EEEvNS_9FwdParamsE:
[----:B------:R-:W-:Y:S01]  /*0000*/  LDC R1, c[0x0][0x28] ;  /* 0x00000a00ff017b82 */ /* 0x000fe20000000800 */
[----:B------:R-:W0:Y:S01]  /*0010*/  S2R R21, SR_TID.X ;  /* 0x0000000000157919 */ /* 0x000e220000002100 */
[----:B------:R-:W-:Y:S01]  /*0020*/  ULDC.64 UR4, c[0x0][0x2c8] ;  /* 0x0000b20000047ab9 */ /* 0x000fe20000000a00 */
[----:B------:R-:W-:Y:S01]  /*0030*/  ULDC.64 UR6, c[0x0][0x2d0] ;  /* 0x0000b40000067ab9 */ /* 0x000fe20000000a00 */
[----:B------:R-:W-:Y:S01]  /*0040*/  ISETP.NE.U32.AND P0, PT, RZ, UR4, PT ;  /* 0x00000004ff007c0c */ /* 0x000fe2000bf05070 */
[----:B------:R-:W1:Y:S01]  /*0050*/  S2R R6, SR_CTAID.X ;  /* 0x0000000000067919 */ /* 0x000e620000002500 */
[----:B------:R-:W-:Y:S02]  /*0060*/  ULDC UR8, c[0x0][0x214] ;  /* 0x0000850000087ab9 */ /* 0x000fe40000000800 */
[----:B------:R-:W-:Y:S02]  /*0070*/  ISETP.NE.AND.EX P0, PT, RZ, UR5, PT, P0 ;  /* 0x00000005ff007c0c */ /* 0x000fe4000bf05300 */
[----:B0-----:R-:W-:-:S04]  /*0080*/  SHF.L.U32 R0, R21, 0x4, RZ ;  /* 0x0000000415007819 */ /* 0x001fc800000006ff */
[----:B------:R-:W-:-:S04]  /*0090*/  LOP3.LUT R7, R0, 0x1f0, RZ, 0xc0, !PT ;  /* 0x000001f000077812 */ /* 0x000fc800078ec0ff */
[----:B------:R-:W-:Y:S02]  /*00a0*/  IADD3 R2, P1, R7, UR4, RZ ;  /* 0x0000000407027c10 */ /* 0x000fe4000ff3e0ff */
[----:B------:R-:W-:Y:S02]  /*00b0*/  LOP3.LUT R0, R21, 0x1f, RZ, 0xc0, !PT ;  /* 0x0000001f15007812 */ /* 0x000fe400078ec0ff */
[----:B------:R-:W-:Y:S01]  /*00c0*/  IADD3.X R3, RZ, UR5, RZ, P1, !PT ;  /* 0x00000005ff037c10 */ /* 0x000fe20008ffe4ff */
[----:B------:R-:W-:Y:S01]  /*00d0*/  ULDC.64 UR4, c[0x0][0x208] ;  /* 0x0000820000047ab9 */ /* 0x000fe20000000a00 */
[----:B------:R-:W-:Y:S02]  /*00e0*/  ISETP.NE.U32.AND P1, PT, RZ, UR6, PT ;  /* 0x00000006ff007c0c */ /* 0x000fe4000bf25070 */
[----:B------:R-:W-:Y:S01]  /*00f0*/  SHF.L.U32 R8, R0, 0x4, RZ ;  /* 0x0000000400087819 */ /* 0x000fe200000006ff */
[----:B------:R0:W5:Y:S01]  /*0100*/  @P0 LDG.E.128 R12, desc[UR4][R2.64] ;  /* 0x00000004020c0981 */ /* 0x000162000c1e1d00 */
[----:B------:R-:W-:-:S02]  /*0110*/  ISETP.NE.AND.EX P1, PT, RZ, UR7, PT, P1 ;  /* 0x00000007ff007c0c */ /* 0x000fc4000bf25310 */
[----:B------:R-:W-:Y:S01]  /*0120*/  IADD3 R4, P2, R8, UR6, RZ ;  /* 0x0000000608047c10 */ /* 0x000fe2000ff5e0ff */
[----:B------:R0:W5:Y:S01]  /*0130*/  @P0 LDG.E.128 R16, desc[UR4][R2.64+0x200] ;  /* 0x0002000402100981 */ /* 0x000162000c1e1d00 */
[----:B------:R-:W-:Y:S02]  /*0140*/  SHF.R.U32.HI R21, RZ, 0x5, R21 ;  /* 0x00000005ff157819 */ /* 0x000fe40000011615 */
[----:B------:R-:W-:Y:S01]  /*0150*/  IADD3.X R5, RZ, UR7, RZ, P2, !PT ;  /* 0x00000007ff057c10 */ /* 0x000fe200097fe4ff */
[----:B------:R-:W-:-:S06]  /*0160*/  ULDC.64 UR6, c[0x0][0x260] ;  /* 0x0000980000067ab9 */ /* 0x000fcc0000000a00 */
[----:B------:R0:W5:Y:S01]  /*0170*/  @P1 LDG.E.128 R24, desc[UR4][R4.64] ;  /* 0x0000000404181981 */ /* 0x000162000c1e1d00 */
[----:B-1----:R-:W-:-:S03]  /*0180*/  LEA R21, R6, R21, 0x2 ;  /* 0x0000001506157211 */ /* 0x002fc600078e10ff */
[----:B------:R0:W5:Y:S01]  /*0190*/  @P1 LDG.E.128 R28, desc[UR4][R4.64+0x200] ;  /* 0x00020004041c1981 */ /* 0x000162000c1e1d00 */
[----:B------:R-:W-:Y:S01]  /*01a0*/  ISETP.GE.AND P2, PT, R21, UR8, PT ;  /* 0x0000000815007c0c */ /* 0x000fe2000bf46270 */
[----:B------:R-:W-:Y:S01]  /*01b0*/  ULDC.64 UR8, c[0x0][0x268] ;  /* 0x00009a0000087ab9 */ /* 0x000fe20000000a00 */
[----:B------:R-:W-:-:S04]  /*01c0*/  IADD3 R6, P3, R7, UR6, RZ ;  /* 0x0000000607067c10 */ /* 0x000fc8000ff7e0ff */
[----:B------:R-:W-:Y:S02]  /*01d0*/  IADD3.X R7, RZ, UR7, RZ, P3, !PT ;  /* 0x00000007ff077c10 */ /* 0x000fe40009ffe4ff */
[----:B------:R-:W-:-:S04]  /*01e0*/  IADD3 R8, P3, R8, UR8, RZ ;  /* 0x0000000808087c10 */ /* 0x000fc8000ff7e0ff */
[----:B------:R-:W-:Y:S01]  /*01f0*/  IADD3.X R9, RZ, UR9, RZ, P3, !PT ;  /* 0x00000009ff097c10 */ /* 0x000fe20009ffe4ff */
[----:B0-----:R-:W-:Y:S08]  /*0200*/  @P2 EXIT ;  /* 0x000000000000294d */ /* 0x001ff00003800000 */
[----:B------:R-:W2:Y:S04]  /*0210*/  LDG.E.128 R32, desc[UR4][R6.64] ;  /* 0x0000000406207981 */ /* 0x000ea8000c1e1d00 */
[----:B------:R-:W3:Y:S04]  /*0220*/  LDG.E.128 R36, desc[UR4][R8.64] ;  /* 0x0000000408247981 */ /* 0x000ee8000c1e1d00 */
[----:B------:R0:W4:Y:S04]  /*0230*/  LDG.E.128 R40, desc[UR4][R6.64+0x200] ;  /* 0x0002000406287981 */ /* 0x000128000c1e1d00 */
        /* <DEDUP_REMOVED lines=8> */
[----:B------:R-:W-:Y:S01]  /*02c0*/  @!P1 CS2R R30, SRZ ;  /* 0x00000000001e9805 */ /* 0x000fe2000001ff00 */
[----:B------:R-:W-:Y:S01]  /*02d0*/  ULDC.64 UR6, c[0x0][0x228] ;  /* 0x00008a0000067ab9 */ /* 0x000fe20000000a00 */
[--C-:B------:R-:W-:Y:S01]  /*02e0*/  HADD2.F32 R2, -RZ, R12.reuse.H0_H0 ;  /* 0x2000000cff027230 */ /* 0x100fe20000004100 */
[----:B------:R-:W-:Y:S01]  /*02f0*/  ISETP.NE.U32.AND P0, PT, RZ, UR6, PT ;  /* 0x00000006ff007c0c */ /* 0x000fe2000bf05070 */
[----:B------:R-:W-:Y:S01]  /*0300*/  HADD2.F32 R3, -RZ, R12.H1_H1 ;  /* 0x3000000cff037230 */ /* 0x000fe20000004100 */
[----:B------:R-:W-:Y:S01]  /*0310*/  BSSY B0, `(.L_x_8557) ;  /* 0x00001a6000007945 */ /* 0x000fe20003800000 */
[--C-:B------:R-:W-:Y:S01]  /*0320*/  HADD2.F32 R4, -RZ, R13.reuse.H0_H0 ;  /* 0x2000000dff047230 */ /* 0x100fe20000004100 */
[----:B------:R-:W-:Y:S01]  /*0330*/  ULDC.U8 UR6, c[0x0][0x2a0] ;  /* 0x0000a80000067ab9 */ /* 0x000fe20000000000 */
[----:B------:R-:W-:Y:S01]  /*0340*/  HADD2.F32 R5, -RZ, R13.H1_H1 ;  /* 0x3000000dff057230 */ /* 0x000fe20000004100 */
[----:B------:R-:W-:Y:S01]  /*0350*/  ISETP.NE.AND.EX P0, PT, RZ, UR7, PT, P0 ;  /* 0x00000007ff007c0c */ /* 0x000fe2000bf05300 */
[--C-:B0-----:R-:W-:Y:S01]  /*0360*/  HADD2.F32 R6, -RZ, R14.reuse.H0_H0 ;  /* 0x2000000eff067230 */ /* 0x101fe20000004100 */
[----:B------:R-:W-:Y:S01]  /*0370*/  ISETP.NE.AND P3, PT, RZ, UR6, PT ;  /* 0x00000006ff007c0c */ /* 0x000fe2000bf65270 */
[----:B------:R-:W-:Y:S01]  /*0380*/  HADD2.F32 R7, -RZ, R14.H1_H1 ;  /* 0x3000000eff077230 */ /* 0x000fe20000004100 */
[----:B------:R-:W-:Y:S01]  /*0390*/  ULDC UR6, c[0x0][0x218] ;  /* 0x0000860000067ab9 */ /* 0x000fe20000000800 */
[--C-:B-1----:R-:W-:Y:S01]  /*03a0*/  HADD2.F32 R8, -RZ, R15.reuse.H0_H0 ;  /* 0x2000000fff087230 */ /* 0x102fe20000004100 */
[----:B------:R-:W-:Y:S01]  /*03b0*/  ULDC UR7, c[0x0][0x2d8] ;  /* 0x0000b60000077ab9 */ /* 0x000fe20000000800 */
[----:B------:R-:W-:Y:S01]  /*03c0*/  HADD2.F32 R9, -RZ, R15.H1_H1 ;  /* 0x3000000fff097230 */ /* 0x000fe20000004100 */
[----:B------:R-:W-:Y:S01]  /*03d0*/  ULDC.64 UR16, c[0x0][0x228] ;  /* 0x00008a0000107ab9 */ /* 0x000fe20000000a00 */
        /* <DEDUP_REMOVED lines=28> */
[--C-:B--2---:R-:W-:Y:S02]  /*05a0*/  HADD2.F32 R63, -RZ, R32.reuse.H0_H0 ;  /* 0x20000020ff3f7230 */ /* 0x104fe40000004100 */
[----:B------:R-:W-:Y:S02]  /*05b0*/  HADD2.F32 R64, -RZ, R32.H1_H1 ;  /* 0x30000020ff407230 */ /* 0x000fe40000004100 */
[--C-:B------:R-:W-:Y:S02]  /*05c0*/  HADD2.F32 R65, -RZ, R33.reuse.H0_H0 ;  /* 0x20000021ff417230 */ /* 0x100fe40000004100 */
[----:B------:R-:W-:Y:S02]  /*05d0*/  HADD2.F32 R66, -RZ, R33.H1_H1 ;  /* 0x30000021ff427230 */ /* 0x000fe40000004100 */
[----:B------:R-:W-:-:S02]  /*05e0*/  HADD2.F32 R67, -RZ, R34.H0_H0 ;  /* 0x20000022ff437230 */ /* 0x000fc40000004100 */
[----:B------:R-:W-:Y:S02]  /*05f0*/  HADD2.F32 R68, -RZ, R34.H1_H1 ;  /* 0x30000022ff447230 */ /* 0x000fe40000004100 */
[--C-:B------:R-:W-:Y:S02]  /*0600*/  HADD2.F32 R69, -RZ, R35.reuse.H0_H0 ;  /* 0x20000023ff457230 */ /* 0x100fe40000004100 */
[----:B------:R-:W-:Y:S02]  /*0610*/  HADD2.F32 R70, -RZ, R35.H1_H1 ;  /* 0x30000023ff467230 */ /* 0x000fe40000004100 */
[--C-:B---3--:R-:W-:Y:S02]  /*0620*/  HADD2.F32 R71, -RZ, R36.reuse.H0_H0 ;  /* 0x20000024ff477230 */ /* 0x108fe40000004100 */
[----:B------:R-:W-:Y:S02]  /*0630*/  HADD2.F32 R72, -RZ, R36.H1_H1 ;  /* 0x30000024ff487230 */ /* 0x000fe40000004100 */
[----:B------:R-:W-:-:S02]  /*0640*/  HADD2.F32 R73, -RZ, R37.H0_H0 ;  /* 0x20000025ff497230 */ /* 0x000fc40000004100 */
[----:B------:R-:W-:Y:S02]  /*0650*/  HADD2.F32 R75, -RZ, R37.H1_H1 ;  /* 0x30000025ff4b7230 */ /* 0x000fe40000004100 */
[--C-:B------:R-:W-:Y:S02]  /*0660*/  HADD2.F32 R74, -RZ, R38.reuse.H0_H0 ;  /* 0x20000026ff4a7230 */ /* 0x100fe40000004100 */
[----:B------:R-:W-:Y:S02]  /*0670*/  HADD2.F32 R79, -RZ, R38.H1_H1 ;  /* 0x30000026ff4f7230 */ /* 0x000fe40000004100 */
[--C-:B------:R-:W-:Y:S02]  /*0680*/  HADD2.F32 R78, -RZ, R39.reuse.H0_H0 ;  /* 0x20000027ff4e7230 */ /* 0x100fe40000004100 */
[----:B------:R-:W-:Y:S02]  /*0690*/  HADD2.F32 R80, -RZ, R39.H1_H1 ;  /* 0x30000027ff507230 */ /* 0x000fe40000004100 */
[----:B----4-:R-:W-:-:S02]  /*06a0*/  HADD2.F32 R81, -RZ, R40.H0_H0 ;  /* 0x20000028ff517230 */ /* 0x010fc40000004100 */
        /* <DEDUP_REMOVED lines=15> */
.L_x_8591:
        /* <DEDUP_REMOVED lines=23> */
.L_x_8558:
[----:B-----5:R-:W-:-:S05]  /*0910*/  HADD2.F32 R27, -RZ, R44.H0_H0 ;  /* 0x2000002cff1b7230 */ /* 0x020fca0000004100 */
[----:B------:R-:W-:-:S04]  /*0920*/  FADD.FTZ R32, R32, R27 ;  /* 0x0000001b20207221 */ /* 0x000fc80000010000 */
[----:B------:R-:W-:-:S07]  /*0930*/  @P1 FADD.FTZ R32, R40, R32 ;  /* 0x0000002028201221 */ /* 0x000fce0000010000 */
.L_x_8559:
[----:B------:R-:W-:Y:S01]  /*0940*/  HADD2.F32 R33, -RZ, R28.H1_H1 ;  /* 0x3000001cff217230 */ /* 0x000fe20000004100 */
[----:B------:R-:W-:Y:S06]  /*0950*/  @P2 BRA `(.L_x_8560) ;  /* 0x00000000000c2947 */ /* 0x000fec0003800000 */
[----:B------:R-:W-:Y:S05]  /*0960*/  @!P1 BRA `(.L_x_8561) ;  /* 0x0000000000149947 */ /* 0x000fea0003800000 */
[----:B-----5:R-:W-:Y:S01]  /*0970*/  FADD.FTZ R33, R41, R33 ;  /* 0x0000002129217221 */ /* 0x020fe20000010000 */
[----:B------:R-:W-:Y:S06]  /*0980*/  BRA `(.L_x_8561) ;  /* 0x00000000000c7947 */ /* 0x000fec0003800000 */
.L_x_8560:
[----:B-----5:R-:W-:-:S05]  /*0990*/  HADD2.F32 R26, -RZ, R44.H1_H1 ;  /* 0x3000002cff1a7230 */ /* 0x020fca0000004100 */
[----:B------:R-:W-:-:S04]  /*09a0*/  FADD.FTZ R33, R33, R26 ;  /* 0x0000001a21217221 */ /* 0x000fc80000010000 */
[----:B------:R-:W-:-:S07]  /*09b0*/  @P1 FADD.FTZ R33, R41, R33 ;  /* 0x0000002129211221 */ /* 0x000fce0000010000 */
.L_x_8561:
[----:B------:R-:W-:Y:S01]  /*09c0*/  HADD2.F32 R34, -RZ, R29.H0_H0 ;  /* 0x2000001dff227230 */ /* 0x000fe20000004100 */
[----:B------:R-:W-:Y:S06]  /*09d0*/  @P2 BRA `(.L_x_8562) ;  /* 0x00000000000c2947 */ /* 0x000fec0003800000 */
[----:B------:R-:W-:Y:S05]  /*09e0*/  @!P1 BRA `(.L_x_8563) ;  /* 0x0000000000149947 */ /* 0x000fea0003800000 */
[----:B-----5:R-:W-:Y:S01]  /*09f0*/  FADD.FTZ R34, R42, R34 ;  /* 0x000000222a227221 */ /* 0x020fe20000010000 */
[----:B------:R-:W-:Y:S06]  /*0a00*/  BRA `(.L_x_8563) ;  /* 0x00000000000c7947 */ /* 0x000fec0003800000 */
.L_x_8562:
[----:B-----5:R-:W-:-:S05]  /*0a10*/  HADD2.F32 R27, -RZ, R45.H0_H0 ;  /* 0x2000002dff1b7230 */ /* 0x020fca0000004100 */
[----:B------:R-:W-:-:S04]  /*0a20*/  FADD.FTZ R34, R34, R27 ;  /* 0x0000001b22227221 */ /* 0x000fc80000010000 */
[----:B------:R-:W-:-:S07]  /*0a30*/  @P1 FADD.FTZ R34, R42, R34 ;  /* 0x000000222a221221 */ /* 0x000fce0000010000 */
.L_x_8563:
[----:B------:R-:W-:Y:S01]  /*0a40*/  HADD2.F32 R35, -RZ, R29.H1_H1 ;  /* 0x3000001dff237230 */ /* 0x000fe20000004100 */
[----:B------:R-:W-:Y:S06]  /*0a50*/  @P2 BRA `(.L_x_8564) ;  /* 0x00000000000c2947 */ /* 0x000fec0003800000 */
[----:B------:R-:W-:Y:S05]  /*0a60*/  @!P1 BRA `(.L_x_8565) ;  /* 0x0000000000149947 */ /* 0x000fea0003800000 */
[----:B-----5:R-:W-:Y:S01]  /*0a70*/  FADD.FTZ R35, R43, R35 ;  /* 0x000000232b237221 */ /* 0x020fe20000010000 */
[----:B------:R-:W-:Y:S06]  /*0a80*/  BRA `(.L_x_8565) ;  /* 0x00000000000c7947 */ /* 0x000fec0003800000 */
.L_x_8564:
[----:B-----5:R-:W-:-:S05]  /*0a90*/  HADD2.F32 R26, -RZ, R45.H1_H1 ;  /* 0x3000002dff1a7230 */ /* 0x020fca0000004100 */
[----:B------:R-:W-:-:S04]  /*0aa0*/  FADD.FTZ R35, R35, R26 ;  /* 0x0000001a23237221 */ /* 0x000fc80000010000 */
[----:B------:R-:W-:-:S07]  /*0ab0*/  @P1 FADD.FTZ R35, R43, R35 ;  /* 0x000000232b231221 */ /* 0x000fce0000010000 */
.L_x_8565:
[----:B------:R-:W-:Y:S01]  /*0ac0*/  HADD2.F32 R28, -RZ, R30.H0_H0 ;  /* 0x2000001eff1c7230 */ /* 0x000fe20000004100 */
[----:B------:R-:W-:Y:S06]  /*0ad0*/  @P2 BRA `(.L_x_8566) ;  /* 0x00000000000c2947 */ /* 0x000fec0003800000 */
[----:B------:R-:W-:Y:S05]  /*0ae0*/  @!P1 BRA `(.L_x_8567) ;  /* 0x0000000000149947 */ /* 0x000fea0003800000 */
[----:B-----5:R-:W-:Y:S01]  /*0af0*/  FADD.FTZ R28, R36, R28 ;  /* 0x0000001c241c7221 */ /* 0x020fe20000010000 */
[----:B------:R-:W-:Y:S06]  /*0b00*/  BRA `(.L_x_8567) ;  /* 0x00000000000c7947 */ /* 0x000fec0003800000 */
.L_x_8566:
[----:B-----5:R-:W-:-:S05]  /*0b10*/  HADD2.F32 R27, -RZ, R46.H0_H0 ;  /* 0x2000002eff1b7230 */ /* 0x020fca0000004100 */
[----:B------:R-:W-:-:S04]  /*0b20*/  FADD.FTZ R28, R28, R27 ;  /* 0x0000001b1c1c7221 */ /* 0x000fc80000010000 */
[----:B------:R-:W-:-:S07]  /*0b30*/  @P1 FADD.FTZ R28, R36, R28 ;  /* 0x0000001c241c1221 */ /* 0x000fce0000010000 */
.L_x_8567:
[----:B------:R-:W-:Y:S01]  /*0b40*/  HADD2.F32 R29, -RZ, R30.H1_H1 ;  /* 0x3000001eff1d7230 */ /* 0x000fe20000004100 */
[----:B------:R-:W-:Y:S06]  /*0b50*/  @P2 BRA `(.L_x_8568) ;  /* 0x00000000000c2947 */ /* 0x000fec0003800000 */
[----:B------:R-:W-:Y:S05]  /*0b60*/  @!P1 BRA `(.L_x_8569) ;  /* 0x0000000000149947 */ /* 0x000fea0003800000 */
[----:B-----5:R-:W-:Y:S01]  /*0b70*/  FADD.FTZ R29, R37, R29 ;  /* 0x0000001d251d7221 */ /* 0x020fe20000010000 */
[----:B------:R-:W-:Y:S06]  /*0b80*/  BRA `(.L_x_8569) ;  /* 0x00000000000c7947 */ /* 0x000fec0003800000 */
.L_x_8568:
[----:B-----5:R-:W-:-:S05]  /*0b90*/  HADD2.F32 R26, -RZ, R46.H1_H1 ;  /* 0x3000002eff1a7230 */ /* 0x020fca0000004100 */
[----:B------:R-:W-:-:S04]  /*0ba0*/  FADD.FTZ R29, R29, R26 ;  /* 0x0000001a1d1d7221 */ /* 0x000fc80000010000 */
[----:B------:R-:W-:-:S07]  /*0bb0*/  @P1 FADD.FTZ R29, R37, R29 ;  /* 0x0000001d251d1221 */ /* 0x000fce0000010000 */
.L_x_8569:
[----:B------:R-:W-:Y:S01]  /*0bc0*/  HADD2.F32 R30, -RZ, R31.H0_H0 ;  /* 0x2000001fff1e7230 */ /* 0x000fe20000004100 */
[----:B------:R-:W-:Y:S06]  /*0bd0*/  @P2 BRA `(.L_x_8570) ;  /* 0x00000000000c2947 */ /* 0x000fec0003800000 */
[----:B------:R-:W-:Y:S05]  /*0be0*/  @!P1 BRA `(.L_x_8571) ;  /* 0x0000000000149947 */ /* 0x000fea0003800000 */
[----:B-----5:R-:W-:Y:S01]  /*0bf0*/  FADD.FTZ R30, R38, R30 ;  /* 0x0000001e261e7221 */ /* 0x020fe20000010000 */
[----:B------:R-:W-:Y:S06]  /*0c00*/  BRA `(.L_x_8571) ;  /* 0x00000000000c7947 */ /* 0x000fec0003800000 */
.L_x_8570:
[----:B-----5:R-:W-:-:S05]  /*0c10*/  HADD2.F32 R27, -RZ, R47.H0_H0 ;  /* 0x2000002fff1b7230 */ /* 0x020fca0000004100 */
[----:B------:R-:W-:-:S04]  /*0c20*/  FADD.FTZ R30, R30, R27 ;  /* 0x0000001b1e1e7221 */ /* 0x000fc80000010000 */
[----:B------:R-:W-:-:S07]  /*0c30*/  @P1 FADD.FTZ R30, R38, R30 ;  /* 0x0000001e261e1221 */ /* 0x000fce0000010000 */
.L_x_8571:
[----:B------:R-:W-:Y:S01]  /*0c40*/  HADD2.F32 R31, -RZ, R31.H1_H1 ;  /* 0x3000001fff1f7230 */ /* 0x000fe20000004100 */
[----:B------:R-:W-:Y:S06]  /*0c50*/  @P2 BRA `(.L_x_8572) ;  /* 0x00000000000c2947 */ /* 0x000fec0003800000 */
[----:B------:R-:W-:Y:S05]  /*0c60*/  @!P1 BRA `(.L_x_8573) ;  /* 0x0000000000149947 */ /* 0x000fea0003800000 */
[----:B-----5:R-:W-:Y:S01]  /*0c70*/  FADD.FTZ R31, R39, R31 ;  /* 0x0000001f271f7221 */ /* 0x020fe20000010000 */
[----:B------:R-:W-:Y:S06]  /*0c80*/  BRA `(.L_x_8573) ;  /* 0x00000000000c7947 */ /* 0x000fec0003800000 */
.L_x_8572:
[----:B-----5:R-:W-:-:S05]  /*0c90*/  HADD2.F32 R26, -RZ, R47.H1_H1 ;  /* 0x3000002fff1a7230 */ /* 0x020fca0000004100 */
[----:B------:R-:W-:-:S04]  /*0ca0*/  FADD.FTZ R31, R31, R26 ;  /* 0x0000001a1f1f7221 */ /* 0x000fc80000010000 */
[----:B------:R-:W-:-:S07]  /*0cb0*/  @P1 FADD.FTZ R31, R39, R31 ;  /* 0x0000001f271f1221 */ /* 0x000fce0000010000 */
.L_x_8573:
        /* <DEDUP_REMOVED lines=14> */
[----:B--2---:R-:W-:Y:S01]  /*0da0*/  HADD2.F32 R24, -RZ, R48.H0_H0 ;  /* 0x20000030ff187230 */ /* 0x004fe20000004100 */
[----:B0-----:R-:W-:Y:S06]  /*0db0*/  @P2 BRA `(.L_x_8574) ;  /* 0x00000000000c2947 */ /* 0x001fec0003800000 */
[----:B------:R-:W-:Y:S05]  /*0dc0*/  @!P1 BRA `(.L_x_8575) ;  /* 0x0000000000149947 */ /* 0x000fea0003800000 */
[----:B-----5:R-:W-:Y:S01]  /*0dd0*/  FADD.FTZ R24, R40, R24 ;  /* 0x0000001828187221 */ /* 0x020fe20000010000 */
[----:B------:R-:W-:Y:S06]  /*0de0*/  BRA `(.L_x_8575) ;  /* 0x00000000000c7947 */ /* 0x000fec0003800000 */
.L_x_8574:
[----:B-----5:R-:W-:-:S05]  /*0df0*/  HADD2.F32 R25, -RZ, R44.H0_H0 ;  /* 0x2000002cff197230 */ /* 0x020fca0000004100 */
[----:B------:R-:W-:-:S04]  /*0e00*/  FADD.FTZ R24, R25, R24 ;  /* 0x0000001819187221 */ /* 0x000fc80000010000 */
[----:B------:R-:W-:-:S07]  /*0e10*/  @P1 FADD.FTZ R24, R40, R24 ;  /* 0x0000001828181221 */ /* 0x000fce0000010000 */
.L_x_8575:
[----:B------:R-:W-:Y:S01]  /*0e20*/  HADD2.F32 R25, -RZ, R48.H1_H1 ;  /* 0x30000030ff197230 */ /* 0x000fe20000004100 */
[----:B------:R-:W-:Y:S06]  /*0e30*/  @P2 BRA `(.L_x_8576) ;  /* 0x00000000000c2947 */ /* 0x000fec0003800000 */
[----:B------:R-:W-:Y:S05]  /*0e40*/  @!P1 BRA `(.L_x_8577) ;  /* 0x0000000000149947 */ /* 0x000fea0003800000 */
[----:B-----5:R-:W-:Y:S01]  /*0e50*/  FADD.FTZ R25, R41, R25 ;  /* 0x0000001929197221 */ /* 0x020fe20000010000 */
[----:B------:R-:W-:Y:S06]  /*0e60*/  BRA `(.L_x_8577) ;  /* 0x00000000000c7947 */ /* 0x000fec0003800000 */
.L_x_8576:
[----:B-----5:R-:W-:-:S05]  /*0e70*/  HADD2.F32 R26, -RZ, R44.H1_H1 ;  /* 0x3000002cff1a7230 */ /* 0x020fca0000004100 */
[----:B------:R-:W-:-:S04]  /*0e80*/  FADD.FTZ R25, R26, R25 ;  /* 0x000000191a197221 */ /* 0x000fc80000010000 */
[----:B------:R-:W-:-:S07]  /*0e90*/  @P1 FADD.FTZ R25, R41, R25 ;  /* 0x0000001929191221 */ /* 0x000fce0000010000 */
.L_x_8577:
[----:B------:R-:W-:Y:S01]  /*0ea0*/  HADD2.F32 R26, -RZ, R49.H0_H0 ;  /* 0x20000031ff1a7230 */ /* 0x000fe20000004100 */
[----:B------:R-:W-:Y:S06]  /*0eb0*/  @P2 BRA `(.L_x_8578) ;  /* 0x00000000000c2947 */ /* 0x000fec0003800000 */
[----:B------:R-:W-:Y:S05]  /*0ec0*/  @!P1 BRA `(.L_x_8579) ;  /* 0x0000000000149947 */ /* 0x000fea0003800000 */
[----:B-----5:R-:W-:Y:S01]  /*0ed0*/  FADD.FTZ R26, R42, R26 ;  /* 0x0000001a2a1a7221 */ /* 0x020fe20000010000 */
[----:B------:R-:W-:Y:S06]  /*0ee0*/  BRA `(.L_x_8579) ;  /* 0x00000000000c7947 */ /* 0x000fec0003800000 */
.L_x_8578:
[----:B-----5:R-:W-:-:S05]  /*0ef0*/  HADD2.F32 R27, -RZ, R45.H0_H0 ;  /* 0x2000002dff1b7230 */ /* 0x020fca0000004100 */
[----:B------:R-:W-:-:S04]  /*0f00*/  FADD.FTZ R26, R27, R26 ;  /* 0x0000001a1b1a7221 */ /* 0x000fc80000010000 */
[----:B------:R-:W-:-:S07]  /*0f10*/  @P1 FADD.FTZ R26, R42, R26 ;  /* 0x0000001a2a1a1221 */ /* 0x000fce0000010000 */
.L_x_8579:
[----:B------:R-:W-:Y:S01]  /*0f20*/  HADD2.F32 R27, -RZ, R49.H1_H1 ;  /* 0x30000031ff1b7230 */ /* 0x000fe20000004100 */
[----:B------:R-:W-:Y:S06]  /*0f30*/  @P2 BRA `(.L_x_8580) ;  /* 0x00000000000c2947 */ /* 0x000fec0003800000 */
[----:B------:R-:W-:Y:S05]  /*0f40*/  @!P1 BRA `(.L_x_8581) ;  /* 0x0000000000149947 */ /* 0x000fea0003800000 */
[----:B-----5:R-:W-:Y:S01]  /*0f50*/  FADD.FTZ R27, R43, R27 ;  /* 0x0000001b2b1b7221 */ /* 0x020fe20000010000 */
[----:B------:R-:W-:Y:S06]  /*0f60*/  BRA `(.L_x_8581) ;  /* 0x00000000000c7947 */ /* 0x000fec0003800000 */
.L_x_8580:
[----:B-----5:R-:W-:-:S05]  /*0f70*/  HADD2.F32 R48, -RZ, R45.H1_H1 ;  /* 0x3000002dff307230 */ /* 0x020fca0000004100 */
[----:B------:R-:W-:-:S04]  /*0f80*/  FADD.FTZ R27, R48, R27 ;  /* 0x0000001b301b7221 */ /* 0x000fc80000010000 */
[----:B------:R-:W-:-:S07]  /*0f90*/  @P1 FADD.FTZ R27, R43, R27 ;  /* 0x0000001b2b1b1221 */ /* 0x000fce0000010000 */
.L_x_8581:
[----:B------:R-:W-:Y:S01]  /*0fa0*/  HADD2.F32 R48, -RZ, R50.H0_H0 ;  /* 0x20000032ff307230 */ /* 0x000fe20000004100 */
[----:B------:R-:W-:Y:S06]  /*0fb0*/  @P2 BRA `(.L_x_8582) ;  /* 0x00000000000c2947 */ /* 0x000fec0003800000 */
[----:B------:R-:W-:Y:S05]  /*0fc0*/  @!P1 BRA `(.L_x_8583) ;  /* 0x0000000000149947 */ /* 0x000fea0003800000 */
[----:B-----5:R-:W-:Y:S01]  /*0fd0*/  FADD.FTZ R48, R36, R48 ;  /* 0x0000003024307221 */ /* 0x020fe20000010000 */
[----:B------:R-:W-:Y:S06]  /*0fe0*/  BRA `(.L_x_8583) ;  /* 0x00000000000c7947 */ /* 0x000fec0003800000 */
.L_x_8582:
[----:B-----5:R-:W-:-:S05]  /*0ff0*/  HADD2.F32 R49, -RZ, R46.H0_H0 ;  /* 0x2000002eff317230 */ /* 0x020fca0000004100 */
[----:B------:R-:W-:-:S04]  /*1000*/  FADD.FTZ R48, R49, R48 ;  /* 0x0000003031307221 */ /* 0x000fc80000010000 */
[----:B------:R-:W-:-:S07]  /*1010*/  @P1 FADD.FTZ R48, R36, R48 ;  /* 0x0000003024301221 */ /* 0x000fce0000010000 */
.L_x_8583:
[----:B------:R-:W-:Y:S01]  /*1020*/  HADD2.F32 R49, -RZ, R50.H1_H1 ;  /* 0x30000032ff317230 */ /* 0x000fe20000004100 */
[----:B------:R-:W-:Y:S06]  /*1030*/  @P2 BRA `(.L_x_8584) ;  /* 0x00000000000c2947 */ /* 0x000fec0003800000 */
[----:B------:R-:W-:Y:S05]  /*1040*/  @!P1 BRA `(.L_x_8585) ;  /* 0x0000000000149947 */ /* 0x000fea0003800000 */
[----:B-----5:R-:W-:Y:S01]  /*1050*/  FADD.FTZ R49, R37, R49 ;  /* 0x0000003125317221 */ /* 0x020fe20000010000 */
[----:B------:R-:W-:Y:S06]  /*1060*/  BRA `(.L_x_8585) ;  /* 0x00000000000c7947 */ /* 0x000fec0003800000 */
.L_x_8584:
[----:B-----5:R-:W-:-:S05]  /*1070*/  HADD2.F32 R50, -RZ, R46.H1_H1 ;  /* 0x3000002eff327230 */ /* 0x020fca0000004100 */
[----:B------:R-:W-:-:S04]  /*1080*/  FADD.FTZ R49, R50, R49 ;  /* 0x0000003132317221 */ /* 0x000fc80000010000 */
[----:B------:R-:W-:-:S07]  /*1090*/  @P1 FADD.FTZ R49, R37, R49 ;  /* 0x0000003125311221 */ /* 0x000fce0000010000 */
.L_x_8585:
[----:B------:R-:W-:Y:S01]  /*10a0*/  HADD2.F32 R50, -RZ, R51.H0_H0 ;  /* 0x20000033ff327230 */ /* 0x000fe20000004100 */
[----:B------:R-:W-:Y:S06]  /*10b0*/  @P2 BRA `(.L_x_8586) ;  /* 0x00000000000c2947 */ /* 0x000fec0003800000 */
[----:B------:R-:W-:Y:S05]  /*10c0*/  @!P1 BRA `(.L_x_8587) ;  /* 0x0000000000149947 */ /* 0x000fea0003800000 */
[----:B-----5:R-:W-:Y:S01]  /*10d0*/  FADD.FTZ R50, R38, R50 ;  /* 0x0000003226327221 */ /* 0x020fe20000010000 */
[----:B------:R-:W-:Y:S06]  /*10e0*/  BRA `(.L_x_8587) ;  /* 0x00000000000c7947 */ /* 0x000fec0003800000 */
.L_x_8586:
[----:B-----5:R-:W-:-:S05]  /*10f0*/  HADD2.F32 R77, -RZ, R47.H0_H0 ;  /* 0x2000002fff4d7230 */ /* 0x020fca0000004100 */
[----:B------:R-:W-:-:S04]  /*1100*/  FADD.FTZ R50, R77, R50 ;  /* 0x000000324d327221 */ /* 0x000fc80000010000 */
[----:B------:R-:W-:-:S07]  /*1110*/  @P1 FADD.FTZ R50, R38, R50 ;  /* 0x0000003226321221 */ /* 0x000fce0000010000 */
.L_x_8587:
[----:B------:R-:W-:Y:S01]  /*1120*/  HADD2.F32 R51, -RZ, R51.H1_H1 ;  /* 0x30000033ff337230 */ /* 0x000fe20000004100 */
[----:B------:R-:W-:Y:S06]  /*1130*/  @P2 BRA `(.L_x_8588) ;  /* 0x00000000000c2947 */ /* 0x000fec0003800000 */
[----:B------:R-:W-:Y:S05]  /*1140*/  @!P1 BRA `(.L_x_8589) ;  /* 0x0000000000149947 */ /* 0x000fea0003800000 */
[----:B-----5:R-:W-:Y:S01]  /*1150*/  FADD.FTZ R51, R39, R51 ;  /* 0x0000003327337221 */ /* 0x020fe20000010000 */
[----:B------:R-:W-:Y:S06]  /*1160*/  BRA `(.L_x_8589) ;  /* 0x00000000000c7947 */ /* 0x000fec0003800000 */
.L_x_8588:
[----:B-----5:R-:W-:-:S05]  /*1170*/  HADD2.F32 R76, -RZ, R47.H1_H1 ;  /* 0x3000002fff4c7230 */ /* 0x020fca0000004100 */
[----:B------:R-:W-:-:S04]  /*1180*/  FADD.FTZ R51, R76, R51 ;  /* 0x000000334c337221 */ /* 0x000fc80000010000 */
[----:B------:R-:W-:-:S07]  /*1190*/  @P1 FADD.FTZ R51, R39, R51 ;  /* 0x0000003327331221 */ /* 0x000fce0000010000 */
.L_x_8589:
        /* <DEDUP_REMOVED lines=76> */
.L_x_8603:
[C---:B------:R-:W-:Y:S01]  /*1660*/  FMUL.FTZ R76, R105.reuse, R105 ;  /* 0x00000069694c7220 */ /* 0x040fe20000410000 */
[----:B-1----:R-:W-:Y:S01]  /*1670*/  FADD.FTZ R96, R98, R109 ;  /* 0x0000006d62607221 */ /* 0x002fe20000010000 */
[----:B------:R-:W-:-:S03]  /*1680*/  FSEL R106, R105, RZ, !P3 ;  /* 0x000000ff696a7208 */ /* 0x000fc60005800000 */
[----:B------:R-:W-:Y:S01]  /*1690*/  FSEL R99, R76, RZ, P3 ;  /* 0x000000ff4c637208 */ /* 0x000fe20001800000 */
[----:B------:R-:W-:Y:S01]  /*16a0*/  FFMA.FTZ R96, R96, R77, UR7 ;  /* 0x0000000760607e23 */ /* 0x000fe2000801004d */
[C---:B------:R-:W-:Y:S01]  /*16b0*/  FADD.FTZ R112, -R106.reuse, R28 ;  /* 0x0000001c6a707221 */ /* 0x040fe20000010100 */
[----:B------:R-:W1:Y:S01]  /*16c0*/  @!P1 LDC.64 R76, c[0x0][0x250] ;  /* 0x00009400ff4c9b82 */ /* 0x000e620000000a00 */
[----:B------:R-:W-:Y:S01]  /*16d0*/  FADD.FTZ R114, -R106, R29 ;  /* 0x0000001d6a727221 */ /* 0x000fe20000010100 */
[----:B------:R-:W-:Y:S01]  /*16e0*/  FADD.FTZ R99, R96, R99 ;  /* 0x0000006360637221 */ /* 0x000fe20000010000 */
[C---:B0-----:R-:W-:Y:S01]  /*16f0*/  FADD.FTZ R98, -R106.reuse, R32 ;  /* 0x000000206a627221 */ /* 0x041fe20000010100 */
[C---:B------:R-:W-:Y:S01]  /*1700*/  FADD.FTZ R104, -R106.reuse, R33 ;  /* 0x000000216a687221 */ /* 0x040fe20000010100 */
[C---:B------:R-:W-:Y:S01]  /*1710*/  FADD.FTZ R108, -R106.reuse, R34 ;  /* 0x000000226a6c7221 */ /* 0x040fe20000010100 */
[C---:B------:R-:W-:Y:S01]  /*1720*/  FADD.FTZ R110, -R106.reuse, R35 ;  /* 0x000000236a6e7221 */ /* 0x040fe20000010100 */
[C---:B------:R-:W-:Y:S01]  /*1730*/  FADD.FTZ R32, -R106.reuse, R24 ;  /* 0x000000186a207221 */ /* 0x040fe20000010100 */
[----:B------:R-:W0:Y:S01]  /*1740*/  MUFU.RSQ R99, R99 ;  /* 0x0000006300637308 */ /* 0x000e220000001400 */
        /* <DEDUP_REMOVED lines=9> */
[C---:B0-----:R-:W-:Y:S01]  /*17e0*/  FMUL.FTZ R35, R99.reuse, R98 ;  /* 0x0000006263237220 */ /* 0x041fe20000410000 */
        /* <DEDUP_REMOVED lines=10> */
[----:B------:R-:W-:Y:S01]  /*1890*/  F2FP.F16.F32.PACK_AB R24, R25, R24 ;  /* 0x000000181918723e */ /* 0x000fe200000000ff */
[----:B------:R0:W-:Y:S01]  /*18a0*/  @!P1 STG.E desc[UR4][R76.64], R105 ;  /* 0x000000694c009986 */ /* 0x0001e2000c101904 */
[----:B------:R-:W-:Y:S01]  /*18b0*/  SHF.L.U32 R98, R103, 0x4, RZ ;  /* 0x0000000467627819 */ /* 0x000fe200000006ff */
        /* <DEDUP_REMOVED lines=10> */
[----:B0-----:R-:W-:Y:S01]  /*1960*/  FFMA.FTZ R76, R68, R108, R7 ;  /* 0x0000006c444c7223 */ /* 0x001fe20000010007 */
[----:B------:R-:W-:Y:S01]  /*1970*/  F2FP.F16.F32.PACK_AB R25, R26, R25 ;  /* 0x000000191a19723e */ /* 0x000fe200000000ff */
[----:B------:R0:W-:Y:S01]  /*1980*/  @!P1 STG.E desc[UR4][R28.64], R99 ;  /* 0x000000631c009986 */ /* 0x0001e2000c101904 */
[----:B------:R-:W-:Y:S01]  /*1990*/  FADD.FTZ R106, -R106, R51 ;  /* 0x000000336a6a7221 */ /* 0x000fe20000010100 */
[----:B------:R-:W-:Y:S01]  /*19a0*/  FFMA.FTZ R35, R71, R35, R18 ;  /* 0x0000002347237223 */ /* 0x000fe20000010012 */
[----:B------:R-:W-:Y:S01]  /*19b0*/  F2FP.F16.F32.PACK_AB R26, R76, R27 ;  /* 0x0000001b4c1a723e */ /* 0x000fe200000000ff */
[----:B------:R-:W-:Y:S01]  /*19c0*/  FMUL.FTZ R76, R99, R48 ;  /* 0x00000030634c7220 */ /* 0x000fe20000410000 */
[----:B------:R-:W-:Y:S01]  /*19d0*/  F2FP.F16.F32.PACK_AB R27, R112, R31 ;  /* 0x0000001f701b723e */ /* 0x000fe200000000ff */
[----:B------:R-:W-:Y:S01]  /*19e0*/  FFMA.FTZ R48, R75, R49, R22 ;  /* 0x000000314b307223 */ /* 0x000fe20000010016 */
[----:B------:R-:W-:Y:S01]  /*19f0*/  IADD3.X R31, R103, UR13, RZ, P2, !PT ;  /* 0x0000000d671f7c10 */ /* 0x000fe200097fe4ff */
[----:B------:R-:W-:Y:S01]  /*1a00*/  FFMA.FTZ R34, R72, R34, R19 ;  /* 0x0000002248227223 */ /* 0x000fe20000010013 */
        /* <DEDUP_REMOVED lines=8> */
[----:B------:R-:W-:Y:S01]  /*1a90*/  F2FP.F16.F32.PACK_AB R28, R28, R49 ;  /* 0x000000311c1c723e */ /* 0x000fe200000000ff */
        /* <DEDUP_REMOVED lines=12> */
[----:B0-----:R-:W-:Y:S01]  /*1b60*/  F2FP.F16.F32.PACK_AB R25, R48, R107 ;  /* 0x0000006b3019723e */ /* 0x001fe200000000ff */
[----:B------:R-:W-:Y:S01]  /*1b70*/  FFMA.FTZ R30, R84, R102, R13 ;  /* 0x00000066541e7223 */ /* 0x000fe2000001000d */
[----:B------:R-:W-:Y:S01]  /*1b80*/  F2FP.F16.F32.PACK_AB R24, R34, R35 ;  /* 0x000000232218723e */ /* 0x000fe200000000ff */
[-C--:B------:R-:W-:Y:S01]  /*1b90*/  FFMA.FTZ R31, R85, R76.reuse, R14 ;  /* 0x0000004c551f7223 */ /* 0x080fe2000001000e */
[----:B------:R-:W-:Y:S01]  /*1ba0*/  FFMA.FTZ R34, R93, R76, R58 ;  /* 0x0000004c5d227223 */ /* 0x000fe2000001003a */
[----:B------:R-:W-:Y:S01]  /*1bb0*/  FFMA.FTZ R48, R86, R104, R15 ;  /* 0x0000006856307223 */ /* 0x000fe2000001000f */
[----:B------:R-:W-:Y:S01]  /*1bc0*/  F2FP.F16.F32.PACK_AB R29, R30, R29 ;  /* 0x0000001d1e1d723e */ /* 0x000fe200000000ff */
[----:B------:R-:W-:Y:S01]  /*1bd0*/  FFMA.FTZ R35, R87, R50, R16 ;  /* 0x0000003257237223 */ /* 0x000fe20000010010 */
[----:B------:R-:W-:Y:S01]  /*1be0*/  FFMA.FTZ R76, R88, R106, R17 ;  /* 0x0000006a584c7223 */ /* 0x000fe20000010011 */
[----:B------:R-:W-:Y:S01]  /*1bf0*/  F2FP.F16.F32.PACK_AB R34, R49, R34 ;  /* 0x000000223122723e */ /* 0x000fe200000000ff */
[----:B------:R-:W-:Y:S01]  /*1c00*/  FFMA.FTZ R50, R95, R50, R60 ;  /* 0x000000325f327223 */ /* 0x000fe2000001003c */
[----:B------:R-:W-:Y:S01]  /*1c10*/  F2FP.F16.F32.PACK_AB R30, R48, R31 ;  /* 0x0000001f301e723e */ /* 0x000fe200000000ff */
[----:B------:R-:W-:Y:S01]  /*1c20*/  FFMA.FTZ R102, R92, R102, R59 ;  /* 0x000000665c667223 */ /* 0x000fe2000001003b */
[----:B------:R-:W0:Y:S01]  /*1c30*/  LDC.64 R48, c[0x0][0x210] ;  /* 0x00008400ff307b82 */ /* 0x000e220000000a00 */
[----:B------:R-:W-:-:S02]  /*1c40*/  F2FP.F16.F32.PACK_AB R31, R76, R35 ;  /* 0x000000234c1f723e */ /* 0x000fc400000000ff */
[----:B------:R-:W-:Y:S02]  /*1c50*/  SHF.L.U32 R76, R101, 0x4, RZ ;  /* 0x00000004654c7819 */ /* 0x000fe400000006ff */
[----:B------:R-:W-:Y:S01]  /*1c60*/  F2FP.F16.F32.PACK_AB R35, R77, R50 ;  /* 0x000000324d23723e */ /* 0x000fe200000000ff */
[----:B------:R-:W-:Y:S01]  /*1c70*/  FFMA.FTZ R77, R90, R33, R57 ;  /* 0x000000215a4d7223 */ /* 0x000fe20000010039 */
[----:B------:R-:W-:Y:S02]  /*1c80*/  SHF.R.U32.HI R101, RZ, 0x1c, R101 ;  /* 0x0000001cff657819 */ /* 0x000fe40000011665 */
[C---:B------:R-:W-:Y:S02]  /*1c90*/  IADD3 R50, P2, R76.reuse, UR12, RZ ;  /* 0x0000000c4c327c10 */ /* 0x040fe4000ff5e0ff */
[----:B------:R-:W-:Y:S02]  /*1ca0*/  IADD3 R76, P4, R76, UR14, RZ ;  /* 0x0000000e4c4c7c10 */ /* 0x000fe4000ff9e0ff */
[----:B------:R-:W-:-:S02]  /*1cb0*/  F2FP.F16.F32.PACK_AB R27, R111, R110 ;  /* 0x0000006e6f1b723e */ /* 0x000fc400000000ff */
[----:B------:R-:W-:Y:S02]  /*1cc0*/  F2FP.F16.F32.PACK_AB R26, R108, R109 ;  /* 0x0000006d6c1a723e */ /* 0x000fe400000000ff */
        /* <DEDUP_REMOVED lines=11> */
.L_x_8557:
[----:B------:R-:W-:Y:S05]  /*1d80*/  EXIT ;  /* 0x000000000000794d */ /* 0x000fea0003800000 */
.L_x_8590:
        /* <DEDUP_REMOVED lines=8> */
.L_x_8593:
[----:B------:R-:W-:Y:S05]  /*1e10*/  BSYNC B1 ;  /* 0x0000000000017941 */ /* 0x000fea0003800000 */
.L_x_8592:
        /* <DEDUP_REMOVED lines=9> */
.L_x_8594:
[----:B------:R-:W-:Y:S01]  /*1eb0*/  HFMA2.MMA R106, -RZ, RZ, 0, 2.384185791015625e-07 ;  /* 0x00000004ff6a7435 */ /* 0x000fe200000001ff */
[----:B------:R-:W-:-:S05]  /*1ec0*/  MOV R77, R109 ;  /* 0x0000006d004d7202 */ /* 0x000fca0000000f00 */
[----:B------:R-:W-:-:S05]  /*1ed0*/  FADD.FTZ R99, R98, R77 ;  /* 0x0000004d62637221 */ /* 0x000fca0000010000 */
[----:B------:R-:W-:-:S07]  /*1ee0*/  MOV R111, R99 ;  /* 0x00000063006f7202 */ /* 0x000fce0000000f00 */
[----:B------:R-:W-:Y:S05]  /*1ef0*/  WARPSYNC.COLLECTIVE R104, `(.L_x_8595) ;  /* 0x0000000068087348 */ /* 0x000fea0003c00000 */
[----:B------:R0:W1:Y:S02]  /*1f00*/  SHFL.BFLY P2, R109, R111, R106, R113 ;  /* 0x0c00006a6f6d7389 */ /* 0x0000640000040071 */
[----:B01----:R-:W-:Y:S01]  /*1f10*/  ENDCOLLECTIVE ;  /* 0x000000000000791b */ /* 0x003fe20003800000 */
.L_x_8595:
[----:B------:R-:W-:Y:S01]  /*1f20*/  HFMA2.MMA R106, -RZ, RZ, 0, 4.76837158203125e-07 ;  /* 0x00000008ff6a7435 */ /* 0x000fe200000001ff */
[----:B------:R-:W-:-:S05]  /*1f30*/  MOV R76, R109 ;  /* 0x0000006d004c7202 */ /* 0x000fca0000000f00 */
[----:B------:R-:W-:-:S05]  /*1f40*/  FADD.FTZ R100, R99, R76 ;  /* 0x0000004c63647221 */ /* 0x000fca0000010000 */
[----:B------:R-:W-:-:S07]  /*1f50*/  MOV R111, R100 ;  /* 0x00000064006f7202 */ /* 0x000fce0000000f00 */
[----:B------:R-:W-:Y:S05]  /*1f60*/  WARPSYNC.COLLECTIVE R104, `(.L_x_8596) ;  /* 0x0000000068087348 */ /* 0x000fea0003c00000 */
[----:B------:R0:W1:Y:S02]  /*1f70*/  SHFL.BFLY P2, R109, R111, R106, R113 ;  /* 0x0c00006a6f6d7389 */ /* 0x0000640000040071 */
[----:B01----:R-:W-:Y:S01]  /*1f80*/  ENDCOLLECTIVE ;  /* 0x000000000000791b */ /* 0x003fe20003800000 */
.L_x_8596:
        /* <DEDUP_REMOVED lines=8> */
.L_x_8597:
        /* <DEDUP_REMOVED lines=40> */
.L_x_8598:
[----:B------:R-:W-:Y:S01]  /*2290*/  HFMA2.MMA R106, -RZ, RZ, 0, 1.1920928955078125e-07 ;  /* 0x00000002ff6a7435 */ /* 0x000fe200000001ff */
[----:B------:R-:W-:-:S05]  /*22a0*/  MOV R99, R109 ;  /* 0x0000006d00637202 */ /* 0x000fca0000000f00 */
[----:B------:R-:W-:-:S05]  /*22b0*/  FADD.FTZ R99, R76, R99 ;  /* 0x000000634c637221 */ /* 0x000fca0000010000 */
[----:B------:R-:W-:-:S07]  /*22c0*/  MOV R111, R99 ;  /* 0x00000063006f7202 */ /* 0x000fce0000000f00 */
[----:B------:R-:W-:Y:S05]  /*22d0*/  WARPSYNC.COLLECTIVE R104, `(.L_x_8599) ;  /* 0x0000000068087348 */ /* 0x000fea0003c00000 */
[----:B------:R0:W1:Y:S02]  /*22e0*/  SHFL.BFLY P2, R109, R111, R106, R113 ;  /* 0x0c00006a6f6d7389 */ /* 0x0000640000040071 */
[----:B01----:R-:W-:Y:S01]  /*22f0*/  ENDCOLLECTIVE ;  /* 0x000000000000791b */ /* 0x003fe20003800000 */
.L_x_8599:
[----:B------:R-:W-:Y:S01]  /*2300*/  HFMA2.MMA R106, -RZ, RZ, 0, 2.384185791015625e-07 ;  /* 0x00000004ff6a7435 */ /* 0x000fe200000001ff */
[----:B------:R-:W-:-:S05]  /*2310*/  MOV R96, R109 ;  /* 0x0000006d00607202 */ /* 0x000fca0000000f00 */
[----:B------:R-:W-:-:S05]  /*2320*/  FADD.FTZ R96, R99, R96 ;  /* 0x0000006063607221 */ /* 0x000fca0000010000 */
[----:B------:R-:W-:-:S07]  /*2330*/  MOV R111, R96 ;  /* 0x00000060006f7202 */ /* 0x000fce0000000f00 */
[----:B------:R-:W-:Y:S05]  /*2340*/  WARPSYNC.COLLECTIVE R104, `(.L_x_8600) ;  /* 0x0000000068087348 */ /* 0x000fea0003c00000 */
[----:B------:R0:W1:Y:S02]  /*2350*/  SHFL.BFLY P2, R109, R111, R106, R113 ;  /* 0x0c00006a6f6d7389 */ /* 0x0000640000040071 */
[----:B01----:R-:W-:Y:S01]  /*2360*/  ENDCOLLECTIVE ;  /* 0x000000000000791b */ /* 0x003fe20003800000 */
.L_x_8600:
[----:B------:R-:W-:Y:S01]  /*2370*/  HFMA2.MMA R106, -RZ, RZ, 0, 4.76837158203125e-07 ;  /* 0x00000008ff6a7435 */ /* 0x000fe200000001ff */
[----:B------:R-:W-:-:S05]  /*2380*/  MOV R107, R109 ;  /* 0x0000006d006b7202 */ /* 0x000fca0000000f00 */
[----:B------:R-:W-:-:S05]  /*2390*/  FADD.FTZ R107, R96, R107 ;  /* 0x0000006b606b7221 */ /* 0x000fca0000010000 */
[----:B------:R-:W-:-:S07]  /*23a0*/  MOV R111, R107 ;  /* 0x0000006b006f7202 */ /* 0x000fce0000000f00 */
[----:B------:R-:W-:Y:S05]  /*23b0*/  WARPSYNC.COLLECTIVE R104, `(.L_x_8601) ;  /* 0x0000000068087348 */ /* 0x000fea0003c00000 */
[----:B------:R0:W1:Y:S02]  /*23c0*/  SHFL.BFLY P2, R109, R111, R106, R113 ;  /* 0x0c00006a6f6d7389 */ /* 0x0000640000040071 */
[----:B01----:R-:W-:Y:S01]  /*23d0*/  ENDCOLLECTIVE ;  /* 0x000000000000791b */ /* 0x003fe20003800000 */
.L_x_8601:
[----:B------:R-:W-:Y:S01]  /*23e0*/  HFMA2.MMA R106, -RZ, RZ, 0, 9.5367431640625e-07 ;  /* 0x00000010ff6a7435 */ /* 0x000fe200000001ff */
[----:B------:R-:W-:-:S05]  /*23f0*/  MOV R98, R109 ;  /* 0x0000006d00627202 */ /* 0x000fca0000000f00 */
[----:B------:R-:W-:-:S05]  /*2400*/  FADD.FTZ R98, R107, R98 ;  /* 0x000000626b627221 */ /* 0x000fca0000010000 */
[----:B------:R-:W-:-:S07]  /*2410*/  MOV R111, R98 ;  /* 0x00000062006f7202 */ /* 0x000fce0000000f00 */
[----:B------:R-:W-:Y:S05]  /*2420*/  WARPSYNC.COLLECTIVE R104, `(.L_x_8602) ;  /* 0x0000000068087348 */ /* 0x000fea0003c00000 */
[----:B------:R0:W1:Y:S02]  /*2430*/  SHFL.BFLY P2, R109, R111, R106, R113 ;  /* 0x0c00006a6f6d7389 */ /* 0x0000640000040071 */
[----:B01----:R-:W-:Y:S01]  /*2440*/  ENDCOLLECTIVE ;  /* 0x000000000000791b */ /* 0x003fe20003800000 */
.L_x_8602:
[----:B------:R-:W-:Y:S05]  /*2450*/  BRA `(.L_x_8603) ;  /* 0xfffffff000807947 */ /* 0x000fea000383ffff */
.L_x_8604:
        /* <DEDUP_REMOVED lines=10> */
.L_x_14239:


//--------------------- .text._ZN10layer_norm31ln_parallel_residual_fwd_kernelINS_13Kernel_traitsI6__halfS2_fS2_fjLj512ELj1ELj4ELj1ELj16ENS_18Kernel_traits_baseILj512ES2_S2_fS2_fjLj128EEEEELb0ELb1ELb0EEEvNS_9FwdParamsE --------------------------
	.section	.text._ZN10layer_norm31ln_parallel_residual_fwd_kernelINS_13Kernel_traitsI6__halfS2_fS2_fjLj512ELj1ELj4ELj1ELj16ENS_18Kernel_traits_baseILj512ES2_S2_fS2_fjLj128EEEEELb0ELb1ELb0EEEvNS_9FwdParamsE,"ax",@progbits
	.align	128
        .global         _ZN10layer_norm31ln_parallel_residual_fwd_kernelINS_13Kernel_traitsI6__halfS2_fS2_fjLj512ELj1ELj4ELj1ELj16ENS_18Kernel_traits_baseILj512ES2_S2_fS2_fjLj128EEEEELb0ELb1ELb0EEEvNS_9FwdParamsE
        .type           _ZN10layer_norm31ln_parallel_residual_fwd_kernelINS_13Kernel_traitsI6__halfS2_fS2_fjLj512ELj1ELj4ELj1ELj16ENS_18Kernel_traits_baseILj512ES2_S2_fS2_fjLj128EEEEELb0ELb1ELb0EEEvNS_9FwdParamsE,@function
        .size           _ZN10layer_norm31ln_parallel_residual_fwd_kernelINS_13Kernel_traitsI6__halfS2_fS2_fjLj512ELj1ELj4ELj1ELj16ENS_18Kernel_traits_baseILj512ES2_S2_fS2_fjLj128EEEEELb0ELb1ELb0EEEvNS_9FwdParamsE,(.L_x_14240 - _ZN10layer_norm31ln_parallel_residual_fwd_kernelINS_13Kernel_traitsI6__halfS2_fS2_fjLj512ELj1ELj4ELj1ELj16ENS_18Kernel_traits_baseILj512ES2_S2_fS2_fjLj128EEEEELb0ELb1ELb0EEEvNS_9FwdParamsE)
        .other          _ZN10layer_norm31ln_parallel_residual_fwd_kernelINS_13Kernel_traitsI6__halfS2_fS2_fjLj512ELj1ELj4ELj1ELj16ENS_18Kernel_traits_baseILj512ES2_S2_fS2_fjLj128EEEEELb0ELb1ELb0EEEvNS_9FwdParamsE,@"STO_CUDA_ENTRY STV_DEFAULT"
_ZN10layer_norm31ln_parallel_residual_fwd_kernelINS_13Kernel_traitsI6__halfS2_fS2_fjLj512ELj1ELj4ELj1ELj16ENS_18Kernel_traits_baseILj512ES2_S2_fS2_fjLj128EEEEELb0ELb1ELb0EEEvNS_9FwdParamsE:
.text._ZN10layer_norm31ln_parallel_residual_fwd_kernelINS_13Kernel_traitsI6__halfS2_fS2_fjLj512ELj1ELj4ELj1ELj16ENS_18Kernel_traits_baseILj512ES2_S2_fS2_fjLj128EEEEELb0ELb1ELb0EEEvNS_9FwdParamsE:
        /* <DEDUP_REMOVED lines=29> */
.L_x_8606:
[----:B------:R-:W-:Y:S05]  /*01d0*/  BSYNC B0 ;  /* 0x0000000000007941 */ /* 0x000fea0003800000 */
.L_x_8605:
        /* <DEDUP_REMOVED lines=13> */
.L_x_8608:
[----:B------:R-:W-:Y:S05]  /*02b0*/  BSYNC B0 ;  /* 0x0000000000007941 */ /* 0x000fea0003800000 */
.L_x_8607:
        /* <DEDUP_REMOVED lines=41> */
[----:B------:R-:W-:-:S07]  /*0550*/  HADD2.F32 R66, -RZ, R19.H1_H1 ;  /* 0x30000013ff427230 */ /* 0x000fce0000004100 */
.L_x_8650:
        /* <DEDUP_REMOVED lines=28> */
.L_x_8611:
[----:B-----5:R-:W-:-:S05]  /*0720*/  HADD2.F32 R25, -RZ, R12.H0_H0 ;  /* 0x2000000cff197230 */ /* 0x020fca0000004100 */
[----:B------:R-:W-:-:S04]  /*0730*/  FADD.FTZ R24, R25, R24 ;  /* 0x0000001819187221 */ /* 0x000fc80000010000 */
[----:B------:R-:W-:-:S07]  /*0740*/  @P0 FADD.FTZ R24, R16, R24 ;  /* 0x0000001810180221 */ /* 0x000fce0000010000 */
.L_x_8612:
[----:B------:R-:W-:Y:S01]  /*0750*/  HADD2.F32 R25, -RZ, R28.H1_H1 ;  /* 0x3000001cff197230 */ /* 0x000fe20000004100 */
[----:B------:R-:W-:Y:S06]  /*0760*/  @P1 BRA `(.L_x_8613) ;  /* 0x00000000000c1947 */ /* 0x000fec0003800000 */
[----:B------:R-:W-:Y:S05]  /*0770*/  @!P0 BRA `(.L_x_8614) ;  /* 0x0000000000148947 */ /* 0x000fea0003800000 */
[----:B-----5:R-:W-:Y:S01]  /*0780*/  FADD.FTZ R25, R17, R25 ;  /* 0x0000001911197221 */ /* 0x020fe20000010000 */
[----:B------:R-:W-:Y:S06]  /*0790*/  BRA `(.L_x_8614) ;  /* 0x00000000000c7947 */ /* 0x000fec0003800000 */
.L_x_8613:
[----:B-----5:R-:W-:-:S05]  /*07a0*/  HADD2.F32 R26, -RZ, R12.H1_H1 ;  /* 0x3000000cff1a7230 */ /* 0x020fca0000004100 */
[----:B------:R-:W-:-:S04]  /*07b0*/  FADD.FTZ R25, R26, R25 ;  /* 0x000000191a197221 */ /* 0x000fc80000010000 */
[----:B------:R-:W-:-:S07]  /*07c0*/  @P0 FADD.FTZ R25, R17, R25 ;  /* 0x0000001911190221 */ /* 0x000fce0000010000 */
.L_x_8614:
[----:B------:R-:W-:Y:S01]  /*07d0*/  HADD2.F32 R26, -RZ, R29.H0_H0 ;  /* 0x2000001dff1a7230 */ /* 0x000fe20000004100 */
[----:B------:R-:W-:Y:S06]  /*07e0*/  @P1 BRA `(.L_x_8615) ;  /* 0x00000000000c1947 */ /* 0x000fec0003800000 */
[----:B------:R-:W-:Y:S05]  /*07f0*/  @!P0 BRA `(.L_x_8616) ;  /* 0x0000000000148947 */ /* 0x000fea0003800000 */
[----:B-----5:R-:W-:Y:S01]  /*0800*/  FADD.FTZ R26, R18, R26 ;  /* 0x0000001a121a7221 */ /* 0x020fe20000010000 */
[----:B------:R-:W-:Y:S06]  /*0810*/  BRA `(.L_x_8616) ;  /* 0x00000000000c7947 */ /* 0x000fec0003800000 */
.L_x_8615:
[----:B-----5:R-:W-:-:S05]  /*0820*/  HADD2.F32 R27, -RZ, R13.H0_H0 ;  /* 0x2000000dff1b7230 */ /* 0x020fca0000004100 */
[----:B------:R-:W-:-:S04]  /*0830*/  FADD.FTZ R26, R27, R26 ;  /* 0x0000001a1b1a7221 */ /* 0x000fc80000010000 */
[----:B------:R-:W-:-:S07]  /*0840*/  @P0 FADD.FTZ R26, R18, R26 ;  /* 0x0000001a121a0221 */ /* 0x000fce0000010000 */
.L_x_8616:
[----:B------:R-:W-:Y:S01]  /*0850*/  HADD2.F32 R27, -RZ, R29.H1_H1 ;  /* 0x3000001dff1b7230 */ /* 0x000fe20000004100 */
[----:B------:R-:W-:Y:S06]  /*0860*/  @P1 BRA `(.L_x_8617) ;  /* 0x00000000000c1947 */ /* 0x000fec0003800000 */
[----:B------:R-:W-:Y:S05]  /*0870*/  @!P0 BRA `(.L_x_8618) ;  /* 0x0000000000148947 */ /* 0x000fea0003800000 */
[----:B-----5:R-:W-:Y:S01]  /*0880*/  FADD.FTZ R27, R19, R27 ;  /* 0x0000001b131b7221 */ /* 0x020fe20000010000 */
[----:B------:R-:W-:Y:S06]  /*0890*/  BRA `(.L_x_8618) ;  /* 0x00000000000c7947 */ /* 0x000fec0003800000 */
.L_x_8617:
[----:B-----5:R-:W-:-:S05]  /*08a0*/  HADD2.F32 R28, -RZ, R13.H1_H1 ;  /* 0x3000000dff1c7230 */ /* 0x020fca0000004100 */
[----:B------:R-:W-:-:S04]  /*08b0*/  FADD.FTZ R27, R28, R27 ;  /* 0x0000001b1c1b7221 */ /* 0x000fc80000010000 */
[----:B------:R-:W-:-:S07]  /*08c0*/  @P0 FADD.FTZ R27, R19, R27 ;  /* 0x0000001b131b0221 */ /* 0x000fce0000010000 */
.L_x_8618:
[----:B------:R-:W-:Y:S01]  /*08d0*/  HADD2.F32 R28, -RZ, R30.H0_H0 ;  /* 0x2000001eff1c7230 */ /* 0x000fe20000004100 */
[----:B------:R-:W-:Y:S06]  /*08e0*/  @P1 BRA `(.L_x_8619) ;  /* 0x00000000000c1947 */ /* 0x000fec0003800000 */
[----:B------:R-:W-:Y:S05]  /*08f0*/  @!P0 BRA `(.L_x_8620) ;  /* 0x0000000000148947 */ /* 0x000fea0003800000 */
[----:B-----5:R-:W-:Y:S01]  /*0900*/  FADD.FTZ R28, R20, R28 ;  /* 0x0000001c141c7221 */ /* 0x020fe20000010000 */
[----:B------:R-:W-:Y:S06]  /*0910*/  BRA `(.L_x_8620) ;  /* 0x00000000000c7947 */ /* 0x000fec0003800000 */
.L_x_8619:
[----:B-----5:R-:W-:-:S05]  /*0920*/  HADD2.F32 R29, -RZ, R14.H0_H0 ;  /* 0x2000000eff1d7230 */ /* 0x020fca0000004100 */
[----:B------:R-:W-:-:S04]  /*0930*/  FADD.FTZ R28, R29, R28 ;  /* 0x0000001c1d1c7221 */ /* 0x000fc80000010000 */
[----:B------:R-:W-:-:S07]  /*0940*/  @P0 FADD.FTZ R28, R20, R28 ;  /* 0x0000001c141c0221 */ /* 0x000fce0000010000 */
.L_x_8620:
[----:B------:R-:W-:Y:S01]  /*0950*/  HADD2.F32 R29, -RZ, R30.H1_H1 ;  /* 0x3000001eff1d7230 */ /* 0x000fe20000004100 */
[----:B------:R-:W-:Y:S06]  /*0960*/  @P1 BRA `(.L_x_8621) ;  /* 0x00000000000c1947 */ /* 0x000fec0003800000 */
[----:B------:R-:W-:Y:S05]  /*0970*/  @!P0 BRA `(.L_x_8622) ;  /* 0x0000000000148947 */ /* 0x000fea0003800000 */
[----:B-----5:R-:W-:Y:S01]  /*0980*/  FADD.FTZ R29, R21, R29 ;  /* 0x0000001d151d7221 */ /* 0x020fe20000010000 */
[----:B------:R-:W-:Y:S06]  /*0990*/  BRA `(.L_x_8622) ;  /* 0x00000000000c7947 */ /* 0x000fec0003800000 */
.L_x_8621:
[----:B-----5:R-:W-:-:S05]  /*09a0*/  HADD2.F32 R30, -RZ, R14.H1_H1 ;  /* 0x3000000eff1e7230 */ /* 0x020fca0000004100 */
[----:B------:R-:W-:-:S04]  /*09b0*/  FADD.FTZ R29, R30, R29 ;  /* 0x0000001d1e1d7221 */ /* 0x000fc80000010000 */
[----:B------:R-:W-:-:S07]  /*09c0*/  @P0 FADD.FTZ R29, R21, R29 ;  /* 0x0000001d151d0221 */ /* 0x000fce0000010000 */
.L_x_8622:
[----:B------:R-:W-:Y:S01]  /*09d0*/  HADD2.F32 R30, -RZ, R31.H0_H0 ;  /* 0x2000001fff1e7230 */ /* 0x000fe20000004100 */
[----:B------:R-:W-:Y:S06]  /*09e0*/  @P1 BRA `(.L_x_8623) ;  /* 0x00000000000c1947 */ /* 0x000fec0003800000 */
[----:B------:R-:W-:Y:S05]  /*09f0*/  @!P0 BRA `(.L_x_8624) ;  /* 0x0000000000148947 */ /* 0x000fea0003800000 */
[----:B-----5:R-:W-:Y:S01]  /*0a00*/  FADD.FTZ R30, R22, R30 ;  /* 0x0000001e161e7221 */ /* 0x020fe20000010000 */
[----:B------:R-:W-:Y:S06]  /*0a10*/  BRA `(.L_x_8624) ;  /* 0x00000000000c7947 */ /* 0x000fec0003800000 */
.L_x_8623:
[----:B-----5:R-:W-:-:S05]  /*0a20*/  HADD2.F32 R41, -RZ, R15.H0_H0 ;  /* 0x2000000fff297230 */ /* 0x020fca0000004100 */
[----:B------:R-:W-:-:S04]  /*0a30*/  FADD.FTZ R30, R41, R30 ;  /* 0x0000001e291e7221 */ /* 0x000fc80000010000 */
[----:B------:R-:W-:-:S07]  /*0a40*/  @P0 FADD.FTZ R30, R22, R30 ;  /* 0x0000001e161e0221 */ /* 0x000fce0000010000 */
.L_x_8624:
[----:B------:R-:W-:Y:S01]  /*0a50*/  HADD2.F32 R31, -RZ, R31.H1_H1 ;  /* 0x3000001fff1f7230 */ /* 0x000fe20000004100 */
[----:B------:R-:W-:Y:S06]  /*0a60*/  @P1 BRA `(.L_x_8625) ;  /* 0x00000000000c1947 */ /* 0x000fec0003800000 */
[----:B------:R-:W-:Y:S05]  /*0a70*/  @!P0 BRA `(.L_x_8626) ;  /* 0x0000000000148947 */ /* 0x000fea0003800000 */
[----:B-----5:R-:W-:Y:S01]  /*0a80*/  FADD.FTZ R31, R23, R31 ;  /* 0x0000001f171f7221 */ /* 0x020fe20000010000 */
[----:B------:R-:W-:Y:S06]  /*0a90*/  BRA `(.L_x_8626) ;  /* 0x00000000000c7947 */ /* 0x000fec0003800000 */
.L_x_8625:
[----:B-----5:R-:W-:-:S05]  /*0aa0*/  HADD2.F32 R40, -RZ, R15.H1_H1 ;  /* 0x3000000fff287230 */ /* 0x020fca0000004100 */
[----:B------:R-:W-:-:S04]  /*0ab0*/  FADD.FTZ R31, R40, R31 ;  /* 0x0000001f281f7221 */ /* 0x000fc80000010000 */
[----:B------:R-:W-:-:S07]  /*0ac0*/  @P0 FADD.FTZ R31, R23, R31 ;  /* 0x0000001f171f0221 */ /* 0x000fce0000010000 */
.L_x_8626:
[C---:B------:R-:W-:Y:S02]  /*0ad0*/  LEA R40, P0, R68.reuse, UR10, 0x5 ;  /* 0x0000000a44287c11 */ /* 0x040fe4000f8028ff */
[C---:B------:R-:W-:Y:S02]  /*0ae0*/  IADD3 R42, R68.reuse, 0x20, RZ ;  /* 0x00000020442a7810 */ /* 0x040fe40007ffe0ff */
[----:B------:R-:W-:-:S05]  /*0af0*/  LEA.HI.X R41, R68, UR11, RZ, 0x5, P0 ;  /* 0x0000000b44297c11 */ /* 0x000fca00080f2cff */
[----:B------:R0:W-:Y:S04]  /*0b00*/  STG.E.128 desc[UR4][R40.64], R24 ;  /* 0x0000001828007986 */ /* 0x0001e8000c101d04 */
[----:B------:R0:W-:Y:S02]  /*0b10*/  STG.E.128 desc[UR4][R40.64+0x10], R28 ;  /* 0x0000101c28007986 */ /* 0x0001e4000c101d04 */
.L_x_8610:
[----:B------:R-:W-:Y:S05]  /*0b20*/  BSYNC B0 ;  /* 0x0000000000007941 */ /* 0x000fea0003800000 */
.L_x_8609:
        /* <DEDUP_REMOVED lines=23> */
.L_x_8629:
[----:B-----5:R-:W-:-:S05]  /*0ca0*/  HADD2.F32 R33, -RZ, R12.H0_H0 ;  /* 0x2000000cff217230 */ /* 0x020fca0000004100 */
[----:B------:R-:W-:-:S04]  /*0cb0*/  FADD.FTZ R32, R33, R32 ;  /* 0x0000002021207221 */ /* 0x000fc80000010000 */
[----:B------:R-:W-:-:S07]  /*0cc0*/  @P0 FADD.FTZ R32, R16, R32 ;  /* 0x0000002010200221 */ /* 0x000fce0000010000 */
.L_x_8630:
[----:B------:R-:W-:Y:S01]  /*0cd0*/  HADD2.F32 R33, -RZ, R36.H1_H1 ;  /* 0x30000024ff217230 */ /* 0x000fe20000004100 */
[----:B------:R-:W-:Y:S06]  /*0ce0*/  @P1 BRA `(.L_x_8631) ;  /* 0x00000000000c1947 */ /* 0x000fec0003800000 */
[----:B------:R-:W-:Y:S05]  /*0cf0*/  @!P0 BRA `(.L_x_8632) ;  /* 0x0000000000148947 */ /* 0x000fea0003800000 */
[----:B-----5:R-:W-:Y:S01]  /*0d00*/  FADD.FTZ R33, R17, R33 ;  /* 0x0000002111217221 */ /* 0x020fe20000010000 */
[----:B------:R-:W-:Y:S06]  /*0d10*/  BRA `(.L_x_8632) ;  /* 0x00000000000c7947 */ /* 0x000fec0003800000 */
.L_x_8631:
[----:B-----5:R-:W-:-:S05]  /*0d20*/  HADD2.F32 R34, -RZ, R12.H1_H1 ;  /* 0x3000000cff227230 */ /* 0x020fca0000004100 */
[----:B------:R-:W-:-:S04]  /*0d30*/  FADD.FTZ R33, R34, R33 ;  /* 0x0000002122217221 */ /* 0x000fc80000010000 */
[----:B------:R-:W-:-:S07]  /*0d40*/  @P0 FADD.FTZ R33, R17, R33 ;  /* 0x0000002111210221 */ /* 0x000fce0000010000 */
.L_x_8632:
[----:B------:R-:W-:Y:S01]  /*0d50*/  HADD2.F32 R34, -RZ, R37.H0_H0 ;  /* 0x20000025ff227230 */ /* 0x000fe20000004100 */
[----:B------:R-:W-:Y:S06]  /*0d60*/  @P1 BRA `(.L_x_8633) ;  /* 0x00000000000c1947 */ /* 0x000fec0003800000 */
[----:B------:R-:W-:Y:S05]  /*0d70*/  @!P0 BRA `(.L_x_8634) ;  /* 0x0000000000148947 */ /* 0x000fea0003800000 */
[----:B-----5:R-:W-:Y:S01]  /*0d80*/  FADD.FTZ R34, R18, R34 ;  /* 0x0000002212227221 */ /* 0x020fe20000010000 */
[----:B------:R-:W-:Y:S06]  /*0d90*/  BRA `(.L_x_8634) ;  /* 0x00000000000c7947 */ /* 0x000fec0003800000 */
.L_x_8633:
[----:B-----5:R-:W-:-:S05]  /*0da0*/  HADD2.F32 R35, -RZ, R13.H0_H0 ;  /* 0x2000000dff237230 */ /* 0x020fca0000004100 */
[----:B------:R-:W-:-:S04]  /*0db0*/  FADD.FTZ R34, R35, R34 ;  /* 0x0000002223227221 */ /* 0x000fc80000010000 */
[----:B------:R-:W-:-:S07]  /*0dc0*/  @P0 FADD.FTZ R34, R18, R34 ;  /* 0x0000002212220221 */ /* 0x000fce0000010000 */
.L_x_8634:
[----:B------:R-:W-:Y:S01]  /*0dd0*/  HADD2.F32 R35, -RZ, R37.H1_H1 ;  /* 0x30000025ff237230 */ /* 0x000fe20000004100 */
[----:B------:R-:W-:Y:S06]  /*0de0*/  @P1 BRA `(.L_x_8635) ;  /* 0x00000000000c1947 */ /* 0x000fec0003800000 */
[----:B------:R-:W-:Y:S05]  /*0df0*/  @!P0 BRA `(.L_x_8636) ;  /* 0x0000000000148947 */ /* 0x000fea0003800000 */
[----:B-----5:R-:W-:Y:S01]  /*0e00*/  FADD.FTZ R35, R19, R35 ;  /* 0x0000002313237221 */ /* 0x020fe20000010000 */
[----:B------:R-:W-:Y:S06]  /*0e10*/  BRA `(.L_x_8636) ;  /* 0x00000000000c7947 */ /* 0x000fec0003800000 */
.L_x_8635:
[----:B-----5:R-:W-:-:S05]  /*0e20*/  HADD2.F32 R36, -RZ, R13.H1_H1 ;  /* 0x3000000dff247230 */ /* 0x020fca0000004100 */
[----:B------:R-:W-:-:S04]  /*0e30*/  FADD.FTZ R35, R36, R35 ;  /* 0x0000002324237221 */ /* 0x000fc80000010000 */
[----:B------:R-:W-:-:S07]  /*0e40*/  @P0 FADD.FTZ R35, R19, R35 ;  /* 0x0000002313230221 */ /* 0x000fce0000010000 */
.L_x_8636:
[----:B------:R-:W-:Y:S01]  /*0e50*/  HADD2.F32 R36, -RZ, R38.H0_H0 ;  /* 0x20000026ff247230 */ /* 0x000fe20000004100 */
[----:B------:R-:W-:Y:S06]  /*0e60*/  @P1 BRA `(.L_x_8637) ;  /* 0x00000000000c1947 */ /* 0x000fec0003800000 */
[----:B------:R-:W-:Y:S05]  /*0e70*/  @!P0 BRA `(.L_x_8638) ;  /* 0x0000000000148947 */ /* 0x000fea0003800000 */
[----:B-----5:R-:W-:Y:S01]  /*0e80*/  FADD.FTZ R36, R20, R36 ;  /* 0x0000002414247221 */ /* 0x020fe20000010000 */
[----:B------:R-:W-:Y:S06]  /*0e90*/  BRA `(.L_x_8638) ;  /* 0x00000000000c7947 */ /* 0x000fec0003800000 */
.L_x_8637:
[----:B-----5:R-:W-:-:S05]  /*0ea0*/  HADD2.F32 R37, -RZ, R14.H0_H0 ;  /* 0x2000000eff257230 */ /* 0x020fca0000004100 */
[----:B------:R-:W-:-:S04]  /*0eb0*/  FADD.FTZ R36, R37, R36 ;  /* 0x0000002425247221 */ /* 0x000fc80000010000 */
[----:B------:R-:W-:-:S07]  /*0ec0*/  @P0 FADD.FTZ R36, R20, R36 ;  /* 0x0000002414240221 */ /* 0x000fce0000010000 */
.L_x_8638:
[----:B------:R-:W-:Y:S01]  /*0ed0*/  HADD2.F32 R37, -RZ, R38.H1_H1 ;  /* 0x30000026ff257230 */ /* 0x000fe20000004100 */
[----:B------:R-:W-:Y:S06]  /*0ee0*/  @P1 BRA `(.L_x_8639) ;  /* 0x00000000000c1947 */ /* 0x000fec0003800000 */
[----:B------:R-:W-:Y:S05]  /*0ef0*/  @!P0 BRA `(.L_x_8640) ;  /* 0x0000000000148947 */ /* 0x000fea0003800000 */
[----:B-----5:R-:W-:Y:S01]  /*0f00*/  FADD.FTZ R37, R21, R37 ;  /* 0x0000002515257221 */ /* 0x020fe20000010000 */
[----:B------:R-:W-:Y:S06]  /*0f10*/  BRA `(.L_x_8640) ;  /* 0x00000000000c7947 */ /* 0x000fec0003800000 */
.L_x_8639:
[----:B-----5:R-:W-:-:S05]  /*0f20*/  HADD2.F32 R38, -RZ, R14.H1_H1 ;  /* 0x3000000eff267230 */ /* 0x020fca0000004100 */
[----:B------:R-:W-:-:S04]  /*0f30*/  FADD.FTZ R37, R38, R37 ;  /* 0x0000002526257221 */ /* 0x000fc80000010000 */
[----:B------:R-:W-:-:S07]  /*0f40*/  @P0 FADD.FTZ R37, R21, R37 ;  /* 0x0000002515250221 */ /* 0x000fce0000010000 */
.L_x_8640:
[----:B------:R-:W-:Y:S01]  /*0f50*/  HADD2.F32 R38, -RZ, R39.H0_H0 ;  /* 0x20000027ff267230 */ /* 0x000fe20000004100 */
[----:B------:R-:W-:Y:S06]  /*0f60*/  @P1 BRA `(.L_x_8641) ;  /* 0x00000000000c1947 */ /* 0x000fec0003800000 */
[----:B------:R-:W-:Y:S05]  /*0f70*/  @!P0 BRA `(.L_x_8642) ;  /* 0x0000000000148947 */ /* 0x000fea0003800000 */
[----:B-----5:R-:W-:Y:S01]  /*0f80*/  FADD.FTZ R38, R22, R38 ;  /* 0x0000002616267221 */ /* 0x020fe20000010000 */
[----:B------:R-:W-:Y:S06]  /*0f90*/  BRA `(.L_x_8642) ;  /* 0x00000000000c7947 */ /* 0x000fec0003800000 */
.L_x_8641:
[----:B-----5:R-:W-:-:S05]  /*0fa0*/  HADD2.F32 R41, -RZ, R15.H0_H0 ;  /* 0x2000000fff297230 */ /* 0x020fca0000004100 */
[----:B------:R-:W-:-:S04]  /*0fb0*/  FADD.FTZ R38, R41, R38 ;  /* 0x0000002629267221 */ /* 0x000fc80000010000 */
[----:B------:R-:W-:-:S07]  /*0fc0*/  @P0 FADD.FTZ R38, R22, R38 ;  /* 0x0000002616260221 */ /* 0x000fce0000010000 */
.L_x_8642:
[----:B------:R-:W-:Y:S01]  /*0fd0*/  HADD2.F32 R39, -RZ, R39.H1_H1 ;  /* 0x30000027ff277230 */ /* 0x000fe20000004100 */
[----:B------:R-:W-:Y:S06]  /*0fe0*/  @P1 BRA `(.L_x_8643) ;  /* 0x00000000000c1947 */ /* 0x000fec0003800000 */
[----:B------:R-:W-:Y:S05]  /*0ff0*/  @!P0 BRA `(.L_x_8644) ;  /* 0x0000000000148947 */ /* 0x000fea0003800000 */
[----:B-----5:R-:W-:Y:S01]  /*1000*/  FADD.FTZ R39, R23, R39 ;  /* 0x0000002717277221 */ /* 0x020fe20000010000 */
[----:B------:R-:W-:Y:S06]  /*1010*/  BRA `(.L_x_8644) ;  /* 0x00000000000c7947 */ /* 0x000fec0003800000 */
.L_x_8643:
[----:B-----5:R-:W-:-:S05]  /*1020*/  HADD2.F32 R40, -RZ, R15.H1_H1 ;  /* 0x3000000fff287230 */ /* 0x020fca0000004100 */
[----:B------:R-:W-:-:S04]  /*1030*/  FADD.FTZ R39, R40, R39 ;  /* 0x0000002728277221 */ /* 0x000fc80000010000 */
[----:B------:R-:W-:-:S07]  /*1040*/  @P0 FADD.FTZ R39, R23, R39 ;  /* 0x0000002717270221 */ /* 0x000fce0000010000 */
.L_x_8644:
[----:B------:R-:W-:-:S04]  /*1050*/  LEA R40, P0, R42, UR10, 0x5 ;  /* 0x0000000a2a287c11 */ /* 0x000fc8000f8028ff */
[----:B------:R-:W-:-:S05]  /*1060*/  LEA.HI.X R41, R42, UR11, RZ, 0x5, P0 ;  /* 0x0000000b2a297c11 */ /* 0x000fca00080f2cff */
[----:B------:R1:W-:Y:S04]  /*1070*/  STG.E.128 desc[UR4][R40.64], R32 ;  /* 0x0000002028007986 */ /* 0x0003e8000c101d04 */
[----:B------:R1:W-:Y:S02]  /*1080*/  STG.E.128 desc[UR4][R40.64+0x10], R36 ;  /* 0x0000102428007986 */ /* 0x0003e4000c101d04 */
.L_x_8628:
[----:B------:R-:W-:Y:S05]  /*1090*/  BSYNC B0 ;  /* 0x0000000000007941 */ /* 0x000fea0003800000 */
.L_x_8627:
        /* <DEDUP_REMOVED lines=75> */
.L_x_8662:
        /* <DEDUP_REMOVED lines=47> */
.L_x_8647:
[----:B------:R-:W-:Y:S05]  /*1840*/  BSYNC B0 ;  /* 0x0000000000007941 */ /* 0x000fea0003800000 */
.L_x_8646:
        /* <DEDUP_REMOVED lines=33> */
.L_x_8649:
[----:B------:R-:W-:Y:S05]  /*1a60*/  BSYNC B0 ;  /* 0x0000000000007941 */ /* 0x000fea0003800000 */
.L_x_8648:
[----:B012---:R-:W0:Y:S02]  /*1a70*/  LDC.64 R40, c[0x0][0x210] ;  /* 0x00008400ff287b82 */ /* 0x007e240000000a00 */
[----:B0-----:R-:W-:-:S04]  /*1a80*/  LEA R10, R40, R10, 0x2 ;  /* 0x0000000a280a7211 */ /* 0x001fc800078e10ff */
[----:B------:R-:W-:-:S13]  /*1a90*/  ISETP.GE.AND P0, PT, R10, R41, PT ;  /* 0x000000290a00720c */ /* 0x000fda0003f06270 */
[----:B------:R-:W-:Y:S05]  /*1aa0*/  @!P0 BRA `(.L_x_8650) ;  /* 0xffffffe800ac8947 */ /* 0x000fea000383ffff */
[----:B------:R-:W-:Y:S05]  /*1ab0*/  EXIT ;  /* 0x000000000000794d */ /* 0x000fea0003800000 */
.L_x_8645:
        /* <DEDUP_REMOVED lines=8> */
.L_x_8652:
[----:B------:R-:W-:Y:S05]  /*1b40*/  BSYNC B0 ;  /* 0x0000000000007941 */ /* 0x000fea0003800000 */
.L_x_8651:
        /* <DEDUP_REMOVED lines=9> */
.L_x_8653:
[----:B------:R-:W-:Y:S01]  /*1be0*/  HFMA2.MMA R69, -RZ, RZ, 0, 2.384185791015625e-07 ;  /* 0x00000004ff457435 */ /* 0x000fe200000001ff */
[----:B------:R-:W-:-:S05]  /*1bf0*/  MOV R41, R77 ;  /* 0x0000004d00297202 */ /* 0x000fca0000000f00 */
[----:B------:R-:W-:-:S05]  /*1c00*/  FADD.FTZ R72, R70, R41 ;  /* 0x0000002946487221 */ /* 0x000fca0000010000 */
[----:B------:R-:W-:-:S07]  /*1c10*/  MOV R76, R72 ;  /* 0x00000048004c7202 */ /* 0x000fce0000000f00 */
[----:B------:R-:W-:Y:S05]  /*1c20*/  WARPSYNC.COLLECTIVE R42, `(.L_x_8654) ;  /* 0x000000002a087348 */ /* 0x000fea0003c00000 */
[----:B------:R0:W1:Y:S02]  /*1c30*/  SHFL.BFLY P5, R77, R76, R69, R43 ;  /* 0x0c0000454c4d7389 */ /* 0x00006400000a002b */
[----:B01----:R-:W-:Y:S01]  /*1c40*/  ENDCOLLECTIVE ;  /* 0x000000000000791b */ /* 0x003fe20003800000 */
.L_x_8654:
        /* <DEDUP_REMOVED lines=8> */
.L_x_8655:
[----:B------:R-:W-:Y:S01]  /*1cd0*/  HFMA2.MMA R69, -RZ, RZ, 0, 9.5367431640625e-07 ;  /* 0x00000010ff457435 */ /* 0x000fe200000001ff */
[----:B------:R-:W-:-:S05]  /*1ce0*/  MOV R40, R77 ;  /* 0x0000004d00287202 */ /* 0x000fca0000000f00 */
[----:B------:R-:W-:-:S05]  /*1cf0*/  FADD.FTZ R74, R73, R40 ;  /* 0x00000028494a7221 */ /* 0x000fca0000010000 */
[----:B------:R-:W-:-:S07]  /*1d00*/  MOV R76, R74 ;  /* 0x0000004a004c7202 */ /* 0x000fce0000000f00 */
[----:B------:R-:W-:Y:S05]  /*1d10*/  WARPSYNC.COLLECTIVE R42, `(.L_x_8656) ;  /* 0x000000002a087348 */ /* 0x000fea0003c00000 */
[----:B------:R0:W1:Y:S02]  /*1d20*/  SHFL.BFLY P5, R77, R76, R69, R43 ;  /* 0x0c0000454c4d7389 */ /* 0x00006400000a002b */
[----:B01----:R-:W-:Y:S01]  /*1d30*/  ENDCOLLECTIVE ;  /* 0x000000000000791b */ /* 0x003fe20003800000 */
.L_x_8656:
        /* <DEDUP_REMOVED lines=43> */
.L_x_8657:
[----:B------:R-:W-:Y:S01]  /*1ff0*/  HFMA2.MMA R69, -RZ, RZ, 0, 1.1920928955078125e-07 ;  /* 0x00000002ff457435 */ /* 0x000fe200000001ff */
[----:B------:R-:W-:-:S05]  /*2000*/  MOV R73, R77 ;  /* 0x0000004d00497202 */ /* 0x000fca0000000f00 */
[----:B------:R-:W-:-:S05]  /*2010*/  FADD.FTZ R73, R40, R73 ;  /* 0x0000004928497221 */ /* 0x000fca0000010000 */
[----:B------:R-:W-:-:S07]  /*2020*/  MOV R76, R73 ;  /* 0x00000049004c7202 */ /* 0x000fce0000000f00 */
[----:B------:R-:W-:Y:S05]  /*2030*/  WARPSYNC.COLLECTIVE R42, `(.L_x_8658) ;  /* 0x000000002a087348 */ /* 0x000fea0003c00000 */
[----:B------:R0:W1:Y:S02]  /*2040*/  SHFL.BFLY P5, R77, R76, R69, R43 ;  /* 0x0c0000454c4d7389 */ /* 0x00006400000a002b */
[----:B01----:R-:W-:Y:S01]  /*2050*/  ENDCOLLECTIVE ;  /* 0x000000000000791b */ /* 0x003fe20003800000 */
.L_x_8658:
[----:B------:R-:W-:Y:S01]  /*2060*/  HFMA2.MMA R69, -RZ, RZ, 0, 2.384185791015625e-07 ;  /* 0x00000004ff457435 */ /* 0x000fe200000001ff */
[----:B------:R-:W-:-:S05]  /*2070*/  MOV R70, R77 ;  /* 0x0000004d00467202 */ /* 0x000fca0000000f00 */
[----:B------:R-:W-:-:S05]  /*2080*/  FADD.FTZ R70, R73, R70 ;  /* 0x0000004649467221 */ /* 0x000fca0000010000 */
[----:B------:R-:W-:-:S07]  /*2090*/  MOV R76, R70 ;  /* 0x00000046004c7202 */ /* 0x000fce0000000f00 */
[----:B------:R-:W-:Y:S05]  /*20a0*/  WARPSYNC.COLLECTIVE R42, `(.L_x_8659) ;  /* 0x000000002a087348 */ /* 0x000fea0003c00000 */
[----:B------:R0:W1:Y:S02]  /*20b0*/  SHFL.BFLY P5, R77, R76, R69, R43 ;  /* 0x0c0000454c4d7389 */ /* 0x00006400000a002b */
[----:B01----:R-:W-:Y:S01]  /*20c0*/  ENDCOLLECTIVE ;  /* 0x000000000000791b */ /* 0x003fe20003800000 */
.L_x_8659:
[----:B------:R-:W-:Y:S01]  /*20d0*/  HFMA2.MMA R69, -RZ, RZ, 0, 4.76837158203125e-07 ;  /* 0x00000008ff457435 */ /* 0x000fe200000001ff */
[----:B------:R-:W-:-:S05]  /*20e0*/  MOV R75, R77 ;  /* 0x0000004d004b7202 */ /* 0x000fca0000000f00 */
[----:B------:R-:W-:-:S05]  /*20f0*/  FADD.FTZ R75, R70, R75 ;  /* 0x0000004b464b7221 */ /* 0x000fca0000010000 */
[----:B------:R-:W-:-:S07]  /*2100*/  MOV R76, R75 ;  /* 0x0000004b004c7202 */ /* 0x000fce0000000f00 */
[----:B------:R-:W-:Y:S05]  /*2110*/  WARPSYNC.COLLECTIVE R42, `(.L_x_8660) ;  /* 0x000000002a087348 */ /* 0x000fea0003c00000 */
[----:B------:R0:W1:Y:S02]  /*2120*/  SHFL.BFLY P5, R77, R76, R69, R43 ;  /* 0x0c0000454c4d7389 */ /* 0x00006400000a002b */
[----:B01----:R-:W-:Y:S01]  /*2130*/  ENDCOLLECTIVE ;  /* 0x000000000000791b */ /* 0x003fe20003800000 */
.L_x_8660:
[----:B------:R-:W-:Y:S01]  /*2140*/  HFMA2.MMA R69, -RZ, RZ, 0, 9.5367431640625e-07 ;  /* 0x00000010ff457435 */ /* 0x000fe200000001ff */
[----:B------:R-:W-:-:S05]  /*2150*/  MOV R72, R77 ;  /* 0x0000004d00487202 */ /* 0x000fca0000000f00 */
[----:B------:R-:W-:-:S05]  /*2160*/  FADD.FTZ R72, R75, R72 ;  /* 0x000000484b487221 */ /* 0x000fca0000010000 */
[----:B------:R-:W-:-:S07]  /*2170*/  MOV R76, R72 ;  /* 0x00000048004c7202 */ /* 0x000fce0000000f00 */
[----:B------:R-:W-:Y:S05]  /*2180*/  WARPSYNC.COLLECTIVE R42, `(.L_x_8661) ;  /* 0x000000002a087348 */ /* 0x000fea0003c00000 */
[----:B------:R0:W1:Y:S02]  /*2190*/  SHFL.BFLY P5, R77, R76, R69, R43 ;  /* 0x0c0000454c4d7389 */ /* 0x00006400000a002b */
[----:B01----:R-:W-:Y:S01]  /*21a0*/  ENDCOLLECTIVE ;  /* 0x000000000000791b */ /* 0x003fe20003800000 */
.L_x_8661:
[----:B------:R-:W-:Y:S05]  /*21b0*/  BRA `(.L_x_8662) ;  /* 0xfffffff000e47947 */ /* 0x000fea000383ffff */
.L_x_8663:
        /* <DEDUP_REMOVED lines=12> */
.L_x_14240:


//--------------------- .text._ZN10layer_norm31ln_parallel_residual_fwd_kernelINS_13Kernel_traitsI6__halfS2_fS2_fjLj512ELj1ELj4ELj1ELj16ENS_18Kernel_traits_baseILj512ES2_S2_fS2_fjLj128EEEEELb0ELb1ELb1EEEvNS_9FwdParamsE --------------------------
	.section	.text._ZN10layer_norm31ln_parallel_residual_fwd_kernelINS_13Kernel_traitsI6__halfS2_fS2_fjLj512ELj1ELj4ELj1ELj16ENS_18Kernel_traits_baseILj512ES2_S2_fS2_fjLj128EEEEELb0ELb1ELb1EEEvNS_9FwdParamsE,"ax",@progbits
	.align	128
        .global         _ZN10layer_norm31ln_parallel_residual_fwd_kernelINS_13Kernel_traitsI6__halfS2_fS2_fjLj512ELj1ELj4ELj1ELj16ENS_18Kernel_traits_baseILj512ES2_S2_fS2_fjLj128EEEEELb0ELb1ELb1EEEvNS_9FwdParamsE
        .type           _ZN10layer_norm31ln_parallel_residual_fwd_kernelINS_13Kernel_traitsI6__halfS2_fS2_fjLj512ELj1ELj4ELj1ELj16ENS_18Kernel_traits_baseILj512ES2_S2_fS2_fjLj128EEEEELb0ELb1ELb1EEEvNS_9FwdParamsE,@function
        .size           _ZN10layer_norm31ln_parallel_residual_fwd_kernelINS_13Kernel_traitsI6__halfS2_fS2_fjLj512ELj1ELj4ELj1ELj16ENS_18Kernel_traits_baseILj512ES2_S2_fS2_fjLj128EEEEELb0ELb1ELb1EEEvNS_9FwdParamsE,(.L_x_14241 - _ZN10layer_norm31ln_parallel_residual_fwd_kernelINS_13Kernel_traitsI6__halfS2_fS2_fjLj512ELj1ELj4ELj1ELj16ENS_18Kernel_traits_baseILj512ES2_S2_fS2_fjLj128EEEEELb0ELb1ELb1EEEvNS_9FwdParamsE)
        .other          _ZN10layer_norm31ln_parallel_residual_fwd_kernelINS_13Kernel_traitsI6__halfS2_fS2_fjLj512ELj1ELj4ELj1ELj16ENS_18Kernel_traits_baseILj512ES2_S2_fS2_fjLj128EEEEELb0ELb1ELb1EEEvNS_9FwdParamsE,@"STO_CUDA_ENTRY STV_DEFAULT"
_ZN10layer_norm31ln_parallel_residual_fwd_kernelINS_13Kernel_traitsI6__halfS2_fS2_fjLj512ELj1ELj4ELj1ELj16ENS_18Kernel_traits_baseILj512ES2_S2_fS2_fjLj128EEEEELb0ELb1ELb1EEEvNS_9FwdParamsE:
.text._ZN10layer_norm31ln_parallel_residual_fwd_kernelINS_13Kernel_traitsI6__halfS2_fS2_fjLj512ELj1ELj4ELj1ELj16ENS_18Kernel_traits_baseILj512ES2_S2_fS2_fjLj128EEEEELb0ELb1ELb1EEEvNS_9FwdParamsE:
        /* <DEDUP_REMOVED lines=16> */
[----:B-1----:R-:W-:Y:S02]  /*0100*/  LEA R40, R3, R40, 0x2 ;  /* 0x0000002803287211 */ /* 0x002fe400078e10ff */
[----:B------:R-:W-:Y:S02]  /*0110*/  IADD3 R2, P2, R0, UR6, RZ ;  /* 0x0000000600027c10 */ /* 0x000fe4000ff5e0ff */
[----:B------:R-:W-:Y:S02]  /*0120*/  ISETP.GE.AND P1, PT, R40, UR8, PT ;  /* 0x0000000828007c0c */ /* 0x000fe4000bf26270 */
[----:B------:R-:W-:-:S11]  /*0130*/  IADD3.X R3, RZ, UR7, RZ, P2, !PT ;  /* 0x00000007ff037c10 */ /* 0x000fd600097fe4ff */
[----:B0-----:R-:W-:Y:S05]  /*0140*/  @P1 EXIT ;  /* 0x000000000000194d */ /* 0x001fea0003800000 */
[----:B------:R-:W2:Y:S04]  /*0150*/  LDG.E.128 R8, desc[UR4][R2.64] ;  /* 0x0000000402087981 */ /* 0x000ea8000c1e1d00 */
[----:B------:R0:W3:Y:S01]  /*0160*/  LDG.E.128 R12, desc[UR4][R2.64+0x200] ;  /* 0x00020004020c7981 */ /* 0x0000e2000c1e1d00 */
[----:B-----5:R-:W-:Y:S02]  /*0170*/  @!P0 CS2R R60, SRZ ;  /* 0x00000000003c8805 */ /* 0x020fe4000001ff00 */
[----:B------:R-:W-:Y:S02]  /*0180*/  @!P0 CS2R R62, SRZ ;  /* 0x00000000003e8805 */ /* 0x000fe4000001ff00 */
[----:B------:R-:W-:Y:S02]  /*0190*/  @!P0 CS2R R4, SRZ ;  /* 0x0000000000048805 */ /* 0x000fe4000001ff00 */
[----:B------:R-:W-:Y:S01]  /*01a0*/  @!P0 CS2R R6, SRZ ;  /* 0x0000000000068805 */ /* 0x000fe2000001ff00 */
[----:B------:R-:W-:Y:S01]  /*01b0*/  ULDC.64 UR6, c[0x0][0x228] ;  /* 0x00008a0000067ab9 */ /* 0x000fe20000000a00 */
[----:B------:R-:W-:Y:S01]  /*01c0*/  BSSY B0, `(.L_x_8664) ;  /* 0x0000168000007945 */ /* 0x000fe20003800000 */
[--C-:B------:R-:W-:Y:S01]  /*01d0*/  HADD2.F32 R66, -RZ, R60.reuse.H0_H0 ;  /* 0x2000003cff427230 */ /* 0x100fe20000004100 */
[----:B------:R-:W-:Y:S01]  /*01e0*/  ISETP.NE.U32.AND P0, PT, RZ, UR6, PT ;  /* 0x00000006ff007c0c */ /* 0x000fe2000bf05070 */
[----:B------:R-:W-:Y:S01]  /*01f0*/  HADD2.F32 R65, -RZ, R60.H1_H1 ;  /* 0x3000003cff417230 */ /* 0x000fe20000004100 */
[----:B------:R-:W-:Y:S01]  /*0200*/  ULDC.U8 UR6, c[0x0][0x2a0] ;  /* 0x0000a80000067ab9 */ /* 0x000fe20000000000 */
[--C-:B------:R-:W-:Y:S01]  /*0210*/  HADD2.F32 R60, -RZ, R62.reuse.H0_H0 ;  /* 0x2000003eff3c7230 */ /* 0x100fe20000004100 */
[----:B------:R-:W-:Y:S01]  /*0220*/  ISETP.NE.AND.EX P0, PT, RZ, UR7, PT, P0 ;  /* 0x00000007ff007c0c */ /* 0x000fe2000bf05300 */
[----:B------:R-:W-:Y:S01]  /*0230*/  HADD2.F32 R59, -RZ, R62.H1_H1 ;  /* 0x3000003eff3b7230 */ /* 0x000fe20000004100 */
[----:B------:R-:W-:Y:S01]  /*0240*/  ISETP.NE.AND P3, PT, RZ, UR6, PT ;  /* 0x00000006ff007c0c */ /* 0x000fe2000bf65270 */
[--C-:B------:R-:W-:Y:S01]  /*0250*/  HADD2.F32 R56, -RZ, R4.reuse.H0_H0 ;  /* 0x20000004ff387230 */ /* 0x100fe20000004100 */
[----:B------:R-:W-:Y:S01]  /*0260*/  ULDC UR6, c[0x0][0x218] ;  /* 0x0000860000067ab9 */ /* 0x000fe20000000800 */
[----:B------:R-:W-:Y:S01]  /*0270*/  HADD2.F32 R0, -RZ, R4.H1_H1 ;  /* 0x30000004ff007230 */ /* 0x000fe20000004100 */
[----:B------:R-:W-:Y:S01]  /*0280*/  ULDC UR7, c[0x0][0x2d8] ;  /* 0x0000b60000077ab9 */ /* 0x000fe20000000800 */
[--C-:B0-----:R-:W-:Y:S01]  /*0290*/  HADD2.F32 R2, -RZ, R5.reuse.H0_H0 ;  /* 0x20000005ff027230 */ /* 0x101fe20000004100 */
        /* <DEDUP_REMOVED lines=8> */
[----:B------:R-:W-:Y:S02]  /*0320*/  HADD2.F32 R6, -RZ, R7.H0_H0 ;  /* 0x20000007ff067230 */ /* 0x000fe40000004100 */
[----:B------:R-:W-:Y:S02]  /*0330*/  HADD2.F32 R61, -RZ, R61.H1_H1 ;  /* 0x3000003dff3d7230 */ /* 0x000fe40000004100 */
[--C-:B------:R-:W-:Y:S02]  /*0340*/  HADD2.F32 R58, -RZ, R63.reuse.H0_H0 ;  /* 0x2000003fff3a7230 */ /* 0x100fe40000004100 */
[----:B------:R-:W-:Y:S02]  /*0350*/  HADD2.F32 R57, -RZ, R63.H1_H1 ;  /* 0x3000003fff397230 */ /* 0x000fe40000004100 */
[----:B------:R-:W-:Y:S02]  /*0360*/  HADD2.F32 R7, -RZ, R7.H1_H1 ;  /* 0x30000007ff077230 */ /* 0x000fe40000004100 */
[----:B--2---:R-:W-:-:S02]  /*0370*/  HADD2.F32 R62, -RZ, R9.H0_H0 ;  /* 0x20000009ff3e7230 */ /* 0x004fc40000004100 */
[----:B------:R-:W-:Y:S02]  /*0380*/  HADD2.F32 R55, -RZ, R9.H1_H1 ;  /* 0x30000009ff377230 */ /* 0x000fe40000004100 */
[--C-:B------:R-:W-:Y:S02]  /*0390*/  HADD2.F32 R51, -RZ, R8.reuse.H0_H0 ;  /* 0x20000008ff337230 */ /* 0x100fe40000004100 */
[----:B------:R-:W-:Y:S02]  /*03a0*/  HADD2.F32 R50, -RZ, R8.H1_H1 ;  /* 0x30000008ff327230 */ /* 0x000fe40000004100 */
[--C-:B------:R-:W-:Y:S02]  /*03b0*/  HADD2.F32 R54, -RZ, R10.reuse.H0_H0 ;  /* 0x2000000aff367230 */ /* 0x100fe40000004100 */
[----:B------:R-:W-:Y:S02]  /*03c0*/  HADD2.F32 R53, -RZ, R10.H1_H1 ;  /* 0x3000000aff357230 */ /* 0x000fe40000004100 */
[----:B------:R-:W-:-:S02]  /*03d0*/  HADD2.F32 R8, -RZ, R11.H0_H0 ;  /* 0x2000000bff087230 */ /* 0x000fc40000004100 */
[----:B------:R-:W-:Y:S02]  /*03e0*/  HADD2.F32 R9, -RZ, R11.H1_H1 ;  /* 0x3000000bff097230 */ /* 0x000fe40000004100 */
[--C-:B---3--:R-:W-:Y:S02]  /*03f0*/  HADD2.F32 R52, -RZ, R12.reuse.H0_H0 ;  /* 0x2000000cff347230 */ /* 0x108fe40000004100 */
[----:B------:R-:W-:Y:S02]  /*0400*/  HADD2.F32 R10, -RZ, R12.H1_H1 ;  /* 0x3000000cff0a7230 */ /* 0x000fe40000004100 */
[--C-:B------:R-:W-:Y:S02]  /*0410*/  HADD2.F32 R11, -RZ, R13.reuse.H0_H0 ;  /* 0x2000000dff0b7230 */ /* 0x100fe40000004100 */
[----:B------:R-:W-:Y:S02]  /*0420*/  HADD2.F32 R41, -RZ, R13.H1_H1 ;  /* 0x3000000dff297230 */ /* 0x000fe40000004100 */
[----:B------:R-:W-:-:S02]  /*0430*/  HADD2.F32 R42, -RZ, R14.H0_H0 ;  /* 0x2000000eff2a7230 */ /* 0x000fc40000004100 */
[----:B------:R-:W-:Y:S02]  /*0440*/  HADD2.F32 R43, -RZ, R14.H1_H1 ;  /* 0x3000000eff2b7230 */ /* 0x000fe40000004100 */
[--C-:B------:R-:W-:Y:S02]  /*0450*/  HADD2.F32 R44, -RZ, R15.reuse.H0_H0 ;  /* 0x2000000fff2c7230 */ /* 0x100fe40000004100 */
[----:B------:R-:W-:-:S07]  /*0460*/  HADD2.F32 R45, -RZ, R15.H1_H1 ;  /* 0x3000000fff2d7230 */ /* 0x000fce0000004100 */
.L_x_8698:
        /* <DEDUP_REMOVED lines=8> */
[----:B------:R-:W-:-:S04]  /*04f0*/  LEA.HI.SX32 R46, R13, R67, 0x1d ;  /* 0x000000430d2e7211 */ /* 0x000fc800078feaff */
[C---:B------:R-:W-:Y:S01]  /*0500*/  @P0 LEA R12, P2, R46.reuse, UR14, 0x4 ;  /* 0x0000000e2e0c0c11 */ /* 0x040fe2000f8420ff */
[C---:B-1----:R-:W-:Y:S01]  /*0510*/  IMAD.WIDE.U32 R16, R46.reuse, 0x10, R36 ;  /* 0x000000102e107825 */ /* 0x042fe200078e0024 */
[C---:B------:R-:W-:Y:S02]  /*0520*/  @P1 LEA R14, P4, R46.reuse, UR8, 0x5 ;  /* 0x000000082e0e1c11 */ /* 0x040fe4000f8828ff */
[C---:B------:R-:W-:Y:S02]  /*0530*/  @P0 LEA.HI.X R13, R46.reuse, UR15, RZ, 0x4, P2 ;  /* 0x0000000f2e0d0c11 */ /* 0x040fe400090f24ff */
[----:B------:R-:W-:Y:S01]  /*0540*/  @P1 LEA.HI.X R15, R46, UR9, RZ, 0x5, P4 ;  /* 0x000000092e0f1c11 */ /* 0x000fe2000a0f2cff */
[----:B------:R-:W2:Y:S04]  /*0550*/  LDG.E.128 R16, desc[UR4][R16.64] ;  /* 0x0000000410107981 */ /* 0x000ea8000c1e1d00 */
[----:B-----5:R0:W5:Y:S04]  /*0560*/  @P0 LDG.E.128 R32, desc[UR4][R12.64] ;  /* 0x000000040c200981 */ /* 0x020168000c1e1d00 */
        /* <DEDUP_REMOVED lines=9> */
.L_x_8665:
[----:B-----5:R-:W-:-:S05]  /*0600*/  HADD2.F32 R13, -RZ, R32.H0_H0 ;  /* 0x20000020ff0d7230 */ /* 0x020fca0000004100 */
[----:B------:R-:W-:-:S04]  /*0610*/  FADD.FTZ R20, R20, R13 ;  /* 0x0000000d14147221 */ /* 0x000fc80000010000 */
[----:B------:R-:W-:-:S07]  /*0620*/  @P1 FADD.FTZ R20, R28, R20 ;  /* 0x000000141c141221 */ /* 0x000fce0000010000 */
.L_x_8666:
[----:B------:R-:W-:Y:S01]  /*0630*/  HADD2.F32 R21, -RZ, R16.H1_H1 ;  /* 0x30000010ff157230 */ /* 0x000fe20000004100 */
[----:B------:R-:W-:Y:S06]  /*0640*/  @P2 BRA `(.L_x_8667) ;  /* 0x00000000000c2947 */ /* 0x000fec0003800000 */
[----:B------:R-:W-:Y:S05]  /*0650*/  @!P1 BRA `(.L_x_8668) ;  /* 0x0000000000149947 */ /* 0x000fea0003800000 */
[----:B-----5:R-:W-:Y:S01]  /*0660*/  FADD.FTZ R21, R29, R21 ;  /* 0x000000151d157221 */ /* 0x020fe20000010000 */
[----:B------:R-:W-:Y:S06]  /*0670*/  BRA `(.L_x_8668) ;  /* 0x00000000000c7947 */ /* 0x000fec0003800000 */
.L_x_8667:
[----:B-----5:R-:W-:-:S05]  /*0680*/  HADD2.F32 R12, -RZ, R32.H1_H1 ;  /* 0x30000020ff0c7230 */ /* 0x020fca0000004100 */
[----:B------:R-:W-:-:S04]  /*0690*/  FADD.FTZ R21, R21, R12 ;  /* 0x0000000c15157221 */ /* 0x000fc80000010000 */
[----:B------:R-:W-:-:S07]  /*06a0*/  @P1 FADD.FTZ R21, R29, R21 ;  /* 0x000000151d151221 */ /* 0x000fce0000010000 */
.L_x_8668:
[----:B------:R-:W-:Y:S01]  /*06b0*/  HADD2.F32 R22, -RZ, R17.H0_H0 ;  /* 0x20000011ff167230 */ /* 0x000fe20000004100 */
[----:B------:R-:W-:Y:S06]  /*06c0*/  @P2 BRA `(.L_x_8669) ;  /* 0x00000000000c2947 */ /* 0x000fec0003800000 */
[----:B------:R-:W-:Y:S05]  /*06d0*/  @!P1 BRA `(.L_x_8670) ;  /* 0x0000000000149947 */ /* 0x000fea0003800000 */
[----:B-----5:R-:W-:Y:S01]  /*06e0*/  FADD.FTZ R22, R30, R22 ;  /* 0x000000161e167221 */ /* 0x020fe20000010000 */
[----:B------:R-:W-:Y:S06]  /*06f0*/  BRA `(.L_x_8670) ;  /* 0x00000000000c7947 */ /* 0x000fec0003800000 */
.L_x_8669:
[----:B-----5:R-:W-:-:S05]  /*0700*/  HADD2.F32 R13, -RZ, R33.H0_H0 ;  /* 0x20000021ff0d7230 */ /* 0x020fca0000004100 */
[----:B------:R-:W-:-:S04]  /*0710*/  FADD.FTZ R22, R22, R13 ;  /* 0x0000000d16167221 */ /* 0x000fc80000010000 */
[----:B------:R-:W-:-:S07]  /*0720*/  @P1 FADD.FTZ R22, R30, R22 ;  /* 0x000000161e161221 */ /* 0x000fce0000010000 */
.L_x_8670:
[----:B------:R-:W-:Y:S01]  /*0730*/  HADD2.F32 R23, -RZ, R17.H1_H1 ;  /* 0x30000011ff177230 */ /* 0x000fe20000004100 */
[----:B------:R-:W-:Y:S06]  /*0740*/  @P2 BRA `(.L_x_8671) ;  /* 0x00000000000c2947 */ /* 0x000fec0003800000 */
[----:B------:R-:W-:Y:S05]  /*0750*/  @!P1 BRA `(.L_x_8672) ;  /* 0x0000000000149947 */ /* 0x000fea0003800000 */
[----:B-----5:R-:W-:Y:S01]  /*0760*/  FADD.FTZ R23, R31, R23 ;  /* 0x000000171f177221 */ /* 0x020fe20000010000 */
[----:B------:R-:W-:Y:S06]  /*0770*/  BRA `(.L_x_8672) ;  /* 0x00000000000c7947 */ /* 0x000fec0003800000 */
.L_x_8671:
[----:B-----5:R-:W-:-:S05]  /*0780*/  HADD2.F32 R12, -RZ, R33.H1_H1 ;  /* 0x30000021ff0c7230 */ /* 0x020fca0000004100 */
[----:B------:R-:W-:-:S04]  /*0790*/  FADD.FTZ R23, R23, R12 ;  /* 0x0000000c17177221 */ /* 0x000fc80000010000 */
[----:B------:R-:W-:-:S07]  /*07a0*/  @P1 FADD.FTZ R23, R31, R23 ;  /* 0x000000171f171221 */ /* 0x000fce0000010000 */
.L_x_8672:
[----:B------:R-:W-:Y:S01]  /*07b0*/  HADD2.F32 R16, -RZ, R18.H0_H0 ;  /* 0x20000012ff107230 */ /* 0x000fe20000004100 */
[----:B------:R-:W-:Y:S06]  /*07c0*/  @P2 BRA `(.L_x_8673) ;  /* 0x00000000000c2947 */ /* 0x000fec0003800000 */
[----:B------:R-:W-:Y:S05]  /*07d0*/  @!P1 BRA `(.L_x_8674) ;  /* 0x0000000000149947 */ /* 0x000fea0003800000 */
[----:B-----5:R-:W-:Y:S01]  /*07e0*/  FADD.FTZ R16, R24, R16 ;  /* 0x0000001018107221 */ /* 0x020fe20000010000 */
[----:B------:R-:W-:Y:S06]  /*07f0*/  BRA `(.L_x_8674) ;  /* 0x00000000000c7947 */ /* 0x000fec0003800000 */
.L_x_8673:
[----:B-----5:R-:W-:-:S05]  /*0800*/  HADD2.F32 R13, -RZ, R34.H0_H0 ;  /* 0x20000022ff0d7230 */ /* 0x020fca0000004100 */
[----:B------:R-:W-:-:S04]  /*0810*/  FADD.FTZ R16, R16, R13 ;  /* 0x0000000d10107221 */ /* 0x000fc80000010000 */
[----:B------:R-:W-:-:S07]  /*0820*/  @P1 FADD.FTZ R16, R24, R16 ;  /* 0x0000001018101221 */ /* 0x000fce0000010000 */
.L_x_8674:
[----:B------:R-:W-:Y:S01]  /*0830*/  HADD2.F32 R17, -RZ, R18.H1_H1 ;  /* 0x30000012ff117230 */ /* 0x000fe20000004100 */
[----:B------:R-:W-:Y:S06]  /*0840*/  @P2 BRA `(.L_x_8675) ;  /* 0x00000000000c2947 */ /* 0x000fec0003800000 */
[----:B------:R-:W-:Y:S05]  /*0850*/  @!P1 BRA `(.L_x_8676) ;  /* 0x0000000000149947 */ /* 0x000fea0003800000 */
[----:B-----5:R-:W-:Y:S01]  /*0860*/  FADD.FTZ R17, R25, R17 ;  /* 0x0000001119117221 */ /* 0x020fe20000010000 */
[----:B------:R-:W-:Y:S06]  /*0870*/  BRA `(.L_x_8676) ;  /* 0x00000000000c7947 */ /* 0x000fec0003800000 */
.L_x_8675:
[----:B-----5:R-:W-:-:S05]  /*0880*/  HADD2.F32 R12, -RZ, R34.H1_H1 ;  /* 0x30000022ff0c7230 */ /* 0x020fca0000004100 */
[----:B------:R-:W-:-:S04]  /*0890*/  FADD.FTZ R17, R17, R12 ;  /* 0x0000000c11117221 */ /* 0x000fc80000010000 */
[----:B------:R-:W-:-:S07]  /*08a0*/  @P1 FADD.FTZ R17, R25, R17 ;  /* 0x0000001119111221 */ /* 0x000fce0000010000 */
.L_x_8676:
[----:B------:R-:W-:Y:S01]  /*08b0*/  HADD2.F32 R18, -RZ, R19.H0_H0 ;  /* 0x20000013ff127230 */ /* 0x000fe20000004100 */
[----:B------:R-:W-:Y:S06]  /*08c0*/  @P2 BRA `(.L_x_8677) ;  /* 0x00000000000c2947 */ /* 0x000fec0003800000 */
[----:B------:R-:W-:Y:S05]  /*08d0*/  @!P1 BRA `(.L_x_8678) ;  /* 0x0000000000149947 */ /* 0x000fea0003800000 */
[----:B-----5:R-:W-:Y:S01]  /*08e0*/  FADD.FTZ R18, R26, R18 ;  /* 0x000000121a127221 */ /* 0x020fe20000010000 */
[----:B------:R-:W-:Y:S06]  /*08f0*/  BRA `(.L_x_8678) ;  /* 0x00000000000c7947 */ /* 0x000fec0003800000 */
.L_x_8677:
[----:B-----5:R-:W-:-:S05]  /*0900*/  HADD2.F32 R13, -RZ, R35.H0_H0 ;  /* 0x20000023ff0d7230 */ /* 0x020fca0000004100 */
[----:B------:R-:W-:-:S04]  /*0910*/  FADD.FTZ R18, R18, R13 ;  /* 0x0000000d12127221 */ /* 0x000fc80000010000 */
[----:B------:R-:W-:-:S07]  /*0920*/  @P1 FADD.FTZ R18, R26, R18 ;  /* 0x000000121a121221 */ /* 0x000fce0000010000 */
.L_x_8678:
[----:B------:R-:W-:Y:S01]  /*0930*/  HADD2.F32 R19, -RZ, R19.H1_H1 ;  /* 0x30000013ff137230 */ /* 0x000fe20000004100 */
[----:B------:R-:W-:Y:S06]  /*0940*/  @P2 BRA `(.L_x_8679) ;  /* 0x00000000000c2947 */ /* 0x000fec0003800000 */
[----:B------:R-:W-:Y:S05]  /*0950*/  @!P1 BRA `(.L_x_8680) ;  /* 0x0000000000149947 */ /* 0x000fea0003800000 */
[----:B-----5:R-:W-:Y:S01]  /*0960*/  FADD.FTZ R19, R27, R19 ;  /* 0x000000131b137221 */ /* 0x020fe20000010000 */
[----:B------:R-:W-:Y:S06]  /*0970*/  BRA `(.L_x_8680) ;  /* 0x00000000000c7947 */ /* 0x000fec0003800000 */
.L_x_8679:
[----:B-----5:R-:W-:-:S05]  /*0980*/  HADD2.F32 R12, -RZ, R35.H1_H1 ;  /* 0x30000023ff0c7230 */ /* 0x020fca0000004100 */
[----:B------:R-:W-:-:S04]  /*0990*/  FADD.FTZ R19, R19, R12 ;  /* 0x0000000c13137221 */ /* 0x000fc80000010000 */
[----:B------:R-:W-:-:S07]  /*09a0*/  @P1 FADD.FTZ R19, R27, R19 ;  /* 0x000000131b131221 */ /* 0x000fce0000010000 */
.L_x_8680:
        /* <DEDUP_REMOVED lines=13> */
[----:B------:R2:W5:Y:S02]  /*0a80*/  @P1 LDG.E.128 R24, desc[UR4][R12.64+0x10] ;  /* 0x000010040c181981 */ /* 0x000564000c1e1d00 */
[----:B--2---:R-:W-:Y:S01]  /*0a90*/  HADD2.F32 R12, -RZ, R36.H0_H0 ;  /* 0x20000024ff0c7230 */ /* 0x004fe20000004100 */
[----:B------:R-:W-:Y:S06]  /*0aa0*/  @P2 BRA `(.L_x_8681) ;  /* 0x00000000000c2947 */ /* 0x000fec0003800000 */
[----:B------:R-:W-:Y:S05]  /*0ab0*/  @!P1 BRA `(.L_x_8682) ;  /* 0x0000000000149947 */ /* 0x000fea0003800000 */
[----:B-----5:R-:W-:Y:S01]  /*0ac0*/  FADD.FTZ R12, R28, R12 ;  /* 0x0000000c1c0c7221 */ /* 0x020fe20000010000 */
[----:B------:R-:W-:Y:S06]  /*0ad0*/  BRA `(.L_x_8682) ;  /* 0x00000000000c7947 */ /* 0x000fec0003800000 */
.L_x_8681:
[----:B-----5:R-:W-:-:S05]  /*0ae0*/  HADD2.F32 R13, -RZ, R32.H0_H0 ;  /* 0x20000020ff0d7230 */ /* 0x020fca0000004100 */
[----:B------:R-:W-:-:S04]  /*0af0*/  FADD.FTZ R12, R13, R12 ;  /* 0x0000000c0d0c7221 */ /* 0x000fc80000010000 */
[----:B------:R-:W-:-:S07]  /*0b00*/  @P1 FADD.FTZ R12, R28, R12 ;  /* 0x0000000c1c0c1221 */ /* 0x000fce0000010000 */
.L_x_8682:
[----:B------:R-:W-:Y:S01]  /*0b10*/  HADD2.F32 R13, -RZ, R36.H1_H1 ;  /* 0x30000024ff0d7230 */ /* 0x000fe20000004100 */
[----:B------:R-:W-:Y:S06]  /*0b20*/  @P2 BRA `(.L_x_8683) ;  /* 0x00000000000c2947 */ /* 0x000fec0003800000 */
[----:B------:R-:W-:Y:S05]  /*0b30*/  @!P1 BRA `(.L_x_8684) ;  /* 0x0000000000149947 */ /* 0x000fea0003800000 */
[----:B-----5:R-:W-:Y:S01]  /*0b40*/  FADD.FTZ R13, R29, R13 ;  /* 0x0000000d1d0d7221 */ /* 0x020fe20000010000 */
[----:B------:R-:W-:Y:S06]  /*0b50*/  BRA `(.L_x_8684) ;  /* 0x00000000000c7947 */ /* 0x000fec0003800000 */
.L_x_8683:
[----:B-----5:R-:W-:-:S05]  /*0b60*/  HADD2.F32 R14, -RZ, R32.H1_H1 ;  /* 0x30000020ff0e7230 */ /* 0x020fca0000004100 */
[----:B------:R-:W-:-:S04]  /*0b70*/  FADD.FTZ R13, R14, R13 ;  /* 0x0000000d0e0d7221 */ /* 0x000fc80000010000 */
[----:B------:R-:W-:-:S07]  /*0b80*/  @P1 FADD.FTZ R13, R29, R13 ;  /* 0x0000000d1d0d1221 */ /* 0x000fce0000010000 */
.L_x_8684:
[----:B------:R-:W-:Y:S01]  /*0b90*/  HADD2.F32 R14, -RZ, R37.H0_H0 ;  /* 0x20000025ff0e7230 */ /* 0x000fe20000004100 */
[----:B------:R-:W-:Y:S06]  /*0ba0*/  @P2 BRA `(.L_x_8685) ;  /* 0x00000000000c2947 */ /* 0x000fec0003800000 */
[----:B------:R-:W-:Y:S05]  /*0bb0*/  @!P1 BRA `(.L_x_8686) ;  /* 0x0000000000149947 */ /* 0x000fea0003800000 */
[----:B-----5:R-:W-:Y:S01]  /*0bc0*/  FADD.FTZ R14, R30, R14 ;  /* 0x0000000e1e0e7221 */ /* 0x020fe20000010000 */
[----:B------:R-:W-:Y:S06]  /*0bd0*/  BRA `(.L_x_8686) ;  /* 0x00000000000c7947 */ /* 0x000fec0003800000 */
.L_x_8685:
[----:B-----5:R-:W-:-:S05]  /*0be0*/  HADD2.F32 R15, -RZ, R33.H0_H0 ;  /* 0x20000021ff0f7230 */ /* 0x020fca0000004100 */
[----:B------:R-:W-:-:S04]  /*0bf0*/  FADD.FTZ R14, R15, R14 ;  /* 0x0000000e0f0e7221 */ /* 0x000fc80000010000 */
[----:B------:R-:W-:-:S07]  /*0c00*/  @P1 FADD.FTZ R14, R30, R14 ;  /* 0x0000000e1e0e1221 */ /* 0x000fce0000010000 */
.L_x_8686:
[----:B------:R-:W-:Y:S01]  /*0c10*/  HADD2.F32 R15, -RZ, R37.H1_H1 ;  /* 0x30000025ff0f7230 */ /* 0x000fe20000004100 */
[----:B------:R-:W-:Y:S06]  /*0c20*/  @P2 BRA `(.L_x_8687) ;  /* 0x00000000000c2947 */ /* 0x000fec0003800000 */
[----:B------:R-:W-:Y:S05]  /*0c30*/  @!P1 BRA `(.L_x_8688) ;  /* 0x0000000000149947 */ /* 0x000fea0003800000 */
[----:B-----5:R-:W-:Y:S01]  /*0c40*/  FADD.FTZ R15, R31, R15 ;  /* 0x0000000f1f0f7221 */ /* 0x020fe20000010000 */
[----:B------:R-:W-:Y:S06]  /*0c50*/  BRA `(.L_x_8688) ;  /* 0x00000000000c7947 */ /* 0x000fec0003800000 */
.L_x_8687:
[----:B-----5:R-:W-:-:S05]  /*0c60*/  HADD2.F32 R36, -RZ, R33.H1_H1 ;  /* 0x30000021ff247230 */ /* 0x020fca0000004100 */
[----:B------:R-:W-:-:S04]  /*0c70*/  FADD.FTZ R15, R36, R15 ;  /* 0x0000000f240f7221 */ /* 0x000fc80000010000 */
[----:B------:R-:W-:-:S07]  /*0c80*/  @P1 FADD.FTZ R15, R31, R15 ;  /* 0x0000000f1f0f1221 */ /* 0x000fce0000010000 */
.L_x_8688:
[----:B------:R-:W-:Y:S01]  /*0c90*/  HADD2.F32 R36, -RZ, R38.H0_H0 ;  /* 0x20000026ff247230 */ /* 0x000fe20000004100 */
[----:B------:R-:W-:Y:S06]  /*0ca0*/  @P2 BRA `(.L_x_8689) ;  /* 0x00000000000c2947 */ /* 0x000fec0003800000 */
[----:B------:R-:W-:Y:S05]  /*0cb0*/  @!P1 BRA `(.L_x_8690) ;  /* 0x0000000000149947 */ /* 0x000fea0003800000 */
[----:B-----5:R-:W-:Y:S01]  /*0cc0*/  FADD.FTZ R36, R24, R36 ;  /* 0x0000002418247221 */ /* 0x020fe20000010000 */
[----:B------:R-:W-:Y:S06]  /*0cd0*/  BRA `(.L_x_8690) ;  /* 0x00000000000c7947 */ /* 0x000fec0003800000 */
.L_x_8689:
[----:B-----5:R-:W-:-:S05]  /*0ce0*/  HADD2.F32 R37, -RZ, R34.H0_H0 ;  /* 0x20000022ff257230 */ /* 0x020fca0000004100 */
[----:B------:R-:W-:-:S04]  /*0cf0*/  FADD.FTZ R36, R37, R36 ;  /* 0x0000002425247221 */ /* 0x000fc80000010000 */
[----:B------:R-:W-:-:S07]  /*0d00*/  @P1 FADD.FTZ R36, R24, R36 ;  /* 0x0000002418241221 */ /* 0x000fce0000010000 */
.L_x_8690:
[----:B------:R-:W-:Y:S01]  /*0d10*/  HADD2.F32 R37, -RZ, R38.H1_H1 ;  /* 0x30000026ff257230 */ /* 0x000fe20000004100 */
[----:B------:R-:W-:Y:S06]  /*0d20*/  @P2 BRA `(.L_x_8691) ;  /* 0x00000000000c2947 */ /* 0x000fec0003800000 */
[----:B------:R-:W-:Y:S05]  /*0d30*/  @!P1 BRA `(.L_x_8692) ;  /* 0x0000000000149947 */ /* 0x000fea0003800000 */
[----:B-----5:R-:W-:Y:S01]  /*0d40*/  FADD.FTZ R37, R25, R37 ;  /* 0x0000002519257221 */ /* 0x020fe20000010000 */
[----:B------:R-:W-:Y:S06]  /*0d50*/  BRA `(.L_x_8692) ;  /* 0x00000000000c7947 */ /* 0x000fec0003800000 */
.L_x_8691:
[----:B-----5:R-:W-:-:S05]  /*0d60*/  HADD2.F32 R38, -RZ, R34.H1_H1 ;  /* 0x30000022ff267230 */ /* 0x020fca0000004100 */
[----:B------:R-:W-:-:S04]  /*0d70*/  FADD.FTZ R37, R38, R37 ;  /* 0x0000002526257221 */ /* 0x000fc80000010000 */
[----:B------:R-:W-:-:S07]  /*0d80*/  @P1 FADD.FTZ R37, R25, R37 ;  /* 0x0000002519251221 */ /* 0x000fce0000010000 */
.L_x_8692:
[----:B------:R-:W-:Y:S01]  /*0d90*/  HADD2.F32 R38, -RZ, R39.H0_H0 ;  /* 0x20000027ff267230 */ /* 0x000fe20000004100 */
[----:B------:R-:W-:Y:S06]  /*0da0*/  @P2 BRA `(.L_x_8693) ;  /* 0x00000000000c2947 */ /* 0x000fec0003800000 */
[----:B------:R-:W-:Y:S05]  /*0db0*/  @!P1 BRA `(.L_x_8694) ;  /* 0x0000000000149947 */ /* 0x000fea0003800000 */
[----:B-----5:R-:W-:Y:S01]  /*0dc0*/  FADD.FTZ R38, R26, R38 ;  /* 0x000000261a267221 */ /* 0x020fe20000010000 */
[----:B------:R-:W-:Y:S06]  /*0dd0*/  BRA `(.L_x_8694) ;  /* 0x00000000000c7947 */ /* 0x000fec0003800000 */
.L_x_8693:
[----:B-----5:R-:W-:-:S05]  /*0de0*/  HADD2.F32 R49, -RZ, R35.H0_H0 ;  /* 0x20000023ff317230 */ /* 0x020fca0000004100 */
[----:B------:R-:W-:-:S04]  /*0df0*/  FADD.FTZ R38, R49, R38 ;  /* 0x0000002631267221 */ /* 0x000fc80000010000 */
[----:B------:R-:W-:-:S07]  /*0e00*/  @P1 FADD.FTZ R38, R26, R38 ;  /* 0x000000261a261221 */ /* 0x000fce0000010000 */
.L_x_8694:
[----:B------:R-:W-:Y:S01]  /*0e10*/  HADD2.F32 R39, -RZ, R39.H1_H1 ;  /* 0x30000027ff277230 */ /* 0x000fe20000004100 */
[----:B------:R-:W-:Y:S06]  /*0e20*/  @P2 BRA `(.L_x_8695) ;  /* 0x00000000000c2947 */ /* 0x000fec0003800000 */
[----:B------:R-:W-:Y:S05]  /*0e30*/  @!P1 BRA `(.L_x_8696) ;  /* 0x0000000000149947 */ /* 0x000fea0003800000 */
[----:B-----5:R-:W-:Y:S01]  /*0e40*/  FADD.FTZ R39, R27, R39 ;  /* 0x000000271b277221 */ /* 0x020fe20000010000 */
[----:B------:R-:W-:Y:S06]  /*0e50*/  BRA `(.L_x_8696) ;  /* 0x00000000000c7947 */ /* 0x000fec0003800000 */
.L_x_8695:
[----:B-----5:R-:W-:-:S05]  /*0e60*/  HADD2.F32 R48, -RZ, R35.H1_H1 ;  /* 0x30000023ff307230 */ /* 0x020fca0000004100 */
[----:B------:R-:W-:-:S04]  /*0e70*/  FADD.FTZ R39, R48, R39 ;  /* 0x0000002730277221 */ /* 0x000fc80000010000 */
[----:B------:R-:W-:-:S07]  /*0e80*/  @P1 FADD.FTZ R39, R27, R39 ;  /* 0x000000271b271221 */ /* 0x000fce0000010000 */
.L_x_8696:
        /* <DEDUP_REMOVED lines=76> */
.L_x_8710:
        /* <DEDUP_REMOVED lines=26> */
[----:B------:R-:W-:Y:S01]  /*14f0*/  FFMA.FTZ R21, R21, R50, R65 ;  /* 0x0000003215157223 */ /* 0x000fe20000010041 */
[----:B------:R-:W-:Y:S01]  /*1500*/  FMUL.FTZ R68, R67, R18 ;  /* 0x0000001243447220 */ /* 0x000fe20000410000 */
[----:B------:R-:W-:Y:S01]  /*1510*/  FADD.FTZ R14, -R63, R14 ;  /* 0x0000000e3f0e7221 */ /* 0x000fe20000010100 */
[----:B-1----:R-:W-:-:S04]  /*1520*/  @!P1 IMAD.WIDE R48, R40, 0x4, R48 ;  /* 0x0000000428309825 */ /* 0x002fc800078e0230 */
[C---:B------:R-:W-:Y:S01]  /*1530*/  FADD.FTZ R36, -R63.reuse, R36 ;  /* 0x000000243f247221 */ /* 0x040fe20000010100 */
[----:B------:R-:W-:Y:S01]  /*1540*/  FADD.FTZ R37, -R63, R37 ;  /* 0x000000253f257221 */ /* 0x000fe20000010100 */
[C---:B------:R-:W-:Y:S01]  /*1550*/  FMUL.FTZ R22, R67.reuse, R22 ;  /* 0x0000001643167220 */ /* 0x040fe20000410000 */
[C---:B------:R-:W-:Y:S01]  /*1560*/  FMUL.FTZ R23, R67.reuse, R23 ;  /* 0x0000001743177220 */ /* 0x040fe20000410000 */
[----:B------:R0:W-:Y:S01]  /*1570*/  @!P1 STG.E desc[UR4][R48.64], R67 ;  /* 0x0000004330009986 */ /* 0x0001e2000c101904 */
[C---:B------:R-:W-:Y:S01]  /*1580*/  FMUL.FTZ R17, R67.reuse, R17 ;  /* 0x0000001143117220 */ /* 0x040fe20000410000 */
[----:B------:R-:W-:Y:S01]  /*1590*/  FMUL.FTZ R18, R67, R14 ;  /* 0x0000000e43127220 */ /* 0x000fe20000410000 */
[----:B------:R-:W-:Y:S01]  /*15a0*/  FFMA.FTZ R22, R62, R22, R64 ;  /* 0x000000163e167223 */ /* 0x000fe20000010040 */
[----:B------:R-:W-:Y:S01]  /*15b0*/  FFMA.FTZ R23, R55, R23, R61 ;  /* 0x0000001737177223 */ /* 0x000fe2000001003d */
[----:B------:R-:W-:Y:S01]  /*15c0*/  FFMA.FTZ R17, R53, R17, R59 ;  /* 0x0000001135117223 */ /* 0x000fe2000001003b */
        /* <DEDUP_REMOVED lines=10> */
[----:B------:R-:W-:Y:S01]  /*1670*/  FFMA.FTZ R14, R54, R49, R60 ;  /* 0x00000031360e7223 */ /* 0x000fe2000001003c */
[----:B------:R-:W-:Y:S01]  /*1680*/  FFMA.FTZ R38, R12, R45, R7 ;  /* 0x0000002d0c267223 */ /* 0x000fe20000010007 */
[----:B------:R-:W-:Y:S01]  /*1690*/  F2FP.F16.F32.PACK_AB R12, R21, R20 ;  /* 0x00000014150c723e */ /* 0x000fe200000000ff */
[----:B------:R-:W-:Y:S01]  /*16a0*/  FMUL.FTZ R48, R67, R48 ;  /* 0x0000003043307220 */ /* 0x000fe20000410000 */
[----:B------:R-:W0:Y:S01]  /*16b0*/  LDC.64 R20, c[0x0][0x210] ;  /* 0x00008400ff147b82 */ /* 0x000e220000000a00 */
[----:B------:R-:W-:Y:S01]  /*16c0*/  F2FP.F16.F32.PACK_AB R15, R19, R15 ;  /* 0x0000000f130f723e */ /* 0x000fe200000000ff */
[----:B------:R-:W-:Y:S01]  /*16d0*/  FFMA.FTZ R19, R13, R44, R6 ;  /* 0x0000002c0d137223 */ /* 0x000fe20000010006 */
[----:B------:R-:W-:Y:S01]  /*16e0*/  F2FP.F16.F32.PACK_AB R14, R17, R14 ;  /* 0x0000000e110e723e */ /* 0x000fe200000000ff */
[----:B------:R-:W-:Y:S01]  /*16f0*/  FFMA.FTZ R17, R11, R18, R2 ;  /* 0x000000120b117223 */ /* 0x000fe20000010002 */
[----:B------:R-:W-:Y:S01]  /*1700*/  F2FP.F16.F32.PACK_AB R13, R23, R22 ;  /* 0x00000016170d723e */ /* 0x000fe200000000ff */
[----:B------:R-:W-:Y:S01]  /*1710*/  FFMA.FTZ R22, R41, R63, R3 ;  /* 0x0000003f29167223 */ /* 0x000fe20000010003 */
[----:B------:R-:W-:Y:S01]  /*1720*/  FMUL.FTZ R68, R67, R37 ;  /* 0x0000002543447220 */ /* 0x000fe20000410000 */
[----:B------:R-:W-:Y:S01]  /*1730*/  FFMA.FTZ R48, R52, R48, R56 ;  /* 0x0000003034307223 */ /* 0x000fe20000010038 */
[----:B------:R-:W-:Y:S01]  /*1740*/  FFMA.FTZ R23, R10, R16, R0 ;  /* 0x000000100a177223 */ /* 0x000fe20000010000 */
[----:B------:R-:W-:Y:S01]  /*1750*/  FFMA.FTZ R18, R42, R36, R4 ;  /* 0x000000242a127223 */ /* 0x000fe20000010004 */
[----:B------:R-:W-:Y:S01]  /*1760*/  FFMA.FTZ R37, R43, R68, R5 ;  /* 0x000000442b257223 */ /* 0x000fe20000010005 */
[----:B------:R-:W-:-:S02]  /*1770*/  F2FP.F16.F32.PACK_AB R17, R22, R17 ;  /* 0x000000111611723e */ /* 0x000fc400000000ff */
[C---:B------:R-:W-:Y:S02]  /*1780*/  LEA R22, P1, R46.reuse, UR12, 0x4 ;  /* 0x0000000c2e167c11 */ /* 0x040fe4000f8220ff */
[----:B------:R-:W-:Y:S02]  /*1790*/  LEA R36, P2, R47, UR12, 0x4 ;  /* 0x0000000c2f247c11 */ /* 0x000fe4000f8420ff */
[----:B------:R-:W-:Y:S02]  /*17a0*/  F2FP.F16.F32.PACK_AB R16, R23, R48 ;  /* 0x000000301710723e */ /* 0x000fe400000000ff */
[----:B------:R-:W-:Y:S02]  /*17b0*/  F2FP.F16.F32.PACK_AB R18, R37, R18 ;  /* 0x000000122512723e */ /* 0x000fe400000000ff */
[----:B------:R-:W-:Y:S02]  /*17c0*/  LEA.HI.X R23, R46, UR13, RZ, 0x4, P1 ;  /* 0x0000000d2e177c11 */ /* 0x000fe400088f24ff */
[----:B------:R-:W-:-:S02]  /*17d0*/  F2FP.F16.F32.PACK_AB R19, R38, R19 ;  /* 0x000000132613723e */ /* 0x000fc400000000ff */
[----:B------:R-:W-:Y:S01]  /*17e0*/  LEA.HI.X R37, R47, UR13, RZ, 0x4, P2 ;  /* 0x0000000d2f257c11 */ /* 0x000fe200090f24ff */
[----:B------:R1:W-:Y:S01]  /*17f0*/  STG.E.128 desc[UR4][R22.64], R12 ;  /* 0x0000000c16007986 */ /* 0x0003e2000c101d04 */
[----:B0-----:R-:W-:-:S03]  /*1800*/  LEA R40, R20, R40, 0x2 ;  /* 0x0000002814287211 */ /* 0x001fc600078e10ff */
[----:B------:R1:W-:Y:S01]  /*1810*/  STG.E.128 desc[UR4][R36.64], R16 ;  /* 0x0000001024007986 */ /* 0x0003e2000c101d04 */
[----:B------:R-:W-:-:S13]  /*1820*/  ISETP.GE.AND P1, PT, R40, R21, PT ;  /* 0x000000152800720c */ /* 0x000fda0003f26270 */
[----:B------:R-:W-:Y:S05]  /*1830*/  @!P1 BRA `(.L_x_8698) ;  /* 0xffffffec000c9947 */ /* 0x000fea000383ffff */
[----:B------:R-:W-:Y:S05]  /*1840*/  BSYNC B0 ;  /* 0x0000000000007941 */ /* 0x000fea0003800000 */
.L_x_8664:
[----:B------:R-:W-:Y:S05]  /*1850*/  EXIT ;  /* 0x000000000000794d */ /* 0x000fea0003800000 */
.L_x_8697:
[----:B------:R-:W-:Y:S01]  /*1860*/  HFMA2.MMA R67, -RZ, RZ, 0, 5.9604644775390625e-08 ;  /* 0x00000001ff437435 */ /* 0x000fe200000001ff */
[----:B------:R-:W-:Y:S01]  /*1870*/  BSSY B1, `(.L_x_8699) ;  /* 0x0000006000017945 */ /* 0x000fe20003800000 */
[----:B------:R-:W-:Y:S02]  /*1880*/  MOV R49, 0x1f ;  /* 0x0000001f00317802 */ /* 0x000fe40000000f00 */
[----:B------:R-:W-:-:S07]  /*1890*/  MOV R48, 0xffffffff ;  /* 0xffffffff00307802 */ /* 0x000fce0000000f00 */
[----:B-----5:R-:W-:Y:S05]  /*18a0*/  WARPSYNC.COLLECTIVE R48, `(.L_x_8700) ;  /* 0x0000000030087348 */ /* 0x020fea0003c00000 */
[----:B------:R0:W1:Y:S02]  /*18b0*/  SHFL.BFLY P2, R48, R68, R67, R49 ;  /* 0x0c00004344307389 */ /* 0x0000640000040031 */
[----:B01---5:R-:W-:Y:S01]  /*18c0*/  ENDCOLLECTIVE ;  /* 0x000000000000791b */ /* 0x023fe20003800000 */
.L_x_8700:
[----:B------:R-:W-:Y:S05]  /*18d0*/  BSYNC B1 ;  /* 0x0000000000017941 */ /* 0x000fea0003800000 */
.L_x_8699:
[----:B------:R-:W-:Y:S01]  /*18e0*/  FADD.FTZ R68, R68, R48 ;  /* 0x0000003044447221 */ /* 0x000fe20000010000 */
[----:B------:R-:W-:Y:S01]  /*18f0*/  HFMA2.MMA R67, -RZ, RZ, 0, 1.1920928955078125e-07 ;  /* 0x00000002ff437435 */ /* 0x000fe200000001ff */
[----:B------:R-:W-:Y:S02]  /*1900*/  MOV R48, 0xffffffff ;  /* 0xffffffff00307802 */ /* 0x000fe40000000f00 */
[----:B------:R-:W-:-:S08]  /*1910*/  MOV R49, 0x1f ;  /* 0x0000001f00317802 */ /* 0x000fd00000000f00 */
[----:B------:R-:W-:Y:S05]  /*1920*/  WARPSYNC.COLLECTIVE R48, `(.L_x_8701) ;  /* 0x0000000030087348 */ /* 0x000fea0003c00000 */
[----:B------:R0:W1:Y:S02]  /*1930*/  SHFL.BFLY P2, R48, R68, R67, R49 ;  /* 0x0c00004344307389 */ /* 0x0000640000040031 */
[----:B01----:R-:W-:Y:S01]  /*1940*/  ENDCOLLECTIVE ;  /* 0x000000000000791b */ /* 0x003fe20003800000 */
.L_x_8701:
        /* <DEDUP_REMOVED lines=8> */
.L_x_8702:
        /* <DEDUP_REMOVED lines=8> */
.L_x_8703:
        /* <DEDUP_REMOVED lines=8> */
.L_x_8704:
        /* <DEDUP_REMOVED lines=42> */
.L_x_8705:
[----:B------:R-:W-:Y:S01]  /*1d70*/  HFMA2.MMA R67, -RZ, RZ, 0, 1.1920928955078125e-07 ;  /* 0x00000002ff437435 */ /* 0x000fe200000001ff */
[----:B------:R-:W-:Y:S01]  /*1d80*/  FADD.FTZ R68, R68, R48 ;  /* 0x0000003044447221 */ /* 0x000fe20000010000 */
[----:B------:R-:W-:-:S09]  /*1d90*/  MOV R48, 0xffffffff ;  /* 0xffffffff00307802 */ /* 0x000fd20000000f00 */
[----:B------:R-:W-:Y:S05]  /*1da0*/  WARPSYNC.COLLECTIVE R48, `(.L_x_8706) ;  /* 0x0000000030087348 */ /* 0x000fea0003c00000 */
[----:B------:R0:W1:Y:S02]  /*1db0*/  SHFL.BFLY P2, R48, R68, R67, R49 ;  /* 0x0c00004344307389 */ /* 0x0000640000040031 */
[----:B01----:R-:W-:Y:S01]  /*1dc0*/  ENDCOLLECTIVE ;  /* 0x000000000000791b */ /* 0x003fe20003800000 */
.L_x_8706:
[----:B------:R-:W-:Y:S01]  /*1dd0*/  HFMA2.MMA R67, -RZ, RZ, 0, 2.384185791015625e-07 ;  /* 0x00000004ff437435 */ /* 0x000fe200000001ff */
[----:B------:R-:W-:Y:S01]  /*1de0*/  FADD.FTZ R68, R68, R48 ;  /* 0x0000003044447221 */ /* 0x000fe20000010000 */
[----:B------:R-:W-:-:S09]  /*1df0*/  MOV R48, 0xffffffff ;  /* 0xffffffff00307802 */ /* 0x000fd20000000f00 */
[----:B------:R-:W-:Y:S05]  /*1e00*/  WARPSYNC.COLLECTIVE R48, `(.L_x_8707) ;  /* 0x0000000030087348 */ /* 0x000fea0003c00000 */
[----:B------:R0:W1:Y:S02]  /*1e10*/  SHFL.BFLY P2, R48, R68, R67, R49 ;  /* 0x0c00004344307389 */ /* 0x0000640000040031 */
[----:B01----:R-:W-:Y:S01]  /*1e20*/  ENDCOLLECTIVE ;  /* 0x000000000000791b */ /* 0x003fe20003800000 */
.L_x_8707:
[----:B------:R-:W-:Y:S01]  /*1e30*/  HFMA2.MMA R67, -RZ, RZ, 0, 4.76837158203125e-07 ;  /* 0x00000008ff437435 */ /* 0x000fe200000001ff */
[----:B------:R-:W-:Y:S01]  /*1e40*/  FADD.FTZ R68, R68, R48 ;  /* 0x0000003044447221 */ /* 0x000fe20000010000 */
[----:B------:R-:W-:-:S09]  /*1e50*/  MOV R48, 0xffffffff ;  /* 0xffffffff00307802 */ /* 0x000fd20000000f00 */
[----:B------:R-:W-:Y:S05]  /*1e60*/  WARPSYNC.COLLECTIVE R48, `(.L_x_8708) ;  /* 0x0000000030087348 */ /* 0x000fea0003c00000 */
[----:B------:R0:W1:Y:S02]  /*1e70*/  SHFL.BFLY P2, R48, R68, R67, R49 ;  /* 0x0c00004344307389 */ /* 0x0000640000040031 */
[----:B01----:R-:W-:Y:S01]  /*1e80*/  ENDCOLLECTIVE ;  /* 0x000000000000791b */ /* 0x003fe20003800000 */
.L_x_8708:
[----:B------:R-:W-:Y:S01]  /*1e90*/  HFMA2.MMA R67, -RZ, RZ, 0, 9.5367431640625e-07 ;  /* 0x00000010ff437435 */ /* 0x000fe200000001ff */
[----:B------:R-:W-:Y:S01]  /*1ea0*/  FADD.FTZ R68, R68, R48 ;  /* 0x0000003044447221 */ /* 0x000fe20000010000 */
[----:B------:R-:W-:-:S09]  /*1eb0*/  MOV R48, 0xffffffff ;  /* 0xffffffff00307802 */ /* 0x000fd20000000f00 */
[----:B------:R-:W-:Y:S05]  /*1ec0*/  WARPSYNC.COLLECTIVE R48, `(.L_x_8709) ;  /* 0x0000000030087348 */ /* 0x000fea0003c00000 */
[----:B------:R0:W1:Y:S02]  /*1ed0*/  SHFL.BFLY P2, R48, R68, R67, R49 ;  /* 0x0c00004344307389 */ /* 0x0000640000040031 */
[----:B01----:R-:W-:Y:S01]  /*1ee0*/  ENDCOLLECTIVE ;  /* 0x000000000000791b */ /* 0x003fe20003800000 */
.L_x_8709:
[----:B------:R-:W-:Y:S05]  /*1ef0*/  BRA `(.L_x_8710) ;  /* 0xfffffff400147947 */ /* 0x000fea000383ffff */
.L_x_8711:
        /* <DEDUP_REMOVED lines=16> */
.L_x_14241:


//--------------------- .text._ZN10layer_norm31ln_parallel_residual_fwd_kernelINS_13Kernel_traitsI6__halfS2_fS2_fjLj512ELj1ELj4ELj1ELj16ENS_18Kernel_traits_baseILj512ES2_S2_fS2_fjLj128EEEEELb1ELb0ELb0EEEvNS_9FwdParamsE --------------------------
	.section	.text._ZN10layer_norm31ln_parallel_residual_fwd_kernelINS_13Kernel_traitsI6__halfS2_fS2_fjLj512ELj1ELj4ELj1ELj16ENS_18Kernel_traits_baseILj512ES2_S2_fS2_fjLj128EEEEELb1ELb0ELb0EEEvNS_9FwdParamsE,"ax",@progbits
	.align	128
        .global         _ZN10layer_norm31ln_parallel_residual_fwd_kernelINS_13Kernel_traitsI6__halfS2_fS2_fjLj512ELj1ELj4ELj1ELj16ENS_18Kernel_traits_baseILj512ES2_S2_fS2_fjLj128EEEEELb1ELb0ELb0EEEvNS_9FwdParamsE
        .type           _ZN10layer_norm31ln_parallel_residual_fwd_kernelINS_13Kernel_traitsI6__halfS2_fS2_fjLj512ELj1ELj4ELj1ELj16ENS_18Kernel_traits_baseILj512ES2_S2_fS2_fjLj128EEEEELb1ELb0ELb0EEEvNS_9FwdParamsE,@function
        .size           _ZN10layer_norm31ln_parallel_residual_fwd_kernelINS_13Kernel_traitsI6__halfS2_fS2_fjLj512ELj1ELj4ELj1ELj16ENS_18Kernel_traits_baseILj512ES2_S2_fS2_fjLj128EEEEELb1ELb0ELb0EEEvNS_9FwdParamsE,(.L_x_14242 - _ZN10layer_norm31ln_parallel_residual_fwd_kernelINS_13Kernel_traitsI6__halfS2_fS2_fjLj512ELj1ELj4ELj1ELj16ENS_18Kernel_traits_baseILj512ES2_S2_fS2_fjLj128EEEEELb1ELb0ELb0EEEvNS_9FwdParamsE)
        .other          _ZN10layer_norm31ln_parallel_residual_fwd_kernelINS_13Kernel_traitsI6__halfS2_fS2_fjLj512ELj1ELj4ELj1ELj16ENS_18Kernel_traits_baseILj512ES2_S2_fS2_fjLj128EEEEELb1ELb0ELb0EEEvNS_9FwdParamsE,@"STO_CUDA_ENTRY STV_DEFAULT"
_ZN10layer_norm31ln_parallel_residual_fwd_kernelINS_13Kernel_traitsI6__halfS2_fS2_fjLj512ELj1ELj4ELj1ELj16ENS_18Kernel_traits_baseILj512ES2_S2_fS2_fjLj128EEEEELb1ELb0ELb0EEEvNS_9FwdParamsE:
.text._ZN10layer_norm31ln_parallel_residual_fwd_kernelINS_13Kernel_traitsI6__halfS2_fS2_fjLj512ELj1ELj4ELj1ELj16ENS_18Kernel_traits_baseILj512ES2_S2_fS2_fjLj128EEEEELb1ELb0ELb0EEEvNS_9FwdParamsE:
        /* <DEDUP_REMOVED lines=19> */
[----:B--2---:R-:W-:Y:S02]  /*0130*/  @P0 R2UR UR6, R2 ;  /* 0x00000000020602ca */ /* 0x004fe400000e0000 */
[----:B-1----:R-:W-:Y:S02]  /*0140*/  LOP3.LUT R2, R6, 0x1f, RZ, 0xc0, !PT ;  /* 0x0000001f06027812 */ /* 0x002fe400078ec0ff */
[----:B------:R-:W-:Y:S02]  /*0150*/  @P0 R2UR UR7, R3 ;  /* 0x00000000030702ca */ /* 0x000fe400000e0000 */
[----:B------:R-:W-:-:S04]  /*0160*/  MOV R9, R2 ;  /* 0x0000000200097202 */ /* 0x000fc80000000f00 */
[----:B------:R-:W-:-:S03]  /*0170*/  LOP3.LUT R3, R9, 0x1f, RZ, 0x3c, !PT ;  /* 0x0000001f09037812 */ /* 0x000fc600078e3cff */
[----:B------:R-:W-:Y:S01]  /*0180*/  UIADD3 UR18, UR6, -0x61c88647, URZ ;  /* 0x9e3779b906127890 */ /* 0x000fe2000fffe03f */
[----:B------:R-:W-:Y:S01]  /*0190*/  LEA.HI.SX32 R3, R0, R3, 0x1d ;  /* 0x0000000300037211 */ /* 0x000fe200078feaff */
[----:B------:R-:W-:Y:S01]  /*01a0*/  UIADD3 UR20, UR6, 0x3c6ef372, URZ ;  /* 0x3c6ef37206147890 */ /* 0x000fe2000fffe03f */
[--C-:B------:R-:W-:Y:S01]  /*01b0*/  SHF.R.U32.HI R0, RZ, 0x5, R6.reuse ;  /* 0x00000005ff007819 */ /* 0x100fe20000011606 */
[----:B------:R-:W-:Y:S01]  /*01c0*/  UIADD3 UR19, UR7, -0x4498517b, URZ ;  /* 0xbb67ae8507137890 */ /* 0x000fe2000fffe03f */
[C---:B------:R-:W-:Y:S01]  /*01d0*/  LOP3.LUT P2, RZ, R3.reuse, 0xffffffe0, RZ, 0xc0, !PT ;  /* 0xffffffe003ff7812 */ /* 0x040fe2000784c0ff */
[----:B------:R-:W-:Y:S01]  /*01e0*/  UIADD3 UR21, UR7, 0x76cf5d0a, URZ ;  /* 0x76cf5d0a07157890 */ /* 0x000fe2000fffe03f */
[----:B------:R-:W-:Y:S01]  /*01f0*/  ISETP.GE.U32.AND P4, PT, R3, 0x40, PT ;  /* 0x000000400300780c */ /* 0x000fe20003f86070 */
[----:B------:R-:W-:Y:S01]  /*0200*/  UIADD3 UR22, UR6, -0x255992d5, URZ ;  /* 0xdaa66d2b06167890 */ /* 0x000fe2000fffe03f */
[----:B------:R-:W-:Y:S01]  /*0210*/  P2R R31, PR, RZ, 0x4 ;  /* 0x00000004ff1f7803 */ /* 0x000fe20000000000 */
[----:B------:R-:W-:Y:S01]  /*0220*/  UIADD3 UR23, UR7, 0x32370b8f, URZ ;  /* 0x32370b8f07177890 */ /* 0x000fe2000fffe03f */
[----:B-----5:R-:W-:Y:S01]  /*0230*/  @P0 IADD3 R60, P1, R4, R11, RZ ;  /* 0x0000000b043c0210 */ /* 0x020fe20007f3e0ff */
[----:B------:R-:W-:Y:S01]  /*0240*/  UIADD3 UR24, UR6, 0x78dde6e4, URZ ;  /* 0x78dde6e406187890 */ /* 0x000fe2000fffe03f */
[C---:B----4-:R-:W-:Y:S01]  /*0250*/  IMAD R4, R7.reuse, UR8, R6 ;  /* 0x0000000807047c24 */ /* 0x050fe2000f8e0206 */
[----:B------:R-:W-:Y:S01]  /*0260*/  UIADD3 UR25, UR7, -0x126145ec, URZ ;  /* 0xed9eba1407197890 */ /* 0x000fe2000fffe03f */
[----:B------:R-:W-:Y:S01]  /*0270*/  P2R R33, PR, RZ, 0x10 ;  /* 0x00000010ff217803 */ /* 0x000fe20000000000 */
[----:B------:R-:W-:Y:S01]  /*0280*/  UIADD3 UR26, UR6, 0x1715609d, URZ ;  /* 0x1715609d061a7890 */ /* 0x000fe2000fffe03f */
[----:B------:R-:W-:Y:S01]  /*0290*/  @P0 IMAD.X R61, RZ, RZ, R5, P1 ;  /* 0x000000ffff3d0224 */ /* 0x000fe200008e0605 */
[----:B------:R-:W-:Y:S01]  /*02a0*/  UIADD3 UR27, UR7, -0x56f99767, URZ ;  /* 0xa9066899071b7890 */ /* 0x000fe2000fffe03f */
[----:B------:R-:W-:Y:S01]  /*02b0*/  IMAD R0, R7, 0x4, R0 ;  /* 0x0000000407007824 */ /* 0x000fe200078e0200 */
[----:B------:R-:W-:-:S02]  /*02c0*/  UIADD3 UR28, UR6, -0x4ab325aa, URZ ;  /* 0xb54cda56061c7890 */ /* 0x000fc4000fffe03f */
[----:B------:R-:W-:Y:S02]  /*02d0*/  UIADD3 UR29, UR7, 0x646e171e, URZ ;  /* 0x646e171e071d7890 */ /* 0x000fe4000fffe03f */
        /* <DEDUP_REMOVED lines=32> */
.L_x_8713:
[----:B------:R-:W-:Y:S05]  /*04e0*/  BSYNC B0 ;  /* 0x0000000000007941 */ /* 0x000fea0003800000 */
.L_x_8712:
        /* <DEDUP_REMOVED lines=27> */
.L_x_8715:
[----:B------:R-:W-:Y:S05]  /*06a0*/  BSYNC B0 ;  /* 0x0000000000007941 */ /* 0x000fea0003800000 */
.L_x_8714:
[----:B------:R-:W-:Y:S01]  /*06b0*/  ULDC UR8, c[0x0][0x214] ;  /* 0x0000850000087ab9 */ /* 0x000fe20000000800 */
[----:B------:R-:W-:Y:S01]  /*06c0*/  UIADD3 UR33, UR7, -0x24c28bd8, URZ ;  /* 0xdb3d742807217890 */ /* 0x000fe2000fffe03f */
[----:B------:R-:W-:Y:S02]  /*06d0*/  ISETP.GE.AND P0, PT, R0, UR8, PT ;  /* 0x0000000800007c0c */ /* 0x000fe4000bf06270 */
[----:B------:R-:W-:-:S11]  /*06e0*/  SHF.R.U64 R5, R60, 0x2, R61 ;  /* 0x000000023c057819 */ /* 0x000fd6000000123d */
[----:B------:R-:W-:Y:S05]  /*06f0*/  @P0 EXIT ;  /* 0x000000000000094d */ /* 0x000fea0003800000 */
[C---:B------:R-:W-:Y:S01]  /*0700*/  IMAD.HI.U32 R8, R5.reuse, -0x2daee0ad, RZ ;  /* 0xd2511f5305087827 */ /* 0x040fe200078e00ff */
[----:B------:R-:W-:Y:S01]  /*0710*/  SHF.R.U32.HI R6, RZ, 0x2, R61 ;  /* 0x00000002ff067819 */ /* 0x000fe2000001163d */
[----:B------:R-:W-:Y:S01]  /*0720*/  BSSY B0, `(.L_x_8716) ;  /* 0x0000c90000007945 */ /* 0x000fe20003800000 */
[----:B------:R-:W-:Y:S01]  /*0730*/  ULDC.U8 UR8, c[0x0][0x2a0] ;  /* 0x0000a80000087ab9 */ /* 0x000fe20000000000 */
[----:B------:R-:W-:Y:S01]  /*0740*/  IMAD.HI.U32 R7, R4, -0x326172a9, RZ ;  /* 0xcd9e8d5704077827 */ /* 0x000fe200078e00ff */
[----:B------:R-:W-:Y:S01]  /*0750*/  LOP3.LUT R17, R8, UR7, RZ, 0x3c, !PT ;  /* 0x0000000708117c12 */ /* 0x000fe2000f8e3cff */
[----:B------:R-:W-:Y:S01]  /*0760*/  ULDC UR36, c[0x0][0x218] ;  /* 0x0000860000247ab9 */ /* 0x000fe20000000800 */
[----:B------:R-:W-:Y:S01]  /*0770*/  ULDC UR9, c[0x0][0x2d8] ;  /* 0x0000b60000097ab9 */ /* 0x000fe20000000800 */
[----:B------:R-:W-:Y:S01]  /*0780*/  IMAD R9, R5, -0x2daee0ad, RZ ;  /* 0xd2511f5305097824 */ /* 0x000fe200078e02ff */
[----:B------:R-:W-:Y:S01]  /*0790*/  LOP3.LUT R16, R7, UR6, R6, 0x96, !PT ;  /* 0x0000000607107c12 */ /* 0x000fe2000f8e9606 */
[----:B------:R-:W-:Y:S01]  /*07a0*/  IMAD R7, R4, -0x326172a9, RZ ;  /* 0xcd9e8d5704077824 */ /* 0x000fe200078e02ff */
[----:B------:R-:W-:Y:S01]  /*07b0*/  UISETP.NE.AND UP0, UPT, UR8, URZ, UPT ;  /* 0x0000003f0800728c */ /* 0x000fe2000bf05270 */
[----:B------:R-:W-:Y:S01]  /*07c0*/  IMAD.HI.U32 R8, R17, -0x326172a9, RZ ;  /* 0xcd9e8d5711087827 */ /* 0x000fe200078e00ff */
[----:B------:R-:W-:Y:S01]  /*07d0*/  ULDC.64 UR10, c[0x0][0x230] ;  /* 0x00008c00000a7ab9 */ /* 0x000fe20000000a00 */
[----:B------:R-:W-:Y:S01]  /*07e0*/  ULDC.64 UR12, c[0x0][0x238] ;  /* 0x00008e00000c7ab9 */ /* 0x000fe20000000a00 */
[----:B------:R-:W-:Y:S01]  /*07f0*/  ULDC.64 UR14, c[0x0][0x240] ;  /* 0x00009000000e7ab9 */ /* 0x000fe20000000a00 */
[----:B------:R-:W-:Y:S01]  /*0800*/  IMAD.HI.U32 R10, R16, -0x2daee0ad, RZ ;  /* 0xd2511f53100a7827 */ /* 0x000fe200078e00ff */
[----:B------:R-:W-:Y:S01]  /*0810*/  LOP3.LUT R19, R8, UR18, R7, 0x96, !PT ;  /* 0x0000001208137c12 */ /* 0x000fe2000f8e9607 */
[----:B------:R-:W-:-:S02]  /*0820*/  ULDC.64 UR16, c[0x0][0x248] ;  /* 0x0000920000107ab9 */ /* 0x000fc40000000a00 */
        /* <DEDUP_REMOVED lines=37> */
[----:B------:R-:W-:Y:S01]  /*0a80*/  HADD2.F32 R24, -RZ, R56.H1_H1 ;  /* 0x30000038ff187230 */ /* 0x000fe20000004100 */
[----:B------:R-:W-:Y:S01]  /*0a90*/  LOP3.LUT R56, R35, UR24, R32, 0x96, !PT ;  /* 0x0000001823387c12 */ /* 0x000fe2000f8e9620 */
[--C-:B------:R-:W-:Y:S02]  /*0aa0*/  HADD2.F32 R34, -RZ, R53.reuse.H0_H0 ;  /* 0x20000035ff227230 */ /* 0x100fe40000004100 */
[----:B------:R-:W-:-:S02]  /*0ab0*/  HADD2.F32 R73, -RZ, R53.H1_H1 ;  /* 0x30000035ff497230 */ /* 0x000fc40000004100 */
[--C-:B------:R-:W-:Y:S02]  /*0ac0*/  HADD2.F32 R32, -RZ, R52.reuse.H0_H0 ;  /* 0x20000034ff207230 */ /* 0x100fe40000004100 */
        /* <DEDUP_REMOVED lines=36> */
[----:B------:R-:W-:-:S04]  /*0d10*/  IMAD.WIDE.U32 R36, R43, -0x2daee0ad, RZ ;  /* 0xd2511f532b247825 */ /* 0x000fc800078e00ff */
[----:B------:R-:W-:Y:S01]  /*0d20*/  IMAD R41, R41, -0x326172a9, RZ ;  /* 0xcd9e8d5729297824 */ /* 0x000fe200078e02ff */
[----:B------:R-:W-:Y:S01]  /*0d30*/  LOP3.LUT R39, R37, UR33, R39, 0x96, !PT ;  /* 0x0000002125277c12 */ /* 0x000fe2000f8e9627 */
[----:B------:R-:W-:-:S04]  /*0d40*/  IMAD.HI.U32 R38, R42, -0x326172a9, RZ ;  /* 0xcd9e8d572a267827 */ /* 0x000fc800078e00ff */
[----:B------:R-:W-:Y:S01]  /*0d50*/  IMAD R37, R42, -0x326172a9, RZ ;  /* 0xcd9e8d572a257824 */ /* 0x000fe200078e02ff */
[----:B------:R-:W-:Y:S01]  /*0d60*/  LOP3.LUT R38, R38, UR32, R41, 0x96, !PT ;  /* 0x0000002026267c12 */ /* 0x000fe2000f8e9629 */
[----:B------:R-:W-:-:S04]  /*0d70*/  IMAD.WIDE.U32 R130, R39, -0x326172a9, RZ ;  /* 0xcd9e8d5727827825 */ /* 0x000fc800078e00ff */
[----:B------:R-:W-:Y:S01]  /*0d80*/  IMAD.HI.U32 R129, R38, -0x2daee0ad, RZ ;  /* 0xd2511f5326817827 */ /* 0x000fe200078e00ff */
[----:B------:R-:W-:Y:S02]  /*0d90*/  LOP3.LUT R128, R131, UR34, R37, 0x96, !PT ;  /* 0x0000002283807c12 */ /* 0x000fe4000f8e9625 */
[----:B------:R-:W-:Y:S01]  /*0da0*/  LOP3.LUT R131, R60, 0x3, RZ, 0xc0, !PT ;  /* 0x000000033c837812 */ /* 0x000fe200078ec0ff */
[--C-:B------:R-:W-:Y:S01]  /*0db0*/  HADD2.F32 R27, -RZ, R58.reuse.H0_H0 ;  /* 0x2000003aff1b7230 */ /* 0x100fe20000004100 */
[----:B------:R-:W-:Y:S01]  /*0dc0*/  LOP3.LUT R129, R129, UR35, R36, 0x96, !PT ;  /* 0x0000002381817c12 */ /* 0x000fe2000f8e9624 */
        /* <DEDUP_REMOVED lines=23> */
[----:B------:R-:W-:Y:S02]  /*0f40*/  IMAD.MOV.U32 R108, RZ, RZ, RZ ;  /* 0x000000ffff6c7224 */ /* 0x000fe400078e00ff */
[----:B------:R-:W-:-:S07]  /*0f50*/  IMAD R132, R38, -0x2daee0ad, RZ ;  /* 0xd2511f5326847824 */ /* 0x000fce00078e02ff */
.L_x_8983:
        /* <DEDUP_REMOVED lines=35> */
.L_x_8720:
[----:B------:R-:W-:-:S07]  /*1190*/  IMAD.MOV.U32 R70, RZ, RZ, R130 ;  /* 0x000000ffff467224 */ /* 0x000fce00078e0082 */
.L_x_8721:
[----:B------:R-:W-:Y:S05]  /*11a0*/  BSYNC B2 ;  /* 0x0000000000027941 */ /* 0x000fea0003800000 */
.L_x_8719:
        /* <DEDUP_REMOVED lines=16> */
.L_x_8725:
[----:B------:R-:W-:Y:S05]  /*12b0*/  BSYNC B3 ;  /* 0x0000000000037941 */ /* 0x000fea0003800000 */
.L_x_8724:
        /* <DEDUP_REMOVED lines=42> */
.L_x_8723:
[----:B------:R-:W-:Y:S05]  /*1560*/  BSYNC B2 ;  /* 0x0000000000027941 */ /* 0x000fea0003800000 */
.L_x_8722:
        /* <DEDUP_REMOVED lines=18> */
.L_x_8726:
        /* <DEDUP_REMOVED lines=12> */
.L_x_8729:
[----:B------:R-:W-:-:S07]  /*1750*/  MOV R49, R130 ;  /* 0x0000008200317202 */ /* 0x000fce0000000f00 */
.L_x_8730:
[----:B------:R-:W-:Y:S05]  /*1760*/  BSYNC B2 ;  /* 0x0000000000027941 */ /* 0x000fea0003800000 */
.L_x_8728:
        /* <DEDUP_REMOVED lines=16> */
.L_x_8734:
[----:B------:R-:W-:Y:S05]  /*1870*/  BSYNC B3 ;  /* 0x0000000000037941 */ /* 0x000fea0003800000 */
.L_x_8733:
        /* <DEDUP_REMOVED lines=42> */
.L_x_8732:
[----:B------:R-:W-:Y:S05]  /*1b20*/  BSYNC B2 ;  /* 0x0000000000027941 */ /* 0x000fea0003800000 */
.L_x_8731:
[----:B------:R-:W-:Y:S01]  /*1b30*/  I2FP.F32.U32 R64, R49 ;  /* 0x0000003100407245 */ /* 0x000fe20000201000 */
[----:B------:R-:W-:-:S04]  /*1b40*/  HADD2.F32 R49, -RZ, R44.H0_H0 ;  /* 0x2000002cff317230 */ /* 0x000fc80000004100 */
[----:B------:R-:W-:Y:S01]  /*1b50*/  FFMA.FTZ R64, R64, R119, 1.1641532182693481445e-10 ;  /* 0x2f00000040407423 */ /* 0x000fe20000010077 */
[----:B------:R-:W-:-:S04]  /*1b60*/  FMUL.FTZ R49, R49, R120 ;  /* 0x0000007831317220 */ /* 0x000fc80000410000 */
[----:B------:R-:W-:-:S04]  /*1b70*/  FSETP.GTU.FTZ.AND P3, PT, R64, R121, PT ;  /* 0x000000794000720b */ /* 0x000fc80003f7c000 */
[----:B------:R-:W-:Y:S02]  /*1b80*/  FSEL R49, R49, RZ, !P3 ;  /* 0x000000ff31317208 */ /* 0x000fe40005800000 */
[----:B------:R-:W-:-:S03]  /*1b90*/  SEL R110, RZ, 0x1, P3 ;  /* 0x00000001ff6e7807 */ /* 0x000fc60001800000 */
[----:B------:R-:W-:-:S04]  /*1ba0*/  FADD.FTZ R48, R49, R48 ;  /* 0x0000003031307221 */ /* 0x000fc80000010000 */
[----:B------:R-:W-:-:S07]  /*1bb0*/  @P0 FADD.FTZ R48, R36, R48 ;  /* 0x0000003024300221 */ /* 0x000fce0000010000 */
.L_x_8727:
        /* <DEDUP_REMOVED lines=12> */
.L_x_8736:
[----:B------:R-:W-:-:S07]  /*1c80*/  IMAD.MOV.U32 R49, RZ, RZ, R130 ;  /* 0x000000ffff317224 */ /* 0x000fce00078e0082 */
.L_x_8737:
[----:B------:R-:W-:Y:S05]  /*1c90*/  BSYNC B2 ;  /* 0x0000000000027941 */ /* 0x000fea0003800000 */
.L_x_8735:
        /* <DEDUP_REMOVED lines=16> */
.L_x_8741:
[----:B------:R-:W-:Y:S05]  /*1da0*/  BSYNC B3 ;  /* 0x0000000000037941 */ /* 0x000fea0003800000 */
.L_x_8740:
        /* <DEDUP_REMOVED lines=42> */
.L_x_8739:
[----:B------:R-:W-:Y:S05]  /*2050*/  BSYNC B2 ;  /* 0x0000000000027941 */ /* 0x000fea0003800000 */
.L_x_8738:
        /* <DEDUP_REMOVED lines=13> */
.L_x_8742:
        /* <DEDUP_REMOVED lines=12> */
.L_x_8745:
[----:B------:R-:W-:-:S07]  /*21f0*/  IMAD.MOV.U32 R52, RZ, RZ, R130 ;  /* 0x000000ffff347224 */ /* 0x000fce00078e0082 */
.L_x_8746:
[----:B------:R-:W-:Y:S05]  /*2200*/  BSYNC B2 ;  /* 0x0000000000027941 */ /* 0x000fea0003800000 */
.L_x_8744:
        /* <DEDUP_REMOVED lines=16> */
.L_x_8750:
[----:B------:R-:W-:Y:S05]  /*2310*/  BSYNC B3 ;  /* 0x0000000000037941 */ /* 0x000fea0003800000 */
.L_x_8749:
        /* <DEDUP_REMOVED lines=42> */
.L_x_8748:
[----:B------:R-:W-:Y:S05]  /*25c0*/  BSYNC B2 ;  /* 0x0000000000027941 */ /* 0x000fea0003800000 */
.L_x_8747:
[----:B------:R-:W-:Y:S01]  /*25d0*/  I2FP.F32.U32 R52, R52 ;  /* 0x0000003400347245 */ /* 0x000fe20000201000 */
[----:B------:R-:W-:-:S04]  /*25e0*/  HADD2.F32 R51, -RZ, R44.H1_H1 ;  /* 0x3000002cff337230 */ /* 0x000fc80000004100 */
[----:B------:R-:W-:Y:S01]  /*25f0*/  FFMA.FTZ R52, R52, R119, 1.1641532182693481445e-10 ;  /* 0x2f00000034347423 */ /* 0x000fe20000010077 */
[----:B------:R-:W-:-:S04]  /*2600*/  FMUL.FTZ R51, R51, R120 ;  /* 0x0000007833337220 */ /* 0x000fc80000410000 */
[----:B------:R-:W-:-:S04]  /*2610*/  FSETP.GTU.FTZ.AND P3, PT, R52, R121, PT ;  /* 0x000000793400720b */ /* 0x000fc80003f7c000 */
[----:B------:R-:W-:Y:S02]  /*2620*/  FSEL R52, R51, RZ, !P3 ;  /* 0x000000ff33347208 */ /* 0x000fe40005800000 */
[----:B------:R-:W-:-:S03]  /*2630*/  SEL R111, RZ, 0x1, P3 ;  /* 0x00000001ff6f7807 */ /* 0x000fc60001800000 */
[----:B------:R-:W-:-:S04]  /*2640*/  FADD.FTZ R49, R52, R49 ;  /* 0x0000003134317221 */ /* 0x000fc80000010000 */
[----:B------:R-:W-:-:S07]  /*2650*/  @P0 FADD.FTZ R49, R37, R49 ;  /* 0x0000003125310221 */ /* 0x000fce0000010000 */
.L_x_8743:
        /* <DEDUP_REMOVED lines=12> */
.L_x_8752:
[----:B------:R-:W-:-:S07]  /*2720*/  IMAD.MOV.U32 R52, RZ, RZ, R130 ;  /* 0x000000ffff347224 */ /* 0x000fce00078e0082 */
.L_x_8753:
[----:B------:R-:W-:Y:S05]  /*2730*/  BSYNC B2 ;  /* 0x0000000000027941 */ /* 0x000fea0003800000 */
.L_x_8751:
        /* <DEDUP_REMOVED lines=16> */
.L_x_8757:
[----:B------:R-:W-:Y:S05]  /*2840*/  BSYNC B3 ;  /* 0x0000000000037941 */ /* 0x000fea0003800000 */
.L_x_8756:
        /* <DEDUP_REMOVED lines=42> */
.L_x_8755:
[----:B------:R-:W-:Y:S05]  /*2af0*/  BSYNC B2 ;  /* 0x0000000000027941 */ /* 0x000fea0003800000 */
.L_x_8754:
        /* <DEDUP_REMOVED lines=13> */
.L_x_8758:
        /* <DEDUP_REMOVED lines=12> */
.L_x_8761:
[----:B------:R-:W-:-:S07]  /*2c90*/  IMAD.MOV.U32 R51, RZ, RZ, R130 ;  /* 0x000000ffff337224 */ /* 0x000fce00078e0082 */
.L_x_8762:
[----:B------:R-:W-:Y:S05]  /*2ca0*/  BSYNC B2 ;  /* 0x0000000000027941 */ /* 0x000fea0003800000 */
.L_x_8760:
        /* <DEDUP_REMOVED lines=16> */
.L_x_8766:
[----:B------:R-:W-:Y:S05]  /*2db0*/  BSYNC B3 ;  /* 0x0000000000037941 */ /* 0x000fea0003800000 */
.L_x_8765:
        /* <DEDUP_REMOVED lines=42> */
.L_x_8764:
[----:B------:R-:W-:Y:S05]  /*3060*/  BSYNC B2 ;  /* 0x0000000000027941 */ /* 0x000fea0003800000 */
.L_x_8763:
        /* <DEDUP_REMOVED lines=9> */
.L_x_8759:
        /* <DEDUP_REMOVED lines=12> */
.L_x_8768:
[----:B------:R-:W-:-:S07]  /*31c0*/  MOV R51, R130 ;  /* 0x0000008200337202 */ /* 0x000fce0000000f00 */
.L_x_8769:
[----:B------:R-:W-:Y:S05]  /*31d0*/  BSYNC B2 ;  /* 0x0000000000027941 */ /* 0x000fea0003800000 */
.L_x_8767:
        /* <DEDUP_REMOVED lines=16> */
.L_x_8773:
[----:B------:R-:W-:Y:S05]  /*32e0*/  BSYNC B3 ;  /* 0x0000000000037941 */ /* 0x000fea0003800000 */
.L_x_8772:
        /* <DEDUP_REMOVED lines=42> */
.L_x_8771:
[----:B------:R-:W-:Y:S05]  /*3590*/  BSYNC B2 ;  /* 0x0000000000027941 */ /* 0x000fea0003800000 */
.L_x_8770:
        /* <DEDUP_REMOVED lines=13> */
.L_x_8774:
        /* <DEDUP_REMOVED lines=12> */
.L_x_8777:
[----:B------:R-:W-:-:S07]  /*3730*/  MOV R70, R130 ;  /* 0x0000008200467202 */ /* 0x000fce0000000f00 */
.L_x_8778:
[----:B------:R-:W-:Y:S05]  /*3740*/  BSYNC B2 ;  /* 0x0000000000027941 */ /* 0x000fea0003800000 */
.L_x_8776:
        /* <DEDUP_REMOVED lines=16> */
.L_x_8782:
[----:B------:R-:W-:Y:S05]  /*3850*/  BSYNC B3 ;  /* 0x0000000000037941 */ /* 0x000fea0003800000 */
.L_x_8781:
        /* <DEDUP_REMOVED lines=42> */
.L_x_8780:
[----:B------:R-:W-:Y:S05]  /*3b00*/  BSYNC B2 ;  /* 0x0000000000027941 */ /* 0x000fea0003800000 */
.L_x_8779:
        /* <DEDUP_REMOVED lines=9> */
.L_x_8775:
        /* <DEDUP_REMOVED lines=12> */
.L_x_8784:
[----:B------:R-:W-:-:S07]  /*3c60*/  MOV R70, R130 ;  /* 0x0000008200467202 */ /* 0x000fce0000000f00 */
.L_x_8785:
[----:B------:R-:W-:Y:S05]  /*3c70*/  BSYNC B2 ;  /* 0x0000000000027941 */ /* 0x000fea0003800000 */
.L_x_8783:
        /* <DEDUP_REMOVED lines=16> */
.L_x_8789:
[----:B------:R-:W-:Y:S05]  /*3d80*/  BSYNC B3 ;  /* 0x0000000000037941 */ /* 0x000fea0003800000 */
.L_x_8788:
        /* <DEDUP_REMOVED lines=42> */
.L_x_8787:
[----:B------:R-:W-:Y:S05]  /*4030*/  BSYNC B2 ;  /* 0x0000000000027941 */ /* 0x000fea0003800000 */
.L_x_8786:
        /* <DEDUP_REMOVED lines=13> */
.L_x_8790:
        /* <DEDUP_REMOVED lines=12> */
.L_x_8793:
[----:B------:R-:W-:-:S07]  /*41d0*/  IMAD.MOV.U32 R53, RZ, RZ, R130 ;  /* 0x000000ffff357224 */ /* 0x000fce00078e0082 */
.L_x_8794:
[----:B------:R-:W-:Y:S05]  /*41e0*/  BSYNC B2 ;  /* 0x0000000000027941 */ /* 0x000fea0003800000 */
.L_x_8792:
        /* <DEDUP_REMOVED lines=16> */
.L_x_8798:
[----:B------:R-:W-:Y:S05]  /*42f0*/  BSYNC B3 ;  /* 0x0000000000037941 */ /* 0x000fea0003800000 */
.L_x_8797:
        /* <DEDUP_REMOVED lines=43> */
.L_x_8796:
[----:B------:R-:W-:Y:S05]  /*45b0*/  BSYNC B2 ;  /* 0x0000000000027941 */ /* 0x000fea0003800000 */
.L_x_8795:
        /* <DEDUP_REMOVED lines=9> */
.L_x_8791:
        /* <DEDUP_REMOVED lines=12> */
.L_x_8800:
[----:B------:R-:W-:-:S07]  /*4710*/  IMAD.MOV.U32 R53, RZ, RZ, R130 ;  /* 0x000000ffff357224 */ /* 0x000fce00078e0082 */
.L_x_8801:
[----:B------:R-:W-:Y:S05]  /*4720*/  BSYNC B2 ;  /* 0x0000000000027941 */ /* 0x000fea0003800000 */
.L_x_8799:
        /* <DEDUP_REMOVED lines=16> */
.L_x_8805:
[----:B------:R-:W-:Y:S05]  /*4830*/  BSYNC B3 ;  /* 0x0000000000037941 */ /* 0x000fea0003800000 */
.L_x_8804:
        /* <DEDUP_REMOVED lines=43> */
.L_x_8803:
[----:B------:R-:W-:Y:S05]  /*4af0*/  BSYNC B2 ;  /* 0x0000000000027941 */ /* 0x000fea0003800000 */
.L_x_8802:
        /* <DEDUP_REMOVED lines=12> */
.L_x_8806:
        /* <DEDUP_REMOVED lines=12> */
.L_x_8809:
[----:B------:R-:W-:-:S07]  /*4c80*/  IMAD.MOV.U32 R54, RZ, RZ, R130 ;  /* 0x000000ffff367224 */ /* 0x000fce00078e0082 */
.L_x_8810:
[----:B------:R-:W-:Y:S05]  /*4c90*/  BSYNC B2 ;  /* 0x0000000000027941 */ /* 0x000fea0003800000 */
.L_x_8808:
        /* <DEDUP_REMOVED lines=16> */
.L_x_8814:
[----:B------:R-:W-:Y:S05]  /*4da0*/  BSYNC B3 ;  /* 0x0000000000037941 */ /* 0x000fea0003800000 */
.L_x_8813:
        /* <DEDUP_REMOVED lines=43> */
.L_x_8812:
[----:B------:R-:W-:Y:S05]  /*5060*/  BSYNC B2 ;  /* 0x0000000000027941 */ /* 0x000fea0003800000 */
.L_x_8811:
        /* <DEDUP_REMOVED lines=9> */
.L_x_8807:
        /* <DEDUP_REMOVED lines=12> */
.L_x_8816:
[----:B------:R-:W-:-:S07]  /*51c0*/  IMAD.MOV.U32 R54, RZ, RZ, R130 ;  /* 0x000000ffff367224 */ /* 0x000fce00078e0082 */
.L_x_8817:
[----:B------:R-:W-:Y:S05]  /*51d0*/  BSYNC B2 ;  /* 0x0000000000027941 */ /* 0x000fea0003800000 */
.L_x_8815:
        /* <DEDUP_REMOVED lines=16> */
.L_x_8821:
[----:B------:R-:W-:Y:S05]  /*52e0*/  BSYNC B3 ;  /* 0x0000000000037941 */ /* 0x000fea0003800000 */
.L_x_8820:
        /* <DEDUP_REMOVED lines=43> */
.L_x_8819:
[----:B------:R-:W-:Y:S05]  /*55a0*/  BSYNC B2 ;  /* 0x0000000000027941 */ /* 0x000fea0003800000 */
.L_x_8818:
        /* <DEDUP_REMOVED lines=12> */
.L_x_8822:
        /* <DEDUP_REMOVED lines=12> */
.L_x_8825:
[----:B------:R-:W-:-:S07]  /*5730*/  IMAD.MOV.U32 R116, RZ, RZ, R130 ;  /* 0x000000ffff747224 */ /* 0x000fce00078e0082 */
.L_x_8826:
[----:B------:R-:W-:Y:S05]  /*5740*/  BSYNC B2 ;  /* 0x0000000000027941 */ /* 0x000fea0003800000 */
.L_x_8824:
        /* <DEDUP_REMOVED lines=16> */
.L_x_8830:
[----:B------:R-:W-:Y:S05]  /*5850*/  BSYNC B3 ;  /* 0x0000000000037941 */ /* 0x000fea0003800000 */
.L_x_8829:
        /* <DEDUP_REMOVED lines=43> */
.L_x_8828:
[----:B------:R-:W-:Y:S05]  /*5b10*/  BSYNC B2 ;  /* 0x0000000000027941 */ /* 0x000fea0003800000 */
.L_x_8827:
        /* <DEDUP_REMOVED lines=9> */
.L_x_8823:
        /* <DEDUP_REMOVED lines=12> */
.L_x_8832:
[----:B------:R-:W-:-:S07]  /*5c70*/  IMAD.MOV.U32 R127, RZ, RZ, R130 ;  /* 0x000000ffff7f7224 */ /* 0x000fce00078e0082 */
.L_x_8833:
[----:B------:R-:W-:Y:S05]  /*5c80*/  BSYNC B2 ;  /* 0x0000000000027941 */ /* 0x000fea0003800000 */
.L_x_8831:
        /* <DEDUP_REMOVED lines=16> */
.L_x_8837:
[----:B------:R-:W-:Y:S05]  /*5d90*/  BSYNC B3 ;  /* 0x0000000000037941 */ /* 0x000fea0003800000 */
.L_x_8836:
        /* <DEDUP_REMOVED lines=43> */
.L_x_8835:
[----:B------:R-:W-:Y:S05]  /*6050*/  BSYNC B2 ;  /* 0x0000000000027941 */ /* 0x000fea0003800000 */
.L_x_8834:
        /* <DEDUP_REMOVED lines=12> */
.L_x_8838:
        /* <DEDUP_REMOVED lines=12> */
.L_x_8841:
[----:B------:R-:W-:-:S07]  /*61e0*/  IMAD.MOV.U32 R117, RZ, RZ, R130 ;  /* 0x000000ffff757224 */ /* 0x000fce00078e0082 */
.L_x_8842:
[----:B------:R-:W-:Y:S05]  /*61f0*/  BSYNC B2 ;  /* 0x0000000000027941 */ /* 0x000fea0003800000 */
.L_x_8840:
        /* <DEDUP_REMOVED lines=16> */
.L_x_8846:
[----:B------:R-:W-:Y:S05]  /*6300*/  BSYNC B3 ;  /* 0x0000000000037941 */ /* 0x000fea0003800000 */
.L_x_8845:
        /* <DEDUP_REMOVED lines=43> */
.L_x_8844:
[----:B------:R-:W-:Y:S05]  /*65c0*/  BSYNC B2 ;  /* 0x0000000000027941 */ /* 0x000fea0003800000 */
.L_x_8843:
        /* <DEDUP_REMOVED lines=9> */
.L_x_8839:
        /* <DEDUP_REMOVED lines=51> */
.L_x_8847:
[----:B------:R-:W-:-:S07]  /*6990*/  VIADD R122, R118, 0x20 ;  /* 0x00000020767a7836 */ /* 0x000fce0000000000 */
.L_x_8718:
[----:B------:R-:W-:Y:S05]  /*69a0*/  BSYNC B1 ;  /* 0x0000000000017941 */ /* 0x000fea0003800000 */
.L_x_8717:
        /* <DEDUP_REMOVED lines=30> */
.L_x_8851:
[----:B------:R-:W-:-:S07]  /*6b90*/  MOV R70, R130 ;  /* 0x0000008200467202 */ /* 0x000fce0000000f00 */
.L_x_8852:
[----:B------:R-:W-:Y:S05]  /*6ba0*/  BSYNC B2 ;  /* 0x0000000000027941 */ /* 0x000fea0003800000 */
.L_x_8850:
        /* <DEDUP_REMOVED lines=16> */
.L_x_8856:
[----:B------:R-:W-:Y:S05]  /*6cb0*/  BSYNC B3 ;  /* 0x0000000000037941 */ /* 0x000fea0003800000 */
.L_x_8855:
        /* <DEDUP_REMOVED lines=42> */
.L_x_8854:
[----:B------:R-:W-:Y:S05]  /*6f60*/  BSYNC B2 ;  /* 0x0000000000027941 */ /* 0x000fea0003800000 */
.L_x_8853:
        /* <DEDUP_REMOVED lines=18> */
.L_x_8857:
        /* <DEDUP_REMOVED lines=12> */
.L_x_8860:
[----:B------:R-:W-:-:S07]  /*7150*/  MOV R57, R130 ;  /* 0x0000008200397202 */ /* 0x000fce0000000f00 */
.L_x_8861:
[----:B------:R-:W-:Y:S05]  /*7160*/  BSYNC B2 ;  /* 0x0000000000027941 */ /* 0x000fea0003800000 */
.L_x_8859:
        /* <DEDUP_REMOVED lines=16> */
.L_x_8865:
[----:B------:R-:W-:Y:S05]  /*7270*/  BSYNC B3 ;  /* 0x0000000000037941 */ /* 0x000fea0003800000 */
.L_x_8864:
        /* <DEDUP_REMOVED lines=42> */
.L_x_8863:
[----:B------:R-:W-:Y:S05]  /*7520*/  BSYNC B2 ;  /* 0x0000000000027941 */ /* 0x000fea0003800000 */
.L_x_8862:
        /* <DEDUP_REMOVED lines=9> */
.L_x_8858:
        /* <DEDUP_REMOVED lines=12> */
.L_x_8867:
[----:B------:R-:W-:-:S07]  /*7680*/  IMAD.MOV.U32 R57, RZ, RZ, R130 ;  /* 0x000000ffff397224 */ /* 0x000fce00078e0082 */
.L_x_8868:
[----:B------:R-:W-:Y:S05]  /*7690*/  BSYNC B2 ;  /* 0x0000000000027941 */ /* 0x000fea0003800000 */
.L_x_8866:
        /* <DEDUP_REMOVED lines=16> */
.L_x_8872:
[----:B------:R-:W-:Y:S05]  /*77a0*/  BSYNC B3 ;  /* 0x0000000000037941 */ /* 0x000fea0003800000 */
.L_x_8871:
        /* <DEDUP_REMOVED lines=42> */
.L_x_8870:
[----:B------:R-:W-:Y:S05]  /*7a50*/  BSYNC B2 ;  /* 0x0000000000027941 */ /* 0x000fea0003800000 */
.L_x_8869:
        /* <DEDUP_REMOVED lines=13> */
.L_x_8873:
        /* <DEDUP_REMOVED lines=12> */
.L_x_8876:
[----:B------:R-:W-:-:S07]  /*7bf0*/  MOV R60, R130 ;  /* 0x00000082003c7202 */ /* 0x000fce0000000f00 */
.L_x_8877:
[----:B------:R-:W-:Y:S05]  /*7c00*/  BSYNC B2 ;  /* 0x0000000000027941 */ /* 0x000fea0003800000 */
.L_x_8875:
        /* <DEDUP_REMOVED lines=16> */
.L_x_8881:
[----:B------:R-:W-:Y:S05]  /*7d10*/  BSYNC B3 ;  /* 0x0000000000037941 */ /* 0x000fea0003800000 */
.L_x_8880:
        /* <DEDUP_REMOVED lines=42> */
.L_x_8879:
[----:B------:R-:W-:Y:S05]  /*7fc0*/  BSYNC B2 ;  /* 0x0000000000027941 */ /* 0x000fea0003800000 */
.L_x_8878:
        /* <DEDUP_REMOVED lines=9> */
.L_x_8874:
        /* <DEDUP_REMOVED lines=12> */
.L_x_8883:
[----:B------:R-:W-:-:S07]  /*8120*/  IMAD.MOV.U32 R60, RZ, RZ, R130 ;  /* 0x000000ffff3c7224 */ /* 0x000fce00078e0082 */
.L_x_8884:
[----:B------:R-:W-:Y:S05]  /*8130*/  BSYNC B2 ;  /* 0x0000000000027941 */ /* 0x000fea0003800000 */
.L_x_8882:
        /* <DEDUP_REMOVED lines=16> */
.L_x_8888:
[----:B------:R-:W-:Y:S05]  /*8240*/  BSYNC B3 ;  /* 0x0000000000037941 */ /* 0x000fea0003800000 */
.L_x_8887:
        /* <DEDUP_REMOVED lines=42> */
.L_x_8886:
[----:B------:R-:W-:Y:S05]  /*84f0*/  BSYNC B2 ;  /* 0x0000000000027941 */ /* 0x000fea0003800000 */
.L_x_8885:
        /* <DEDUP_REMOVED lines=13> */
.L_x_8889:
        /* <DEDUP_REMOVED lines=12> */
.L_x_8892:
[----:B------:R-:W-:-:S07]  /*8690*/  MOV R59, R130 ;  /* 0x00000082003b7202 */ /* 0x000fce0000000f00 */
.L_x_8893:
[----:B------:R-:W-:Y:S05]  /*86a0*/  BSYNC B2 ;  /* 0x0000000000027941 */ /* 0x000fea0003800000 */
.L_x_8891:
        /* <DEDUP_REMOVED lines=16> */
.L_x_8897:
[----:B------:R-:W-:Y:S05]  /*87b0*/  BSYNC B3 ;  /* 0x0000000000037941 */ /* 0x000fea0003800000 */
.L_x_8896:
        /* <DEDUP_REMOVED lines=42> */
.L_x_8895:
[----:B------:R-:W-:Y:S05]  /*8a60*/  BSYNC B2 ;  /* 0x0000000000027941 */ /* 0x000fea0003800000 */
.L_x_8894:
        /* <DEDUP_REMOVED lines=9> */
.L_x_8890:
        /* <DEDUP_REMOVED lines=12> */
.L_x_8899:
[----:B------:R-:W-:-:S07]  /*8bc0*/  IMAD.MOV.U32 R59, RZ, RZ, R130 ;  /* 0x000000ffff3b7224 */ /* 0x000fce00078e0082 */
.L_x_8900:
[----:B------:R-:W-:Y:S05]  /*8bd0*/  BSYNC B2 ;  /* 0x0000000000027941 */ /* 0x000fea0003800000 */
.L_x_8898:
        /* <DEDUP_REMOVED lines=16> */
.L_x_8904:
[----:B------:R-:W-:Y:S05]  /*8ce0*/  BSYNC B3 ;  /* 0x0000000000037941 */ /* 0x000fea0003800000 */
.L_x_8903:
        /* <DEDUP_REMOVED lines=43> */
.L_x_8902:
[----:B------:R-:W-:Y:S05]  /*8fa0*/  BSYNC B2 ;  /* 0x0000000000027941 */ /* 0x000fea0003800000 */
.L_x_8901:
        /* <DEDUP_REMOVED lines=13> */
.L_x_8905:
        /* <DEDUP_REMOVED lines=12> */
.L_x_8908:
[----:B------:R-:W-:-:S07]  /*9140*/  IMAD.MOV.U32 R70, RZ, RZ, R130 ;  /* 0x000000ffff467224 */ /* 0x000fce00078e0082 */
.L_x_8909:
[----:B------:R-:W-:Y:S05]  /*9150*/  BSYNC B2 ;  /* 0x0000000000027941 */ /* 0x000fea0003800000 */
.L_x_8907:
        /* <DEDUP_REMOVED lines=16> */
.L_x_8913:
[----:B------:R-:W-:Y:S05]  /*9260*/  BSYNC B3 ;  /* 0x0000000000037941 */ /* 0x000fea0003800000 */
.L_x_8912:
        /* <DEDUP_REMOVED lines=42> */
.L_x_8911:
[----:B------:R-:W-:Y:S05]  /*9510*/  BSYNC B2 ;  /* 0x0000000000027941 */ /* 0x000fea0003800000 */
.L_x_8910:
        /* <DEDUP_REMOVED lines=9> */
.L_x_8906:
        /* <DEDUP_REMOVED lines=12> */
.L_x_8915:
[----:B------:R-:W-:-:S07]  /*9670*/  MOV R70, R130 ;  /* 0x0000008200467202 */ /* 0x000fce0000000f00 */
.L_x_8916:
[----:B------:R-:W-:Y:S05]  /*9680*/  BSYNC B2 ;  /* 0x0000000000027941 */ /* 0x000fea0003800000 */
.L_x_8914:
        /* <DEDUP_REMOVED lines=16> */
.L_x_8920:
[----:B------:R-:W-:Y:S05]  /*9790*/  BSYNC B3 ;  /* 0x0000000000037941 */ /* 0x000fea0003800000 */
.L_x_8919:
        /* <DEDUP_REMOVED lines=43> */
.L_x_8918:
[----:B------:R-:W-:Y:S05]  /*9a50*/  BSYNC B2 ;  /* 0x0000000000027941 */ /* 0x000fea0003800000 */
.L_x_8917:
        /* <DEDUP_REMOVED lines=13> */
.L_x_8921:
        /* <DEDUP_REMOVED lines=12> */
.L_x_8924:
[----:B------:R-:W-:-:S07]  /*9bf0*/  MOV R61, R130 ;  /* 0x00000082003d7202 */ /* 0x000fce0000000f00 */
.L_x_8925:
[----:B------:R-:W-:Y:S05]  /*9c00*/  BSYNC B2 ;  /* 0x0000000000027941 */ /* 0x000fea0003800000 */
.L_x_8923:
        /* <DEDUP_REMOVED lines=16> */
.L_x_8929:
[----:B------:R-:W-:Y:S05]  /*9d10*/  BSYNC B3 ;  /* 0x0000000000037941 */ /* 0x000fea0003800000 */
.L_x_8928:
        /* <DEDUP_REMOVED lines=43> */
.L_x_8927:
[----:B------:R-:W-:Y:S05]  /*9fd0*/  BSYNC B2 ;  /* 0x0000000000027941 */ /* 0x000fea0003800000 */
.L_x_8926:
        /* <DEDUP_REMOVED lines=9> */
.L_x_8922:
        /* <DEDUP_REMOVED lines=12> */
.L_x_8931:
[----:B------:R-:W-:-:S07]  /*a130*/  MOV R61, R130 ;  /* 0x00000082003d7202 */ /* 0x000fce0000000f00 */
.L_x_8932:
[----:B------:R-:W-:Y:S05]  /*a140*/  BSYNC B2 ;  /* 0x0000000000027941 */ /* 0x000fea0003800000 */
.L_x_8930:
        /* <DEDUP_REMOVED lines=16> */
.L_x_8936:
[----:B------:R-:W-:Y:S05]  /*a250*/  BSYNC B3 ;  /* 0x0000000000037941 */ /* 0x000fea0003800000 */
.L_x_8935:
        /* <DEDUP_REMOVED lines=43> */
.L_x_8934:
[----:B------:R-:W-:Y:S05]  /*a510*/  BSYNC B2 ;  /* 0x0000000000027941 */ /* 0x000fea0003800000 */
.L_x_8933:
        /* <DEDUP_REMOVED lines=12> */
.L_x_8937:
        /* <DEDUP_REMOVED lines=12> */
.L_x_8940:
[----:B------:R-:W-:-:S07]  /*a6a0*/  MOV R62, R130 ;  /* 0x00000082003e7202 */ /* 0x000fce0000000f00 */
.L_x_8941:
[----:B------:R-:W-:Y:S05]  /*a6b0*/  BSYNC B2 ;  /* 0x0000000000027941 */ /* 0x000fea0003800000 */
.L_x_8939:
        /* <DEDUP_REMOVED lines=16> */
.L_x_8945:
[----:B------:R-:W-:Y:S05]  /*a7c0*/  BSYNC B3 ;  /* 0x0000000000037941 */ /* 0x000fea0003800000 */
.L_x_8944:
        /* <DEDUP_REMOVED lines=43> */
.L_x_8943:
[----:B------:R-:W-:Y:S05]  /*aa80*/  BSYNC B2 ;  /* 0x0000000000027941 */ /* 0x000fea0003800000 */
.L_x_8942:
        /* <DEDUP_REMOVED lines=9> */
.L_x_8938:
        /* <DEDUP_REMOVED lines=12> */
.L_x_8947:
[----:B------:R-:W-:-:S07]  /*abe0*/  MOV R62, R130 ;  /* 0x00000082003e7202 */ /* 0x000fce0000000f00 */
.L_x_8948:
[----:B------:R-:W-:Y:S05]  /*abf0*/  BSYNC B2 ;  /* 0x0000000000027941 */ /* 0x000fea0003800000 */
.L_x_8946:
        /* <DEDUP_REMOVED lines=16> */
.L_x_8952:
[----:B------:R-:W-:Y:S05]  /*ad00*/  BSYNC B3 ;  /* 0x0000000000037941 */ /* 0x000fea0003800000 */
.L_x_8951:
        /* <DEDUP_REMOVED lines=39> */
[----:B------:R-:W-:Y:S01]  /*af80*/  MOV R130, R64 ;  /* 0x0000004000827202 */ /* 0x000fe20000000f00 */
[----:B------:R-:W-:Y:S01]  /*af90*/  HFMA2.MMA R64, -RZ, RZ, 0, 0 ;  /* 0x00000000ff407435 */ /* 0x000fe200000001ff */
[----:B------:R-:W-:Y:S01]  /*afa0*/  LOP3.LUT R128, R65, UR34, R128, 0x96, !PT ;  /* 0x0000002241807c12 */ /* 0x000fe2000f8e9680 */
[----:B------:R-:W-:Y:S01]  /*afb0*/  IMAD.MOV.U32 R132, RZ, RZ, R66 ;  /* 0x000000ffff847224 */ /* 0x000fe200078e0042 */
[----:B------:R-:W-:-:S08]  /*afc0*/  LOP3.LUT R129, R67, UR35, R68, 0x96, !PT ;  /* 0x0000002343817c12 */ /* 0x000fd0000f8e9644 */
.L_x_8950:
[----:B------:R-:W-:Y:S05]  /*afd0*/  BSYNC B2 ;  /* 0x0000000000027941 */ /* 0x000fea0003800000 */
.L_x_8949:
        /* <DEDUP_REMOVED lines=12> */
.L_x_8953:
        /* <DEDUP_REMOVED lines=12> */
.L_x_8956:
[----:B------:R-:W-:-:S07]  /*b160*/  IMAD.MOV.U32 R116, RZ, RZ, R130 ;  /* 0x000000ffff747224 */ /* 0x000fce00078e0082 */
.L_x_8957:
[----:B------:R-:W-:Y:S05]  /*b170*/  BSYNC B2 ;  /* 0x0000000000027941 */ /* 0x000fea0003800000 */
.L_x_8955:
        /* <DEDUP_REMOVED lines=16> */
.L_x_8961:
[----:B------:R-:W-:Y:S05]  /*b280*/  BSYNC B3 ;  /* 0x0000000000037941 */ /* 0x000fea0003800000 */
.L_x_8960:
        /* <DEDUP_REMOVED lines=44> */
.L_x_8959:
[----:B------:R-:W-:Y:S05]  /*b550*/  BSYNC B2 ;  /* 0x0000000000027941 */ /* 0x000fea0003800000 */
.L_x_8958:
        /* <DEDUP_REMOVED lines=9> */
.L_x_8954:
        /* <DEDUP_REMOVED lines=12> */
.L_x_8963:
[----:B------:R-:W-:-:S07]  /*b6b0*/  MOV R131, R130 ;  /* 0x0000008200837202 */ /* 0x000fce0000000f00 */
.L_x_8964:
[----:B------:R-:W-:Y:S05]  /*b6c0*/  BSYNC B2 ;  /* 0x0000000000027941 */ /* 0x000fea0003800000 */
.L_x_8962:
        /* <DEDUP_REMOVED lines=16> */
.L_x_8968:
[----:B------:R-:W-:Y:S05]  /*b7d0*/  BSYNC B3 ;  /* 0x0000000000037941 */ /* 0x000fea0003800000 */
.L_x_8967:
        /* <DEDUP_REMOVED lines=44> */
.L_x_8966:
[----:B------:R-:W-:Y:S05]  /*baa0*/  BSYNC B2 ;  /* 0x0000000000027941 */ /* 0x000fea0003800000 */
.L_x_8965:
        /* <DEDUP_REMOVED lines=12> */
.L_x_8969:
        /* <DEDUP_REMOVED lines=12> */
.L_x_8972:
[----:B------:R-:W-:-:S07]  /*bc30*/  IMAD.MOV.U32 R117, RZ, RZ, R130 ;  /* 0x000000ffff757224 */ /* 0x000fce00078e0082 */
.L_x_8973:
[----:B------:R-:W-:Y:S05]  /*bc40*/  BSYNC B2 ;  /* 0x0000000000027941 */ /* 0x000fea0003800000 */
.L_x_8971:
        /* <DEDUP_REMOVED lines=16> */
.L_x_8977:
[----:B------:R-:W-:Y:S05]  /*bd50*/  BSYNC B3 ;  /* 0x0000000000037941 */ /* 0x000fea0003800000 */
.L_x_8976:
        /* <DEDUP_REMOVED lines=43> */
.L_x_8975:
[----:B------:R-:W-:Y:S05]  /*c010*/  BSYNC B2 ;  /* 0x0000000000027941 */ /* 0x000fea0003800000 */
.L_x_8974:
        /* <DEDUP_REMOVED lines=9> */
.L_x_8970:
        /* <DEDUP_REMOVED lines=51> */
.L_x_8849:
[----:B------:R-:W-:Y:S05]  /*c3e0*/  BSYNC B1 ;  /* 0x0000000000017941 */ /* 0x000fea0003800000 */
.L_x_8848:
        /* <DEDUP_REMOVED lines=76> */
.L_x_8995:
        /* <DEDUP_REMOVED lines=39> */
[----:B------:R-:W-:Y:S01]  /*cb20*/  F2FP.F16.F32.PACK_AB R64, R65, R64 ;  /* 0x000000404140723e */ /* 0x000fe200000000ff */
[----:B------:R-:W-:Y:S01]  /*cb30*/  FMUL.FTZ R138, R119, R138 ;  /* 0x0000008a778a7220 */ /* 0x000fe20000410000 */
[----:B------:R-:W-:Y:S01]  /*cb40*/  F2FP.F16.F32.PACK_AB R65, R125, R66 ;  /* 0x000000427d41723e */ /* 0x000fe200000000ff */
[----:B------:R-:W-:Y:S01]  /*cb50*/  FMUL.FTZ R125, R119, R126 ;  /* 0x0000007e777d7220 */ /* 0x000fe20000410000 */
[----:B------:R-:W-:Y:S01]  /*cb60*/  F2FP.F16.F32.PACK_AB R66, R127, R68 ;  /* 0x000000447f42723e */ /* 0x000fe200000000ff */
        /* <DEDUP_REMOVED lines=10> */
[----:B------:R-:W-:Y:S01]  /*cc10*/  F2FP.F16.F32.PACK_AB R67, R140, R67 ;  /* 0x000000438c43723e */ /* 0x000fe200000000ff */
[----:B0-----:R-:W-:Y:S01]  /*cc20*/  IMAD.WIDE.U32 R122, R118, 0x10, R122 ;  /* 0x00000010767a7825 */ /* 0x001fe200078e007a */
[----:B------:R-:W-:-:S02]  /*cc30*/  F2FP.F16.F32.PACK_AB R71, R135, R134 ;  /* 0x000000868747723e */ /* 0x000fc400000000ff */
[----:B------:R-:W-:Y:S01]  /*cc40*/  F2FP.F16.F32.PACK_AB R70, R133, R70 ;  /* 0x000000468546723e */ /* 0x000fe200000000ff */
[C---:B-1----:R-:W-:Y:S01]  /*cc50*/  IMAD.WIDE.U32 R120, R118.reuse, 0x10, R120 ;  /* 0x0000001076787825 */ /* 0x042fe200078e0078 */
[----:B------:R-:W-:Y:S01]  /*cc60*/  F2FP.F16.F32.PACK_AB R69, R127, R126 ;  /* 0x0000007e7f45723e */ /* 0x000fe200000000ff */
[----:B------:R1:W-:Y:S01]  /*cc70*/  STG.E.128 desc[UR4][R122.64], R64 ;  /* 0x000000407a007986 */ /* 0x0003e2000c101d04 */
[----:B------:R-:W-:Y:S01]  /*cc80*/  F2FP.F16.F32.PACK_AB R68, R125, R68 ;  /* 0x000000447d44723e */ /* 0x000fe200000000ff */
[----:B------:R-:W-:-:S04]  /*cc90*/  VIADD R118, R118, 0x20 ;  /* 0x0000002076767836 */ /* 0x000fc80000000000 */
[----:B------:R1:W-:Y:S03]  /*cca0*/  STG.E.128 desc[UR4][R120.64], R68 ;  /* 0x0000004478007986 */ /* 0x0003e6000c101d04 */
.L_x_8980:
[----:B------:R-:W-:Y:S05]  /*ccb0*/  BSYNC B1 ;  /* 0x0000000000017941 */ /* 0x000fea0003800000 */
.L_x_8979:
        /* <DEDUP_REMOVED lines=29> */
[----:B------:R-:W-:-:S03]  /*ce90*/  F2FP.F16.F32.PACK_AB R64, R71, R66 ;  /* 0x000000424740723e */ /* 0x000fc600000000ff */
[----:B------:R-:W-:Y:S01]  /*cea0*/  FFMA.FTZ R71, R99, R136, R106 ;  /* 0x0000008863477223 */ /* 0x000fe2000001006a */
[----:B------:R-:W-:Y:S01]  /*ceb0*/  F2FP.F16.F32.PACK_AB R66, R127, R122 ;  /* 0x0000007a7f42723e */ /* 0x000fe200000000ff */
[----:B------:R-:W-:Y:S01]  /*cec0*/  FFMA.FTZ R122, R95, R70, R102 ;  /* 0x000000465f7a7223 */ /* 0x000fe20000010066 */
[----:B------:R-:W-:Y:S01]  /*ced0*/  F2FP.F16.F32.PACK_AB R65, R125, R68 ;  /* 0x000000447d41723e */ /* 0x000fe200000000ff */
        /* <DEDUP_REMOVED lines=8> */
[----:B------:R-:W-:-:S02]  /*cf60*/  F2FP.F16.F32.PACK_AB R67, R126, R67 ;  /* 0x000000437e43723e */ /* 0x000fc400000000ff */
[----:B------:R-:W-:Y:S02]  /*cf70*/  F2FP.F16.F32.PACK_AB R71, R124, R71 ;  /* 0x000000477c47723e */ /* 0x000fe400000000ff */
[----:B------:R-:W-:Y:S01]  /*cf80*/  F2FP.F16.F32.PACK_AB R70, R127, R70 ;  /* 0x000000467f46723e */ /* 0x000fe200000000ff */
[----:B------:R2:W-:Y:S01]  /*cf90*/  STG.E.128 desc[UR4][R120.64], R64 ;  /* 0x0000004078007986 */ /* 0x0005e2000c101d04 */
[----:B------:R-:W-:Y:S02]  /*cfa0*/  F2FP.F16.F32.PACK_AB R69, R125, R122 ;  /* 0x0000007a7d45723e */ /* 0x000fe400000000ff */
[----:B------:R-:W-:-:S05]  /*cfb0*/  F2FP.F16.F32.PACK_AB R68, R123, R68 ;  /* 0x000000447b44723e */ /* 0x000fca00000000ff */
[----:B------:R2:W-:Y:S02]  /*cfc0*/  STG.E.128 desc[UR4][R118.64], R68 ;  /* 0x0000004476007986 */ /* 0x0005e4000c101d04 */
.L_x_8982:
[----:B------:R-:W-:Y:S05]  /*cfd0*/  BSYNC B1 ;  /* 0x0000000000017941 */ /* 0x000fea0003800000 */
.L_x_8981:
[----:B012---:R-:W0:Y:S02]  /*cfe0*/  LDC.64 R64, c[0x0][0x210] ;  /* 0x00008400ff407b82 */ /* 0x007e240000000a00 */
[----:B0-----:R-:W-:-:S04]  /*cff0*/  LEA R0, R64, R0, 0x2 ;  /* 0x0000000040007211 */ /* 0x001fc800078e10ff */
[----:B------:R-:W-:-:S13]  /*d000*/  ISETP.GE.AND P0, PT, R0, R65, PT ;  /* 0x000000410000720c */ /* 0x000fda0003f06270 */
[----:B------:R-:W-:Y:S05]  /*d010*/  @!P0 BRA `(.L_x_8983) ;  /* 0xffffff3c00d08947 */ /* 0x000fea000383ffff */
[----:B------:R-:W-:Y:S05]  /*d020*/  BSYNC B0 ;  /* 0x0000000000007941 */ /* 0x000fea0003800000 */
.L_x_8716:
[----:B------:R-:W-:Y:S05]  /*d030*/  EXIT ;  /* 0x000000000000794d */ /* 0x000fea0003800000 */
.L_x_8978:
        /* <DEDUP_REMOVED lines=8> */
.L_x_8985:
[----:B------:R-:W-:Y:S05]  /*d0c0*/  BSYNC B1 ;  /* 0x0000000000017941 */ /* 0x000fea0003800000 */
.L_x_8984:
        /* <DEDUP_REMOVED lines=10> */
.L_x_8986:
[----:B------:R-:W-:Y:S01]  /*d170*/  HFMA2.MMA R121, -RZ, RZ, 0, 2.384185791015625e-07 ;  /* 0x00000004ff797435 */ /* 0x000fe200000001ff */
[----:B------:R-:W-:-:S05]  /*d180*/  MOV R67, R120 ;  /* 0x0000007800437202 */ /* 0x000fca0000000f00 */
[----:B------:R-:W-:-:S04]  /*d190*/  FADD.FTZ R67, R66, R67 ;  /* 0x0000004342437221 */ /* 0x000fc80000010000 */
[----:B------:R-:W-:-:S07]  /*d1a0*/  IMAD.MOV.U32 R122, RZ, RZ, R67 ;  /* 0x000000ffff7a7224 */ /* 0x000fce00078e0043 */
[----:B------:R-:W-:Y:S05]  /*d1b0*/  WARPSYNC.COLLECTIVE R119, `(.L_x_8987) ;  /* 0x0000000077087348 */ /* 0x000fea0003c00000 */
[----:B------:R0:W1:Y:S02]  /*d1c0*/  SHFL.BFLY P2, R120, R122, R121, R124 ;  /* 0x0c0000797a787389 */ /* 0x000064000004007c */
[----:B01----:R-:W-:Y:S01]  /*d1d0*/  ENDCOLLECTIVE ;  /* 0x000000000000791b */ /* 0x003fe20003800000 */
.L_x_8987:
[----:B------:R-:W-:Y:S02]  /*d1e0*/  IMAD.MOV.U32 R121, RZ, RZ, 0x8 ;  /* 0x00000008ff797424 */ /* 0x000fe400078e00ff */
[----:B------:R-:W-:-:S04]  /*d1f0*/  IMAD.MOV.U32 R64, RZ, RZ, R120 ;  /* 0x000000ffff407224 */ /* 0x000fc800078e0078 */
[----:B------:R-:W-:-:S05]  /*d200*/  FADD.FTZ R70, R67, R64 ;  /* 0x0000004043467221 */ /* 0x000fca0000010000 */
[----:B------:R-:W-:-:S07]  /*d210*/  MOV R122, R70 ;  /* 0x00000046007a7202 */ /* 0x000fce0000000f00 */
[----:B------:R-:W-:Y:S05]  /*d220*/  WARPSYNC.COLLECTIVE R119, `(.L_x_8988) ;  /* 0x0000000077087348 */ /* 0x000fea0003c00000 */
[----:B------:R0:W1:Y:S02]  /*d230*/  SHFL.BFLY P2, R120, R122, R121, R124 ;  /* 0x0c0000797a787389 */ /* 0x000064000004007c */
[----:B01----:R-:W-:Y:S01]  /*d240*/  ENDCOLLECTIVE ;  /* 0x000000000000791b */ /* 0x003fe20003800000 */
.L_x_8988:
[----:B------:R-:W-:Y:S01]  /*d250*/  HFMA2.MMA R121, -RZ, RZ, 0, 9.5367431640625e-07 ;  /* 0x00000010ff797435 */ /* 0x000fe200000001ff */
[----:B------:R-:W-:-:S05]  /*d260*/  MOV R69, R120 ;  /* 0x0000007800457202 */ /* 0x000fca0000000f00 */
[----:B------:R-:W-:-:S04]  /*d270*/  FADD.FTZ R71, R70, R69 ;  /* 0x0000004546477221 */ /* 0x000fc80000010000 */
[----:B------:R-:W-:-:S07]  /*d280*/  IMAD.MOV.U32 R122, RZ, RZ, R71 ;  /* 0x000000ffff7a7224 */ /* 0x000fce00078e0047 */
[----:B------:R-:W-:Y:S05]  /*d290*/  WARPSYNC.COLLECTIVE R119, `(.L_x_8989) ;  /* 0x0000000077087348 */ /* 0x000fea0003c00000 */
[----:B------:R0:W1:Y:S02]  /*d2a0*/  SHFL.BFLY P2, R120, R122, R121, R124 ;  /* 0x0c0000797a787389 */ /* 0x000064000004007c */
[----:B01----:R-:W-:Y:S01]  /*d2b0*/  ENDCOLLECTIVE ;  /* 0x000000000000791b */ /* 0x003fe20003800000 */
.L_x_8989:
        /* <DEDUP_REMOVED lines=41> */
.L_x_8990:
[----:B------:R-:W-:Y:S01]  /*d550*/  HFMA2.MMA R121, -RZ, RZ, 0, 1.1920928955078125e-07 ;  /* 0x00000002ff797435 */ /* 0x000fe200000001ff */
[----:B------:R-:W-:-:S05]  /*d560*/  MOV R65, R120 ;  /* 0x0000007800417202 */ /* 0x000fca0000000f00 */
[----:B------:R-:W-:-:S04]  /*d570*/  FADD.FTZ R65, R64, R65 ;  /* 0x0000004140417221 */ /* 0x000fc80000010000 */
[----:B------:R-:W-:-:S07]  /*d580*/  IMAD.MOV.U32 R122, RZ, RZ, R65 ;  /* 0x000000ffff7a7224 */ /* 0x000fce00078e0041 */
[----:B------:R-:W-:Y:S05]  /*d590*/  WARPSYNC.COLLECTIVE R119, `(.L_x_8991) ;  /* 0x0000000077087348 */ /* 0x000fea0003c00000 */
[----:B------:R0:W1:Y:S02]  /*d5a0*/  SHFL.BFLY P2, R120, R122, R121, R124 ;  /* 0x0c0000797a787389 */ /* 0x000064000004007c */
[----:B01----:R-:W-:Y:S01]  /*d5b0*/  ENDCOLLECTIVE ;  /* 0x000000000000791b */ /* 0x003fe20003800000 */
.L_x_8991:
[----:B------:R-:W-:Y:S02]  /*d5c0*/  IMAD.MOV.U32 R121, RZ, RZ, 0x4 ;  /* 0x00000004ff797424 */ /* 0x000fe400078e00ff */
[----:B------:R-:W-:-:S04]  /*d5d0*/  IMAD.MOV.U32 R66, RZ, RZ, R120 ;  /* 0x000000ffff427224 */ /* 0x000fc800078e0078 */
[----:B------:R-:W-:-:S05]  /*d5e0*/  FADD.FTZ R66, R65, R66 ;  /* 0x0000004241427221 */ /* 0x000fca0000010000 */
[----:B------:R-:W-:-:S07]  /*d5f0*/  MOV R122, R66 ;  /* 0x00000042007a7202 */ /* 0x000fce0000000f00 */
[----:B------:R-:W-:Y:S05]  /*d600*/  WARPSYNC.COLLECTIVE R119, `(.L_x_8992) ;  /* 0x0000000077087348 */ /* 0x000fea0003c00000 */
[----:B------:R0:W1:Y:S02]  /*d610*/  SHFL.BFLY P2, R120, R122, R121, R124 ;  /* 0x0c0000797a787389 */ /* 0x000064000004007c */
[----:B01----:R-:W-:Y:S01]  /*d620*/  ENDCOLLECTIVE ;  /* 0x000000000000791b */ /* 0x003fe20003800000 */
.L_x_8992:
[----:B------:R-:W-:Y:S01]  /*d630*/  HFMA2.MMA R121, -RZ, RZ, 0, 4.76837158203125e-07 ;  /* 0x00000008ff797435 */ /* 0x000fe200000001ff */
[----:B------:R-:W-:-:S05]  /*d640*/  MOV R67, R120 ;  /* 0x0000007800437202 */ /* 0x000fca0000000f00 */
[----:B------:R-:W-:-:S04]  /*d650*/  FADD.FTZ R67, R66, R67 ;  /* 0x0000004342437221 */ /* 0x000fc80000010000 */
[----:B------:R-:W-:-:S07]  /*d660*/  IMAD.MOV.U32 R122, RZ, RZ, R67 ;  /* 0x000000ffff7a7224 */ /* 0x000fce00078e0043 */
[----:B------:R-:W-:Y:S05]  /*d670*/  WARPSYNC.COLLECTIVE R119, `(.L_x_8993) ;  /* 0x0000000077087348 */ /* 0x000fea0003c00000 */
[----:B------:R0:W1:Y:S02]  /*d680*/  SHFL.BFLY P2, R120, R122, R121, R124 ;  /* 0x0c0000797a787389 */ /* 0x000064000004007c */
[----:B01----:R-:W-:Y:S01]  /*d690*/  ENDCOLLECTIVE ;  /* 0x000000000000791b */ /* 0x003fe20003800000 */
.L_x_8993:
[----:B------:R-:W-:Y:S02]  /*d6a0*/  IMAD.MOV.U32 R121, RZ, RZ, 0x10 ;  /* 0x00000010ff797424 */ /* 0x000fe400078e00ff */
[----:B------:R-:W-:-:S04]  /*d6b0*/  IMAD.MOV.U32 R70, RZ, RZ, R120 ;  /* 0x000000ffff467224 */ /* 0x000fc800078e0078 */
[----:B------:R-:W-:-:S05]  /*d6c0*/  FADD.FTZ R70, R67, R70 ;  /* 0x0000004643467221 */ /* 0x000fca0000010000 */
[----:B------:R-:W-:-:S07]  /*d6d0*/  MOV R122, R70 ;  /* 0x00000046007a7202 */ /* 0x000fce0000000f00 */
[----:B------:R-:W-:Y:S05]  /*d6e0*/  WARPSYNC.COLLECTIVE R119, `(.L_x_8994) ;  /* 0x0000000077087348 */ /* 0x000fea0003c00000 */
[----:B------:R0:W1:Y:S02]  /*d6f0*/  SHFL.BFLY P2, R120, R122, R121, R124 ;  /* 0x0c0000797a787389 */ /* 0x000064000004007c */
[----:B01----:R-:W-:Y:S01]  /*d700*/  ENDCOLLECTIVE ;  /* 0x000000000000791b */ /* 0x003fe20003800000 */
.L_x_8994:
[----:B------:R-:W-:Y:S01]  /*d710*/  MOV R71, R120 ;  /* 0x0000007800477202 */ /* 0x000fe20000000f00 */
[----:B------:R-:W-:Y:S06]  /*d720*/  BRA `(.L_x_8995) ;  /* 0xfffffff000607947 */ /* 0x000fec000383ffff */
.L_x_8996:
        /* <DEDUP_REMOVED lines=13> */
.L_x_14242:


//--------------------- .text._ZN10layer_norm31ln_parallel_residual_fwd_kernelINS_13Kernel_traitsI6__halfS2_fS2_fjLj512ELj1ELj4ELj1ELj16ENS_18Kernel_traits_baseILj512ES2_S2_fS2_fjLj128EEEEELb1ELb0ELb1EEEvNS_9FwdParamsE --------------------------
	.section	.text._ZN10layer_norm31ln_parallel_residual_fwd_kernelINS_13Kernel_traitsI6__halfS2_fS2_fjLj512ELj1ELj4ELj1ELj16ENS_18Kernel_traits_baseILj512ES2_S2_fS2_fjLj128EEEEELb1ELb0ELb1EEEvNS_9FwdParamsE,"ax",@progbits
	.align	128
        .global         _ZN10layer_norm31ln_parallel_residual_fwd_kernelINS_13Kernel_traitsI6__halfS2_fS2_fjLj512ELj1ELj4ELj1ELj16ENS_18Kernel_traits_baseILj512ES2_S2_fS2_fjLj128EEEEELb1ELb0ELb1EEEvNS_9FwdParamsE
        .type           _ZN10layer_norm31ln_parallel_residual_fwd_kernelINS_13Kernel_traitsI6__halfS2_fS2_fjLj512ELj1ELj4ELj1ELj16ENS_18Kernel_traits_baseILj512ES2_S2_fS2_fjLj128EEEEELb1ELb0ELb1EEEvNS_9FwdParamsE,@function
        .size           _ZN10layer_norm31ln_parallel_residual_fwd_kernelINS_13Kernel_traitsI6__halfS2_fS2_fjLj512ELj1ELj4ELj1ELj16ENS_18Kernel_traits_baseILj512ES2_S2_fS2_fjLj128EEEEELb1ELb0ELb1EEEvNS_9FwdParamsE,(.L_x_14243 - _ZN10layer_norm31ln_parallel_residual_fwd_kernelINS_13Kernel_traitsI6__halfS2_fS2_fjLj512ELj1ELj4ELj1ELj16ENS_18Kernel_traits_baseILj512ES2_S2_fS2_fjLj128EEEEELb1ELb0ELb1EEEvNS_9FwdParamsE)
        .other          _ZN10layer_norm31ln_parallel_residual_fwd_kernelINS_13Kernel_traitsI6__halfS2_fS2_fjLj512ELj1ELj4ELj1ELj16ENS_18Kernel_traits_baseILj512ES2_S2_fS2_fjLj128EEEEELb1ELb0ELb1EEEvNS_9FwdParamsE,@"STO_CUDA_ENTRY STV_DEFAULT"
_ZN10layer_norm31ln_parallel_residual_fwd_kernelINS_13Kernel_traitsI6__halfS2_fS2_fjLj512ELj1ELj4ELj1ELj16ENS_18Kernel_traits_baseILj512ES2_S2_fS2_fjLj128EEEEELb1ELb0ELb1EEEvNS_9FwdParamsE:
.text._ZN10layer_norm31ln_parallel_residual_fwd_kernelINS_13Kernel_traitsI6__halfS2_fS2_fjLj512ELj1ELj4ELj1ELj16ENS_18Kernel_traits_baseILj512ES2_S2_fS2_fjLj128EEEEELb1ELb0ELb1EEEvNS_9FwdParamsE:
[----:B------:R-:W0:Y:S01]  /*0000*/  LDC R1, c[0x0][0x28] ;  /* 0x00000a00ff017b82 */ /* 0x000e220000000800 */
[----:B------:R-:W1:Y:S01]  /*0010*/  S2R R22, SR_TID.X ;  /* 0x0000000000167919 */ /* 0x000e620000002100 */
[----:B------:R-:W-:Y:S01]  /*0020*/  ULDC.64 UR8, c[0x0][0x2c8] ;  /* 0x0000b20000087ab9 */ /* 0x000fe20000000a00 */
[----:B------:R-:W-:Y:S01]  /*0030*/  ULDC.U8 UR4, c[0x0][0x2f4] ;  /* 0x0000bd0000047ab9 */ /* 0x000fe20000000000 */
[----:B------:R-:W-:Y:S01]  /*0040*/  ISETP.NE.U32.AND P0, PT, RZ, UR8, PT ;  /* 0x00000008ff007c0c */ /* 0x000fe2000bf05070 */
[----:B------:R-:W-:Y:S01]  /*0050*/  ULDC.64 UR6, c[0x0][0x2e0] ;  /* 0x0000b80000067ab9 */ /* 0x000fe20000000a00 */
[----:B------:R-:W-:Y:S01]  /*0060*/  ISETP.NE.AND P2, PT, RZ, UR4, PT ;  /* 0x00000004ff007c0c */ /* 0x000fe2000bf45270 */
[----:B------:R-:W-:Y:S01]  /*0070*/  IMAD.U32 R2, RZ, RZ, UR6 ;  /* 0x00000006ff027e24 */ /* 0x000fe2000f8e00ff */
[----:B------:R-:W-:Y:S01]  /*0080*/  ISETP.NE.AND.EX P0, PT, RZ, UR9, PT, P0 ;  /* 0x00000009ff007c0c */ /* 0x000fe2000bf05300 */
[----:B------:R-:W-:Y:S01]  /*0090*/  ULDC.64 UR4, c[0x0][0x208] ;  /* 0x0000820000047ab9 */ /* 0x000fe20000000a00 */
[----:B------:R-:W-:Y:S01]  /*00a0*/  MOV R3, UR7 ;  /* 0x0000000700037c02 */ /* 0x000fe20008000f00 */
[----:B------:R-:W2:Y:S01]  /*00b0*/  LDC R33, c[0x0][0x2ec] ;  /* 0x0000bb00ff217b82 */ /* 0x000ea20000000800 */
[----:B------:R-:W-:Y:S01]  /*00c0*/  ULDC.64 UR10, c[0x0][0x268] ;  /* 0x00009a00000a7ab9 */ /* 0x000fe20000000a00 */
[----:B0-----:R-:W-:-:S06]  /*00d0*/  IADD3 R1, R1, -0x8, RZ ;  /* 0xfffffff801017810 */ /* 0x001fcc0007ffe0ff */
[----:B------:R-:W3:Y:S01]  /*00e0*/  @P2 LDG.E.64 R2, desc[UR4][R2.64] ;  /* 0x0000000402022981 */ /* 0x000ee2000c1e1b00 */
[----:B------:R-:W0:Y:S01]  /*00f0*/  LDC R28, c[0x0][0x2e8] ;  /* 0x0000ba00ff1c7b82 */ /* 0x000e220000000800 */
[C---:B-1----:R-:W-:Y:S02]  /*0100*/  SHF.L.U32 R0, R22.reuse, 0x4, RZ ;  /* 0x0000000416007819 */ /* 0x042fe400000006ff */
[----:B------:R-:W-:Y:S01]  /*0110*/  LOP3.LUT R12, R22, 0x1f, RZ, 0xc0, !PT ;  /* 0x0000001f160c7812 */ /* 0x000fe200078ec0ff */
[----:B--2---:R-:W-:Y:S01]  /*0120*/  @P2 IMAD.MOV.U32 R29, RZ, RZ, R33 ;  /* 0x000000ffff1d2224 */ /* 0x004fe200078e0021 */
[----:B------:R-:W-:-:S04]  /*0130*/  LOP3.LUT R23, R0, 0x1f0, RZ, 0xc0, !PT ;  /* 0x000001f000177812 */ /* 0x000fc800078ec0ff */
[----:B------:R-:W-:Y:S02]  /*0140*/  IADD3 R6, P1, R23, UR8, RZ ;  /* 0x0000000817067c10 */ /* 0x000fe4000ff3e0ff */
[----:B------:R-:W-:Y:S01]  /*0150*/  SHF.L.U32 R30, R12, 0x4, RZ ;  /* 0x000000040c1e7819 */ /* 0x000fe200000006ff */
[----:B0-----:R0:W5:Y:S02]  /*0160*/  @P2 LDG.E.64 R4, desc[UR4][R28.64] ;  /* 0x000000041c042981 */ /* 0x001164000c1e1b00 */
        /* <DEDUP_REMOVED lines=15> */
[----:B------:R-:W-:Y:S01]  /*0260*/  ULDC UR8, c[0x0][0x214] ;  /* 0x0000850000087ab9 */ /* 0x000fe20000000800 */
[----:B------:R-:W-:-:S03]  /*0270*/  IADD3.X R31, RZ, UR11, RZ, P4, !PT ;  /* 0x0000000bff1f7c10 */ /* 0x000fc6000a7fe4ff */
[----:B------:R-:W-:Y:S01]  /*0280*/  IMAD.X R7, RZ, RZ, UR9, P3 ;  /* 0x00000009ff077e24 */ /* 0x000fe200098e06ff */
[----:B0-----:R-:W-:-:S04]  /*0290*/  LEA R0, R29, R0, 0x2 ;  /* 0x000000001d007211 */ /* 0x001fc800078e10ff */
[----:B------:R-:W-:Y:S01]  /*02a0*/  ISETP.GE.AND P3, PT, R0, UR8, PT ;  /* 0x0000000800007c0c */ /* 0x000fe2000bf66270 */
[----:B------:R-:W-:Y:S02]  /*02b0*/  ULDC UR8, c[0x0][0x0] ;  /* 0x0000000000087ab9 */ /* 0x000fe40000000800 */
[----:B------:R-:W-:Y:S01]  /*02c0*/  IMAD R29, R29, UR8, R22 ;  /* 0x000000081d1d7c24 */ /* 0x000fe2000f8e0216 */
[----:B---3--:R-:W-:Y:S02]  /*02d0*/  @P2 R2UR UR6, R2 ;  /* 0x00000000020622ca */ /* 0x008fe400000e0000 */
[----:B------:R-:W-:-:S07]  /*02e0*/  @P2 R2UR UR7, R3 ;  /* 0x00000000030722ca */ /* 0x000fce00000e0000 */
[----:B--2---:R-:W-:Y:S08]  /*02f0*/  @P3 EXIT ;  /* 0x000000000000394d */ /* 0x004ff00003800000 */
[----:B------:R-:W2:Y:S01]  /*0300*/  LDG.E.128 R84, desc[UR4][R6.64] ;  /* 0x0000000406547981 */ /* 0x000ea2000c1e1d00 */
[----:B------:R-:W0:Y:S03]  /*0310*/  @P2 LDC R3, c[0x0][0x2f0] ;  /* 0x0000bc00ff032b82 */ /* 0x000e260000000800 */
[----:B------:R1:W3:Y:S04]  /*0320*/  LDG.E.128 R20, desc[UR4][R6.64+0x200] ;  /* 0x0002000406147981 */ /* 0x0002e8000c1e1d00 */
[----:B------:R-:W4:Y:S04]  /*0330*/  LDG.E.128 R96, desc[UR4][R30.64] ;  /* 0x000000041e607981 */ /* 0x000f28000c1e1d00 */
[----:B------:R1:W4:Y:S01]  /*0340*/  LDG.E.128 R24, desc[UR4][R30.64+0x200] ;  /* 0x000200041e187981 */ /* 0x000322000c1e1d00 */
[----:B------:R-:W-:Y:S01]  /*0350*/  IMAD.MOV.U32 R2, RZ, RZ, R29 ;  /* 0x000000ffff027224 */ /* 0x000fe200078e001d */
[----:B------:R-:W-:-:S02]  /*0360*/  UIADD3 UR18, UR7, -0x4498517b, URZ ;  /* 0xbb67ae8507127890 */ /* 0x000fc4000fffe03f */
[----:B------:R-:W-:Y:S01]  /*0370*/  UIADD3 UR13, UR6, -0x61c88647, URZ ;  /* 0x9e3779b9060d7890 */ /* 0x000fe2000fffe03f */
[----:B------:R-:W-:Y:S01]  /*0380*/  IMAD.HI.U32 R32, R2, -0x326172a9, RZ ;  /* 0xcd9e8d5702207827 */ /* 0x000fe200078e00ff */
[----:B------:R-:W-:Y:S02]  /*0390*/  UIADD3 UR19, UR6, 0x3c6ef372, URZ ;  /* 0x3c6ef37206137890 */ /* 0x000fe4000fffe03f */
[----:B------:R-:W-:Y:S02]  /*03a0*/  UIADD3 UR20, UR7, 0x76cf5d0a, URZ ;  /* 0x76cf5d0a07147890 */ /* 0x000fe4000fffe03f */
[----:B------:R-:W-:Y:S02]  /*03b0*/  UIADD3 UR22, UR7, 0x32370b8f, URZ ;  /* 0x32370b8f07167890 */ /* 0x000fe4000fffe03f */
[----:B------:R-:W-:Y:S01]  /*03c0*/  UIADD3 UR21, UR6, -0x255992d5, URZ ;  /* 0xdaa66d2b06157890 */ /* 0x000fe2000fffe03f */
[----:B0----5:R-:W-:Y:S01]  /*03d0*/  @P2 IADD3 R28, P3, R4, R3, RZ ;  /* 0x00000003041c2210 */ /* 0x021fe20007f7e0ff */
[----:B------:R-:W-:Y:S01]  /*03e0*/  UIADD3 UR23, UR6, 0x78dde6e4, URZ ;  /* 0x78dde6e406177890 */ /* 0x000fe2000fffe03f */
[----:B------:R-:W-:Y:S01]  /*03f0*/  @!P0 CS2R R108, SRZ ;  /* 0x00000000006c8805 */ /* 0x000fe2000001ff00 */
[----:B------:R-:W-:Y:S01]  /*0400*/  UIADD3 UR26, UR7, -0x56f99767, URZ ;  /* 0xa9066899071a7890 */ /* 0x000fe2000fffe03f */
[----:B------:R-:W-:Y:S01]  /*0410*/  @P2 IADD3.X R33, RZ, R5, RZ, P3, !PT ;  /* 0x00000005ff212210 */ /* 0x000fe20001ffe4ff */
[----:B------:R-:W-:-:S02]  /*0420*/  UIADD3 UR24, UR7, -0x126145ec, URZ ;  /* 0xed9eba1407187890 */ /* 0x000fc4000fffe03f */
[----:B------:R-:W-:Y:S01]  /*0430*/  UIADD3 UR25, UR6, 0x1715609d, URZ ;  /* 0x1715609d06197890 */ /* 0x000fe2000fffe03f */
[--C-:B------:R-:W-:Y:S01]  /*0440*/  SHF.R.U32.HI R3, RZ, 0x2, R33.reuse ;  /* 0x00000002ff037819 */ /* 0x100fe20000011621 */
[----:B------:R-:W-:Y:S01]  /*0450*/  UIADD3 UR27, UR6, -0x4ab325aa, URZ ;  /* 0xb54cda56061b7890 */ /* 0x000fe2000fffe03f */
[----:B------:R-:W-:Y:S01]  /*0460*/  SHF.R.U64 R4, R28, 0x2, R33 ;  /* 0x000000021c047819 */ /* 0x000fe20000001221 */
[----:B------:R-:W-:Y:S01]  /*0470*/  UIADD3 UR28, UR7, 0x646e171e, URZ ;  /* 0x646e171e071c7890 */ /* 0x000fe2000fffe03f */
[----:B------:R-:W-:Y:S02]  /*0480*/  LOP3.LUT R32, R32, UR6, R3, 0x96, !PT ;  /* 0x0000000620207c12 */ /* 0x000fe4000f8e9603 */
[----:B------:R-:W-:Y:S01]  /*0490*/  @!P1 CS2R R12, SRZ ;  /* 0x00000000000c9805 */ /* 0x000fe2000001ff00 */
[----:B------:R-:W-:Y:S01]  /*04a0*/  UIADD3 UR30, UR7, 0x1fd5c5a3, URZ ;  /* 0x1fd5c5a3071e7890 */ /* 0x000fe2000fffe03f */
[----:B------:R-:W-:Y:S01]  /*04b0*/  IMAD.HI.U32 R5, R4, -0x2daee0ad, RZ ;  /* 0xd2511f5304057827 */ /* 0x000fe200078e00ff */
[----:B------:R-:W-:Y:S01]  /*04c0*/  UIADD3 UR29, UR6, 0x5384540f, URZ ;  /* 0x5384540f061d7890 */ /* 0x000fe2000fffe03f */
[----:B------:R-:W-:-:S02]  /*04d0*/  @!P0 CS2R R8, SRZ ;  /* 0x0000000000088805 */ /* 0x000fc4000001ff00 */
[----:B------:R-:W-:Y:S01]  /*04e0*/  @!P0 CS2R R110, SRZ ;  /* 0x00000000006e8805 */ /* 0x000fe2000001ff00 */
[----:B-1----:R-:W-:Y:S01]  /*04f0*/  IMAD R6, R4, -0x2daee0ad, RZ ;  /* 0xd2511f5304067824 */ /* 0x002fe200078e02ff */
[----:B------:R-:W-:Y:S01]  /*0500*/  @!P0 CS2R R10, SRZ ;  /* 0x00000000000a8805 */ /* 0x000fe2000001ff00 */
[----:B------:R-:W-:Y:S01]  /*0510*/  IMAD.HI.U32 R7, R32, -0x2daee0ad, RZ ;  /* 0xd2511f5320077827 */ /* 0x000fe200078e00ff */
[----:B------:R-:W-:Y:S02]  /*0520*/  LOP3.LUT R5, R5, UR7, RZ, 0x3c, !PT ;  /* 0x0000000705057c12 */ /* 0x000fe4000f8e3cff */
[----:B------:R-:W-:Y:S01]  /*0530*/  @!P1 CS2R R14, SRZ ;  /* 0x00000000000e9805 */ /* 0x000fe2000001ff00 */
[----:B------:R-:W-:Y:S01]  /*0540*/  UIADD3 UR31, UR6, -0xe443238, URZ ;  /* 0xf1bbcdc8061f7890 */ /* 0x000fe2000fffe03f */
[----:B------:R-:W-:Y:S01]  /*0550*/  LOP3.LUT R29, R7, UR18, R6, 0x96, !PT ;  /* 0x00000012071d7c12 */ /* 0x000fe2000f8e9606 */
[----:B------:R-:W-:Y:S01]  /*0560*/  IMAD R6, R2, -0x326172a9, RZ ;  /* 0xcd9e8d5702067824 */ /* 0x000fe200078e02ff */
[----:B------:R-:W-:Y:S01]  /*0570*/  UIADD3 UR32, UR7, -0x24c28bd8, URZ ;  /* 0xdb3d742807207890 */ /* 0x000fe2000fffe03f */
[----:B------:R-:W-:Y:S01]  /*0580*/  IMAD.HI.U32 R7, R5, -0x326172a9, RZ ;  /* 0xcd9e8d5705077827 */ /* 0x000fe200078e00ff */
[----:B------:R-:W-:-:S02]  /*0590*/  @!P1 CS2R R16, SRZ ;  /* 0x0000000000109805 */ /* 0x000fc4000001ff00 */
[----:B------:R-:W-:Y:S01]  /*05a0*/  @!P1 CS2R R18, SRZ ;  /* 0x0000000000129805 */ /* 0x000fe2000001ff00 */
[----:B------:R-:W-:Y:S01]  /*05b0*/  UIADD3 UR33, UR6, -0x700cb87f, URZ ;  /* 0x8ff3478106217890 */ /* 0x000fe2000fffe03f */
[----:B------:R-:W-:Y:S01]  /*05c0*/  IMAD R5, R5, -0x326172a9, RZ ;  /* 0xcd9e8d5705057824 */ /* 0x000fe200078e02ff */
[----:B------:R-:W-:Y:S01]  /*05d0*/  UIADD3 UR34, UR7, -0x695add53, URZ ;  /* 0x96a522ad07227890 */ /* 0x000fe2000fffe03f */
[----:B------:R-:W-:Y:S01]  /*05e0*/  IMAD.HI.U32 R30, R29, -0x326172a9, RZ ;  /* 0xcd9e8d571d1e7827 */ /* 0x000fe200078e00ff */
[----:B------:R-:W-:Y:S01]  /*05f0*/  LOP3.LUT R6, R7, UR13, R6, 0x96, !PT ;  /* 0x0000000d07067c12 */ /* 0x000fe2000f8e9606 */
[----:B------:R-:W-:Y:S01]  /*0600*/  ULDC.64 UR8, c[0x0][0x228] ;  /* 0x00008a0000087ab9 */ /* 0x000fe20000000a00 */
[----:B------:R-:W-:Y:S01]  /*0610*/  ULDC UR12, c[0x0][0x2d8] ;  /* 0x0000b600000c7ab9 */ /* 0x000fe20000000800 */
[----:B------:R-:W-:Y:S01]  /*0620*/  IMAD.MOV.U32 R58, RZ, RZ, RZ ;  /* 0x000000ffff3a7224 */ /* 0x000fe200078e00ff */
[----:B------:R-:W-:Y:S01]  /*0630*/  LOP3.LUT R5, R30, UR19, R5, 0x96, !PT ;  /* 0x000000131e057c12 */ /* 0x000fe2000f8e9605 */
[----:B------:R-:W-:Y:S01]  /*0640*/  IMAD R32, R32, -0x2daee0ad, RZ ;  /* 0xd2511f5320207824 */ /* 0x000fe200078e02ff */
[----:B------:R-:W-:Y:S01]  /*0650*/  ULDC.64 UR36, c[0x0][0x228] ;  /* 0x00008a0000247ab9 */ /* 0x000fe20000000a00 */
[C---:B------:R-:W-:Y:S01]  /*0660*/  IMAD.HI.U32 R7, R6.reuse, -0x2daee0ad, RZ ;  /* 0xd2511f5306077827 */ /* 0x040fe200078e00ff */
[----:B------:R-:W-:Y:S01]  /*0670*/  ULDC.64 UR10, c[0x0][0x230] ;  /* 0x00008c00000a7ab9 */ /* 0x000fe20000000a00 */
[----:B------:R-:W-:Y:S01]  /*0680*/  ULDC.64 UR14, c[0x0][0x2b8] ;  /* 0x0000ae00000e7ab9 */ /* 0x000fe20000000a00 */
[----:B------:R-:W-:Y:S01]  /*0690*/  ULDC.64 UR16, c[0x0][0x2c0] ;  /* 0x0000b00000107ab9 */ /* 0x000fe20000000a00 */
[----:B------:R-:W-:-:S02]  /*06a0*/  IMAD R6, R6, -0x2daee0ad, RZ ;  /* 0xd2511f5306067824 */ /* 0x000fc400078e02ff */
        /* <DEDUP_REMOVED lines=9> */
[----:B------:R-:W-:-:S04]  /*0740*/  IMAD.HI.U32 R32, R6, -0x2daee0ad, RZ ;  /* 0xd2511f5306207827 */ /* 0x000fc800078e00ff */
[----:B------:R-:W-:Y:S02]  /*0750*/  IMAD R6, R6, -0x2daee0ad, RZ ;  /* 0xd2511f5306067824 */ /* 0x000fe400078e02ff */
[----:B------:R-:W-:-:S04]  /*0760*/  IMAD.HI.U32 R7, R30, -0x2daee0ad, RZ ;  /* 0xd2511f531e077827 */ /* 0x000fc800078e00ff */
[----:B------:R-:W-:Y:S01]  /*0770*/  IMAD R5, R5, -0x2daee0ad, RZ ;  /* 0xd2511f5305057824 */ /* 0x000fe200078e02ff */
[----:B------:R-:W-:Y:S01]  /*0780*/  LOP3.LUT R29, R7, UR26, R6, 0x96, !PT ;  /* 0x0000001a071d7c12 */ /* 0x000fe2000f8e9606 */
[----:B------:R-:W-:-:S03]  /*0790*/  HADD2.F32 R6, -RZ, R108.H0_H0 ;  /* 0x2000006cff067230 */ /* 0x000fc60000004100 */
[----:B------:R-:W-:Y:S01]  /*07a0*/  LOP3.LUT R5, R32, UR24, R5, 0x96, !PT ;  /* 0x0000001820057c12 */ /* 0x000fe2000f8e9605 */
[----:B------:R-:W-:Y:S01]  /*07b0*/  IMAD R31, R31, -0x326172a9, RZ ;  /* 0xcd9e8d571f1f7824 */ /* 0x000fe200078e02ff */
[----:B------:R0:W-:Y:S03]  /*07c0*/  STL [R1], R6 ;  /* 0x0000000601007387 */ /* 0x0001e60000100800 */
[----:B0-----:R-:W-:-:S05]  /*07d0*/  IMAD.HI.U32 R6, R5, -0x326172a9, RZ ;  /* 0xcd9e8d5705067827 */ /* 0x001fca00078e00ff */
[----:B------:R-:W-:Y:S01]  /*07e0*/  LOP3.LUT R31, R6, UR25, R31, 0x96, !PT ;  /* 0x00000019061f7c12 */ /* 0x000fe2000f8e961f */
[----:B------:R-:W-:Y:S02]  /*07f0*/  IMAD R5, R5, -0x326172a9, RZ ;  /* 0xcd9e8d5705057824 */ /* 0x000fe400078e02ff */
[----:B------:R-:W-:-:S04]  /*0800*/  IMAD.HI.U32 R32, R29, -0x326172a9, RZ ;  /* 0xcd9e8d571d207827 */ /* 0x000fc800078e00ff */
[----:B------:R-:W-:Y:S02]  /*0810*/  IMAD R30, R30, -0x2daee0ad, RZ ;  /* 0xd2511f531e1e7824 */ /* 0x000fe400078e02ff */
[----:B------:R-:W-:Y:S01]  /*0820*/  IMAD.HI.U32 R33, R31, -0x2daee0ad, RZ ;  /* 0xd2511f531f217827 */ /* 0x000fe200078e00ff */
[----:B------:R-:W-:-:S04]  /*0830*/  LOP3.LUT R32, R32, UR27, R5, 0x96, !PT ;  /* 0x0000001b20207c12 */ /* 0x000fc8000f8e9605 */
[----:B------:R-:W-:Y:S01]  /*0840*/  LOP3.LUT R30, R33, UR28, R30, 0x96, !PT ;  /* 0x0000001c211e7c12 */ /* 0x000fe2000f8e961e */
[--C-:B------:R-:W-:Y:S02]  /*0850*/  HADD2.F32 R125, -RZ, R12.reuse.H0_H0 ;  /* 0x2000000cff7d7230 */ /* 0x100fe40000004100 */
[----:B------:R-:W-:Y:S02]  /*0860*/  HADD2.F32 R123, -RZ, R12.H1_H1 ;  /* 0x3000000cff7b7230 */ /* 0x000fe40000004100 */
[----:B------:R-:W-:Y:S02]  /*0870*/  IMAD R31, R31, -0x2daee0ad, RZ ;  /* 0xd2511f531f1f7824 */ /* 0x000fe400078e02ff */
[----:B------:R-:W-:-:S04]  /*0880*/  IMAD.HI.U32 R34, R32, -0x2daee0ad, RZ ;  /* 0xd2511f5320227827 */ /* 0x000fc800078e00ff */
[----:B------:R-:W-:Y:S02]  /*0890*/  IMAD R29, R29, -0x326172a9, RZ ;  /* 0xcd9e8d571d1d7824 */ /* 0x000fe400078e02ff */
[----:B------:R-:W-:Y:S01]  /*08a0*/  IMAD.HI.U32 R12, R30, -0x326172a9, RZ ;  /* 0xcd9e8d571e0c7827 */ /* 0x000fe200078e00ff */
        /* <DEDUP_REMOVED lines=18> */
[----:B------:R-:W-:Y:S02]  /*09d0*/  IMAD R15, R32, -0x2daee0ad, RZ ;  /* 0xd2511f53200f7824 */ /* 0x000fe400078e02ff */
[----:B------:R-:W-:Y:S01]  /*09e0*/  IMAD.WIDE.U32 R76, R12, -0x2daee0ad, RZ ;  /* 0xd2511f530c4c7825 */ /* 0x000fe200078e00ff */
[----:B------:R-:W-:-:S04]  /*09f0*/  LOP3.LUT R30, R11, UR31, R30, 0x96, !PT ;  /* 0x0000001f0b1e7c12 */ /* 0x000fc8000f8e961e */
[----:B------:R-:W-:Y:S01]  /*0a00*/  LOP3.LUT R15, R77, UR32, R15, 0x96, !PT ;  /* 0x000000204d0f7c12 */ /* 0x000fe2000f8e960f */
[----:B------:R-:W-:Y:S02]  /*0a10*/  HADD2.F32 R124, -RZ, R108.H1_H1 ;  /* 0x3000006cff7c7230 */ /* 0x000fe40000004100 */
[--C-:B------:R-:W-:Y:S02]  /*0a20*/  HADD2.F32 R121, -RZ, R13.reuse.H0_H0 ;  /* 0x2000000dff797230 */ /* 0x100fe40000004100 */
[----:B------:R-:W-:Y:S02]  /*0a30*/  HADD2.F32 R119, -RZ, R13.H1_H1 ;  /* 0x3000000dff777230 */ /* 0x000fe40000004100 */
[----:B------:R-:W-:Y:S02]  /*0a40*/  IMAD R31, R31, -0x326172a9, RZ ;  /* 0xcd9e8d571f1f7824 */ /* 0x000fe400078e02ff */
[----:B------:R-:W-:Y:S01]  /*0a50*/  IMAD.HI.U32 R29, R30, -0x2daee0ad, RZ ;  /* 0xd2511f531e1d7827 */ /* 0x000fe200078e00ff */
[----:B------:R-:W-:Y:S01]  /*0a60*/  ISETP.NE.U32.AND P0, PT, RZ, UR8, PT ;  /* 0x00000008ff007c0c */ /* 0x000fe2000bf05070 */
[----:B------:R-:W-:Y:S02]  /*0a70*/  BSSY B0, `(.L_x_8997) ;  /* 0x0000c1e000007945 */ /* 0x000fe40003800000 */
[----:B------:R-:W-:-:S02]  /*0a80*/  HADD2.F32 R117, -RZ, R14.H0_H0 ;  /* 0x2000000eff757230 */ /* 0x000fc40000004100 */
[----:B------:R-:W-:-:S04]  /*0a90*/  IMAD.WIDE.U32 R74, R15, -0x326172a9, RZ ;  /* 0xcd9e8d570f4a7825 */ /* 0x000fc800078e00ff */
[----:B------:R-:W-:Y:S02]  /*0aa0*/  HADD2.F32 R114, -RZ, R14.H1_H1 ;  /* 0x3000000eff727230 */ /* 0x000fe40000004100 */
[--C-:B------:R-:W-:Y:S02]  /*0ab0*/  HADD2.F32 R108, -RZ, R16.reuse.H0_H0 ;  /* 0x20000010ff6c7230 */ /* 0x100fe40000004100 */
[----:B------:R-:W-:Y:S02]  /*0ac0*/  HADD2.F32 R11, -RZ, R16.H1_H1 ;  /* 0x30000010ff0b7230 */ /* 0x000fe40000004100 */
[--C-:B------:R-:W-:Y:S02]  /*0ad0*/  HADD2.F32 R12, -RZ, R17.reuse.H0_H0 ;  /* 0x20000011ff0c7230 */ /* 0x100fe40000004100 */
[----:B------:R-:W-:Y:S01]  /*0ae0*/  HADD2.F32 R13, -RZ, R17.H1_H1 ;  /* 0x30000011ff0d7230 */ /* 0x000fe20000004100 */
[----:B------:R-:W-:Y:S01]  /*0af0*/  LOP3.LUT R76, R29, UR34, R76, 0x96, !PT ;  /* 0x000000221d4c7c12 */ /* 0x000fe2000f8e964c */
[--C-:B------:R-:W-:Y:S01]  /*0b00*/  HADD2.F32 R14, -RZ, R18.reuse.H0_H0 ;  /* 0x20000012ff0e7230 */ /* 0x100fe20000004100 */
[----:B------:R-:W-:Y:S01]  /*0b10*/  LOP3.LUT R77, R28, 0x3, RZ, 0xc0, !PT ;  /* 0x000000031c4d7812 */ /* 0x000fe200078ec0ff */
[----:B------:R-:W-:Y:S01]  /*0b20*/  HADD2.F32 R15, -RZ, R18.H1_H1 ;  /* 0x30000012ff0f7230 */ /* 0x000fe20000004100 */
[----:B------:R-:W-:Y:S01]  /*0b30*/  ULDC.U8 UR8, c[0x0][0x2a0] ;  /* 0x0000a80000087ab9 */ /* 0x000fe20000000000 */
[----:B------:R-:W-:-:S02]  /*0b40*/  HADD2.F32 R16, -RZ, R19.H0_H0 ;  /* 0x20000013ff107230 */ /* 0x000fc40000004100 */
[----:B------:R-:W-:Y:S01]  /*0b50*/  HADD2.F32 R17, -RZ, R19.H1_H1 ;  /* 0x30000013ff117230 */ /* 0x000fe20000004100 */
[----:B------:R-:W-:Y:S01]  /*0b60*/  LOP3.LUT R75, R75, UR33, R31, 0x96, !PT ;  /* 0x000000214b4b7c12 */ /* 0x000fe2000f8e961f */
[--C-:B------:R-:W-:Y:S02]  /*0b70*/  HADD2.F32 R113, -RZ, R111.reuse.H0_H0 ;  /* 0x2000006fff717230 */ /* 0x100fe40000004100 */
[----:B------:R-:W-:Y:S02]  /*0b80*/  HADD2.F32 R111, -RZ, R111.H1_H1 ;  /* 0x3000006fff6f7230 */ /* 0x000fe40000004100 */
[----:B------:R-:W-:Y:S01]  /*0b90*/  IMAD R80, R30, -0x2daee0ad, RZ ;  /* 0xd2511f531e507824 */ /* 0x000fe200078e02ff */
[----:B------:R-:W-:Y:S01]  /*0ba0*/  ISETP.NE.AND.EX P0, PT, RZ, UR9, PT, P0 ;  /* 0x00000009ff007c0c */ /* 0x000fe2000bf05300 */
[----:B------:R-:W-:Y:S01]  /*0bb0*/  ULDC UR9, c[0x0][0x218] ;  /* 0x0000860000097ab9 */ /* 0x000fe20000000800 */
[----:B------:R-:W-:Y:S01]  /*0bc0*/  UISETP.NE.AND UP0, UPT, UR8, URZ, UPT ;  /* 0x0000003f0800728c */ /* 0x000fe2000bf05270 */
[----:B--2---:R-:W-:-:S02]  /*0bd0*/  HADD2.F32 R104, -RZ, R85.H0_H0 ;  /* 0x20000055ff687230 */ /* 0x004fc40000004100 */
        /* <DEDUP_REMOVED lines=12> */
[--C-:B----4-:R-:W-:Y:S02]  /*0ca0*/  HADD2.F32 R106, -RZ, R96.reuse.H0_H0 ;  /* 0x20000060ff6a7230 */ /* 0x110fe40000004100 */
        /* <DEDUP_REMOVED lines=18> */
.L_x_9257:
[----:B------:R-:W-:Y:S01]  /*0dd0*/  ISETP.NE.U32.AND P1, PT, RZ, UR10, PT ;  /* 0x0000000aff007c0c */ /* 0x000fe2000bf25070 */
[----:B0-----:R-:W0:Y:S01]  /*0de0*/  S2R R97, SR_TID.X ;  /* 0x0000000000617919 */ /* 0x001e220000002100 */
        /* <DEDUP_REMOVED lines=28> */
.L_x_8999:
[----:B------:R-:W-:-:S07]  /*0fb0*/  MOV R48, R74 ;  /* 0x0000004a00307202 */ /* 0x000fce0000000f00 */
.L_x_9000:
[----:B------:R-:W-:Y:S05]  /*0fc0*/  BSYNC B1 ;  /* 0x0000000000017941 */ /* 0x000fea0003800000 */
.L_x_8998:
        /* <DEDUP_REMOVED lines=16> */
.L_x_9004:
[----:B------:R-:W-:Y:S05]  /*10d0*/  BSYNC B2 ;  /* 0x0000000000027941 */ /* 0x000fea0003800000 */
.L_x_9003:
        /* <DEDUP_REMOVED lines=42> */
.L_x_9002:
[----:B------:R-:W-:Y:S05]  /*1380*/  BSYNC B1 ;  /* 0x0000000000017941 */ /* 0x000fea0003800000 */
.L_x_9001:
        /* <DEDUP_REMOVED lines=18> */
.L_x_9005:
        /* <DEDUP_REMOVED lines=12> */
.L_x_9008:
[----:B------:R-:W-:-:S07]  /*1570*/  MOV R29, R74 ;  /* 0x0000004a001d7202 */ /* 0x000fce0000000f00 */
.L_x_9009:
[----:B------:R-:W-:Y:S05]  /*1580*/  BSYNC B1 ;  /* 0x0000000000017941 */ /* 0x000fea0003800000 */
.L_x_9007:
        /* <DEDUP_REMOVED lines=16> */
.L_x_9013:
[----:B------:R-:W-:Y:S05]  /*1690*/  BSYNC B2 ;  /* 0x0000000000027941 */ /* 0x000fea0003800000 */
.L_x_9012:
        /* <DEDUP_REMOVED lines=42> */
.L_x_9011:
[----:B------:R-:W-:Y:S05]  /*1940*/  BSYNC B1 ;  /* 0x0000000000017941 */ /* 0x000fea0003800000 */
.L_x_9010:
        /* <DEDUP_REMOVED lines=9> */
.L_x_9006:
        /* <DEDUP_REMOVED lines=12> */
.L_x_9015:
[----:B------:R-:W-:-:S07]  /*1aa0*/  IMAD.MOV.U32 R29, RZ, RZ, R74 ;  /* 0x000000ffff1d7224 */ /* 0x000fce00078e004a */
.L_x_9016:
[----:B------:R-:W-:Y:S05]  /*1ab0*/  BSYNC B1 ;  /* 0x0000000000017941 */ /* 0x000fea0003800000 */
.L_x_9014:
        /* <DEDUP_REMOVED lines=16> */
.L_x_9020:
[----:B------:R-:W-:Y:S05]  /*1bc0*/  BSYNC B2 ;  /* 0x0000000000027941 */ /* 0x000fea0003800000 */
.L_x_9019:
        /* <DEDUP_REMOVED lines=42> */
.L_x_9018:
[----:B------:R-:W-:Y:S05]  /*1e70*/  BSYNC B1 ;  /* 0x0000000000017941 */ /* 0x000fea0003800000 */
.L_x_9017:
        /* <DEDUP_REMOVED lines=13> */
.L_x_9021:
        /* <DEDUP_REMOVED lines=12> */
.L_x_9024:
[----:B------:R-:W-:-:S07]  /*2010*/  MOV R24, R74 ;  /* 0x0000004a00187202 */ /* 0x000fce0000000f00 */
.L_x_9025:
[----:B------:R-:W-:Y:S05]  /*2020*/  BSYNC B1 ;  /* 0x0000000000017941 */ /* 0x000fea0003800000 */
.L_x_9023:
        /* <DEDUP_REMOVED lines=16> */
.L_x_9029:
[----:B------:R-:W-:Y:S05]  /*2130*/  BSYNC B2 ;  /* 0x0000000000027941 */ /* 0x000fea0003800000 */
.L_x_9028:
        /* <DEDUP_REMOVED lines=42> */
.L_x_9027:
[----:B------:R-:W-:Y:S05]  /*23e0*/  BSYNC B1 ;  /* 0x0000000000017941 */ /* 0x000fea0003800000 */
.L_x_9026:
        /* <DEDUP_REMOVED lines=9> */
.L_x_9022:
        /* <DEDUP_REMOVED lines=12> */
.L_x_9031:
[----:B------:R-:W-:-:S07]  /*2540*/  IMAD.MOV.U32 R24, RZ, RZ, R74 ;  /* 0x000000ffff187224 */ /* 0x000fce00078e004a */
.L_x_9032:
[----:B------:R-:W-:Y:S05]  /*2550*/  BSYNC B1 ;  /* 0x0000000000017941 */ /* 0x000fea0003800000 */
.L_x_9030:
        /* <DEDUP_REMOVED lines=16> */
.L_x_9036:
[----:B------:R-:W-:Y:S05]  /*2660*/  BSYNC B2 ;  /* 0x0000000000027941 */ /* 0x000fea0003800000 */
.L_x_9035:
[----:B------:R-:W-:Y:S01]  /*2670*/  IMAD.HI.U32 R30, R2, -0x326172a9, RZ ;  /* 0xcd9e8d57021e7827 */ /* 0x000fe200078e00ff */
[----:B------:R-:W-:-:S03]  /*2680*/  LOP3.LUT R31, R31, UR7, R58, 0x96, !PT ;  /* 0x000000071f1f7c12 */ /* 0x000fc6000f8e963a */
[----:B------:R-:W-:Y:S01]  /*2690*/  IMAD R45, R2, -0x326172a9, RZ ;  /* 0xcd9e8d57022d7824 */ /* 0x000fe200078e02ff */
[----:B------:R-:W-:Y:S01]  /*26a0*/  LOP3.LUT R30, R30, UR6, R3, 0x96, !PT ;  /* 0x000000061e1e7c12 */ /* 0x000fe2000f8e9603 */
[----:B------:R-:W-:-:S04]  /*26b0*/  IMAD.WIDE.U32 R48, R31, -0x326172a9, RZ ;  /* 0xcd9e8d571f307825 */ /* 0x000fc800078e00ff */
[----:B------:R-:W-:Y:S02]  /*26c0*/  IMAD R31, R4, -0x2daee0ad, RZ ;  /* 0xd2511f53041f7824 */ /* 0x000fe400078e02ff */
        /* <DEDUP_REMOVED lines=36> */
.L_x_9034:
[----:B------:R-:W-:Y:S05]  /*2910*/  BSYNC B1 ;  /* 0x0000000000017941 */ /* 0x000fea0003800000 */
.L_x_9033:
        /* <DEDUP_REMOVED lines=13> */
.L_x_9037:
        /* <DEDUP_REMOVED lines=12> */
.L_x_9040:
[----:B------:R-:W-:-:S07]  /*2ab0*/  MOV R24, R74 ;  /* 0x0000004a00187202 */ /* 0x000fce0000000f00 */
.L_x_9041:
[----:B------:R-:W-:Y:S05]  /*2ac0*/  BSYNC B1 ;  /* 0x0000000000017941 */ /* 0x000fea0003800000 */
.L_x_9039:
        /* <DEDUP_REMOVED lines=16> */
.L_x_9045:
[----:B------:R-:W-:Y:S05]  /*2bd0*/  BSYNC B2 ;  /* 0x0000000000027941 */ /* 0x000fea0003800000 */
.L_x_9044:
        /* <DEDUP_REMOVED lines=42> */
.L_x_9043:
[----:B------:R-:W-:Y:S05]  /*2e80*/  BSYNC B1 ;  /* 0x0000000000017941 */ /* 0x000fea0003800000 */
.L_x_9042:
        /* <DEDUP_REMOVED lines=9> */
.L_x_9038:
        /* <DEDUP_REMOVED lines=12> */
.L_x_9047:
[----:B------:R-:W-:-:S07]  /*2fe0*/  IMAD.MOV.U32 R24, RZ, RZ, R74 ;  /* 0x000000ffff187224 */ /* 0x000fce00078e004a */
.L_x_9048:
[----:B------:R-:W-:Y:S05]  /*2ff0*/  BSYNC B1 ;  /* 0x0000000000017941 */ /* 0x000fea0003800000 */
.L_x_9046:
        /* <DEDUP_REMOVED lines=16> */
.L_x_9052:
[----:B------:R-:W-:Y:S05]  /*3100*/  BSYNC B2 ;  /* 0x0000000000027941 */ /* 0x000fea0003800000 */
.L_x_9051:
        /* <DEDUP_REMOVED lines=42> */
.L_x_9050:
[----:B------:R-:W-:Y:S05]  /*33b0*/  BSYNC B1 ;  /* 0x0000000000017941 */ /* 0x000fea0003800000 */
.L_x_9049:
        /* <DEDUP_REMOVED lines=13> */
.L_x_9053:
        /* <DEDUP_REMOVED lines=12> */
.L_x_9056:
[----:B------:R-:W-:-:S07]  /*3550*/  MOV R47, R74 ;  /* 0x0000004a002f7202 */ /* 0x000fce0000000f00 */
.L_x_9057:
[----:B------:R-:W-:Y:S05]  /*3560*/  BSYNC B1 ;  /* 0x0000000000017941 */ /* 0x000fea0003800000 */
.L_x_9055:
        /* <DEDUP_REMOVED lines=16> */
.L_x_9061:
[----:B------:R-:W-:Y:S05]  /*3670*/  BSYNC B2 ;  /* 0x0000000000027941 */ /* 0x000fea0003800000 */
.L_x_9060:
        /* <DEDUP_REMOVED lines=42> */
.L_x_9059:
[----:B------:R-:W-:Y:S05]  /*3920*/  BSYNC B1 ;  /* 0x0000000000017941 */ /* 0x000fea0003800000 */
.L_x_9058:
        /* <DEDUP_REMOVED lines=9> */
.L_x_9054:
        /* <DEDUP_REMOVED lines=12> */
.L_x_9063:
[----:B------:R-:W-:-:S07]  /*3a80*/  IMAD.MOV.U32 R47, RZ, RZ, R74 ;  /* 0x000000ffff2f7224 */ /* 0x000fce00078e004a */
.L_x_9064:
[----:B------:R-:W-:Y:S05]  /*3a90*/  BSYNC B1 ;  /* 0x0000000000017941 */ /* 0x000fea0003800000 */
.L_x_9062:
        /* <DEDUP_REMOVED lines=16> */
.L_x_9068:
[----:B------:R-:W-:Y:S05]  /*3ba0*/  BSYNC B2 ;  /* 0x0000000000027941 */ /* 0x000fea0003800000 */
.L_x_9067:
        /* <DEDUP_REMOVED lines=42> */
.L_x_9066:
[----:B------:R-:W-:Y:S05]  /*3e50*/  BSYNC B1 ;  /* 0x0000000000017941 */ /* 0x000fea0003800000 */
.L_x_9065:
        /* <DEDUP_REMOVED lines=13> */
.L_x_9069:
        /* <DEDUP_REMOVED lines=12> */
.L_x_9072:
[----:B------:R-:W-:-:S07]  /*3ff0*/  MOV R25, R74 ;  /* 0x0000004a00197202 */ /* 0x000fce0000000f00 */
.L_x_9073:
[----:B------:R-:W-:Y:S05]  /*4000*/  BSYNC B1 ;  /* 0x0000000000017941 */ /* 0x000fea0003800000 */
.L_x_9071:
        /* <DEDUP_REMOVED lines=16> */
.L_x_9077:
[----:B------:R-:W-:Y:S05]  /*4110*/  BSYNC B2 ;  /* 0x0000000000027941 */ /* 0x000fea0003800000 */
.L_x_9076:
        /* <DEDUP_REMOVED lines=42> */
.L_x_9075:
[----:B------:R-:W-:Y:S05]  /*43c0*/  BSYNC B1 ;  /* 0x0000000000017941 */ /* 0x000fea0003800000 */
.L_x_9074:
        /* <DEDUP_REMOVED lines=9> */
.L_x_9070:
        /* <DEDUP_REMOVED lines=12> */
.L_x_9079:
[----:B------:R-:W-:-:S07]  /*4520*/  IMAD.MOV.U32 R25, RZ, RZ, R74 ;  /* 0x000000ffff197224 */ /* 0x000fce00078e004a */
.L_x_9080:
[----:B------:R-:W-:Y:S05]  /*4530*/  BSYNC B1 ;  /* 0x0000000000017941 */ /* 0x000fea0003800000 */
.L_x_9078:
        /* <DEDUP_REMOVED lines=16> */
.L_x_9084:
[----:B------:R-:W-:Y:S05]  /*4640*/  BSYNC B2 ;  /* 0x0000000000027941 */ /* 0x000fea0003800000 */
.L_x_9083:
        /* <DEDUP_REMOVED lines=42> */
.L_x_9082:
[----:B------:R-:W-:Y:S05]  /*48f0*/  BSYNC B1 ;  /* 0x0000000000017941 */ /* 0x000fea0003800000 */
.L_x_9081:
        /* <DEDUP_REMOVED lines=12> */
.L_x_9085:
        /* <DEDUP_REMOVED lines=12> */
.L_x_9088:
[----:B------:R-:W-:-:S07]  /*4a80*/  MOV R26, R74 ;  /* 0x0000004a001a7202 */ /* 0x000fce0000000f00 */
.L_x_9089:
[----:B------:R-:W-:Y:S05]  /*4a90*/  BSYNC B1 ;  /* 0x0000000000017941 */ /* 0x000fea0003800000 */
.L_x_9087:
        /* <DEDUP_REMOVED lines=16> */
.L_x_9093:
[----:B------:R-:W-:Y:S05]  /*4ba0*/  BSYNC B2 ;  /* 0x0000000000027941 */ /* 0x000fea0003800000 */
.L_x_9092:
        /* <DEDUP_REMOVED lines=42> */
.L_x_9091:
[----:B------:R-:W-:Y:S05]  /*4e50*/  BSYNC B1 ;  /* 0x0000000000017941 */ /* 0x000fea0003800000 */
.L_x_9090:
        /* <DEDUP_REMOVED lines=9> */
.L_x_9086:
        /* <DEDUP_REMOVED lines=12> */
.L_x_9095:
[----:B------:R-:W-:-:S07]  /*4fb0*/  IMAD.MOV.U32 R26, RZ, RZ, R74 ;  /* 0x000000ffff1a7224 */ /* 0x000fce00078e004a */
.L_x_9096:
[----:B------:R-:W-:Y:S05]  /*4fc0*/  BSYNC B1 ;  /* 0x0000000000017941 */ /* 0x000fea0003800000 */
.L_x_9094:
        /* <DEDUP_REMOVED lines=16> */
.L_x_9100:
[----:B------:R-:W-:Y:S05]  /*50d0*/  BSYNC B2 ;  /* 0x0000000000027941 */ /* 0x000fea0003800000 */
.L_x_9099:
        /* <DEDUP_REMOVED lines=42> */
.L_x_9098:
[----:B------:R-:W-:Y:S05]  /*5380*/  BSYNC B1 ;  /* 0x0000000000017941 */ /* 0x000fea0003800000 */
.L_x_9097:
        /* <DEDUP_REMOVED lines=12> */
.L_x_9101:
        /* <DEDUP_REMOVED lines=12> */
.L_x_9104:
[----:B------:R-:W-:-:S07]  /*5510*/  MOV R65, R74 ;  /* 0x0000004a00417202 */ /* 0x000fce0000000f00 */
.L_x_9105:
[----:B------:R-:W-:Y:S05]  /*5520*/  BSYNC B1 ;  /* 0x0000000000017941 */ /* 0x000fea0003800000 */
.L_x_9103:
        /* <DEDUP_REMOVED lines=16> */
.L_x_9109:
[----:B------:R-:W-:Y:S05]  /*5630*/  BSYNC B2 ;  /* 0x0000000000027941 */ /* 0x000fea0003800000 */
.L_x_9108:
        /* <DEDUP_REMOVED lines=42> */
.L_x_9107:
[----:B------:R-:W-:Y:S05]  /*58e0*/  BSYNC B1 ;  /* 0x0000000000017941 */ /* 0x000fea0003800000 */
.L_x_9106:
        /* <DEDUP_REMOVED lines=9> */
.L_x_9102:
        /* <DEDUP_REMOVED lines=12> */
.L_x_9111:
[----:B------:R-:W-:-:S07]  /*5a40*/  IMAD.MOV.U32 R69, RZ, RZ, R74 ;  /* 0x000000ffff457224 */ /* 0x000fce00078e004a */
.L_x_9112:
[----:B------:R-:W-:Y:S05]  /*5a50*/  BSYNC B1 ;  /* 0x0000000000017941 */ /* 0x000fea0003800000 */
.L_x_9110:
        /* <DEDUP_REMOVED lines=16> */
.L_x_9116:
[----:B------:R-:W-:Y:S05]  /*5b60*/  BSYNC B2 ;  /* 0x0000000000027941 */ /* 0x000fea0003800000 */
.L_x_9115:
        /* <DEDUP_REMOVED lines=42> */
.L_x_9114:
[----:B------:R-:W-:Y:S05]  /*5e10*/  BSYNC B1 ;  /* 0x0000000000017941 */ /* 0x000fea0003800000 */
.L_x_9113:
        /* <DEDUP_REMOVED lines=12> */
.L_x_9117:
        /* <DEDUP_REMOVED lines=12> */
.L_x_9120:
[----:B------:R-:W-:-:S07]  /*5fa0*/  MOV R66, R74 ;  /* 0x0000004a00427202 */ /* 0x000fce0000000f00 */
.L_x_9121:
[----:B------:R-:W-:Y:S05]  /*5fb0*/  BSYNC B1 ;  /* 0x0000000000017941 */ /* 0x000fea0003800000 */
.L_x_9119:
        /* <DEDUP_REMOVED lines=18> */
.L_x_9125:
[----:B------:R-:W-:Y:S05]  /*60e0*/  BSYNC B2 ;  /* 0x0000000000027941 */ /* 0x000fea0003800000 */
.L_x_9124:
[----:B------:R-:W-:Y:S01]  /*60f0*/  IMAD.HI.U32 R48, R2, -0x326172a9, RZ ;  /* 0xcd9e8d5702307827 */ /* 0x000fe200078e00ff */
[----:B------:R-:W-:-:S03]  /*6100*/  LOP3.LUT R49, R49, UR7, R58, 0x96, !PT ;  /* 0x0000000731317c12 */ /* 0x000fc6000f8e963a */
[----:B------:R-:W-:Y:S01]  /*6110*/  IMAD R69, R2, -0x326172a9, RZ ;  /* 0xcd9e8d5702457824 */ /* 0x000fe200078e02ff */
[----:B------:R-:W-:Y:S01]  /*6120*/  LOP3.LUT R48, R48, UR6, R3, 0x96, !PT ;  /* 0x0000000630307c12 */ /* 0x000fe2000f8e9603 */
[----:B------:R-:W-:-:S04]  /*6130*/  IMAD.WIDE.U32 R50, R49, -0x326172a9, RZ ;  /* 0xcd9e8d5731327825 */ /* 0x000fc800078e00ff */
[----:B------:R-:W-:Y:S02]  /*6140*/  IMAD R49, R4, -0x2daee0ad, RZ ;  /* 0xd2511f5304317824 */ /* 0x000fe400078e02ff */
        /* <DEDUP_REMOVED lines=36> */
.L_x_9123:
[----:B------:R-:W-:Y:S05]  /*6390*/  BSYNC B1 ;  /* 0x0000000000017941 */ /* 0x000fea0003800000 */
.L_x_9122:
        /* <DEDUP_REMOVED lines=9> */
.L_x_9118:
[----:B------:R-:W-:Y:S01]  /*6430*/  P2R R50, PR, RZ, 0x2 ;  /* 0x00000002ff327803 */ /* 0x000fe20000000000 */
[----:B------:R-:W0:Y:S01]  /*6440*/  LDC.64 R98, c[0x0][0x238] ;  /* 0x00008e00ff627b82 */ /* 0x000e220000000a00 */
[----:B------:R-:W-:Y:S02]  /*6450*/  ISETP.NE.AND P1, PT, R67, RZ, PT ;  /* 0x000000ff4300720c */ /* 0x000fe40003f25270 */
[----:B------:R-:W-:Y:S02]  /*6460*/  ISETP.NE.AND P6, PT, R44, RZ, PT ;  /* 0x000000ff2c00720c */ /* 0x000fe40003fc5270 */
[----:B------:R-:W-:Y:S02]  /*6470*/  SEL R48, RZ, 0x1000000, P5 ;  /* 0x01000000ff307807 */ /* 0x000fe40002800000 */
[----:B------:R-:W-:Y:S01]  /*6480*/  ISETP.NE.AND P5, PT, R46, RZ, PT ;  /* 0x000000ff2e00720c */ /* 0x000fe20003fa5270 */
[----:B------:R-:W1:Y:S01]  /*6490*/  LDC.64 R70, c[0x0][0x240] ;  /* 0x00009000ff467b82 */ /* 0x000e620000000a00 */
[----:B------:R-:W-:-:S02]  /*64a0*/  SEL R44, RZ, 0x1, P1 ;  /* 0x00000001ff2c7807 */ /* 0x000fc40000800000 */
[----:B------:R-:W-:Y:S02]  /*64b0*/  SEL R46, RZ, 0x100, P3 ;  /* 0x00000100ff2e7807 */ /* 0x000fe40001800000 */
[----:B------:R-:W-:Y:S02]  /*64c0*/  SEL R49, RZ, 0x10000, P4 ;  /* 0x00010000ff317807 */ /* 0x000fe40002000000 */
[----:B------:R-:W-:Y:S02]  /*64d0*/  ISETP.NE.AND P3, PT, R47, RZ, PT ;  /* 0x000000ff2f00720c */ /* 0x000fe40003f65270 */
[----:B------:R-:W-:Y:S01]  /*64e0*/  ISETP.NE.AND P4, PT, R45, RZ, PT ;  /* 0x000000ff2d00720c */ /* 0x000fe20003f85270 */
[----:B------:R-:W-:Y:S01]  /*64f0*/  IMAD.WIDE.U32 R44, R44, 0x1000000, RZ ;  /* 0x010000002c2c7825 */ /* 0x000fe200078e00ff */
[----:B------:R-:W-:Y:S02]  /*6500*/  LOP3.LUT R46, R46, R48, R49, 0xfe, !PT ;  /* 0x000000302e2e7212 */ /* 0x000fe400078efe31 */
        /* <DEDUP_REMOVED lines=37> */
.L_x_9126:
        /* <DEDUP_REMOVED lines=22> */
.L_x_9128:
[----:B------:R-:W-:-:S07]  /*68c0*/  IMAD.MOV.U32 R72, RZ, RZ, R74 ;  /* 0x000000ffff487224 */ /* 0x000fce00078e004a */
.L_x_9129:
[----:B------:R-:W-:Y:S05]  /*68d0*/  BSYNC B1 ;  /* 0x0000000000017941 */ /* 0x000fea0003800000 */
.L_x_9127:
        /* <DEDUP_REMOVED lines=16> */
.L_x_9133:
[----:B------:R-:W-:Y:S05]  /*69e0*/  BSYNC B2 ;  /* 0x0000000000027941 */ /* 0x000fea0003800000 */
.L_x_9132:
        /* <DEDUP_REMOVED lines=42> */
.L_x_9131:
[----:B------:R-:W-:Y:S05]  /*6c90*/  BSYNC B1 ;  /* 0x0000000000017941 */ /* 0x000fea0003800000 */
.L_x_9130:
        /* <DEDUP_REMOVED lines=13> */
.L_x_9134:
        /* <DEDUP_REMOVED lines=12> */
.L_x_9137:
[----:B------:R-:W-:-:S07]  /*6e30*/  MOV R45, R74 ;  /* 0x0000004a002d7202 */ /* 0x000fce0000000f00 */
.L_x_9138:
[----:B------:R-:W-:Y:S05]  /*6e40*/  BSYNC B1 ;  /* 0x0000000000017941 */ /* 0x000fea0003800000 */
.L_x_9136:
        /* <DEDUP_REMOVED lines=16> */
.L_x_9142:
[----:B------:R-:W-:Y:S05]  /*6f50*/  BSYNC B2 ;  /* 0x0000000000027941 */ /* 0x000fea0003800000 */
.L_x_9141:
        /* <DEDUP_REMOVED lines=42> */
.L_x_9140:
[----:B------:R-:W-:Y:S05]  /*7200*/  BSYNC B1 ;  /* 0x0000000000017941 */ /* 0x000fea0003800000 */
.L_x_9139:
[----:B------:R-:W-:-:S05]  /*7210*/  I2FP.F32.U32 R70, R45 ;  /* 0x0000002d00467245 */ /* 0x000fca0000201000 */
[----:B------:R-:W-:Y:S01]  /*7220*/  FFMA.FTZ R45, R70, R93, 1.1641532182693481445e-10 ;  /* 0x2f000000462d7423 */ /* 0x000fe2000001005d */
[----:B------:R-:W-:-:S04]  /*7230*/  HADD2.F32 R70, -RZ, R40.H0_H0 ;  /* 0x20000028ff467230 */ /* 0x000fc80000004100 */
[----:B------:R-:W-:Y:S01]  /*7240*/  FSETP.GTU.FTZ.AND P3, PT, R45, R92, PT ;  /* 0x0000005c2d00720b */ /* 0x000fe20003f7c000 */
[----:B------:R-:W-:-:S03]  /*7250*/  FMUL.FTZ R45, R70, R91 ;  /* 0x0000005b462d7220 */ /* 0x000fc60000410000 */
[----:B------:R-:W-:Y:S02]  /*7260*/  SEL R59, RZ, 0x1, P3 ;  /* 0x00000001ff3b7807 */ /* 0x000fe40001800000 */
[----:B------:R-:W-:-:S05]  /*7270*/  FSEL R45, R45, RZ, !P3 ;  /* 0x000000ff2d2d7208 */ /* 0x000fca0005800000 */
[----:B------:R-:W-:-:S04]  /*7280*/  FADD.FTZ R44, R44, R45 ;  /* 0x0000002d2c2c7221 */ /* 0x000fc80000010000 */
[----:B------:R-:W-:-:S07]  /*7290*/  @P1 FADD.FTZ R44, R36, R44 ;  /* 0x0000002c242c1221 */ /* 0x000fce0000010000 */
.L_x_9135:
        /* <DEDUP_REMOVED lines=12> */
.L_x_9144:
[----:B------:R-:W-:-:S07]  /*7360*/  IMAD.MOV.U32 R45, RZ, RZ, R74 ;  /* 0x000000ffff2d7224 */ /* 0x000fce00078e004a */
.L_x_9145:
[----:B------:R-:W-:Y:S05]  /*7370*/  BSYNC B1 ;  /* 0x0000000000017941 */ /* 0x000fea0003800000 */
.L_x_9143:
        /* <DEDUP_REMOVED lines=16> */
.L_x_9149:
[----:B------:R-:W-:Y:S05]  /*7480*/  BSYNC B2 ;  /* 0x0000000000027941 */ /* 0x000fea0003800000 */
.L_x_9148:
        /* <DEDUP_REMOVED lines=42> */
.L_x_9147:
[----:B------:R-:W-:Y:S05]  /*7730*/  BSYNC B1 ;  /* 0x0000000000017941 */ /* 0x000fea0003800000 */
.L_x_9146:
        /* <DEDUP_REMOVED lines=13> */
.L_x_9150:
        /* <DEDUP_REMOVED lines=12> */
.L_x_9153:
[----:B------:R-:W-:-:S07]  /*78d0*/  MOV R48, R74 ;  /* 0x0000004a00307202 */ /* 0x000fce0000000f00 */
.L_x_9154:
[----:B------:R-:W-:Y:S05]  /*78e0*/  BSYNC B1 ;  /* 0x0000000000017941 */ /* 0x000fea0003800000 */
.L_x_9152:
        /* <DEDUP_REMOVED lines=16> */
.L_x_9158:
[----:B------:R-:W-:Y:S05]  /*79f0*/  BSYNC B2 ;  /* 0x0000000000027941 */ /* 0x000fea0003800000 */
.L_x_9157:
        /* <DEDUP_REMOVED lines=42> */
.L_x_9156:
[----:B------:R-:W-:Y:S05]  /*7ca0*/  BSYNC B1 ;  /* 0x0000000000017941 */ /* 0x000fea0003800000 */
.L_x_9155:
[----:B------:R-:W-:-:S05]  /*7cb0*/  I2FP.F32.U32 R48, R48 ;  /* 0x0000003000307245 */ /* 0x000fca0000201000 */
[----:B------:R-:W-:Y:S01]  /*7cc0*/  FFMA.FTZ R47, R48, R93, 1.1641532182693481445e-10 ;  /* 0x2f000000302f7423 */ /* 0x000fe2000001005d */
[----:B------:R-:W-:-:S04]  /*7cd0*/  HADD2.F32 R48, -RZ, R40.H1_H1 ;  /* 0x30000028ff307230 */ /* 0x000fc80000004100 */
[----:B------:R-:W-:Y:S01]  /*7ce0*/  FSETP.GTU.FTZ.AND P3, PT, R47, R92, PT ;  /* 0x0000005c2f00720b */ /* 0x000fe20003f7c000 */
[----:B------:R-:W-:-:S03]  /*7cf0*/  FMUL.FTZ R48, R48, R91 ;  /* 0x0000005b30307220 */ /* 0x000fc60000410000 */
[----:B------:R-:W-:Y:S02]  /*7d00*/  SEL R60, RZ, 0x1, P3 ;  /* 0x00000001ff3c7807 */ /* 0x000fe40001800000 */
[----:B------:R-:W-:-:S05]  /*7d10*/  FSEL R48, R48, RZ, !P3 ;  /* 0x000000ff30307208 */ /* 0x000fca0005800000 */
[----:B------:R-:W-:-:S04]  /*7d20*/  FADD.FTZ R45, R45, R48 ;  /* 0x000000302d2d7221 */ /* 0x000fc80000010000 */
[----:B------:R-:W-:-:S07]  /*7d30*/  @P1 FADD.FTZ R45, R37, R45 ;  /* 0x0000002d252d1221 */ /* 0x000fce0000010000 */
.L_x_9151:
        /* <DEDUP_REMOVED lines=12> */
.L_x_9160:
[----:B------:R-:W-:-:S07]  /*7e00*/  IMAD.MOV.U32 R48, RZ, RZ, R74 ;  /* 0x000000ffff307224 */ /* 0x000fce00078e004a */
.L_x_9161:
[----:B------:R-:W-:Y:S05]  /*7e10*/  BSYNC B1 ;  /* 0x0000000000017941 */ /* 0x000fea0003800000 */
.L_x_9159:
        /* <DEDUP_REMOVED lines=16> */
.L_x_9165:
[----:B------:R-:W-:Y:S05]  /*7f20*/  BSYNC B2 ;  /* 0x0000000000027941 */ /* 0x000fea0003800000 */
.L_x_9164:
        /* <DEDUP_REMOVED lines=42> */
.L_x_9163:
[----:B------:R-:W-:Y:S05]  /*81d0*/  BSYNC B1 ;  /* 0x0000000000017941 */ /* 0x000fea0003800000 */
.L_x_9162:
        /* <DEDUP_REMOVED lines=13> */
.L_x_9166:
        /* <DEDUP_REMOVED lines=12> */
.L_x_9169:
[----:B------:R-:W-:-:S07]  /*8370*/  MOV R47, R74 ;  /* 0x0000004a002f7202 */ /* 0x000fce0000000f00 */
.L_x_9170:
[----:B------:R-:W-:Y:S05]  /*8380*/  BSYNC B1 ;  /* 0x0000000000017941 */ /* 0x000fea0003800000 */
.L_x_9168:
        /* <DEDUP_REMOVED lines=16> */
.L_x_9174:
[----:B------:R-:W-:Y:S05]  /*8490*/  BSYNC B2 ;  /* 0x0000000000027941 */ /* 0x000fea0003800000 */
.L_x_9173:
        /* <DEDUP_REMOVED lines=41> */
[----:B------:R-:W-:-:S07]  /*8730*/  LOP3.LUT R76, R81, UR34, R76, 0x96, !PT ;  /* 0x00000022514c7c12 */ /* 0x000fce000f8e964c */
.L_x_9172:
[----:B------:R-:W-:Y:S05]  /*8740*/  BSYNC B1 ;  /* 0x0000000000017941 */ /* 0x000fea0003800000 */
.L_x_9171:
        /* <DEDUP_REMOVED lines=9> */
.L_x_9167:
        /* <DEDUP_REMOVED lines=12> */
.L_x_9176:
[----:B------:R-:W-:-:S07]  /*88a0*/  IMAD.MOV.U32 R47, RZ, RZ, R74 ;  /* 0x000000ffff2f7224 */ /* 0x000fce00078e004a */
.L_x_9177:
[----:B------:R-:W-:Y:S05]  /*88b0*/  BSYNC B1 ;  /* 0x0000000000017941 */ /* 0x000fea0003800000 */
.L_x_9175:
        /* <DEDUP_REMOVED lines=16> */
.L_x_9181:
[----:B------:R-:W-:Y:S05]  /*89c0*/  BSYNC B2 ;  /* 0x0000000000027941 */ /* 0x000fea0003800000 */
.L_x_9180:
        /* <DEDUP_REMOVED lines=42> */
.L_x_9179:
[----:B------:R-:W-:Y:S05]  /*8c70*/  BSYNC B1 ;  /* 0x0000000000017941 */ /* 0x000fea0003800000 */
.L_x_9178:
        /* <DEDUP_REMOVED lines=13> */
.L_x_9182:
        /* <DEDUP_REMOVED lines=12> */
.L_x_9185:
[----:B------:R-:W-:-:S07]  /*8e10*/  MOV R62, R74 ;  /* 0x0000004a003e7202 */ /* 0x000fce0000000f00 */
.L_x_9186:
[----:B------:R-:W-:Y:S05]  /*8e20*/  BSYNC B1 ;  /* 0x0000000000017941 */ /* 0x000fea0003800000 */
.L_x_9184:
        /* <DEDUP_REMOVED lines=16> */
.L_x_9190:
[----:B------:R-:W-:Y:S05]  /*8f30*/  BSYNC B2 ;  /* 0x0000000000027941 */ /* 0x000fea0003800000 */
.L_x_9189:
        /* <DEDUP_REMOVED lines=42> */
.L_x_9188:
[----:B------:R-:W-:Y:S05]  /*91e0*/  BSYNC B1 ;  /* 0x0000000000017941 */ /* 0x000fea0003800000 */
.L_x_9187:
        /* <DEDUP_REMOVED lines=9> */
.L_x_9183:
        /* <DEDUP_REMOVED lines=12> */
.L_x_9192:
[----:B------:R-:W-:-:S07]  /*9340*/  IMAD.MOV.U32 R72, RZ, RZ, R74 ;  /* 0x000000ffff487224 */ /* 0x000fce00078e004a */
.L_x_9193:
[----:B------:R-:W-:Y:S05]  /*9350*/  BSYNC B1 ;  /* 0x0000000000017941 */ /* 0x000fea0003800000 */
.L_x_9191:
        /* <DEDUP_REMOVED lines=16> */
.L_x_9197:
[----:B------:R-:W-:Y:S05]  /*9460*/  BSYNC B2 ;  /* 0x0000000000027941 */ /* 0x000fea0003800000 */
.L_x_9196:
        /* <DEDUP_REMOVED lines=36> */
[----:B------:R-:W-:Y:S01]  /*96b0*/  IMAD.MOV.U32 R77, RZ, RZ, RZ ;  /* 0x000000ffff4d7224 */ /* 0x000fe200078e00ff */
[----:B------:R-:W-:Y:S01]  /*96c0*/  LOP3.LUT R80, R49, UR31, R74, 0x96, !PT ;  /* 0x0000001f31507c12 */ /* 0x000fe2000f8e964a */
[----:B------:R-:W-:-:S04]  /*96d0*/  IMAD.WIDE.U32 R74, R75, -0x326172a9, RZ ;  /* 0xcd9e8d574b4a7825 */ /* 0x000fc800078e00ff */
[----:B------:R-:W-:Y:S01]  /*96e0*/  IMAD.WIDE.U32 R80, R80, -0x2daee0ad, RZ ;  /* 0xd2511f5350507825 */ /* 0x000fe200078e00ff */
[----:B------:R-:W-:-:S04]  /*96f0*/  LOP3.LUT R75, R75, UR33, R48, 0x96, !PT ;  /* 0x000000214b4b7c12 */ /* 0x000fc8000f8e9630 */
[----:B------:R-:W-:-:S07]  /*9700*/  LOP3.LUT R76, R81, UR34, R76, 0x96, !PT ;  /* 0x00000022514c7c12 */ /* 0x000fce000f8e964c */
.L_x_9195:
[----:B------:R-:W-:Y:S05]  /*9710*/  BSYNC B1 ;  /* 0x0000000000017941 */ /* 0x000fea0003800000 */
.L_x_9194:
        /* <DEDUP_REMOVED lines=13> */
.L_x_9198:
        /* <DEDUP_REMOVED lines=12> */
.L_x_9201:
[----:B------:R-:W-:-:S07]  /*98b0*/  MOV R49, R74 ;  /* 0x0000004a00317202 */ /* 0x000fce0000000f00 */
.L_x_9202:
[----:B------:R-:W-:Y:S05]  /*98c0*/  BSYNC B1 ;  /* 0x0000000000017941 */ /* 0x000fea0003800000 */
.L_x_9200:
        /* <DEDUP_REMOVED lines=16> */
.L_x_9206:
[----:B------:R-:W-:Y:S05]  /*99d0*/  BSYNC B2 ;  /* 0x0000000000027941 */ /* 0x000fea0003800000 */
.L_x_9205:
        /* <DEDUP_REMOVED lines=44> */
.L_x_9204:
[----:B------:R-:W-:Y:S05]  /*9ca0*/  BSYNC B1 ;  /* 0x0000000000017941 */ /* 0x000fea0003800000 */
.L_x_9203:
        /* <DEDUP_REMOVED lines=9> */
.L_x_9199:
        /* <DEDUP_REMOVED lines=12> */
.L_x_9208:
[----:B------:R-:W-:-:S07]  /*9e00*/  IMAD.MOV.U32 R49, RZ, RZ, R74 ;  /* 0x000000ffff317224 */ /* 0x000fce00078e004a */
.L_x_9209:
[----:B------:R-:W-:Y:S05]  /*9e10*/  BSYNC B1 ;  /* 0x0000000000017941 */ /* 0x000fea0003800000 */
.L_x_9207:
        /* <DEDUP_REMOVED lines=16> */
.L_x_9213:
[----:B------:R-:W-:Y:S05]  /*9f20*/  BSYNC B2 ;  /* 0x0000000000027941 */ /* 0x000fea0003800000 */
.L_x_9212:
        /* <DEDUP_REMOVED lines=44> */
.L_x_9211:
[----:B------:R-:W-:Y:S05]  /*a1f0*/  BSYNC B1 ;  /* 0x0000000000017941 */ /* 0x000fea0003800000 */
.L_x_9210:
        /* <DEDUP_REMOVED lines=12> */
.L_x_9214:
        /* <DEDUP_REMOVED lines=12> */
.L_x_9217:
[----:B------:R-:W-:-:S07]  /*a380*/  MOV R50, R74 ;  /* 0x0000004a00327202 */ /* 0x000fce0000000f00 */
.L_x_9218:
[----:B------:R-:W-:Y:S05]  /*a390*/  BSYNC B1 ;  /* 0x0000000000017941 */ /* 0x000fea0003800000 */
.L_x_9216:
        /* <DEDUP_REMOVED lines=16> */
.L_x_9222:
[----:B------:R-:W-:Y:S05]  /*a4a0*/  BSYNC B2 ;  /* 0x0000000000027941 */ /* 0x000fea0003800000 */
.L_x_9221:
        /* <DEDUP_REMOVED lines=42> */
[----:B------:R-:W-:Y:S01]  /*a750*/  LOP3.LUT R76, R79, UR34, R76, 0x96, !PT ;  /* 0x000000224f4c7c12 */ /* 0x000fe2000f8e964c */
[----:B------:R-:W-:-:S11]  /*a760*/  HFMA2.MMA R79, -RZ, RZ, 0, 0 ;  /* 0x00000000ff4f7435 */ /* 0x000fd600000001ff */
.L_x_9220:
[----:B------:R-:W-:Y:S05]  /*a770*/  BSYNC B1 ;  /* 0x0000000000017941 */ /* 0x000fea0003800000 */
.L_x_9219:
        /* <DEDUP_REMOVED lines=9> */
.L_x_9215:
        /* <DEDUP_REMOVED lines=12> */
.L_x_9224:
[----:B------:R-:W-:-:S07]  /*a8d0*/  IMAD.MOV.U32 R50, RZ, RZ, R74 ;  /* 0x000000ffff327224 */ /* 0x000fce00078e004a */
.L_x_9225:
[----:B------:R-:W-:Y:S05]  /*a8e0*/  BSYNC B1 ;  /* 0x0000000000017941 */ /* 0x000fea0003800000 */
.L_x_9223:
        /* <DEDUP_REMOVED lines=16> */
.L_x_9229:
[----:B------:R-:W-:Y:S05]  /*a9f0*/  BSYNC B2 ;  /* 0x0000000000027941 */ /* 0x000fea0003800000 */
.L_x_9228:
        /* <DEDUP_REMOVED lines=42> */
[----:B------:R-:W-:Y:S01]  /*aca0*/  MOV R74, R78 ;  /* 0x0000004e004a7202 */ /* 0x000fe20000000f00 */
[----:B------:R-:W-:-:S07]  /*acb0*/  IMAD.MOV.U32 R78, RZ, RZ, RZ ;  /* 0x000000ffff4e7224 */ /* 0x000fce00078e00ff */
.L_x_9227:
[----:B------:R-:W-:Y:S05]  /*acc0*/  BSYNC B1 ;  /* 0x0000000000017941 */ /* 0x000fea0003800000 */
.L_x_9226:
        /* <DEDUP_REMOVED lines=9> */
[----:B------:R-:W-:Y:S02]  /*ad60*/  IMAD.MOV.U32 R77, RZ, RZ, R78 ;  /* 0x000000ffff4d7224 */ /* 0x000fe400078e004e */
[----:B------:R-:W-:Y:S01]  /*ad70*/  FADD.FTZ R50, R34, R50 ;  /* 0x0000003222327221 */ /* 0x000fe20000010000 */
[----:B------:R-:W-:Y:S06]  /*ad80*/  BRA `(.L_x_9231) ;  /* 0x0000000400587947 */ /* 0x000fec0003800000 */
.L_x_9230:
        /* <DEDUP_REMOVED lines=12> */
.L_x_9233:
[----:B------:R-:W-:-:S07]  /*ae50*/  MOV R65, R74 ;  /* 0x0000004a00417202 */ /* 0x000fce0000000f00 */
.L_x_9234:
[----:B------:R-:W-:Y:S05]  /*ae60*/  BSYNC B1 ;  /* 0x0000000000017941 */ /* 0x000fea0003800000 */
.L_x_9232:
        /* <DEDUP_REMOVED lines=16> */
.L_x_9238:
[----:B------:R-:W-:Y:S05]  /*af70*/  BSYNC B2 ;  /* 0x0000000000027941 */ /* 0x000fea0003800000 */
.L_x_9237:
        /* <DEDUP_REMOVED lines=40> */
[----:B------:R-:W-:Y:S01]  /*b200*/  IMAD.WIDE.U32 R78, R77, -0x326172a9, RZ ;  /* 0xcd9e8d574d4e7825 */ /* 0x000fe200078e00ff */
[----:B------:R-:W-:-:S04]  /*b210*/  HFMA2.MMA R77, -RZ, RZ, 0, 0 ;  /* 0x00000000ff4d7435 */ /* 0x000fc800000001ff */
[----:B------:R-:W-:Y:S01]  /*b220*/  LOP3.LUT R75, R79, UR33, R74, 0x96, !PT ;  /* 0x000000214f4b7c12 */ /* 0x000fe2000f8e964a */
[----:B------:R-:W-:-:S07]  /*b230*/  IMAD.MOV.U32 R74, RZ, RZ, R78 ;  /* 0x000000ffff4a7224 */ /* 0x000fce00078e004e */
.L_x_9236:
[----:B------:R-:W-:Y:S05]  /*b240*/  BSYNC B1 ;  /* 0x0000000000017941 */ /* 0x000fea0003800000 */
.L_x_9235:
[----:B------:R-:W-:Y:S01]  /*b250*/  I2FP.F32.U32 R78, R65 ;  /* 0x00000041004e7245 */ /* 0x000fe20000201000 */
[----:B------:R-:W-:-:S04]  /*b260*/  HADD2.F32 R65, -RZ, R43.H0_H0 ;  /* 0x2000002bff417230 */ /* 0x000fc80000004100 */
[----:B------:R-:W-:Y:S01]  /*b270*/  FFMA.FTZ R78, R78, R93, 1.1641532182693481445e-10 ;  /* 0x2f0000004e4e7423 */ /* 0x000fe2000001005d */
[----:B------:R-:W-:-:S04]  /*b280*/  FMUL.FTZ R65, R65, R91 ;  /* 0x0000005b41417220 */ /* 0x000fc80000410000 */
[----:B------:R-:W-:-:S04]  /*b290*/  FSETP.GTU.FTZ.AND P5, PT, R78, R92, PT ;  /* 0x0000005c4e00720b */ /* 0x000fc80003fbc000 */
[----:B------:R-:W-:Y:S02]  /*b2a0*/  FSEL R65, R65, RZ, !P5 ;  /* 0x000000ff41417208 */ /* 0x000fe40006800000 */
[----:B------:R-:W-:-:S03]  /*b2b0*/  SEL R78, RZ, 0x1, P5 ;  /* 0x00000001ff4e7807 */ /* 0x000fc60002800000 */
[--C-:B------:R-:W-:Y:S01]  /*b2c0*/  FADD.FTZ R50, R50, R65.reuse ;  /* 0x0000004132327221 */ /* 0x100fe20000010000 */
[----:B------:R-:W-:-:S03]  /*b2d0*/  PRMT R65, R78, 0x7610, R65 ;  /* 0x000076104e417816 */ /* 0x000fc60000000041 */
[----:B------:R-:W-:-:S07]  /*b2e0*/  @P1 FADD.FTZ R50, R34, R50 ;  /* 0x0000003222321221 */ /* 0x000fce0000010000 */
.L_x_9231:
        /* <DEDUP_REMOVED lines=12> */
.L_x_9240:
[----:B------:R-:W-:-:S07]  /*b3b0*/  IMAD.MOV.U32 R81, RZ, RZ, R74 ;  /* 0x000000ffff517224 */ /* 0x000fce00078e004a */
.L_x_9241:
[----:B------:R-:W-:Y:S05]  /*b3c0*/  BSYNC B1 ;  /* 0x0000000000017941 */ /* 0x000fea0003800000 */
.L_x_9239:
        /* <DEDUP_REMOVED lines=16> */
.L_x_9245:
[----:B------:R-:W-:Y:S05]  /*b4d0*/  BSYNC B2 ;  /* 0x0000000000027941 */ /* 0x000fea0003800000 */
.L_x_9244:
        /* <DEDUP_REMOVED lines=42> */
[----:B------:R-:W-:-:S11]  /*b780*/  HFMA2.MMA R78, -RZ, RZ, 0, 0 ;  /* 0x00000000ff4e7435 */ /* 0x000fd600000001ff */
.L_x_9243:
[----:B------:R-:W-:Y:S05]  /*b790*/  BSYNC B1 ;  /* 0x0000000000017941 */ /* 0x000fea0003800000 */
.L_x_9242:
        /* <DEDUP_REMOVED lines=12> */
.L_x_9246:
        /* <DEDUP_REMOVED lines=12> */
.L_x_9249:
[----:B------:R-:W-:-:S07]  /*b920*/  IMAD.MOV.U32 R66, RZ, RZ, R74 ;  /* 0x000000ffff427224 */ /* 0x000fce00078e004a */
.L_x_9250:
[----:B------:R-:W-:Y:S05]  /*b930*/  BSYNC B1 ;  /* 0x0000000000017941 */ /* 0x000fea0003800000 */
.L_x_9248:
        /* <DEDUP_REMOVED lines=16> */
.L_x_9254:
[----:B------:R-:W-:Y:S05]  /*ba40*/  BSYNC B2 ;  /* 0x0000000000027941 */ /* 0x000fea0003800000 */
.L_x_9253:
        /* <DEDUP_REMOVED lines=42> */
.L_x_9252:
[----:B------:R-:W-:Y:S05]  /*bcf0*/  BSYNC B1 ;  /* 0x0000000000017941 */ /* 0x000fea0003800000 */
.L_x_9251:
[----:B------:R-:W-:-:S05]  /*bd00*/  I2FP.F32.U32 R66, R66 ;  /* 0x0000004200427245 */ /* 0x000fca0000201000 */
        /* <DEDUP_REMOVED lines=8> */
.L_x_9247:
[----:B------:R-:W-:Y:S01]  /*bd90*/  SEL R78, RZ, 0x1000000, P5 ;  /* 0x01000000ff4e7807 */ /* 0x000fe20002800000 */
[----:B------:R-:W0:Y:S01]  /*bda0*/  LDC.64 R92, c[0x0][0x240] ;  /* 0x00009000ff5c7b82 */ /* 0x000e220000000a00 */
[----:B------:R-:W-:Y:S02]  /*bdb0*/  ISETP.NE.AND P1, PT, R69, RZ, PT ;  /* 0x000000ff4500720c */ /* 0x000fe40003f25270 */
[----:B------:R-:W-:Y:S02]  /*bdc0*/  ISETP.NE.AND P5, PT, R72, RZ, PT ;  /* 0x000000ff4800720c */ /* 0x000fe40003fa5270 */
[----:B------:R-:W-:Y:S02]  /*bdd0*/  SEL R69, RZ, 0x10000, P4 ;  /* 0x00010000ff457807 */ /* 0x000fe40002000000 */
[----:B------:R-:W-:Y:S02]  /*bde0*/  SEL R72, RZ, 0x100, P3 ;  /* 0x00000100ff487807 */ /* 0x000fe40001800000 */
[----:B------:R-:W-:-:S02]  /*bdf0*/  ISETP.NE.AND P4, PT, R73, RZ, PT ;  /* 0x000000ff4900720c */ /* 0x000fc40003f85270 */
[----:B------:R-:W-:Y:S02]  /*be00*/  ISETP.NE.AND P6, PT, R70, RZ, PT ;  /* 0x000000ff4600720c */ /* 0x000fe40003fc5270 */
[----:B------:R-:W-:Y:S01]  /*be10*/  ISETP.NE.AND P2, PT, R71, RZ, PT ;  /* 0x000000ff4700720c */ /* 0x000fe20003f45270 */
[----:B------:R-:W-:Y:S01]  /*be20*/  IMAD.WIDE.U32 R70, R67, 0x20, R98 ;  /* 0x0000002043467825 */ /* 0x000fe200078e0062 */
[----:B------:R-:W-:Y:S02]  /*be30*/  LOP3.LUT R72, R72, R78, R69, 0xfe, !PT ;  /* 0x0000004e48487212 */ /* 0x000fe400078efe45 */
[----:B------:R-:W-:Y:S02]  /*be40*/  SEL R69, RZ, 0x1, P4 ;  /* 0x00000001ff457807 */ /* 0x000fe40002000000 */
[----:B------:R-:W-:Y:S01]  /*be50*/  STG.E.128 desc[UR4][R70.64], R44 ;  /* 0x0000002c46007986 */ /* 0x000fe2000c101d04 */
[----:B------:R-:W-:-:S03]  /*be60*/  SEL R78, RZ, 0x1, P2 ;  /* 0x00000001ff4e7807 */ /* 0x000fc60001000000 */
[----:B------:R1:W-:Y:S02]  /*be70*/  STG.E.128 desc[UR4][R70.64+0x10], R48 ;  /* 0x0000103046007986 */ /* 0x0003e4000c101d04 */
[----:B------:R-:W-:-:S04]  /*be80*/  IMAD.WIDE.U32 R78, R78, 0x100, RZ ;  /* 0x000001004e4e7825 */ /* 0x000fc800078e00ff */
[----:B-1----:R-:W-:Y:S01]  /*be90*/  IMAD.WIDE.U32 R70, R69, 0x1000000, RZ ;  /* 0x0100000045467825 */ /* 0x002fe200078e00ff */
        /* <DEDUP_REMOVED lines=8> */
[----:B0-----:R-:W-:-:S05]  /*bf20*/  IMAD.WIDE.U32 R70, R67, 0x8, R92 ;  /* 0x0000000843467825 */ /* 0x001fca00078e005c */
        /* <DEDUP_REMOVED lines=22> */
.L_x_9255:
        /* <DEDUP_REMOVED lines=72> */
.L_x_9269:
[----:B------:R-:W2:Y:S01]  /*c510*/  LDL R91, [R1] ;  /* 0x00000000015b7983 */ /* 0x000ea20000100800 */
[----:B-1----:R-:W-:Y:S01]  /*c520*/  FADD.FTZ R69, R93, R69 ;  /* 0x000000455d457221 */ /* 0x002fe20000010000 */
[----:B------:R-:W-:Y:S01]  /*c530*/  PLOP3.LUT P2, PT, PT, PT, UP0, 0x40, 0x0 ;  /* 0x000000000000781c */ /* 0x000fe20003f4e808 */
[----:B------:R-:W1:Y:S02]  /*c540*/  @!P1 LDC.64 R72, c[0x0][0x250] ;  /* 0x00009400ff489b82 */ /* 0x000e640000000a00 */
[----:B------:R-:W-:Y:S01]  /*c550*/  FFMA.FTZ R69, R69, R70, UR12 ;  /* 0x0000000c45457e23 */ /* 0x000fe20008010046 */
[----:B------:R-:W-:-:S05]  /*c560*/  FMUL.FTZ R70, R81, R81 ;  /* 0x0000005151467220 */ /* 0x000fca0000410000 */
[----:B------:R-:W-:Y:S02]  /*c570*/  FSEL R78, R70, RZ, !P2 ;  /* 0x000000ff464e7208 */ /* 0x000fe40005000000 */
[----:B------:R-:W3:Y:S03]  /*c580*/  @!P1 LDC.64 R70, c[0x0][0x258] ;  /* 0x00009600ff469b82 */ /* 0x000ee60000000a00 */
[----:B------:R-:W-:-:S06]  /*c590*/  FADD.FTZ R69, R69, R78 ;  /* 0x0000004e45457221 */ /* 0x000fcc0000010000 */
[----:B------:R-:W4:Y:S01]  /*c5a0*/  MUFU.RSQ R69, R69 ;  /* 0x0000004500457308 */ /* 0x000f220000001400 */
[----:B-1----:R-:W-:-:S05]  /*c5b0*/  @!P1 IMAD.WIDE R72, R0, 0x4, R72 ;  /* 0x0000000400489825 */ /* 0x002fca00078e0248 */
[----:B------:R1:W-:Y:S01]  /*c5c0*/  @!P1 STG.E desc[UR4][R72.64], R81 ;  /* 0x0000005148009986 */ /* 0x0003e2000c101904 */
[----:B---3--:R-:W-:-:S05]  /*c5d0*/  @!P1 IMAD.WIDE R70, R0, 0x4, R70 ;  /* 0x0000000400469825 */ /* 0x008fca00078e0246 */
[----:B----4-:R3:W-:Y:S01]  /*c5e0*/  @!P1 STG.E desc[UR4][R70.64], R69 ;  /* 0x0000004546009986 */ /* 0x0107e2000c101904 */
[----:B------:R-:W-:-:S04]  /*c5f0*/  PLOP3.LUT P1, PT, PT, PT, UP0, 0x40, 0x0 ;  /* 0x000000000000781c */ /* 0x000fc80003f2e808 */
[----:B------:R-:W-:-:S05]  /*c600*/  FSEL R78, R81, RZ, P1 ;  /* 0x000000ff514e7208 */ /* 0x000fca0000800000 */
[C---:B------:R-:W-:Y:S01]  /*c610*/  FADD.FTZ R92, -R78.reuse, R28 ;  /* 0x0000001c4e5c7221 */ /* 0x040fe20000010100 */
[C---:B------:R-:W-:Y:S01]  /*c620*/  FADD.FTZ R28, -R78.reuse, R29 ;  /* 0x0000001d4e1c7221 */ /* 0x040fe20000010100 */
[C---:B------:R-:W-:Y:S01]  /*c630*/  FADD.FTZ R30, -R78.reuse, R30 ;  /* 0x0000001e4e1e7221 */ /* 0x040fe20000010100 */
[C---:B------:R-:W-:Y:S01]  /*c640*/  FADD.FTZ R98, -R78.reuse, R31 ;  /* 0x0000001f4e627221 */ /* 0x040fe20000010100 */
[C---:B------:R-:W-:Y:S01]  /*c650*/  FMUL.FTZ R92, R69.reuse, R92 ;  /* 0x0000005c455c7220 */ /* 0x040fe20000410000 */
[C---:B------:R-:W-:Y:S01]  /*c660*/  FMUL.FTZ R79, R69.reuse, R28 ;  /* 0x0000001c454f7220 */ /* 0x040fe20000410000 */
[C---:B-1----:R-:W-:Y:S01]  /*c670*/  FMUL.FTZ R72, R69.reuse, R30 ;  /* 0x0000001e45487220 */ /* 0x042fe20000410000 */
[----:B------:R-:W-:Y:S01]  /*c680*/  FMUL.FTZ R73, R69, R98 ;  /* 0x0000006245497220 */ /* 0x000fe20000410000 */
[----:B---3--:R-:W-:Y:S01]  /*c690*/  FADD.FTZ R70, -R78, R26 ;  /* 0x0000001a4e467221 */ /* 0x008fe20000010100 */
[----:B------:R-:W-:Y:S01]  /*c6a0*/  FFMA.FTZ R29, R79, R105, R124 ;  /* 0x000000694f1d7223 */ /* 0x000fe2000001007c */
[----:B------:R-:W-:Y:S01]  /*c6b0*/  FFMA.FTZ R30, R72, R104, R122 ;  /* 0x00000068481e7223 */ /* 0x000fe2000001007a */
[----:B------:R-:W-:Y:S01]  /*c6c0*/  FFMA.FTZ R31, R73, R103, R120 ;  /* 0x00000067491f7223 */ /* 0x000fe20000010078 */
[C---:B------:R-:W-:Y:S01]  /*c6d0*/  FADD.FTZ R98, -R78.reuse, R27 ;  /* 0x0000001b4e627221 */ /* 0x040fe20000010100 */
[----:B------:R-:W-:Y:S01]  /*c6e0*/  FADD.FTZ R24, -R78, R24 ;  /* 0x000000184e187221 */ /* 0x000fe20000010100 */
[----:B------:R-:W-:Y:S01]  /*c6f0*/  FMUL.FTZ R71, R69, R70 ;  /* 0x0000004645477220 */ /* 0x000fe20000410000 */
[----:B------:R-:W-:-:S02]  /*c700*/  IMAD.SHL.U32 R70, R68, 0x10, RZ ;  /* 0x0000001044467824 */ /* 0x000fc400078e00ff */
[C---:B------:R-:W-:Y:S01]  /*c710*/  FMUL.FTZ R81, R69.reuse, R98 ;  /* 0x0000006245517220 */ /* 0x040fe20000410000 */
[----:B------:R-:W-:Y:S01]  /*c720*/  FMUL.FTZ R27, R69, R24 ;  /* 0x00000018451b7220 */ /* 0x000fe20000410000 */
[----:B------:R-:W-:Y:S01]  /*c730*/  SHF.R.U32.HI R68, RZ, 0x1c, R68 ;  /* 0x0000001cff447819 */ /* 0x000fe20000011644 */
[C---:B------:R-:W-:Y:S01]  /*c740*/  FADD.FTZ R44, -R78.reuse, R44 ;  /* 0x0000002c4e2c7221 */ /* 0x040fe20000010100 */
[----:B------:R-:W-:Y:S01]  /*c750*/  FFMA.FTZ R24, R81, R87, R111 ;  /* 0x0000005751187223 */ /* 0x000fe2000001006f */
[C---:B------:R-:W-:Y:S01]  /*c760*/  FADD.FTZ R98, -R78.reuse, R45 ;  /* 0x0000002d4e627221 */ /* 0x040fe20000010100 */
[----:B------:R-:W-:Y:S01]  /*c770*/  FFMA.FTZ R45, R27, R90, R117 ;  /* 0x0000005a1b2d7223 */ /* 0x000fe20000010075 */
[----:B------:R-:W-:Y:S01]  /*c780*/  FFMA.FTZ R81, R81, R86, R110 ;  /* 0x0000005651517223 */ /* 0x000fe2000001006e */
[----:B------:R-:W-:Y:S01]  /*c790*/  FFMA.FTZ R79, R79, R96, R123 ;  /* 0x000000604f4f7223 */ /* 0x000fe2000001007b */
[C---:B------:R-:W-:Y:S01]  /*c7a0*/  FMUL.FTZ R98, R69.reuse, R98 ;  /* 0x0000006245627220 */ /* 0x040fe20000410000 */
[C---:B------:R-:W-:Y:S01]  /*c7b0*/  FADD.FTZ R46, -R78.reuse, R46 ;  /* 0x0000002e4e2e7221 */ /* 0x040fe20000010100 */
[C---:B------:R-:W-:Y:S01]  /*c7c0*/  FADD.FTZ R47, -R78.reuse, R47 ;  /* 0x0000002f4e2f7221 */ /* 0x040fe20000010100 */
[C---:B------:R-:W-:Y:S01]  /*c7d0*/  FADD.FTZ R48, -R78.reuse, R48 ;  /* 0x000000304e307221 */ /* 0x040fe20000010100 */
[C---:B------:R-:W-:Y:S01]  /*c7e0*/  FADD.FTZ R49, -R78.reuse, R49 ;  /* 0x000000314e317221 */ /* 0x040fe20000010100 */
[----:B------:R-:W-:Y:S01]  /*c7f0*/  FADD.FTZ R50, -R78, R50 ;  /* 0x000000324e327221 */ /* 0x000fe20000010100 */
[----:B------:R-:W-:-:S02]  /*c800*/  FMUL.FTZ R47, R69, R47 ;  /* 0x0000002f452f7220 */ /* 0x000fc40000410000 */
[C---:B------:R-:W-:Y:S01]  /*c810*/  FMUL.FTZ R49, R69.reuse, R49 ;  /* 0x0000003145317220 */ /* 0x040fe20000410000 */
[----:B------:R-:W-:Y:S01]  /*c820*/  FMUL.FTZ R50, R69, R50 ;  /* 0x0000003245327220 */ /* 0x000fe20000410000 */
[----:B--2---:R-:W-:-:S05]  /*c830*/  FFMA.FTZ R28, R92, R116, R91 ;  /* 0x000000745c1c7223 */ /* 0x004fca000001005b */
[----:B------:R-:W-:Y:S02]  /*c840*/  F2FP.F16.F32.PACK_AB R28, R29, R28 ;  /* 0x0000001c1d1c723e */ /* 0x000fe400000000ff */
[----:B------:R-:W-:Y:S01]  /*c850*/  F2FP.F16.F32.PACK_AB R29, R31, R30 ;  /* 0x0000001e1f1d723e */ /* 0x000fe200000000ff */
[C---:B------:R-:W-:Y:S01]  /*c860*/  FADD.FTZ R30, -R78.reuse, R25 ;  /* 0x000000194e1e7221 */ /* 0x040fe20000010100 */
[----:B------:R-:W-:Y:S01]  /*c870*/  FFMA.FTZ R31, R71, R100, R113 ;  /* 0x00000064471f7223 */ /* 0x000fe20000010071 */
[----:B------:R-:W-:Y:S01]  /*c880*/  FADD.FTZ R78, -R78, R51 ;  /* 0x000000334e4e7221 */ /* 0x000fe20000010100 */
[C---:B------:R-:W-:Y:S01]  /*c890*/  FMUL.FTZ R51, R69.reuse, R46 ;  /* 0x0000002e45337220 */ /* 0x040fe20000410000 */
[----:B------:R-:W-:Y:S01]  /*c8a0*/  FMUL.FTZ R26, R69, R30 ;  /* 0x0000001e451a7220 */ /* 0x000fe20000410000 */
[----:B------:R-:W-:Y:S01]  /*c8b0*/  FFMA.FTZ R30, R27, R102, R118 ;  /* 0x000000661b1e7223 */ /* 0x000fe20000010076 */
[----:B------:R-:W-:Y:S01]  /*c8c0*/  F2FP.F16.F32.PACK_AB R31, R24, R31 ;  /* 0x0000001f181f723e */ /* 0x000fe200000000ff */
[----:B------:R-:W-:Y:S01]  /*c8d0*/  FFMA.FTZ R27, R71, R88, R112 ;  /* 0x00000058471b7223 */ /* 0x000fe20000010070 */
[----:B------:R-:W-:Y:S01]  /*c8e0*/  FFMA.FTZ R25, R26, R101, R115 ;  /* 0x000000651a197223 */ /* 0x000fe20000010073 */
[----:B------:R-:W-:Y:S01]  /*c8f0*/  IADD3 R24, P1, R70, UR14, RZ ;  /* 0x0000000e46187c10 */ /* 0x000fe2000ff3e0ff */
[----:B------:R-:W-:Y:S01]  /*c900*/  FFMA.FTZ R26, R26, R89, R114 ;  /* 0x000000591a1a7223 */ /* 0x000fe20000010072 */
[----:B------:R-:W-:Y:S01]  /*c910*/  FFMA.FTZ R46, R49, R20, R8 ;  /* 0x00000014312e7223 */ /* 0x000fe20000010008 */
[----:B------:R-:W-:Y:S01]  /*c920*/  F2FP.F16.F32.PACK_AB R27, R81, R27 ;  /* 0x0000001b511b723e */ /* 0x000fe200000000ff */
[----:B------:R-:W-:Y:S01]  /*c930*/  FFMA.FTZ R49, R49, R55, R15 ;  /* 0x0000003731317223 */ /* 0x000fe2000001000f */
[----:B------:R-:W-:-:S02]  /*c940*/  F2FP.F16.F32.PACK_AB R30, R25, R30 ;  /* 0x0000001e191e723e */ /* 0x000fc400000000ff */
[----:B------:R-:W-:Y:S02]  /*c950*/  IADD3.X R25, R68, UR15, RZ, P1, !PT ;  /* 0x0000000f44197c10 */ /* 0x000fe40008ffe4ff */
[----:B------:R-:W-:-:S03]  /*c960*/  F2FP.F16.F32.PACK_AB R26, R26, R45 ;  /* 0x0000002d1a1a723e */ /* 0x000fc600000000ff */
[----:B------:R1:W-:Y:S02]  /*c970*/  STG.E.128 desc[UR4][R24.64], R28 ;  /* 0x0000001c18007986 */ /* 0x0003e4000c101d04 */
[----:B-1----:R-:W-:Y:S01]  /*c980*/  FFMA.FTZ R25, R72, R95, R121 ;  /* 0x0000005f48197223 */ /* 0x002fe20000010079 */
[----:B------:R-:W-:Y:S01]  /*c990*/  FFMA.FTZ R30, R73, R94, R119 ;  /* 0x0000005e491e7223 */ /* 0x000fe20000010077 */
[----:B------:R-:W-:Y:S01]  /*c9a0*/  FFMA.FTZ R24, R92, R106, R125 ;  /* 0x0000006a5c187223 */ /* 0x000fe2000001007d */
[----:B------:R-:W-:-:S03]  /*c9b0*/  IADD3 R28, P1, R70, UR16, RZ ;  /* 0x00000010461c7c10 */ /* 0x000fc6000ff3e0ff */
[----:B------:R-:W-:Y:S01]  /*c9c0*/  F2FP.F16.F32.PACK_AB R25, R30, R25 ;  /* 0x000000191e19723e */ /* 0x000fe200000000ff */
[----:B------:R-:W-:Y:S01]  /*c9d0*/  FMUL.FTZ R30, R69, R44 ;  /* 0x0000002c451e7220 */ /* 0x000fe20000410000 */
[----:B------:R-:W-:Y:S01]  /*c9e0*/  F2FP.F16.F32.PACK_AB R24, R79, R24 ;  /* 0x000000184f18723e */ /* 0x000fe200000000ff */
[----:B------:R-:W-:Y:S01]  /*c9f0*/  FFMA.FTZ R44, R98, R83, R107 ;  /* 0x00000053622c7223 */ /* 0x000fe2000001006b */
[----:B------:R-:W-:Y:S01]  /*ca00*/  IADD3.X R29, R68, UR17, RZ, P1, !PT ;  /* 0x00000011441d7c10 */ /* 0x000fe20008ffe4ff */
[----:B------:R-:W-:Y:S01]  /*ca10*/  FFMA.FTZ R31, R30, R85, R109 ;  /* 0x000000551e1f7223 */ /* 0x000fe2000001006d */
[C---:B------:R-:W-:Y:S01]  /*ca20*/  FMUL.FTZ R68, R69.reuse, R48 ;  /* 0x0000003045447220 */ /* 0x040fe20000410000 */
[----:B------:R-:W-:Y:S01]  /*ca30*/  FMUL.FTZ R69, R69, R78 ;  /* 0x0000004e45457220 */ /* 0x000fe20000410000 */
[----:B------:R-:W-:Y:S01]  /*ca40*/  FFMA.FTZ R48, R50, R21, R9 ;  /* 0x0000001532307223 */ /* 0x000fe20000010009 */
[----:B------:R1:W-:Y:S01]  /*ca50*/  STG.E.128 desc[UR4][R28.64], R24 ;  /* 0x000000181c007986 */ /* 0x0003e2000c101d04 */
[----:B------:R-:W-:Y:S01]  /*ca60*/  FFMA.FTZ R45, R68, R19, R7 ;  /* 0x00000013442d7223 */ /* 0x000fe20000010007 */
[C---:B------:R-:W-:Y:S01]  /*ca70*/  FFMA.FTZ R71, R69.reuse, R22, R10 ;  /* 0x0000001645477223 */ /* 0x040fe2000001000a */
[----:B------:R-:W-:Y:S01]  /*ca80*/  FFMA.FTZ R50, R50, R56, R16 ;  /* 0x0000003832327223 */ /* 0x000fe20000010010 */
[----:B------:R-:W-:Y:S01]  /*ca90*/  FFMA.FTZ R69, R69, R57, R17 ;  /* 0x0000003945457223 */ /* 0x000fe20000010011 */
[----:B------:R-:W-:Y:S01]  /*caa0*/  FFMA.FTZ R68, R68, R54, R14 ;  /* 0x0000003644447223 */ /* 0x000fe2000001000e */
[----:B-1----:R-:W-:Y:S01]  /*cab0*/  F2FP.F16.F32.PACK_AB R24, R44, R31 ;  /* 0x0000001f2c18723e */ /* 0x002fe200000000ff */
        /* <DEDUP_REMOVED lines=8> */
[----:B------:R-:W1:Y:S01]  /*cb40*/  LDC.64 R44, c[0x0][0x210] ;  /* 0x00008400ff2c7b82 */ /* 0x000e620000000a00 */
[----:B------:R-:W-:-:S02]  /*cb50*/  SHF.L.U32 R48, R67, 0x4, RZ ;  /* 0x0000000443307819 */ /* 0x000fc400000006ff */
[----:B------:R-:W-:Y:S01]  /*cb60*/  F2FP.F16.F32.PACK_AB R31, R69, R50 ;  /* 0x00000032451f723e */ /* 0x000fe200000000ff */
[----:B------:R-:W-:Y:S01]  /*cb70*/  FFMA.FTZ R50, R47, R53, R13 ;  /* 0x000000352f327223 */ /* 0x000fe2000001000d */
[----:B------:R-:W-:Y:S02]  /*cb80*/  SHF.R.U32.HI R67, RZ, 0x1c, R67 ;  /* 0x0000001cff437819 */ /* 0x000fe40000011643 */
[C---:B------:R-:W-:Y:S02]  /*cb90*/  IADD3 R46, P1, R48.reuse, UR14, RZ ;  /* 0x0000000e302e7c10 */ /* 0x040fe4000ff3e0ff */
[----:B------:R-:W-:Y:S02]  /*cba0*/  IADD3 R48, P2, R48, UR16, RZ ;  /* 0x0000001030307c10 */ /* 0x000fe4000ff5e0ff */
[----:B------:R-:W-:Y:S02]  /*cbb0*/  F2FP.F16.F32.PACK_AB R30, R49, R68 ;  /* 0x00000044311e723e */ /* 0x000fe400000000ff */
[----:B------:R-:W-:-:S02]  /*cbc0*/  IADD3.X R47, R67, UR15, RZ, P1, !PT ;  /* 0x0000000f432f7c10 */ /* 0x000fc40008ffe4ff */
[----:B------:R-:W-:Y:S02]  /*cbd0*/  F2FP.F16.F32.PACK_AB R29, R50, R29 ;  /* 0x0000001d321d723e */ /* 0x000fe400000000ff */
[----:B------:R-:W-:Y:S01]  /*cbe0*/  IADD3.X R49, R67, UR17, RZ, P2, !PT ;  /* 0x0000001143317c10 */ /* 0x000fe200097fe4ff */
[----:B------:R2:W-:Y:S01]  /*cbf0*/  STG.E.128 desc[UR4][R46.64], R24 ;  /* 0x000000182e007986 */ /* 0x0005e2000c101d04 */
[----:B------:R-:W-:-:S05]  /*cc00*/  F2FP.F16.F32.PACK_AB R28, R51, R28 ;  /* 0x0000001c331c723e */ /* 0x000fca00000000ff */
[----:B------:R2:W-:Y:S01]  /*cc10*/  STG.E.128 desc[UR4][R48.64], R28 ;  /* 0x0000001c30007986 */ /* 0x0005e2000c101d04 */
[----:B-1----:R-:W-:-:S05]  /*cc20*/  IMAD R0, R44, 0x4, R0 ;  /* 0x000000042c007824 */ /* 0x002fca00078e0200 */
[----:B------:R-:W-:-:S13]  /*cc30*/  ISETP.GE.AND P1, PT, R0, R45, PT ;  /* 0x0000002d0000720c */ /* 0x000fda0003f26270 */
[----:B--2---:R-:W-:Y:S05]  /*cc40*/  @!P1 BRA `(.L_x_9257) ;  /* 0xffffff4000609947 */ /* 0x004fea000383ffff */
[----:B------:R-:W-:Y:S05]  /*cc50*/  BSYNC B0 ;  /* 0x0000000000007941 */ /* 0x000fea0003800000 */
.L_x_8997:
[----:B------:R-:W-:Y:S05]  /*cc60*/  EXIT ;  /* 0x000000000000794d */ /* 0x000fea0003800000 */
.L_x_9256:
        /* <DEDUP_REMOVED lines=8> */
.L_x_9259:
[----:B------:R-:W-:Y:S05]  /*ccf0*/  BSYNC B1 ;  /* 0x0000000000017941 */ /* 0x000fea0003800000 */
.L_x_9258:
        /* <DEDUP_REMOVED lines=9> */
.L_x_9260:
[----:B------:R-:W-:Y:S02]  /*cd90*/  IMAD.MOV.U32 R73, RZ, RZ, 0x4 ;  /* 0x00000004ff497424 */ /* 0x000fe400078e00ff */
[----:B------:R-:W-:-:S05]  /*cda0*/  FADD.FTZ R91, R79, R69 ;  /* 0x000000454f5b7221 */ /* 0x000fca0000010000 */
[----:B------:R-:W-:-:S07]  /*cdb0*/  MOV R98, R91 ;  /* 0x0000005b00627202 */ /* 0x000fce0000000f00 */
[----:B------:R-:W-:Y:S05]  /*cdc0*/  WARPSYNC.COLLECTIVE R71, `(.L_x_9261) ;  /* 0x0000000047087348 */ /* 0x000fea0003c00000 */
[----:B------:R0:W1:Y:S02]  /*cdd0*/  SHFL.BFLY P2, R69, R98, R73, R72 ;  /* 0x0c00004962457389 */ /* 0x0000640000040048 */
[----:B01----:R-:W-:Y:S01]  /*cde0*/  ENDCOLLECTIVE ;  /* 0x000000000000791b */ /* 0x003fe20003800000 */
.L_x_9261:
[----:B------:R-:W-:Y:S02]  /*cdf0*/  IMAD.MOV.U32 R73, RZ, RZ, 0x8 ;  /* 0x00000008ff497424 */ /* 0x000fe400078e00ff */
[----:B------:R-:W-:-:S05]  /*ce00*/  FADD.FTZ R92, R91, R69 ;  /* 0x000000455b5c7221 */ /* 0x000fca0000010000 */
[----:B------:R-:W-:-:S07]  /*ce10*/  MOV R98, R92 ;  /* 0x0000005c00627202 */ /* 0x000fce0000000f00 */
[----:B------:R-:W-:Y:S05]  /*ce20*/  WARPSYNC.COLLECTIVE R71, `(.L_x_9262) ;  /* 0x0000000047087348 */ /* 0x000fea0003c00000 */
[----:B------:R0:W1:Y:S02]  /*ce30*/  SHFL.BFLY P2, R69, R98, R73, R72 ;  /* 0x0c00004962457389 */ /* 0x0000640000040048 */
[----:B01----:R-:W-:Y:S01]  /*ce40*/  ENDCOLLECTIVE ;  /* 0x000000000000791b */ /* 0x003fe20003800000 */
.L_x_9262:
[----:B------:R-:W-:Y:S02]  /*ce50*/  IMAD.MOV.U32 R73, RZ, RZ, 0x10 ;  /* 0x00000010ff497424 */ /* 0x000fe400078e00ff */
[----:B------:R-:W-:-:S05]  /*ce60*/  FADD.FTZ R93, R92, R69 ;  /* 0x000000455c5d7221 */ /* 0x000fca0000010000 */
[----:B------:R-:W-:-:S07]  /*ce70*/  MOV R98, R93 ;  /* 0x0000005d00627202 */ /* 0x000fce0000000f00 */
[----:B------:R-:W-:Y:S05]  /*ce80*/  WARPSYNC.COLLECTIVE R71, `(.L_x_9263) ;  /* 0x0000000047087348 */ /* 0x000fea0003c00000 */
[----:B------:R0:W1:Y:S02]  /*ce90*/  SHFL.BFLY P2, R69, R98, R73, R72 ;  /* 0x0c00004962457389 */ /* 0x0000640000040048 */
[----:B01----:R-:W-:Y:S01]  /*cea0*/  ENDCOLLECTIVE ;  /* 0x000000000000791b */ /* 0x003fe20003800000 */
.L_x_9263:
        /* <DEDUP_REMOVED lines=34> */
[----:B------:R-:W-:-:S03]  /*d0d0*/  IMAD.MOV.U32 R72, RZ, RZ, 0x1f ;  /* 0x0000001fff487424 */ /* 0x000fc600078e00ff */
[----:B------:R-:W-:-:S05]  /*d0e0*/  FFMA.FTZ R78, R78, R78, R69 ;  /* 0x0000004e4e4e7223 */ /* 0x000fca0000010045 */
[----:B------:R-:W-:-:S07]  /*d0f0*/  MOV R98, R78 ;  /* 0x0000004e00627202 */ /* 0x000fce0000000f00 */
[----:B------:R-:W-:Y:S05]  /*d100*/  WARPSYNC.COLLECTIVE R71, `(.L_x_9264) ;  /* 0x0000000047087348 */ /* 0x000fea0003c00000 */
[----:B------:R0:W1:Y:S02]  /*d110*/  SHFL.BFLY P2, R69, R98, R73, R72 ;  /* 0x0c00004962457389 */ /* 0x0000640000040048 */
[----:B01----:R-:W-:Y:S01]  /*d120*/  ENDCOLLECTIVE ;  /* 0x000000000000791b */ /* 0x003fe20003800000 */
.L_x_9264:
[----:B------:R-:W-:Y:S01]  /*d130*/  HFMA2.MMA R73, -RZ, RZ, 0, 1.1920928955078125e-07 ;  /* 0x00000002ff497435 */ /* 0x000fe200000001ff */
[----:B------:R-:W-:-:S05]  /*d140*/  FADD.FTZ R79, R78, R69 ;  /* 0x000000454e4f7221 */ /* 0x000fca0000010000 */
[----:B------:R-:W-:-:S07]  /*d150*/  MOV R98, R79 ;  /* 0x0000004f00627202 */ /* 0x000fce0000000f00 */
[----:B------:R-:W-:Y:S05]  /*d160*/  WARPSYNC.COLLECTIVE R71, `(.L_x_9265) ;  /* 0x0000000047087348 */ /* 0x000fea0003c00000 */
[----:B------:R0:W1:Y:S02]  /*d170*/  SHFL.BFLY P2, R69, R98, R73, R72 ;  /* 0x0c00004962457389 */ /* 0x0000640000040048 */
[----:B01----:R-:W-:Y:S01]  /*d180*/  ENDCOLLECTIVE ;  /* 0x000000000000791b */ /* 0x003fe20003800000 */
.L_x_9265:
[----:B------:R-:W-:Y:S01]  /*d190*/  MOV R73, 0x4 ;  /* 0x0000000400497802 */ /* 0x000fe20000000f00 */
[----:B------:R-:W-:-:S04]  /*d1a0*/  FADD.FTZ R91, R79, R69 ;  /* 0x000000454f5b7221 */ /* 0x000fc80000010000 */
[----:B------:R-:W-:-:S07]  /*d1b0*/  IMAD.MOV.U32 R98, RZ, RZ, R91 ;  /* 0x000000ffff627224 */ /* 0x000fce00078e005b */
[----:B------:R-:W-:Y:S05]  /*d1c0*/  WARPSYNC.COLLECTIVE R71, `(.L_x_9266) ;  /* 0x0000000047087348 */ /* 0x000fea0003c00000 */
[----:B------:R0:W1:Y:S02]  /*d1d0*/  SHFL.BFLY P2, R69, R98, R73, R72 ;  /* 0x0c00004962457389 */ /* 0x0000640000040048 */
[----:B01----:R-:W-:Y:S01]  /*d1e0*/  ENDCOLLECTIVE ;  /* 0x000000000000791b */ /* 0x003fe20003800000 */
.L_x_9266:
[----:B------:R-:W-:Y:S02]  /*d1f0*/  IMAD.MOV.U32 R73, RZ, RZ, 0x8 ;  /* 0x00000008ff497424 */ /* 0x000fe400078e00ff */
[----:B------:R-:W-:-:S05]  /*d200*/  FADD.FTZ R92, R91, R69 ;  /* 0x000000455b5c7221 */ /* 0x000fca0000010000 */
[----:B------:R-:W-:-:S07]  /*d210*/  MOV R98, R92 ;  /* 0x0000005c00627202 */ /* 0x000fce0000000f00 */
[----:B------:R-:W-:Y:S05]  /*d220*/  WARPSYNC.COLLECTIVE R71, `(.L_x_9267) ;  /* 0x0000000047087348 */ /* 0x000fea0003c00000 */
[----:B------:R0:W1:Y:S02]  /*d230*/  SHFL.BFLY P2, R69, R98, R73, R72 ;  /* 0x0c00004962457389 */ /* 0x0000640000040048 */
[----:B01----:R-:W-:Y:S01]  /*d240*/  ENDCOLLECTIVE ;  /* 0x000000000000791b */ /* 0x003fe20003800000 */
.L_x_9267:
[----:B------:R-:W-:Y:S01]  /*d250*/  HFMA2.MMA R73, -RZ, RZ, 0, 9.5367431640625e-07 ;  /* 0x00000010ff497435 */ /* 0x000fe200000001ff */
[----:B------:R-:W-:-:S05]  /*d260*/  FADD.FTZ R93, R92, R69 ;  /* 0x000000455c5d7221 */ /* 0x000fca0000010000 */
[----:B------:R-:W-:-:S07]  /*d270*/  MOV R98, R93 ;  /* 0x0000005d00627202 */ /* 0x000fce0000000f00 */
[----:B------:R-:W-:Y:S05]  /*d280*/  WARPSYNC.COLLECTIVE R71, `(.L_x_9268) ;  /* 0x0000000047087348 */ /* 0x000fea0003c00000 */
[----:B------:R0:W1:Y:S02]  /*d290*/  SHFL.BFLY P2, R69, R98, R73, R72 ;  /* 0x0c00004962457389 */ /* 0x0000640000040048 */
[----:B01----:R-:W-:Y:S01]  /*d2a0*/  ENDCOLLECTIVE ;  /* 0x000000000000791b */ /* 0x003fe20003800000 */
.L_x_9268:
[----:B------:R-:W-:Y:S05]  /*d2b0*/  BRA `(.L_x_9269) ;  /* 0xfffffff000947947 */ /* 0x000fea000383ffff */
.L_x_9270:
        /* <DEDUP_REMOVED lines=12> */
.L_x_14243:


//--------------------- .text._ZN10layer_norm31ln_parallel_residual_fwd_kernelINS_13Kernel_traitsI6__halfS2_fS2_fjLj512ELj1ELj4ELj1ELj16ENS_18Kernel_traits_baseILj512ES2_S2_fS2_fjLj128EEEEELb1ELb1ELb0EEEvNS_9FwdParamsE --------------------------
	.section	.text._ZN10layer_norm31ln_parallel_residual_fwd_kernelINS_13Kernel_traitsI6__halfS2_fS2_fjLj512ELj1ELj4ELj1ELj16ENS_18Kernel_traits_baseILj512ES2_S2_fS2_fjLj128EEEEELb1ELb1ELb0EEEvNS_9FwdParamsE,"ax",@progbits
	.align	128
        .global         _ZN10layer_norm31ln_parallel_residual_fwd_kernelINS_13Kernel_traitsI6__halfS2_fS2_fjLj512ELj1ELj4ELj1ELj16ENS_18Kernel_traits_baseILj512ES2_S2_fS2_fjLj128EEEEELb1ELb1ELb0EEEvNS_9FwdParamsE
        .type           _ZN10layer_norm31ln_parallel_residual_fwd_kernelINS_13Kernel_traitsI6__halfS2_fS2_fjLj512ELj1ELj4ELj1ELj16ENS_18Kernel_traits_baseILj512ES2_S2_fS2_fjLj128EEEEELb1ELb1ELb0EEEvNS_9FwdParamsE,@function
        .size           _ZN10layer_norm31ln_parallel_residual_fwd_kernelINS_13Kernel_traitsI6__halfS2_fS2_fjLj512ELj1ELj4ELj1ELj16ENS_18Kernel_traits_baseILj512ES2_S2_fS2_fjLj128EEEEELb1ELb1ELb0EEEvNS_9FwdParamsE,(.L_x_14244 - _ZN10layer_norm31ln_parallel_residual_fwd_kernelINS_13Kernel_traitsI6__halfS2_fS2_fjLj512ELj1ELj4ELj1ELj16ENS_18Kernel_traits_baseILj512ES2_S2_fS2_fjLj128EEEEELb1ELb1ELb0EEEvNS_9FwdParamsE)
        .other          _ZN10layer_norm31ln_parallel_residual_fwd_kernelINS_13Kernel_traitsI6__halfS2_fS2_fjLj512ELj1ELj4ELj1ELj16ENS_18Kernel_traits_baseILj512ES2_S2_fS2_fjLj128EEEEELb1ELb1ELb0EEEvNS_9FwdParamsE,@"STO_CUDA_ENTRY STV_DEFAULT"
_ZN10layer_norm31ln_parallel_residual_fwd_kernelINS_13Kernel_traitsI6__halfS2_fS2_fjLj512ELj1ELj4ELj1ELj16ENS_18Kernel_traits_baseILj512ES2_S2_fS2_fjLj128EEEEELb1ELb1ELb0EEEvNS_9FwdParamsE:
.text._ZN10layer_norm31ln_parallel_residual_fwd_kernelINS_13Kernel_traitsI6__halfS2_fS2_fjLj512ELj1ELj4ELj1ELj16ENS_18Kernel_traits_baseILj512ES2_S2_fS2_fjLj128EEEEELb1ELb1ELb0EEEvNS_9FwdParamsE:
        /* <DEDUP_REMOVED lines=64> */
.L_x_9272:
[----:B------:R-:W-:Y:S05]  /*0400*/  BSYNC B0 ;  /* 0x0000000000007941 */ /* 0x000fea0003800000 */
.L_x_9271:
        /* <DEDUP_REMOVED lines=13> */
.L_x_9274:
[----:B------:R-:W-:Y:S05]  /*04e0*/  BSYNC B0 ;  /* 0x0000000000007941 */ /* 0x000fea0003800000 */
.L_x_9273:
[----:B------:R-:W-:Y:S01]  /*04f0*/  ULDC UR8, c[0x0][0x214] ;  /* 0x0000850000087ab9 */ /* 0x000fe20000000800 */
[----:B------:R-:W-:Y:S01]  /*0500*/  UIADD3 UR33, UR7, -0x24c28bd8, URZ ;  /* 0xdb3d742807217890 */ /* 0x000fe2000fffe03f */
[----:B------:R-:W-:Y:S02]  /*0510*/  ISETP.GE.AND P0, PT, R0, UR8, PT ;  /* 0x0000000800007c0c */ /* 0x000fe4000bf06270 */
[----:B------:R-:W-:-:S11]  /*0520*/  SHF.R.U64 R5, R94, 0x2, R95 ;  /* 0x000000025e057819 */ /* 0x000fd6000000125f */
[----:B------:R-:W-:Y:S05]  /*0530*/  @P0 EXIT ;  /* 0x000000000000094d */ /* 0x000fea0003800000 */
[----:B------:R-:W-:Y:S01]  /*0540*/  IMAD.HI.U32 R8, R5, -0x2daee0ad, RZ ;  /* 0xd2511f5305087827 */ /* 0x000fe200078e00ff */
[----:B------:R-:W-:Y:S01]  /*0550*/  SHF.R.U32.HI R6, RZ, 0x2, R95 ;  /* 0x00000002ff067819 */ /* 0x000fe2000001165f */
[----:B------:R-:W-:Y:S01]  /*0560*/  HFMA2.MMA R72, -RZ, RZ, 0, 0 ;  /* 0x00000000ff487435 */ /* 0x000fe200000001ff */
[----:B------:R-:W-:Y:S01]  /*0570*/  BSSY B0, `(.L_x_9275) ;  /* 0x0000c44000007945 */ /* 0x000fe20003800000 */
[----:B------:R-:W-:Y:S01]  /*0580*/  IMAD.HI.U32 R7, R4, -0x326172a9, RZ ;  /* 0xcd9e8d5704077827 */ /* 0x000fe200078e00ff */
[----:B------:R-:W-:Y:S01]  /*0590*/  LOP3.LUT R8, R8, UR7, RZ, 0x3c, !PT ;  /* 0x0000000708087c12 */ /* 0x000fe2000f8e3cff */
[----:B------:R-:W-:Y:S01]  /*05a0*/  ULDC.U8 UR8, c[0x0][0x2a0] ;  /* 0x0000a80000087ab9 */ /* 0x000fe20000000000 */
[----:B------:R-:W-:Y:S01]  /*05b0*/  LOP3.LUT R94, R94, 0x3, RZ, 0xc0, !PT ;  /* 0x000000035e5e7812 */ /* 0x000fe200078ec0ff */
[----:B------:R-:W-:Y:S01]  /*05c0*/  IMAD R9, R4, -0x326172a9, RZ ;  /* 0xcd9e8d5704097824 */ /* 0x000fe200078e02ff */
[----:B------:R-:W-:Y:S01]  /*05d0*/  LOP3.LUT R7, R7, UR6, R6, 0x96, !PT ;  /* 0x0000000607077c12 */ /* 0x000fe2000f8e9606 */
[----:B------:R-:W-:Y:S01]  /*05e0*/  IMAD.HI.U32 R10, R8, -0x326172a9, RZ ;  /* 0xcd9e8d57080a7827 */ /* 0x000fe200078e00ff */
[----:B------:R-:W-:Y:S01]  /*05f0*/  ULDC UR36, c[0x0][0x218] ;  /* 0x0000860000247ab9 */ /* 0x000fe20000000800 */
[----:B------:R-:W-:Y:S01]  /*0600*/  ULDC UR9, c[0x0][0x2d8] ;  /* 0x0000b60000097ab9 */ /* 0x000fe20000000800 */
[----:B------:R-:W-:Y:S01]  /*0610*/  UISETP.NE.AND UP0, UPT, UR8, URZ, UPT ;  /* 0x0000003f0800728c */ /* 0x000fe2000bf05270 */
        /* <DEDUP_REMOVED lines=87> */
[----:B------:R-:W-:-:S07]  /*0b90*/  IMAD R98, R26, -0x2daee0ad, RZ ;  /* 0xd2511f531a627824 */ /* 0x000fce00078e02ff */
.L_x_9542:
        /* <DEDUP_REMOVED lines=35> */
.L_x_9279:
[----:B------:R-:W-:-:S07]  /*0dd0*/  MOV R85, R96 ;  /* 0x0000006000557202 */ /* 0x000fce0000000f00 */
.L_x_9280:
[----:B------:R-:W-:Y:S05]  /*0de0*/  BSYNC B2 ;  /* 0x0000000000027941 */ /* 0x000fea0003800000 */
.L_x_9278:
        /* <DEDUP_REMOVED lines=16> */
.L_x_9284:
[----:B------:R-:W-:Y:S05]  /*0ef0*/  BSYNC B3 ;  /* 0x0000000000037941 */ /* 0x000fea0003800000 */
.L_x_9283:
        /* <DEDUP_REMOVED lines=42> */
.L_x_9282:
[----:B------:R-:W-:Y:S05]  /*11a0*/  BSYNC B2 ;  /* 0x0000000000027941 */ /* 0x000fea0003800000 */
.L_x_9281:
[----:B------:R-:W0:Y:S01]  /*11b0*/  LDC R86, c[0x0][0x298] ;  /* 0x0000a600ff567b82 */ /* 0x000e220000000800 */
[----:B------:R-:W-:Y:S01]  /*11c0*/  I2FP.F32.U32 R38, R85 ;  /* 0x0000005500267245 */ /* 0x000fe20000201000 */
[----:B------:R-:W-:Y:S01]  /*11d0*/  HFMA2.MMA R85, -RZ, RZ, 0.1171875, 0 ;  /* 0x2f800000ff557435 */ /* 0x000fe200000001ff */
[----:B------:R-:W-:Y:S01]  /*11e0*/  ISETP.NE.U32.AND P2, PT, R36, RZ, PT ;  /* 0x000000ff2400720c */ /* 0x000fe20003f45070 */
[----:B-----5:R-:W-:-:S03]  /*11f0*/  HADD2.F32 R39, -RZ, R40.H0_H0 ;  /* 0x20000028ff277230 */ /* 0x020fc60000004100 */
[----:B------:R-:W-:Y:S01]  /*1200*/  ISETP.NE.AND.EX P2, PT, R37, RZ, PT, P2 ;  /* 0x000000ff2500720c */ /* 0x000fe20003f45320 */
[----:B------:R-:W1:Y:S04]  /*1210*/  LDC R87, c[0x0][0x294] ;  /* 0x0000a500ff577b82 */ /* 0x000e680000000800 */
        /* <DEDUP_REMOVED lines=11> */
.L_x_9285:
        /* <DEDUP_REMOVED lines=12> */
.L_x_9288:
[----:B------:R-:W-:-:S07]  /*1390*/  IMAD.MOV.U32 R37, RZ, RZ, R96 ;  /* 0x000000ffff257224 */ /* 0x000fce00078e0060 */
.L_x_9289:
[----:B------:R-:W-:Y:S05]  /*13a0*/  BSYNC B2 ;  /* 0x0000000000027941 */ /* 0x000fea0003800000 */
.L_x_9287:
        /* <DEDUP_REMOVED lines=16> */
.L_x_9293:
[----:B------:R-:W-:Y:S05]  /*14b0*/  BSYNC B3 ;  /* 0x0000000000037941 */ /* 0x000fea0003800000 */
.L_x_9292:
        /* <DEDUP_REMOVED lines=42> */
.L_x_9291:
[----:B------:R-:W-:Y:S05]  /*1760*/  BSYNC B2 ;  /* 0x0000000000027941 */ /* 0x000fea0003800000 */
.L_x_9290:
        /* <DEDUP_REMOVED lines=9> */
.L_x_9286:
        /* <DEDUP_REMOVED lines=12> */
.L_x_9295:
[----:B------:R-:W-:-:S07]  /*18c0*/  IMAD.MOV.U32 R37, RZ, RZ, R96 ;  /* 0x000000ffff257224 */ /* 0x000fce00078e0060 */
.L_x_9296:
[----:B------:R-:W-:Y:S05]  /*18d0*/  BSYNC B2 ;  /* 0x0000000000027941 */ /* 0x000fea0003800000 */
.L_x_9294:
        /* <DEDUP_REMOVED lines=16> */
.L_x_9300:
[----:B------:R-:W-:Y:S05]  /*19e0*/  BSYNC B3 ;  /* 0x0000000000037941 */ /* 0x000fea0003800000 */
.L_x_9299:
        /* <DEDUP_REMOVED lines=42> */
.L_x_9298:
[----:B------:R-:W-:Y:S05]  /*1c90*/  BSYNC B2 ;  /* 0x0000000000027941 */ /* 0x000fea0003800000 */
.L_x_9297:
        /* <DEDUP_REMOVED lines=13> */
.L_x_9301:
        /* <DEDUP_REMOVED lines=12> */
.L_x_9304:
[----:B------:R-:W-:-:S07]  /*1e30*/  IMAD.MOV.U32 R40, RZ, RZ, R96 ;  /* 0x000000ffff287224 */ /* 0x000fce00078e0060 */
.L_x_9305:
[----:B------:R-:W-:Y:S05]  /*1e40*/  BSYNC B2 ;  /* 0x0000000000027941 */ /* 0x000fea0003800000 */
.L_x_9303:
        /* <DEDUP_REMOVED lines=16> */
.L_x_9309:
[----:B------:R-:W-:Y:S05]  /*1f50*/  BSYNC B3 ;  /* 0x0000000000037941 */ /* 0x000fea0003800000 */
.L_x_9308:
        /* <DEDUP_REMOVED lines=42> */
.L_x_9307:
[----:B------:R-:W-:Y:S05]  /*2200*/  BSYNC B2 ;  /* 0x0000000000027941 */ /* 0x000fea0003800000 */
.L_x_9306:
        /* <DEDUP_REMOVED lines=9> */
.L_x_9302:
        /* <DEDUP_REMOVED lines=12> */
.L_x_9311:
[----:B------:R-:W-:-:S07]  /*2360*/  MOV R40, R96 ;  /* 0x0000006000287202 */ /* 0x000fce0000000f00 */
.L_x_9312:
[----:B------:R-:W-:Y:S05]  /*2370*/  BSYNC B2 ;  /* 0x0000000000027941 */ /* 0x000fea0003800000 */
.L_x_9310:
        /* <DEDUP_REMOVED lines=16> */
.L_x_9316:
[----:B------:R-:W-:Y:S05]  /*2480*/  BSYNC B3 ;  /* 0x0000000000037941 */ /* 0x000fea0003800000 */
.L_x_9315:
        /* <DEDUP_REMOVED lines=42> */
.L_x_9314:
[----:B------:R-:W-:Y:S05]  /*2730*/  BSYNC B2 ;  /* 0x0000000000027941 */ /* 0x000fea0003800000 */
.L_x_9313:
        /* <DEDUP_REMOVED lines=13> */
.L_x_9317:
        /* <DEDUP_REMOVED lines=12> */
.L_x_9320:
[----:B------:R-:W-:-:S07]  /*28d0*/  MOV R39, R96 ;  /* 0x0000006000277202 */ /* 0x000fce0000000f00 */
.L_x_9321:
[----:B------:R-:W-:Y:S05]  /*28e0*/  BSYNC B2 ;  /* 0x0000000000027941 */ /* 0x000fea0003800000 */
.L_x_9319:
        /* <DEDUP_REMOVED lines=16> */
.L_x_9325:
[----:B------:R-:W-:Y:S05]  /*29f0*/  BSYNC B3 ;  /* 0x0000000000037941 */ /* 0x000fea0003800000 */
.L_x_9324:
        /* <DEDUP_REMOVED lines=42> */
.L_x_9323:
[----:B------:R-:W-:Y:S05]  /*2ca0*/  BSYNC B2 ;  /* 0x0000000000027941 */ /* 0x000fea0003800000 */
.L_x_9322:
        /* <DEDUP_REMOVED lines=9> */
.L_x_9318:
        /* <DEDUP_REMOVED lines=12> */
.L_x_9327:
[----:B------:R-:W-:-:S07]  /*2e00*/  IMAD.MOV.U32 R39, RZ, RZ, R96 ;  /* 0x000000ffff277224 */ /* 0x000fce00078e0060 */
.L_x_9328:
[----:B------:R-:W-:Y:S05]  /*2e10*/  BSYNC B2 ;  /* 0x0000000000027941 */ /* 0x000fea0003800000 */
.L_x_9326:
        /* <DEDUP_REMOVED lines=16> */
.L_x_9332:
[----:B------:R-:W-:Y:S05]  /*2f20*/  BSYNC B3 ;  /* 0x0000000000037941 */ /* 0x000fea0003800000 */
.L_x_9331:
        /* <DEDUP_REMOVED lines=42> */
.L_x_9330:
[----:B------:R-:W-:Y:S05]  /*31d0*/  BSYNC B2 ;  /* 0x0000000000027941 */ /* 0x000fea0003800000 */
.L_x_9329:
        /* <DEDUP_REMOVED lines=13> */
.L_x_9333:
        /* <DEDUP_REMOVED lines=12> */
.L_x_9336:
[----:B------:R-:W-:-:S07]  /*3370*/  IMAD.MOV.U32 R77, RZ, RZ, R96 ;  /* 0x000000ffff4d7224 */ /* 0x000fce00078e0060 */
.L_x_9337:
[----:B------:R-:W-:Y:S05]  /*3380*/  BSYNC B2 ;  /* 0x0000000000027941 */ /* 0x000fea0003800000 */
.L_x_9335:
        /* <DEDUP_REMOVED lines=16> */
.L_x_9341:
[----:B------:R-:W-:Y:S05]  /*3490*/  BSYNC B3 ;  /* 0x0000000000037941 */ /* 0x000fea0003800000 */
.L_x_9340:
        /* <DEDUP_REMOVED lines=42> */
.L_x_9339:
[----:B------:R-:W-:Y:S05]  /*3740*/  BSYNC B2 ;  /* 0x0000000000027941 */ /* 0x000fea0003800000 */
.L_x_9338:
        /* <DEDUP_REMOVED lines=9> */
.L_x_9334:
        /* <DEDUP_REMOVED lines=12> */
.L_x_9343:
[----:B------:R-:W-:-:S07]  /*38a0*/  IMAD.MOV.U32 R91, RZ, RZ, R96 ;  /* 0x000000ffff5b7224 */ /* 0x000fce00078e0060 */
.L_x_9344:
[----:B------:R-:W-:Y:S05]  /*38b0*/  BSYNC B2 ;  /* 0x0000000000027941 */ /* 0x000fea0003800000 */
.L_x_9342:
        /* <DEDUP_REMOVED lines=16> */
.L_x_9348:
[----:B------:R-:W-:Y:S05]  /*39c0*/  BSYNC B3 ;  /* 0x0000000000037941 */ /* 0x000fea0003800000 */
.L_x_9347:
        /* <DEDUP_REMOVED lines=42> */
.L_x_9346:
[----:B------:R-:W-:Y:S05]  /*3c70*/  BSYNC B2 ;  /* 0x0000000000027941 */ /* 0x000fea0003800000 */
.L_x_9345:
        /* <DEDUP_REMOVED lines=13> */
.L_x_9349:
        /* <DEDUP_REMOVED lines=12> */
.L_x_9352:
[----:B------:R-:W-:-:S07]  /*3e10*/  IMAD.MOV.U32 R41, RZ, RZ, R96 ;  /* 0x000000ffff297224 */ /* 0x000fce00078e0060 */
.L_x_9353:
[----:B------:R-:W-:Y:S05]  /*3e20*/  BSYNC B2 ;  /* 0x0000000000027941 */ /* 0x000fea0003800000 */
.L_x_9351:
        /* <DEDUP_REMOVED lines=16> */
.L_x_9357:
[----:B------:R-:W-:Y:S05]  /*3f30*/  BSYNC B3 ;  /* 0x0000000000037941 */ /* 0x000fea0003800000 */
.L_x_9356:
        /* <DEDUP_REMOVED lines=42> */
.L_x_9355:
[----:B------:R-:W-:Y:S05]  /*41e0*/  BSYNC B2 ;  /* 0x0000000000027941 */ /* 0x000fea0003800000 */
.L_x_9354:
        /* <DEDUP_REMOVED lines=9> */
.L_x_9350:
        /* <DEDUP_REMOVED lines=12> */
.L_x_9359:
[----:B------:R-:W-:-:S07]  /*4340*/  MOV R41, R96 ;  /* 0x0000006000297202 */ /* 0x000fce0000000f00 */
.L_x_9360:
[----:B------:R-:W-:Y:S05]  /*4350*/  BSYNC B2 ;  /* 0x0000000000027941 */ /* 0x000fea0003800000 */
.L_x_9358:
        /* <DEDUP_REMOVED lines=16> */
.L_x_9364:
[----:B------:R-:W-:Y:S05]  /*4460*/  BSYNC B3 ;  /* 0x0000000000037941 */ /* 0x000fea0003800000 */
.L_x_9363:
        /* <DEDUP_REMOVED lines=42> */
.L_x_9362:
[----:B------:R-:W-:Y:S05]  /*4710*/  BSYNC B2 ;  /* 0x0000000000027941 */ /* 0x000fea0003800000 */
.L_x_9361:
        /* <DEDUP_REMOVED lines=12> */
.L_x_9365:
        /* <DEDUP_REMOVED lines=12> */
.L_x_9368:
[----:B------:R-:W-:-:S07]  /*48a0*/  MOV R42, R96 ;  /* 0x00000060002a7202 */ /* 0x000fce0000000f00 */
.L_x_9369:
[----:B------:R-:W-:Y:S05]  /*48b0*/  BSYNC B2 ;  /* 0x0000000000027941 */ /* 0x000fea0003800000 */
.L_x_9367:
        /* <DEDUP_REMOVED lines=16> */
.L_x_9373:
[----:B------:R-:W-:Y:S05]  /*49c0*/  BSYNC B3 ;  /* 0x0000000000037941 */ /* 0x000fea0003800000 */
.L_x_9372:
        /* <DEDUP_REMOVED lines=42> */
.L_x_9371:
[----:B------:R-:W-:Y:S05]  /*4c70*/  BSYNC B2 ;  /* 0x0000000000027941 */ /* 0x000fea0003800000 */
.L_x_9370:
        /* <DEDUP_REMOVED lines=9> */
.L_x_9366:
        /* <DEDUP_REMOVED lines=12> */
.L_x_9375:
[----:B------:R-:W-:-:S07]  /*4dd0*/  IMAD.MOV.U32 R42, RZ, RZ, R96 ;  /* 0x000000ffff2a7224 */ /* 0x000fce00078e0060 */
.L_x_9376:
[----:B------:R-:W-:Y:S05]  /*4de0*/  BSYNC B2 ;  /* 0x0000000000027941 */ /* 0x000fea0003800000 */
.L_x_9374:
        /* <DEDUP_REMOVED lines=16> */
.L_x_9380:
[----:B------:R-:W-:Y:S05]  /*4ef0*/  BSYNC B3 ;  /* 0x0000000000037941 */ /* 0x000fea0003800000 */
.L_x_9379:
        /* <DEDUP_REMOVED lines=42> */
.L_x_9378:
[----:B------:R-:W-:Y:S05]  /*51a0*/  BSYNC B2 ;  /* 0x0000000000027941 */ /* 0x000fea0003800000 */
.L_x_9377:
        /* <DEDUP_REMOVED lines=12> */
.L_x_9381:
        /* <DEDUP_REMOVED lines=12> */
.L_x_9384:
[----:B------:R-:W-:-:S07]  /*5330*/  IMAD.MOV.U32 R82, RZ, RZ, R96 ;  /* 0x000000ffff527224 */ /* 0x000fce00078e0060 */
.L_x_9385:
[----:B------:R-:W-:Y:S05]  /*5340*/  BSYNC B2 ;  /* 0x0000000000027941 */ /* 0x000fea0003800000 */
.L_x_9383:
        /* <DEDUP_REMOVED lines=16> */
.L_x_9389:
[----:B------:R-:W-:Y:S05]  /*5450*/  BSYNC B3 ;  /* 0x0000000000037941 */ /* 0x000fea0003800000 */
.L_x_9388:
        /* <DEDUP_REMOVED lines=42> */
.L_x_9387:
[----:B------:R-:W-:Y:S05]  /*5700*/  BSYNC B2 ;  /* 0x0000000000027941 */ /* 0x000fea0003800000 */
.L_x_9386:
        /* <DEDUP_REMOVED lines=9> */
.L_x_9382:
        /* <DEDUP_REMOVED lines=12> */
.L_x_9391:
[----:B------:R-:W-:-:S07]  /*5860*/  MOV R93, R96 ;  /* 0x00000060005d7202 */ /* 0x000fce0000000f00 */
.L_x_9392:
[----:B------:R-:W-:Y:S05]  /*5870*/  BSYNC B2 ;  /* 0x0000000000027941 */ /* 0x000fea0003800000 */
.L_x_9390:
        /* <DEDUP_REMOVED lines=16> */
.L_x_9396:
[----:B------:R-:W-:Y:S05]  /*5980*/  BSYNC B3 ;  /* 0x0000000000037941 */ /* 0x000fea0003800000 */
.L_x_9395:
        /* <DEDUP_REMOVED lines=43> */
.L_x_9394:
[----:B------:R-:W-:Y:S05]  /*5c40*/  BSYNC B2 ;  /* 0x0000000000027941 */ /* 0x000fea0003800000 */
.L_x_9393:
        /* <DEDUP_REMOVED lines=12> */
.L_x_9397:
        /* <DEDUP_REMOVED lines=12> */
.L_x_9400:
[----:B------:R-:W-:-:S07]  /*5dd0*/  MOV R83, R96 ;  /* 0x0000006000537202 */ /* 0x000fce0000000f00 */
.L_x_9401:
[----:B------:R-:W-:Y:S05]  /*5de0*/  BSYNC B2 ;  /* 0x0000000000027941 */ /* 0x000fea0003800000 */
.L_x_9399:
        /* <DEDUP_REMOVED lines=16> */
.L_x_9405:
[----:B------:R-:W-:Y:S05]  /*5ef0*/  BSYNC B3 ;  /* 0x0000000000037941 */ /* 0x000fea0003800000 */
.L_x_9404:
        /* <DEDUP_REMOVED lines=42> */
.L_x_9403:
[----:B------:R-:W-:Y:S05]  /*61a0*/  BSYNC B2 ;  /* 0x0000000000027941 */ /* 0x000fea0003800000 */
.L_x_9402:
        /* <DEDUP_REMOVED lines=9> */
.L_x_9398:
        /* <DEDUP_REMOVED lines=10> */
[----:B------:R-:W-:Y:S01]  /*62e0*/  ISETP.NE.AND P0, PT, R89, RZ, PT ;  /* 0x000000ff5900720c */ /* 0x000fe20003f05270 */
[----:B------:R-:W-:Y:S01]  /*62f0*/  IMAD.SHL.U32 R89, R84, 0x8, RZ ;  /* 0x0000000854597824 */ /* 0x000fe200078e00ff */
[----:B------:R-:W-:Y:S02]  /*6300*/  LOP3.LUT R85, R87, R52, R85, 0xfe, !PT ;  /* 0x0000003457557212 */ /* 0x000fe400078efe55 */
[----:B------:R-:W-:Y:S02]  /*6310*/  SEL R54, RZ, 0x1, P6 ;  /* 0x00000001ff367807 */ /* 0x000fe40003000000 */
[----:B------:R-:W-:-:S02]  /*6320*/  SEL R52, RZ, 0x1, P0 ;  /* 0x00000001ff347807 */ /* 0x000fc40000000000 */
[----:B------:R-:W-:Y:S01]  /*6330*/  ISETP.NE.AND P2, PT, R88, RZ, PT ;  /* 0x000000ff5800720c */ /* 0x000fe20003f45270 */
[----:B------:R-:W-:Y:S01]  /*6340*/  IMAD.WIDE.U32 R54, R54, 0x10000, RZ ;  /* 0x0001000036367825 */ /* 0x000fe200078e00ff */
[----:B------:R-:W-:-:S03]  /*6350*/  SHF.L.U64.HI R88, R84, 0x3, RZ ;  /* 0x0000000354587819 */ /* 0x000fc600000102ff */
        /* <DEDUP_REMOVED lines=33> */
.L_x_9406:
[----:B------:R-:W-:-:S07]  /*6570*/  VIADD R88, R84, 0x20 ;  /* 0x0000002054587836 */ /* 0x000fce0000000000 */
.L_x_9277:
[----:B------:R-:W-:Y:S05]  /*6580*/  BSYNC B1 ;  /* 0x0000000000017941 */ /* 0x000fea0003800000 */
.L_x_9276:
        /* <DEDUP_REMOVED lines=30> */
.L_x_9410:
[----:B------:R-:W-:-:S07]  /*6770*/  MOV R85, R96 ;  /* 0x0000006000557202 */ /* 0x000fce0000000f00 */
.L_x_9411:
[----:B------:R-:W-:Y:S05]  /*6780*/  BSYNC B2 ;  /* 0x0000000000027941 */ /* 0x000fea0003800000 */
.L_x_9409:
        /* <DEDUP_REMOVED lines=16> */
.L_x_9415:
[----:B------:R-:W-:Y:S05]  /*6890*/  BSYNC B3 ;  /* 0x0000000000037941 */ /* 0x000fea0003800000 */
.L_x_9414:
        /* <DEDUP_REMOVED lines=42> */
.L_x_9413:
[----:B------:R-:W-:Y:S05]  /*6b40*/  BSYNC B2 ;  /* 0x0000000000027941 */ /* 0x000fea0003800000 */
.L_x_9412:
[----:B------:R-:W0:Y:S01]  /*6b50*/  LDC R86, c[0x0][0x298] ;  /* 0x0000a600ff567b82 */ /* 0x000e220000000800 */
[----:B------:R-:W-:Y:S01]  /*6b60*/  ISETP.NE.U32.AND P2, PT, R44, RZ, PT ;  /* 0x000000ff2c00720c */ /* 0x000fe20003f45070 */
[----:B-----5:R-:W-:Y:S01]  /*6b70*/  HADD2.F32 R47, -RZ, R48.H0_H0 ;  /* 0x20000030ff2f7230 */ /* 0x020fe20000004100 */
[----:B------:R-:W-:Y:S01]  /*6b80*/  I2FP.F32.U32 R46, R85 ;  /* 0x00000055002e7245 */ /* 0x000fe20000201000 */
[----:B------:R-:W-:Y:S01]  /*6b90*/  IMAD.MOV.U32 R85, RZ, RZ, 0x2f800000 ;  /* 0x2f800000ff557424 */ /* 0x000fe200078e00ff */
        /* <DEDUP_REMOVED lines=13> */
.L_x_9416:
        /* <DEDUP_REMOVED lines=12> */
.L_x_9419:
[----:B------:R-:W-:-:S07]  /*6d30*/  MOV R45, R96 ;  /* 0x00000060002d7202 */ /* 0x000fce0000000f00 */
.L_x_9420:
[----:B------:R-:W-:Y:S05]  /*6d40*/  BSYNC B2 ;  /* 0x0000000000027941 */ /* 0x000fea0003800000 */
.L_x_9418:
        /* <DEDUP_REMOVED lines=16> */
.L_x_9424:
[----:B------:R-:W-:Y:S05]  /*6e50*/  BSYNC B3 ;  /* 0x0000000000037941 */ /* 0x000fea0003800000 */
.L_x_9423:
        /* <DEDUP_REMOVED lines=42> */
.L_x_9422:
[----:B------:R-:W-:Y:S05]  /*7100*/  BSYNC B2 ;  /* 0x0000000000027941 */ /* 0x000fea0003800000 */
.L_x_9421:
        /* <DEDUP_REMOVED lines=9> */
.L_x_9417:
        /* <DEDUP_REMOVED lines=12> */
.L_x_9426:
[----:B------:R-:W-:-:S07]  /*7260*/  IMAD.MOV.U32 R45, RZ, RZ, R96 ;  /* 0x000000ffff2d7224 */ /* 0x000fce00078e0060 */
.L_x_9427:
[----:B------:R-:W-:Y:S05]  /*7270*/  BSYNC B2 ;  /* 0x0000000000027941 */ /* 0x000fea0003800000 */
.L_x_9425:
        /* <DEDUP_REMOVED lines=16> */
.L_x_9431:
[----:B------:R-:W-:Y:S05]  /*7380*/  BSYNC B3 ;  /* 0x0000000000037941 */ /* 0x000fea0003800000 */
.L_x_9430:
        /* <DEDUP_REMOVED lines=42> */
.L_x_9429:
[----:B------:R-:W-:Y:S05]  /*7630*/  BSYNC B2 ;  /* 0x0000000000027941 */ /* 0x000fea0003800000 */
.L_x_9428:
        /* <DEDUP_REMOVED lines=13> */
.L_x_9432:
        /* <DEDUP_REMOVED lines=12> */
.L_x_9435:
[----:B------:R-:W-:-:S07]  /*77d0*/  MOV R48, R96 ;  /* 0x0000006000307202 */ /* 0x000fce0000000f00 */
.L_x_9436:
[----:B------:R-:W-:Y:S05]  /*77e0*/  BSYNC B2 ;  /* 0x0000000000027941 */ /* 0x000fea0003800000 */
.L_x_9434:
        /* <DEDUP_REMOVED lines=16> */
.L_x_9440:
[----:B------:R-:W-:Y:S05]  /*78f0*/  BSYNC B3 ;  /* 0x0000000000037941 */ /* 0x000fea0003800000 */
.L_x_9439:
        /* <DEDUP_REMOVED lines=42> */
.L_x_9438:
[----:B------:R-:W-:Y:S05]  /*7ba0*/  BSYNC B2 ;  /* 0x0000000000027941 */ /* 0x000fea0003800000 */
.L_x_9437:
        /* <DEDUP_REMOVED lines=9> */
.L_x_9433:
        /* <DEDUP_REMOVED lines=12> */
.L_x_9442:
[----:B------:R-:W-:-:S07]  /*7d00*/  IMAD.MOV.U32 R48, RZ, RZ, R96 ;  /* 0x000000ffff307224 */ /* 0x000fce00078e0060 */
.L_x_9443:
[----:B------:R-:W-:Y:S05]  /*7d10*/  BSYNC B2 ;  /* 0x0000000000027941 */ /* 0x000fea0003800000 */
.L_x_9441:
        /* <DEDUP_REMOVED lines=16> */
.L_x_9447:
[----:B------:R-:W-:Y:S05]  /*7e20*/  BSYNC B3 ;  /* 0x0000000000037941 */ /* 0x000fea0003800000 */
.L_x_9446:
        /* <DEDUP_REMOVED lines=42> */
.L_x_9445:
[----:B------:R-:W-:Y:S05]  /*80d0*/  BSYNC B2 ;  /* 0x0000000000027941 */ /* 0x000fea0003800000 */
.L_x_9444:
        /* <DEDUP_REMOVED lines=13> */
.L_x_9448:
        /* <DEDUP_REMOVED lines=12> */
.L_x_9451:
[----:B------:R-:W-:-:S07]  /*8270*/  MOV R47, R96 ;  /* 0x00000060002f7202 */ /* 0x000fce0000000f00 */
.L_x_9452:
[----:B------:R-:W-:Y:S05]  /*8280*/  BSYNC B2 ;  /* 0x0000000000027941 */ /* 0x000fea0003800000 */
.L_x_9450:
        /* <DEDUP_REMOVED lines=16> */
.L_x_9456:
[----:B------:R-:W-:Y:S05]  /*8390*/  BSYNC B3 ;  /* 0x0000000000037941 */ /* 0x000fea0003800000 */
.L_x_9455:
        /* <DEDUP_REMOVED lines=42> */
.L_x_9454:
[----:B------:R-:W-:Y:S05]  /*8640*/  BSYNC B2 ;  /* 0x0000000000027941 */ /* 0x000fea0003800000 */
.L_x_9453:
        /* <DEDUP_REMOVED lines=9> */
.L_x_9449:
        /* <DEDUP_REMOVED lines=12> */
.L_x_9458:
[----:B------:R-:W-:-:S07]  /*87a0*/  IMAD.MOV.U32 R47, RZ, RZ, R96 ;  /* 0x000000ffff2f7224 */ /* 0x000fce00078e0060 */
.L_x_9459:
[----:B------:R-:W-:Y:S05]  /*87b0*/  BSYNC B2 ;  /* 0x0000000000027941 */ /* 0x000fea0003800000 */
.L_x_9457:
        /* <DEDUP_REMOVED lines=16> */
.L_x_9463:
[----:B------:R-:W-:Y:S05]  /*88c0*/  BSYNC B3 ;  /* 0x0000000000037941 */ /* 0x000fea0003800000 */
.L_x_9462:
        /* <DEDUP_REMOVED lines=42> */
.L_x_9461:
[----:B------:R-:W-:Y:S05]  /*8b70*/  BSYNC B2 ;  /* 0x0000000000027941 */ /* 0x000fea0003800000 */
.L_x_9460:
        /* <DEDUP_REMOVED lines=13> */
.L_x_9464:
        /* <DEDUP_REMOVED lines=12> */
.L_x_9467:
[----:B------:R-:W-:-:S07]  /*8d10*/  MOV R77, R96 ;  /* 0x00000060004d7202 */ /* 0x000fce0000000f00 */
.L_x_9468:
[----:B------:R-:W-:Y:S05]  /*8d20*/  BSYNC B2 ;  /* 0x0000000000027941 */ /* 0x000fea0003800000 */
.L_x_9466:
        /* <DEDUP_REMOVED lines=16> */
.L_x_9472:
[----:B------:R-:W-:Y:S05]  /*8e30*/  BSYNC B3 ;  /* 0x0000000000037941 */ /* 0x000fea0003800000 */
.L_x_9471:
        /* <DEDUP_REMOVED lines=42> */
.L_x_9470:
[----:B------:R-:W-:Y:S05]  /*90e0*/  BSYNC B2 ;  /* 0x0000000000027941 */ /* 0x000fea0003800000 */
.L_x_9469:
        /* <DEDUP_REMOVED lines=9> */
.L_x_9465:
        /* <DEDUP_REMOVED lines=12> */
.L_x_9474:
[----:B------:R-:W-:-:S07]  /*9240*/  IMAD.MOV.U32 R92, RZ, RZ, R96 ;  /* 0x000000ffff5c7224 */ /* 0x000fce00078e0060 */
.L_x_9475:
[----:B------:R-:W-:Y:S05]  /*9250*/  BSYNC B2 ;  /* 0x0000000000027941 */ /* 0x000fea0003800000 */
.L_x_9473:
        /* <DEDUP_REMOVED lines=16> */
.L_x_9479:
[----:B------:R-:W-:Y:S05]  /*9360*/  BSYNC B3 ;  /* 0x0000000000037941 */ /* 0x000fea0003800000 */
.L_x_9478:
        /* <DEDUP_REMOVED lines=42> */
.L_x_9477:
[----:B------:R-:W-:Y:S05]  /*9610*/  BSYNC B2 ;  /* 0x0000000000027941 */ /* 0x000fea0003800000 */
.L_x_9476:
        /* <DEDUP_REMOVED lines=13> */
.L_x_9480:
        /* <DEDUP_REMOVED lines=12> */
.L_x_9483:
[----:B------:R-:W-:-:S07]  /*97b0*/  MOV R49, R96 ;  /* 0x0000006000317202 */ /* 0x000fce0000000f00 */
.L_x_9484:
[----:B------:R-:W-:Y:S05]  /*97c0*/  BSYNC B2 ;  /* 0x0000000000027941 */ /* 0x000fea0003800000 */
.L_x_9482:
        /* <DEDUP_REMOVED lines=16> */
.L_x_9488:
[----:B------:R-:W-:Y:S05]  /*98d0*/  BSYNC B3 ;  /* 0x0000000000037941 */ /* 0x000fea0003800000 */
.L_x_9487:
        /* <DEDUP_REMOVED lines=42> */
.L_x_9486:
[----:B------:R-:W-:Y:S05]  /*9b80*/  BSYNC B2 ;  /* 0x0000000000027941 */ /* 0x000fea0003800000 */
.L_x_9485:
        /* <DEDUP_REMOVED lines=9> */
.L_x_9481:
        /* <DEDUP_REMOVED lines=12> */
.L_x_9490:
[----:B------:R-:W-:-:S07]  /*9ce0*/  IMAD.MOV.U32 R49, RZ, RZ, R96 ;  /* 0x000000ffff317224 */ /* 0x000fce00078e0060 */
.L_x_9491:
[----:B------:R-:W-:Y:S05]  /*9cf0*/  BSYNC B2 ;  /* 0x0000000000027941 */ /* 0x000fea0003800000 */
.L_x_9489:
        /* <DEDUP_REMOVED lines=16> */
.L_x_9495:
[----:B------:R-:W-:Y:S05]  /*9e00*/  BSYNC B3 ;  /* 0x0000000000037941 */ /* 0x000fea0003800000 */
.L_x_9494:
        /* <DEDUP_REMOVED lines=43> */
.L_x_9493:
[----:B------:R-:W-:Y:S05]  /*a0c0*/  BSYNC B2 ;  /* 0x0000000000027941 */ /* 0x000fea0003800000 */
.L_x_9492:
        /* <DEDUP_REMOVED lines=12> */
.L_x_9496:
        /* <DEDUP_REMOVED lines=12> */
.L_x_9499:
[----:B------:R-:W-:-:S07]  /*a250*/  IMAD.MOV.U32 R50, RZ, RZ, R96 ;  /* 0x000000ffff327224 */ /* 0x000fce00078e0060 */
.L_x_9500:
[----:B------:R-:W-:Y:S05]  /*a260*/  BSYNC B2 ;  /* 0x0000000000027941 */ /* 0x000fea0003800000 */
.L_x_9498:
        /* <DEDUP_REMOVED lines=16> */
.L_x_9504:
[----:B------:R-:W-:Y:S05]  /*a370*/  BSYNC B3 ;  /* 0x0000000000037941 */ /* 0x000fea0003800000 */
.L_x_9503:
        /* <DEDUP_REMOVED lines=42> */
.L_x_9502:
[----:B------:R-:W-:Y:S05]  /*a620*/  BSYNC B2 ;  /* 0x0000000000027941 */ /* 0x000fea0003800000 */
.L_x_9501:
        /* <DEDUP_REMOVED lines=9> */
.L_x_9497:
        /* <DEDUP_REMOVED lines=12> */
.L_x_9506:
[----:B------:R-:W-:-:S07]  /*a780*/  MOV R50, R96 ;  /* 0x0000006000327202 */ /* 0x000fce0000000f00 */
.L_x_9507:
[----:B------:R-:W-:Y:S05]  /*a790*/  BSYNC B2 ;  /* 0x0000000000027941 */ /* 0x000fea0003800000 */
.L_x_9505:
        /* <DEDUP_REMOVED lines=16> */
.L_x_9511:
[----:B------:R-:W-:Y:S05]  /*a8a0*/  BSYNC B3 ;  /* 0x0000000000037941 */ /* 0x000fea0003800000 */
.L_x_9510:
        /* <DEDUP_REMOVED lines=43> */
.L_x_9509:
[----:B------:R-:W-:Y:S05]  /*ab60*/  BSYNC B2 ;  /* 0x0000000000027941 */ /* 0x000fea0003800000 */
.L_x_9508:
        /* <DEDUP_REMOVED lines=12> */
.L_x_9512:
        /* <DEDUP_REMOVED lines=12> */
.L_x_9515:
[----:B------:R-:W-:-:S07]  /*acf0*/  MOV R82, R96 ;  /* 0x0000006000527202 */ /* 0x000fce0000000f00 */
.L_x_9516:
[----:B------:R-:W-:Y:S05]  /*ad00*/  BSYNC B2 ;  /* 0x0000000000027941 */ /* 0x000fea0003800000 */
.L_x_9514:
        /* <DEDUP_REMOVED lines=16> */
.L_x_9520:
[----:B------:R-:W-:Y:S05]  /*ae10*/  BSYNC B3 ;  /* 0x0000000000037941 */ /* 0x000fea0003800000 */
.L_x_9519:
        /* <DEDUP_REMOVED lines=41> */
[----:B------:R-:W-:Y:S01]  /*b0b0*/  IMAD.MOV.U32 R53, RZ, RZ, RZ ;  /* 0x000000ffff357224 */ /* 0x000fe200078e00ff */
[----:B------:R-:W-:-:S07]  /*b0c0*/  MOV R98, R52 ;  /* 0x0000003400627202 */ /* 0x000fce0000000f00 */
.L_x_9518:
[----:B------:R-:W-:Y:S05]  /*b0d0*/  BSYNC B2 ;  /* 0x0000000000027941 */ /* 0x000fea0003800000 */
.L_x_9517:
        /* <DEDUP_REMOVED lines=9> */
.L_x_9513:
        /* <DEDUP_REMOVED lines=12> */
.L_x_9522:
[----:B------:R-:W-:-:S07]  /*b230*/  MOV R94, R96 ;  /* 0x00000060005e7202 */ /* 0x000fce0000000f00 */
.L_x_9523:
[----:B------:R-:W-:Y:S05]  /*b240*/  BSYNC B2 ;  /* 0x0000000000027941 */ /* 0x000fea0003800000 */
.L_x_9521:
        /* <DEDUP_REMOVED lines=16> */
.L_x_9527:
[----:B------:R-:W-:Y:S05]  /*b350*/  BSYNC B3 ;  /* 0x0000000000037941 */ /* 0x000fea0003800000 */
.L_x_9526:
        /* <DEDUP_REMOVED lines=44> */
.L_x_9525:
[----:B------:R-:W-:Y:S05]  /*b620*/  BSYNC B2 ;  /* 0x0000000000027941 */ /* 0x000fea0003800000 */
.L_x_9524:
        /* <DEDUP_REMOVED lines=12> */
.L_x_9528:
        /* <DEDUP_REMOVED lines=12> */
.L_x_9531:
[----:B------:R-:W-:-:S07]  /*b7b0*/  IMAD.MOV.U32 R83, RZ, RZ, R96 ;  /* 0x000000ffff537224 */ /* 0x000fce00078e0060 */
.L_x_9532:
[----:B------:R-:W-:Y:S05]  /*b7c0*/  BSYNC B2 ;  /* 0x0000000000027941 */ /* 0x000fea0003800000 */
.L_x_9530:
        /* <DEDUP_REMOVED lines=16> */
.L_x_9536:
[----:B------:R-:W-:Y:S05]  /*b8d0*/  BSYNC B3 ;  /* 0x0000000000037941 */ /* 0x000fea0003800000 */
.L_x_9535:
        /* <DEDUP_REMOVED lines=42> */
.L_x_9534:
[----:B------:R-:W-:Y:S05]  /*bb80*/  BSYNC B2 ;  /* 0x0000000000027941 */ /* 0x000fea0003800000 */
.L_x_9533:
        /* <DEDUP_REMOVED lines=9> */
.L_x_9529:
        /* <DEDUP_REMOVED lines=51> */
.L_x_9408:
[----:B------:R-:W-:Y:S05]  /*bf50*/  BSYNC B1 ;  /* 0x0000000000017941 */ /* 0x000fea0003800000 */
.L_x_9407:
        /* <DEDUP_REMOVED lines=76> */
.L_x_9554:
        /* <DEDUP_REMOVED lines=31> */
[----:B------:R-:W-:Y:S01]  /*c610*/  F2FP.F16.F32.PACK_AB R52, R53, R52 ;  /* 0x000000343534723e */ /* 0x000fe200000000ff */
[--C-:B------:R-:W-:Y:S01]  /*c620*/  FADD.FTZ R90, R43, -R104.reuse ;  /* 0x800000682b5a7221 */ /* 0x100fe20000010000 */
[----:B------:R-:W-:Y:S01]  /*c630*/  F2FP.F16.F32.PACK_AB R53, R55, R86 ;  /* 0x000000563735723e */ /* 0x000fe200000000ff */
        /* <DEDUP_REMOVED lines=10> */
[----:B------:R-:W-:Y:S02]  /*c6e0*/  F2FP.F16.F32.PACK_AB R54, R55, R54 ;  /* 0x000000363736723e */ /* 0x000fe400000000ff */
[----:B------:R-:W-:Y:S01]  /*c6f0*/  F2FP.F16.F32.PACK_AB R55, R85, R88 ;  /* 0x000000585537723e */ /* 0x000fe200000000ff */
[C---:B0-----:R-:W-:Y:S01]  /*c700*/  IMAD.WIDE.U32 R86, R84.reuse, 0x10, R86 ;  /* 0x0000001054567825 */ /* 0x041fe200078e0056 */
[----:B------:R-:W-:-:S04]  /*c710*/  IADD3 R84, R84, 0x20, RZ ;  /* 0x0000002054547810 */ /* 0x000fc80007ffe0ff */
[----:B------:R1:W-:Y:S03]  /*c720*/  STG.E.128 desc[UR4][R86.64], R52 ;  /* 0x0000003456007986 */ /* 0x0003e6000c101d04 */
.L_x_9539:
[----:B------:R-:W-:Y:S05]  /*c730*/  BSYNC B1 ;  /* 0x0000000000017941 */ /* 0x000fea0003800000 */
.L_x_9538:
        /* <DEDUP_REMOVED lines=17> */
[----:B------:R-:W-:Y:S01]  /*c850*/  F2FP.F16.F32.PACK_AB R54, R87, R54 ;  /* 0x000000365736723e */ /* 0x000fe200000000ff */
        /* <DEDUP_REMOVED lines=16> */
.L_x_9541:
[----:B------:R-:W-:Y:S05]  /*c960*/  BSYNC B1 ;  /* 0x0000000000017941 */ /* 0x000fea0003800000 */
.L_x_9540:
[----:B012---:R-:W0:Y:S02]  /*c970*/  LDC.64 R52, c[0x0][0x210] ;  /* 0x00008400ff347b82 */ /* 0x007e240000000a00 */
[----:B0-----:R-:W-:-:S05]  /*c980*/  IMAD R0, R52, 0x4, R0 ;  /* 0x0000000434007824 */ /* 0x001fca00078e0200 */
[----:B------:R-:W-:-:S13]  /*c990*/  ISETP.GE.AND P0, PT, R0, R53, PT ;  /* 0x000000350000720c */ /* 0x000fda0003f06270 */
[----:B------:R-:W-:Y:S05]  /*c9a0*/  @!P0 BRA `(.L_x_9542) ;  /* 0xffffff40007c8947 */ /* 0x000fea000383ffff */
[----:B------:R-:W-:Y:S05]  /*c9b0*/  BSYNC B0 ;  /* 0x0000000000007941 */ /* 0x000fea0003800000 */
.L_x_9275:
[----:B------:R-:W-:Y:S05]  /*c9c0*/  EXIT ;  /* 0x000000000000794d */ /* 0x000fea0003800000 */
.L_x_9537:
        /* <DEDUP_REMOVED lines=8> */
.L_x_9544:
[----:B------:R-:W-:Y:S05]  /*ca50*/  BSYNC B1 ;  /* 0x0000000000017941 */ /* 0x000fea0003800000 */
.L_x_9543:
        /* <DEDUP_REMOVED lines=9> */
.L_x_9545:
[----:B------:R-:W-:Y:S02]  /*caf0*/  IMAD.MOV.U32 R92, RZ, RZ, 0x4 ;  /* 0x00000004ff5c7424 */ /* 0x000fe400078e00ff */
[----:B------:R-:W-:-:S04]  /*cb00*/  IMAD.MOV.U32 R53, RZ, RZ, R89 ;  /* 0x000000ffff357224 */ /* 0x000fc800078e0059 */
[----:B------:R-:W-:-:S05]  /*cb10*/  FADD.FTZ R86, R54, R53 ;  /* 0x0000003536567221 */ /* 0x000fca0000010000 */
[----:B------:R-:W-:-:S07]  /*cb20*/  MOV R91, R86 ;  /* 0x00000056005b7202 */ /* 0x000fce0000000f00 */
[----:B------:R-:W-:Y:S05]  /*cb30*/  WARPSYNC.COLLECTIVE R90, `(.L_x_9546) ;  /* 0x000000005a087348 */ /* 0x000fea0003c00000 */
[----:B------:R0:W1:Y:S02]  /*cb40*/  SHFL.BFLY P2, R89, R91, R92, R93 ;  /* 0x0c00005c5b597389 */ /* 0x000064000004005d */
[----:B01----:R-:W-:Y:S01]  /*cb50*/  ENDCOLLECTIVE ;  /* 0x000000000000791b */ /* 0x003fe20003800000 */
.L_x_9546:
        /* <DEDUP_REMOVED lines=8> */
.L_x_9547:
[----:B------:R-:W-:Y:S02]  /*cbe0*/  IMAD.MOV.U32 R92, RZ, RZ, 0x10 ;  /* 0x00000010ff5c7424 */ /* 0x000fe400078e00ff */
[----:B------:R-:W-:-:S04]  /*cbf0*/  IMAD.MOV.U32 R52, RZ, RZ, R89 ;  /* 0x000000ffff347224 */ /* 0x000fc800078e0059 */
[----:B------:R-:W-:-:S05]  /*cc00*/  FADD.FTZ R88, R87, R52 ;  /* 0x0000003457587221 */ /* 0x000fca0000010000 */
[----:B------:R-:W-:-:S07]  /*cc10*/  MOV R91, R88 ;  /* 0x00000058005b7202 */ /* 0x000fce0000000f00 */
[----:B------:R-:W-:Y:S05]  /*cc20*/  WARPSYNC.COLLECTIVE R90, `(.L_x_9548) ;  /* 0x000000005a087348 */ /* 0x000fea0003c00000 */
[----:B------:R0:W1:Y:S02]  /*cc30*/  SHFL.BFLY P2, R89, R91, R92, R93 ;  /* 0x0c00005c5b597389 */ /* 0x000064000004005d */
[----:B01----:R-:W-:Y:S01]  /*cc40*/  ENDCOLLECTIVE ;  /* 0x000000000000791b */ /* 0x003fe20003800000 */
.L_x_9548:
        /* <DEDUP_REMOVED lines=41> */
.L_x_9549:
[----:B------:R-:W-:Y:S02]  /*cee0*/  IMAD.MOV.U32 R92, RZ, RZ, 0x2 ;  /* 0x00000002ff5c7424 */ /* 0x000fe400078e00ff */
[----:B------:R-:W-:-:S04]  /*cef0*/  IMAD.MOV.U32 R55, RZ, RZ, R89 ;  /* 0x000000ffff377224 */ /* 0x000fc800078e0059 */
[----:B------:R-:W-:-:S05]  /*cf00*/  FADD.FTZ R55, R52, R55 ;  /* 0x0000003734377221 */ /* 0x000fca0000010000 */
[----:B------:R-:W-:-:S07]  /*cf10*/  MOV R91, R55 ;  /* 0x00000037005b7202 */ /* 0x000fce0000000f00 */
[----:B------:R-:W-:Y:S05]  /*cf20*/  WARPSYNC.COLLECTIVE R90, `(.L_x_9550) ;  /* 0x000000005a087348 */ /* 0x000fea0003c00000 */
[----:B------:R0:W1:Y:S02]  /*cf30*/  SHFL.BFLY P2, R89, R91, R92, R93 ;  /* 0x0c00005c5b597389 */ /* 0x000064000004005d */
[----:B01----:R-:W-:Y:S01]  /*cf40*/  ENDCOLLECTIVE ;  /* 0x000000000000791b */ /* 0x003fe20003800000 */
.L_x_9550:
[----:B------:R-:W-:Y:S01]  /*cf50*/  HFMA2.MMA R92, -RZ, RZ, 0, 2.384185791015625e-07 ;  /* 0x00000004ff5c7435 */ /* 0x000fe200000001ff */
[----:B------:R-:W-:-:S05]  /*cf60*/  MOV R54, R89 ;  /* 0x0000005900367202 */ /* 0x000fca0000000f00 */
[----:B------:R-:W-:-:S04]  /*cf70*/  FADD.FTZ R54, R55, R54 ;  /* 0x0000003637367221 */ /* 0x000fc80000010000 */
[----:B------:R-:W-:-:S07]  /*cf80*/  IMAD.MOV.U32 R91, RZ, RZ, R54 ;  /* 0x000000ffff5b7224 */ /* 0x000fce00078e0036 */
[----:B------:R-:W-:Y:S05]  /*cf90*/  WARPSYNC.COLLECTIVE R90, `(.L_x_9551) ;  /* 0x000000005a087348 */ /* 0x000fea0003c00000 */
[----:B------:R0:W1:Y:S02]  /*cfa0*/  SHFL.BFLY P2, R89, R91, R92, R93 ;  /* 0x0c00005c5b597389 */ /* 0x000064000004005d */
[----:B01----:R-:W-:Y:S01]  /*cfb0*/  ENDCOLLECTIVE ;  /* 0x000000000000791b */ /* 0x003fe20003800000 */
.L_x_9551:
[----:B------:R-:W-:Y:S02]  /*cfc0*/  IMAD.MOV.U32 R92, RZ, RZ, 0x8 ;  /* 0x00000008ff5c7424 */ /* 0x000fe400078e00ff */
[----:B------:R-:W-:-:S04]  /*cfd0*/  IMAD.MOV.U32 R87, RZ, RZ, R89 ;  /* 0x000000ffff577224 */ /* 0x000fc800078e0059 */
[----:B------:R-:W-:-:S05]  /*cfe0*/  FADD.FTZ R87, R54, R87 ;  /* 0x0000005736577221 */ /* 0x000fca0000010000 */
[----:B------:R-:W-:-:S07]  /*cff0*/  MOV R91, R87 ;  /* 0x00000057005b7202 */ /* 0x000fce0000000f00 */
[----:B------:R-:W-:Y:S05]  /*d000*/  WARPSYNC.COLLECTIVE R90, `(.L_x_9552) ;  /* 0x000000005a087348 */ /* 0x000fea0003c00000 */
[----:B------:R0:W1:Y:S02]  /*d010*/  SHFL.BFLY P2, R89, R91, R92, R93 ;  /* 0x0c00005c5b597389 */ /* 0x000064000004005d */
[----:B01----:R-:W-:Y:S01]  /*d020*/  ENDCOLLECTIVE ;  /* 0x000000000000791b */ /* 0x003fe20003800000 */
.L_x_9552:
[----:B------:R-:W-:Y:S01]  /*d030*/  HFMA2.MMA R92, -RZ, RZ, 0, 9.5367431640625e-07 ;  /* 0x00000010ff5c7435 */ /* 0x000fe200000001ff */
[----:B------:R-:W-:-:S05]  /*d040*/  MOV R86, R89 ;  /* 0x0000005900567202 */ /* 0x000fca0000000f00 */
[----:B------:R-:W-:-:S04]  /*d050*/  FADD.FTZ R86, R87, R86 ;  /* 0x0000005657567221 */ /* 0x000fc80000010000 */
[----:B------:R-:W-:-:S07]  /*d060*/  IMAD.MOV.U32 R91, RZ, RZ, R86 ;  /* 0x000000ffff5b7224 */ /* 0x000fce00078e0056 */
[----:B------:R-:W-:Y:S05]  /*d070*/  WARPSYNC.COLLECTIVE R90, `(.L_x_9553) ;  /* 0x000000005a087348 */ /* 0x000fea0003c00000 */
[----:B------:R0:W1:Y:S02]  /*d080*/  SHFL.BFLY P2, R89, R91, R92, R93 ;  /* 0x0c00005c5b597389 */ /* 0x000064000004005d */
[----:B01----:R-:W-:Y:S01]  /*d090*/  ENDCOLLECTIVE ;  /* 0x000000000000791b */ /* 0x003fe20003800000 */
.L_x_9553:
[----:B------:R-:W-:Y:S05]  /*d0a0*/  BRA `(.L_x_9554) ;  /* 0xfffffff000dc7947 */ /* 0x000fea000383ffff */
.L_x_9555:
        /* <DEDUP_REMOVED lines=13> */
.L_x_14244:


//--------------------- .text._ZN10layer_norm31ln_parallel_residual_fwd_kernelINS_13Kernel_traitsI6__halfS2_fS2_fjLj512ELj1ELj4ELj1ELj16ENS_18Kernel_traits_baseILj512ES2_S2_fS2_fjLj128EEEEELb1ELb1ELb1EEEvNS_9FwdParamsE --------------------------
	.section	.text._ZN10layer_norm31ln_parallel_residual_fwd_kernelINS_13Kernel_traitsI6__halfS2_fS2_fjLj512ELj1ELj4ELj1ELj16ENS_18Kernel_traits_baseILj512ES2_S2_fS2_fjLj128EEEEELb1ELb1ELb1EEEvNS_9FwdParamsE,"ax",@progbits
	.align	128
        .global         _ZN10layer_norm31ln_parallel_residual_fwd_kernelINS_13Kernel_traitsI6__halfS2_fS2_fjLj512ELj1ELj4ELj1ELj16ENS_18Kernel_traits_baseILj512ES2_S2_fS2_fjLj128EEEEELb1ELb1ELb1EEEvNS_9FwdParamsE
        .type           _ZN10layer_norm31ln_parallel_residual_fwd_kernelINS_13Kernel_traitsI6__halfS2_fS2_fjLj512ELj1ELj4ELj1ELj16ENS_18Kernel_traits_baseILj512ES2_S2_fS2_fjLj128EEEEELb1ELb1ELb1EEEvNS_9FwdParamsE,@function
        .size           _ZN10layer_norm31ln_parallel_residual_fwd_kernelINS_13Kernel_traitsI6__halfS2_fS2_fjLj512ELj1ELj4ELj1ELj16ENS_18Kernel_traits_baseILj512ES2_S2_fS2_fjLj128EEEEELb1ELb1ELb1EEEvNS_9FwdParamsE,(.L_x_14245 - _ZN10layer_norm31ln_parallel_residual_fwd_kernelINS_13Kernel_traitsI6__halfS2_fS2_fjLj512ELj1ELj4ELj1ELj16ENS_18Kernel_traits_baseILj512ES2_S2_fS2_fjLj128EEEEELb1ELb1ELb1EEEvNS_9FwdParamsE)
        .other          _ZN10layer_norm31ln_parallel_residual_fwd_kernelINS_13Kernel_traitsI6__halfS2_fS2_fjLj512ELj1ELj4ELj1ELj16ENS_18Kernel_traits_baseILj512ES2_S2_fS2_fjLj128EEEEELb1ELb1ELb1EEEvNS_9FwdParamsE,@"STO_CUDA_ENTRY STV_DEFAULT"
_ZN10layer_norm31ln_parallel_residual_fwd_kernelINS_13Kernel_traitsI6__halfS2_fS2_fjLj512ELj1ELj4ELj1ELj16ENS_18Kernel_traits_baseILj512ES2_S2_fS2_fjLj128EEEEELb1ELb1ELb1EEEvNS_9FwdParamsE:
.text._ZN10layer_norm31ln_parallel_residual_fwd_kernelINS_13Kernel_traitsI6__halfS2_fS2_fjLj512ELj1ELj4ELj1ELj16ENS_18Kernel_traits_baseILj512ES2_S2_fS2_fjLj128EEEEELb1ELb1ELb1EEEvNS_9FwdParamsE:
        /* <DEDUP_REMOVED lines=38> */
[----:B------:R-:W-:Y:S02]  /*0260*/  UIADD3 UR16, UR7, -0x4498517b, URZ ;  /* 0xbb67ae8507107890 */ /* 0x000fe4000fffe03f */
[----:B------:R-:W-:Y:S02]  /*0270*/  UIADD3 UR13, UR6, -0x61c88647, URZ ;  /* 0x9e3779b9060d7890 */ /* 0x000fe4000fffe03f */
[----:B------:R-:W-:-:S02]  /*0280*/  UIADD3 UR17, UR6, 0x3c6ef372, URZ ;  /* 0x3c6ef37206117890 */ /* 0x000fc4000fffe03f */
[----:B------:R-:W-:Y:S02]  /*0290*/  UIADD3 UR18, UR7, 0x76cf5d0a, URZ ;  /* 0x76cf5d0a07127890 */ /* 0x000fe4000fffe03f */
[----:B------:R-:W-:Y:S02]  /*02a0*/  UIADD3 UR20, UR7, 0x32370b8f, URZ ;  /* 0x32370b8f07147890 */ /* 0x000fe4000fffe03f */
[----:B------:R-:W-:Y:S02]  /*02b0*/  UIADD3 UR19, UR6, -0x255992d5, URZ ;  /* 0xdaa66d2b06137890 */ /* 0x000fe4000fffe03f */
[----:B------:R-:W-:Y:S02]  /*02c0*/  UIADD3 UR21, UR6, 0x78dde6e4, URZ ;  /* 0x78dde6e406157890 */ /* 0x000fe4000fffe03f */
[----:B------:R-:W-:Y:S02]  /*02d0*/  UIADD3 UR22, UR7, -0x126145ec, URZ ;  /* 0xed9eba1407167890 */ /* 0x000fe4000fffe03f */
[----:B------:R-:W-:-:S02]  /*02e0*/  UIADD3 UR24, UR7, -0x56f99767, URZ ;  /* 0xa906689907187890 */ /* 0x000fc4000fffe03f */
[----:B------:R-:W-:Y:S01]  /*02f0*/  UIADD3 UR23, UR6, 0x1715609d, URZ ;  /* 0x1715609d06177890 */ /* 0x000fe2000fffe03f */
[----:B0----5:R-:W-:Y:S01]  /*0300*/  @P1 IADD3 R58, P2, R4, R3, RZ ;  /* 0x00000003043a1210 */ /* 0x021fe20007f5e0ff */
[----:B------:R-:W-:Y:S02]  /*0310*/  UIADD3 UR25, UR6, -0x4ab325aa, URZ ;  /* 0xb54cda5606197890 */ /* 0x000fe4000fffe03f */
[----:B------:R-:W-:Y:S02]  /*0320*/  UIADD3 UR26, UR7, 0x646e171e, URZ ;  /* 0x646e171e071a7890 */ /* 0x000fe4000fffe03f */
[----:B------:R-:W-:Y:S01]  /*0330*/  @P1 IMAD.X R59, RZ, RZ, R5, P2 ;  /* 0x000000ffff3b1224 */ /* 0x000fe200010e0605 */
[----:B------:R-:W-:Y:S02]  /*0340*/  UIADD3 UR28, UR7, 0x1fd5c5a3, URZ ;  /* 0x1fd5c5a3071c7890 */ /* 0x000fe4000fffe03f */
[----:B------:R-:W-:Y:S02]  /*0350*/  UIADD3 UR27, UR6, 0x5384540f, URZ ;  /* 0x5384540f061b7890 */ /* 0x000fe4000fffe03f */
[----:B------:R-:W-:-:S02]  /*0360*/  SHF.R.U32.HI R3, RZ, 0x2, R59 ;  /* 0x00000002ff037819 */ /* 0x000fc4000001163b */
[----:B------:R-:W-:Y:S02]  /*0370*/  @!P0 CS2R R20, SRZ ;  /* 0x0000000000148805 */ /* 0x000fe4000001ff00 */
[----:B------:R-:W-:Y:S01]  /*0380*/  SHF.R.U64 R4, R58, 0x2, R59 ;  /* 0x000000023a047819 */ /* 0x000fe2000000123b */
[----:B------:R-:W-:Y:S02]  /*0390*/  UIADD3 UR29, UR6, -0xe443238, URZ ;  /* 0xf1bbcdc8061d7890 */ /* 0x000fe4000fffe03f */
[----:B------:R-:W-:Y:S01]  /*03a0*/  LOP3.LUT R24, R24, UR6, R3, 0x96, !PT ;  /* 0x0000000618187c12 */ /* 0x000fe2000f8e9603 */
[----:B------:R-:W-:Y:S01]  /*03b0*/  UIADD3 UR30, UR7, -0x24c28bd8, URZ ;  /* 0xdb3d7428071e7890 */ /* 0x000fe2000fffe03f */
[----:B------:R-:W-:Y:S01]  /*03c0*/  IMAD.HI.U32 R5, R4, -0x2daee0ad, RZ ;  /* 0xd2511f5304057827 */ /* 0x000fe200078e00ff */
[----:B------:R-:W-:Y:S02]  /*03d0*/  @!P0 CS2R R22, SRZ ;  /* 0x0000000000168805 */ /* 0x000fe4000001ff00 */
[----:B------:R-:W-:-:S02]  /*03e0*/  @!P0 CS2R R8, SRZ ;  /* 0x0000000000088805 */ /* 0x000fc4000001ff00 */
[----:B------:R-:W-:Y:S01]  /*03f0*/  @!P0 CS2R R10, SRZ ;  /* 0x00000000000a8805 */ /* 0x000fe2000001ff00 */
[----:B-1----:R-:W-:Y:S01]  /*0400*/  IMAD R6, R4, -0x2daee0ad, RZ ;  /* 0xd2511f5304067824 */ /* 0x002fe200078e02ff */
[----:B------:R-:W-:Y:S01]  /*0410*/  LOP3.LUT R5, R5, UR7, RZ, 0x3c, !PT ;  /* 0x0000000705057c12 */ /* 0x000fe2000f8e3cff */
[----:B------:R-:W-:Y:S01]  /*0420*/  IMAD.HI.U32 R7, R24, -0x2daee0ad, RZ ;  /* 0xd2511f5318077827 */ /* 0x000fe200078e00ff */
[----:B------:R-:W-:Y:S02]  /*0430*/  UIADD3 UR31, UR6, -0x700cb87f, URZ ;  /* 0x8ff34781061f7890 */ /* 0x000fe4000fffe03f */
[----:B------:R-:W-:Y:S02]  /*0440*/  UIADD3 UR32, UR7, -0x695add53, URZ ;  /* 0x96a522ad07207890 */ /* 0x000fe4000fffe03f */
[----:B------:R-:W-:Y:S01]  /*0450*/  LOP3.LUT R25, R7, UR16, R6, 0x96, !PT ;  /* 0x0000001007197c12 */ /* 0x000fe2000f8e9606 */
[----:B------:R-:W-:Y:S01]  /*0460*/  IMAD R6, R2, -0x326172a9, RZ ;  /* 0xcd9e8d5702067824 */ /* 0x000fe200078e02ff */
[----:B------:R-:W-:Y:S01]  /*0470*/  ULDC.64 UR8, c[0x0][0x228] ;  /* 0x00008a0000087ab9 */ /* 0x000fe20000000a00 */
[----:B------:R-:W-:Y:S01]  /*0480*/  IMAD.HI.U32 R7, R5, -0x326172a9, RZ ;  /* 0xcd9e8d5705077827 */ /* 0x000fe200078e00ff */
[----:B------:R-:W-:Y:S01]  /*0490*/  LOP3.LUT R93, R93, 0x1f, RZ, 0xc0, !PT ;  /* 0x0000001f5d5d7812 */ /* 0x000fe200078ec0ff */
[----:B------:R-:W-:Y:S01]  /*04a0*/  ULDC UR12, c[0x0][0x2d8] ;  /* 0x0000b600000c7ab9 */ /* 0x000fe20000000800 */
[----:B------:R-:W-:Y:S01]  /*04b0*/  ULDC.64 UR34, c[0x0][0x228] ;  /* 0x00008a0000227ab9 */ /* 0x000fe20000000a00 */
[----:B------:R-:W-:Y:S01]  /*04c0*/  IMAD R5, R5, -0x326172a9, RZ ;  /* 0xcd9e8d5705057824 */ /* 0x000fe200078e02ff */
[----:B------:R-:W-:Y:S01]  /*04d0*/  LOP3.LUT R6, R7, UR13, R6, 0x96, !PT ;  /* 0x0000000d07067c12 */ /* 0x000fe2000f8e9606 */
[----:B------:R-:W-:Y:S01]  /*04e0*/  IMAD.HI.U32 R26, R25, -0x326172a9, RZ ;  /* 0xcd9e8d57191a7827 */ /* 0x000fe200078e00ff */
[----:B------:R-:W-:Y:S01]  /*04f0*/  ULDC.64 UR10, c[0x0][0x230] ;  /* 0x00008c00000a7ab9 */ /* 0x000fe20000000a00 */
        /* <DEDUP_REMOVED lines=33> */
[----:B------:R-:W-:-:S05]  /*0710*/  IMAD.HI.U32 R6, R7, -0x326172a9, RZ ;  /* 0xcd9e8d5707067827 */ /* 0x000fca00078e00ff */
[----:B------:R-:W-:Y:S01]  /*0720*/  LOP3.LUT R6, R6, UR27, R25, 0x96, !PT ;  /* 0x0000001b06067c12 */ /* 0x000fe2000f8e9619 */
[--C-:B------:R-:W-:Y:S02]  /*0730*/  HADD2.F32 R91, -RZ, R20.reuse.H0_H0 ;  /* 0x20000014ff5b7230 */ /* 0x100fe40000004100 */
[----:B------:R-:W-:Y:S02]  /*0740*/  HADD2.F32 R90, -RZ, R20.H1_H1 ;  /* 0x30000014ff5a7230 */ /* 0x000fe40000004100 */
        /* <DEDUP_REMOVED lines=8> */
[--C-:B------:R-:W-:Y:S02]  /*07d0*/  HADD2.F32 R85, -RZ, R23.reuse.H0_H0 ;  /* 0x20000017ff557230 */ /* 0x100fe40000004100 */
[----:B------:R-:W-:Y:S02]  /*07e0*/  HADD2.F32 R84, -RZ, R23.H1_H1 ;  /* 0x30000017ff547230 */ /* 0x000fe40000004100 */
[----:B------:R-:W-:Y:S02]  /*07f0*/  IMAD R27, R27, -0x326172a9, RZ ;  /* 0xcd9e8d571b1b7824 */ /* 0x000fe400078e02ff */
[----:B------:R-:W-:Y:S01]  /*0800*/  IMAD.HI.U32 R23, R20, -0x2daee0ad, RZ ;  /* 0xd2511f5314177827 */ /* 0x000fe200078e00ff */
[----:B------:R-:W-:Y:S01]  /*0810*/  ISETP.NE.U32.AND P0, PT, RZ, UR8, PT ;  /* 0x00000008ff007c0c */ /* 0x000fe2000bf05070 */
[----:B------:R-:W-:Y:S01]  /*0820*/  BSSY B0, `(.L_x_9556) ;  /* 0x0000c00000007945 */ /* 0x000fe20003800000 */
[----:B------:R-:W-:Y:S01]  /*0830*/  LOP3.LUT R58, R58, 0x3, RZ, 0xc0, !PT ;  /* 0x000000033a3a7812 */ /* 0x000fe200078ec0ff */
[----:B------:R-:W-:Y:S01]  /*0840*/  IMAD.WIDE.U32 R62, R21, -0x326172a9, RZ ;  /* 0xcd9e8d57153e7825 */ /* 0x000fe200078e00ff */
[----:B------:R-:W-:Y:S01]  /*0850*/  LOP3.LUT R60, R23, UR32, R60, 0x96, !PT ;  /* 0x00000020173c7c12 */ /* 0x000fe2000f8e963c */
[----:B------:R-:W-:-:S02]  /*0860*/  ULDC.U8 UR8, c[0x0][0x2a0] ;  /* 0x0000a80000087ab9 */ /* 0x000fc40000000000 */
[--C-:B------:R-:W-:Y:S02]  /*0870*/  HADD2.F32 R83, -RZ, R8.reuse.H0_H0 ;  /* 0x20000008ff537230 */ /* 0x100fe40000004100 */
[----:B------:R-:W-:Y:S02]  /*0880*/  HADD2.F32 R5, -RZ, R8.H1_H1 ;  /* 0x30000008ff057230 */ /* 0x000fe40000004100 */
[--C-:B------:R-:W-:Y:S02]  /*0890*/  HADD2.F32 R6, -RZ, R9.reuse.H0_H0 ;  /* 0x20000009ff067230 */ /* 0x100fe40000004100 */
[----:B------:R-:W-:Y:S02]  /*08a0*/  HADD2.F32 R7, -RZ, R9.H1_H1 ;  /* 0x30000009ff077230 */ /* 0x000fe40000004100 */
[--C-:B------:R-:W-:Y:S02]  /*08b0*/  HADD2.F32 R8, -RZ, R10.reuse.H0_H0 ;  /* 0x2000000aff087230 */ /* 0x100fe40000004100 */
[----:B------:R-:W-:Y:S01]  /*08c0*/  HADD2.F32 R9, -RZ, R10.H1_H1 ;  /* 0x3000000aff097230 */ /* 0x000fe20000004100 */
[----:B------:R-:W-:Y:S01]  /*08d0*/  LOP3.LUT R59, R63, UR31, R27, 0x96, !PT ;  /* 0x0000001f3f3b7c12 */ /* 0x000fe2000f8e961b */
[----:B------:R-:W-:-:S02]  /*08e0*/  HADD2.F32 R10, -RZ, R11.H0_H0 ;  /* 0x2000000bff0a7230 */ /* 0x000fc40000004100 */
[--C-:B------:R-:W-:Y:S02]  /*08f0*/  HADD2.F32 R87, -RZ, R22.reuse.H0_H0 ;  /* 0x20000016ff577230 */ /* 0x100fe40000004100 */
[----:B------:R-:W-:Y:S02]  /*0900*/  HADD2.F32 R86, -RZ, R22.H1_H1 ;  /* 0x30000016ff567230 */ /* 0x000fe40000004100 */
[----:B------:R-:W-:Y:S02]  /*0910*/  HADD2.F32 R11, -RZ, R11.H1_H1 ;  /* 0x3000000bff0b7230 */ /* 0x000fe40000004100 */
[----:B------:R-:W-:Y:S01]  /*0920*/  IMAD R61, R20, -0x2daee0ad, RZ ;  /* 0xd2511f53143d7824 */ /* 0x000fe200078e02ff */
[----:B------:R-:W-:Y:S01]  /*0930*/  ISETP.NE.AND.EX P0, PT, RZ, UR9, PT, P0 ;  /* 0x00000009ff007c0c */ /* 0x000fe2000bf05300 */
[----:B------:R-:W-:Y:S01]  /*0940*/  ULDC UR9, c[0x0][0x218] ;  /* 0x0000860000097ab9 */ /* 0x000fe20000000800 */
[----:B------:R-:W-:Y:S01]  /*0950*/  UISETP.NE.AND UP0, UPT, UR8, URZ, UPT ;  /* 0x0000003f0800728c */ /* 0x000fe2000bf05270 */
[----:B--2---:R-:W-:-:S02]  /*0960*/  HADD2.F32 R72, -RZ, R12.H0_H0 ;  /* 0x2000000cff487230 */ /* 0x004fc40000004100 */
        /* <DEDUP_REMOVED lines=15> */
[----:B------:R-:W-:-:S07]  /*0a60*/  IMAD.MOV.U32 R13, RZ, RZ, RZ ;  /* 0x000000ffff0d7224 */ /* 0x000fce00078e00ff */
.L_x_9816:
        /* <DEDUP_REMOVED lines=28> */
.L_x_9558:
[----:B------:R-:W-:-:S07]  /*0c30*/  IMAD.MOV.U32 R20, RZ, RZ, R62 ;  /* 0x000000ffff147224 */ /* 0x000fce00078e003e */
.L_x_9559:
[----:B------:R-:W-:Y:S05]  /*0c40*/  BSYNC B1 ;  /* 0x0000000000017941 */ /* 0x000fea0003800000 */
.L_x_9557:
        /* <DEDUP_REMOVED lines=16> */
.L_x_9563:
[----:B------:R-:W-:Y:S05]  /*0d50*/  BSYNC B2 ;  /* 0x0000000000027941 */ /* 0x000fea0003800000 */
.L_x_9562:
        /* <DEDUP_REMOVED lines=43> */
.L_x_9561:
[----:B------:R-:W-:Y:S05]  /*1010*/  BSYNC B1 ;  /* 0x0000000000017941 */ /* 0x000fea0003800000 */
.L_x_9560:
        /* <DEDUP_REMOVED lines=18> */
.L_x_9564:
        /* <DEDUP_REMOVED lines=12> */
.L_x_9567:
[----:B------:R-:W-:-:S07]  /*1200*/  MOV R14, R62 ;  /* 0x0000003e000e7202 */ /* 0x000fce0000000f00 */
.L_x_9568:
[----:B------:R-:W-:Y:S05]  /*1210*/  BSYNC B1 ;  /* 0x0000000000017941 */ /* 0x000fea0003800000 */
.L_x_9566:
        /* <DEDUP_REMOVED lines=16> */
.L_x_9572:
[----:B------:R-:W-:Y:S05]  /*1320*/  BSYNC B2 ;  /* 0x0000000000027941 */ /* 0x000fea0003800000 */
.L_x_9571:
        /* <DEDUP_REMOVED lines=43> */
.L_x_9570:
[----:B------:R-:W-:Y:S05]  /*15e0*/  BSYNC B1 ;  /* 0x0000000000017941 */ /* 0x000fea0003800000 */
.L_x_9569:
        /* <DEDUP_REMOVED lines=9> */
.L_x_9565:
        /* <DEDUP_REMOVED lines=12> */
.L_x_9574:
[----:B------:R-:W-:-:S07]  /*1740*/  IMAD.MOV.U32 R25, RZ, RZ, R62 ;  /* 0x000000ffff197224 */ /* 0x000fce00078e003e */
.L_x_9575:
[----:B------:R-:W-:Y:S05]  /*1750*/  BSYNC B1 ;  /* 0x0000000000017941 */ /* 0x000fea0003800000 */
.L_x_9573:
        /* <DEDUP_REMOVED lines=16> */
.L_x_9579:
[----:B------:R-:W-:Y:S05]  /*1860*/  BSYNC B2 ;  /* 0x0000000000027941 */ /* 0x000fea0003800000 */
.L_x_9578:
        /* <DEDUP_REMOVED lines=43> */
.L_x_9577:
[----:B------:R-:W-:Y:S05]  /*1b20*/  BSYNC B1 ;  /* 0x0000000000017941 */ /* 0x000fea0003800000 */
.L_x_9576:
        /* <DEDUP_REMOVED lines=13> */
.L_x_9580:
        /* <DEDUP_REMOVED lines=12> */
.L_x_9583:
[----:B------:R-:W-:-:S07]  /*1cc0*/  IMAD.MOV.U32 R15, RZ, RZ, R62 ;  /* 0x000000ffff0f7224 */ /* 0x000fce00078e003e */
.L_x_9584:
[----:B------:R-:W-:Y:S05]  /*1cd0*/  BSYNC B1 ;  /* 0x0000000000017941 */ /* 0x000fea0003800000 */
.L_x_9582:
        /* <DEDUP_REMOVED lines=16> */
.L_x_9588:
[----:B------:R-:W-:Y:S05]  /*1de0*/  BSYNC B2 ;  /* 0x0000000000027941 */ /* 0x000fea0003800000 */
.L_x_9587:
        /* <DEDUP_REMOVED lines=43> */
.L_x_9586:
[----:B------:R-:W-:Y:S05]  /*20a0*/  BSYNC B1 ;  /* 0x0000000000017941 */ /* 0x000fea0003800000 */
.L_x_9585:
        /* <DEDUP_REMOVED lines=9> */
.L_x_9581:
        /* <DEDUP_REMOVED lines=12> */
.L_x_9590:
[----:B------:R-:W-:-:S07]  /*2200*/  IMAD.MOV.U32 R16, RZ, RZ, R62 ;  /* 0x000000ffff107224 */ /* 0x000fce00078e003e */
.L_x_9591:
[----:B------:R-:W-:Y:S05]  /*2210*/  BSYNC B1 ;  /* 0x0000000000017941 */ /* 0x000fea0003800000 */
.L_x_9589:
        /* <DEDUP_REMOVED lines=16> */
.L_x_9595:
[----:B------:R-:W-:Y:S05]  /*2320*/  BSYNC B2 ;  /* 0x0000000000027941 */ /* 0x000fea0003800000 */
.L_x_9594:
        /* <DEDUP_REMOVED lines=43> */
.L_x_9593:
[----:B------:R-:W-:Y:S05]  /*25e0*/  BSYNC B1 ;  /* 0x0000000000017941 */ /* 0x000fea0003800000 */
.L_x_9592:
        /* <DEDUP_REMOVED lines=13> */
.L_x_9596:
        /* <DEDUP_REMOVED lines=12> */
.L_x_9599:
[----:B------:R-:W-:-:S07]  /*2780*/  IMAD.MOV.U32 R27, RZ, RZ, R62 ;  /* 0x000000ffff1b7224 */ /* 0x000fce00078e003e */
.L_x_9600:
[----:B------:R-:W-:Y:S05]  /*2790*/  BSYNC B1 ;  /* 0x0000000000017941 */ /* 0x000fea0003800000 */
.L_x_9598:
        /* <DEDUP_REMOVED lines=16> */
.L_x_9604:
[----:B------:R-:W-:Y:S05]  /*28a0*/  BSYNC B2 ;  /* 0x0000000000027941 */ /* 0x000fea0003800000 */
.L_x_9603:
        /* <DEDUP_REMOVED lines=43> */
.L_x_9602:
[----:B------:R-:W-:Y:S05]  /*2b60*/  BSYNC B1 ;  /* 0x0000000000017941 */ /* 0x000fea0003800000 */
.L_x_9601:
        /* <DEDUP_REMOVED lines=9> */
.L_x_9597:
        /* <DEDUP_REMOVED lines=12> */
.L_x_9606:
[----:B------:R-:W-:-:S07]  /*2cc0*/  IMAD.MOV.U32 R27, RZ, RZ, R62 ;  /* 0x000000ffff1b7224 */ /* 0x000fce00078e003e */
.L_x_9607:
[----:B------:R-:W-:Y:S05]  /*2cd0*/  BSYNC B1 ;  /* 0x0000000000017941 */ /* 0x000fea0003800000 */
.L_x_9605:
        /* <DEDUP_REMOVED lines=16> */
.L_x_9611:
[----:B------:R-:W-:Y:S05]  /*2de0*/  BSYNC B2 ;  /* 0x0000000000027941 */ /* 0x000fea0003800000 */
.L_x_9610:
        /* <DEDUP_REMOVED lines=43> */
.L_x_9609:
[----:B------:R-:W-:Y:S05]  /*30a0*/  BSYNC B1 ;  /* 0x0000000000017941 */ /* 0x000fea0003800000 */
.L_x_9608:
        /* <DEDUP_REMOVED lines=13> */
.L_x_9612:
        /* <DEDUP_REMOVED lines=12> */
.L_x_9615:
[----:B------:R-:W-:-:S07]  /*3240*/  IMAD.MOV.U32 R45, RZ, RZ, R62 ;  /* 0x000000ffff2d7224 */ /* 0x000fce00078e003e */
.L_x_9616:
[----:B------:R-:W-:Y:S05]  /*3250*/  BSYNC B1 ;  /* 0x0000000000017941 */ /* 0x000fea0003800000 */
.L_x_9614:
        /* <DEDUP_REMOVED lines=16> */
.L_x_9620:
[----:B------:R-:W-:Y:S05]  /*3360*/  BSYNC B2 ;  /* 0x0000000000027941 */ /* 0x000fea0003800000 */
.L_x_9619:
        /* <DEDUP_REMOVED lines=43> */
.L_x_9618:
[----:B------:R-:W-:Y:S05]  /*3620*/  BSYNC B1 ;  /* 0x0000000000017941 */ /* 0x000fea0003800000 */
.L_x_9617:
        /* <DEDUP_REMOVED lines=9> */
.L_x_9613:
        /* <DEDUP_REMOVED lines=12> */
.L_x_9622:
[----:B------:R-:W-:-:S07]  /*3780*/  IMAD.MOV.U32 R51, RZ, RZ, R62 ;  /* 0x000000ffff337224 */ /* 0x000fce00078e003e */
.L_x_9623:
[----:B------:R-:W-:Y:S05]  /*3790*/  BSYNC B1 ;  /* 0x0000000000017941 */ /* 0x000fea0003800000 */
.L_x_9621:
        /* <DEDUP_REMOVED lines=16> */
.L_x_9627:
[----:B------:R-:W-:Y:S05]  /*38a0*/  BSYNC B2 ;  /* 0x0000000000027941 */ /* 0x000fea0003800000 */
.L_x_9626:
        /* <DEDUP_REMOVED lines=43> */
.L_x_9625:
[----:B------:R-:W-:Y:S05]  /*3b60*/  BSYNC B1 ;  /* 0x0000000000017941 */ /* 0x000fea0003800000 */
.L_x_9624:
        /* <DEDUP_REMOVED lines=13> */
.L_x_9628:
        /* <DEDUP_REMOVED lines=12> */
.L_x_9631:
[----:B------:R-:W-:-:S07]  /*3d00*/  IMAD.MOV.U32 R21, RZ, RZ, R62 ;  /* 0x000000ffff157224 */ /* 0x000fce00078e003e */
.L_x_9632:
[----:B------:R-:W-:Y:S05]  /*3d10*/  BSYNC B1 ;  /* 0x0000000000017941 */ /* 0x000fea0003800000 */
.L_x_9630:
        /* <DEDUP_REMOVED lines=16> */
.L_x_9636:
[----:B------:R-:W-:Y:S05]  /*3e20*/  BSYNC B2 ;  /* 0x0000000000027941 */ /* 0x000fea0003800000 */
.L_x_9635:
        /* <DEDUP_REMOVED lines=43> */
.L_x_9634:
[----:B------:R-:W-:Y:S05]  /*40e0*/  BSYNC B1 ;  /* 0x0000000000017941 */ /* 0x000fea0003800000 */
.L_x_9633:
        /* <DEDUP_REMOVED lines=9> */
.L_x_9629:
        /* <DEDUP_REMOVED lines=12> */
.L_x_9638:
[----:B------:R-:W-:-:S07]  /*4240*/  IMAD.MOV.U32 R21, RZ, RZ, R62 ;  /* 0x000000ffff157224 */ /* 0x000fce00078e003e */
.L_x_9639:
[----:B------:R-:W-:Y:S05]  /*4250*/  BSYNC B1 ;  /* 0x0000000000017941 */ /* 0x000fea0003800000 */
.L_x_9637:
        /* <DEDUP_REMOVED lines=16> */
.L_x_9643:
[----:B------:R-:W-:Y:S05]  /*4360*/  BSYNC B2 ;  /* 0x0000000000027941 */ /* 0x000fea0003800000 */
.L_x_9642:
        /* <DEDUP_REMOVED lines=43> */
.L_x_9641:
[----:B------:R-:W-:Y:S05]  /*4620*/  BSYNC B1 ;  /* 0x0000000000017941 */ /* 0x000fea0003800000 */
.L_x_9640:
        /* <DEDUP_REMOVED lines=12> */
.L_x_9644:
        /* <DEDUP_REMOVED lines=12> */
.L_x_9647:
[----:B------:R-:W-:-:S07]  /*47b0*/  IMAD.MOV.U32 R18, RZ, RZ, R62 ;  /* 0x000000ffff127224 */ /* 0x000fce00078e003e */
.L_x_9648:
[----:B------:R-:W-:Y:S05]  /*47c0*/  BSYNC B1 ;  /* 0x0000000000017941 */ /* 0x000fea0003800000 */
.L_x_9646:
        /* <DEDUP_REMOVED lines=16> */
.L_x_9652:
[----:B------:R-:W-:Y:S05]  /*48d0*/  BSYNC B2 ;  /* 0x0000000000027941 */ /* 0x000fea0003800000 */
.L_x_9651:
        /* <DEDUP_REMOVED lines=43> */
.L_x_9650:
[----:B------:R-:W-:Y:S05]  /*4b90*/  BSYNC B1 ;  /* 0x0000000000017941 */ /* 0x000fea0003800000 */
.L_x_9649:
        /* <DEDUP_REMOVED lines=9> */
.L_x_9645:
        /* <DEDUP_REMOVED lines=12> */
.L_x_9654:
[----:B------:R-:W-:-:S07]  /*4cf0*/  IMAD.MOV.U32 R18, RZ, RZ, R62 ;  /* 0x000000ffff127224 */ /* 0x000fce00078e003e */
.L_x_9655:
[----:B------:R-:W-:Y:S05]  /*4d00*/  BSYNC B1 ;  /* 0x0000000000017941 */ /* 0x000fea0003800000 */
.L_x_9653:
        /* <DEDUP_REMOVED lines=16> */
.L_x_9659:
[----:B------:R-:W-:Y:S05]  /*4e10*/  BSYNC B2 ;  /* 0x0000000000027941 */ /* 0x000fea0003800000 */
.L_x_9658:
        /* <DEDUP_REMOVED lines=43> */
.L_x_9657:
[----:B------:R-:W-:Y:S05]  /*50d0*/  BSYNC B1 ;  /* 0x0000000000017941 */ /* 0x000fea0003800000 */
.L_x_9656:
        /* <DEDUP_REMOVED lines=12> */
.L_x_9660:
        /* <DEDUP_REMOVED lines=12> */
.L_x_9663:
[----:B------:R-:W-:-:S07]  /*5260*/  IMAD.MOV.U32 R18, RZ, RZ, R62 ;  /* 0x000000ffff127224 */ /* 0x000fce00078e003e */
.L_x_9664:
[----:B------:R-:W-:Y:S05]  /*5270*/  BSYNC B1 ;  /* 0x0000000000017941 */ /* 0x000fea0003800000 */
.L_x_9662:
        /* <DEDUP_REMOVED lines=16> */
.L_x_9668:
[----:B------:R-:W-:Y:S05]  /*5380*/  BSYNC B2 ;  /* 0x0000000000027941 */ /* 0x000fea0003800000 */
.L_x_9667:
        /* <DEDUP_REMOVED lines=43> */
.L_x_9666:
[----:B------:R-:W-:Y:S05]  /*5640*/  BSYNC B1 ;  /* 0x0000000000017941 */ /* 0x000fea0003800000 */
.L_x_9665:
        /* <DEDUP_REMOVED lines=9> */
.L_x_9661:
        /* <DEDUP_REMOVED lines=12> */
.L_x_9670:
[----:B------:R-:W-:-:S07]  /*57a0*/  IMAD.MOV.U32 R18, RZ, RZ, R62 ;  /* 0x000000ffff127224 */ /* 0x000fce00078e003e */
.L_x_9671:
[----:B------:R-:W-:Y:S05]  /*57b0*/  BSYNC B1 ;  /* 0x0000000000017941 */ /* 0x000fea0003800000 */
.L_x_9669:
        /* <DEDUP_REMOVED lines=16> */
.L_x_9675:
[----:B------:R-:W-:Y:S05]  /*58c0*/  BSYNC B2 ;  /* 0x0000000000027941 */ /* 0x000fea0003800000 */
.L_x_9674:
        /* <DEDUP_REMOVED lines=43> */
.L_x_9673:
[----:B------:R-:W-:Y:S05]  /*5b80*/  BSYNC B1 ;  /* 0x0000000000017941 */ /* 0x000fea0003800000 */
.L_x_9672:
        /* <DEDUP_REMOVED lines=12> */
.L_x_9676:
        /* <DEDUP_REMOVED lines=12> */
.L_x_9679:
[----:B------:R-:W-:-:S07]  /*5d10*/  IMAD.MOV.U32 R43, RZ, RZ, R62 ;  /* 0x000000ffff2b7224 */ /* 0x000fce00078e003e */
.L_x_9680:
[----:B------:R-:W-:Y:S05]  /*5d20*/  BSYNC B1 ;  /* 0x0000000000017941 */ /* 0x000fea0003800000 */
.L_x_9678:
        /* <DEDUP_REMOVED lines=18> */
.L_x_9684:
[----:B------:R-:W-:Y:S05]  /*5e50*/  BSYNC B2 ;  /* 0x0000000000027941 */ /* 0x000fea0003800000 */
.L_x_9683:
        /* <DEDUP_REMOVED lines=43> */
.L_x_9682:
[----:B------:R-:W-:Y:S05]  /*6110*/  BSYNC B1 ;  /* 0x0000000000017941 */ /* 0x000fea0003800000 */
.L_x_9681:
        /* <DEDUP_REMOVED lines=9> */
.L_x_9677:
        /* <DEDUP_REMOVED lines=14> */
[----:B------:R-:W-:-:S02]  /*6290*/  ISETP.NE.AND P6, PT, R40, RZ, PT ;  /* 0x000000ff2800720c */ /* 0x000fc40003fc5270 */
[----:B------:R-:W-:Y:S02]  /*62a0*/  LOP3.LUT R17, R17, R18, R19, 0xfe, !PT ;  /* 0x0000001211117212 */ /* 0x000fe400078efe13 */
[----:B------:R-:W-:Y:S02]  /*62b0*/  SEL R18, RZ, 0x1, P4 ;  /* 0x00000001ff127807 */ /* 0x000fe40002000000 */
[----:B------:R-:W-:Y:S02]  /*62c0*/  SEL R40, RZ, 0x1, P5 ;  /* 0x00000001ff287807 */ /* 0x000fe40002800000 */
[----:B------:R-:W-:Y:S01]  /*62d0*/  ISETP.NE.AND P1, PT, R43, RZ, PT ;  /* 0x000000ff2b00720c */ /* 0x000fe20003f25270 */
[----:B------:R-:W-:-:S04]  /*62e0*/  IMAD.WIDE.U32 R18, R18, 0x10000, RZ ;  /* 0x0001000012127825 */ /* 0x000fc800078e00ff */
        /* <DEDUP_REMOVED lines=31> */
.L_x_9685:
        /* <DEDUP_REMOVED lines=22> */
.L_x_9687:
[----:B------:R-:W-:-:S07]  /*6640*/  IMAD.MOV.U32 R18, RZ, RZ, R62 ;  /* 0x000000ffff127224 */ /* 0x000fce00078e003e */
.L_x_9688:
[----:B------:R-:W-:Y:S05]  /*6650*/  BSYNC B1 ;  /* 0x0000000000017941 */ /* 0x000fea0003800000 */
.L_x_9686:
        /* <DEDUP_REMOVED lines=16> */
.L_x_9692:
[----:B------:R-:W-:Y:S05]  /*6760*/  BSYNC B2 ;  /* 0x0000000000027941 */ /* 0x000fea0003800000 */
.L_x_9691:
        /* <DEDUP_REMOVED lines=42> */
[----:B------:R-:W-:-:S07]  /*6a10*/  LOP3.LUT R60, R17, UR32, R60, 0x96, !PT ;  /* 0x00000020113c7c12 */ /* 0x000fce000f8e963c */
.L_x_9690:
[----:B------:R-:W-:Y:S05]  /*6a20*/  BSYNC B1 ;  /* 0x0000000000017941 */ /* 0x000fea0003800000 */
.L_x_9689:
        /* <DEDUP_REMOVED lines=13> */
.L_x_9693:
        /* <DEDUP_REMOVED lines=12> */
.L_x_9696:
[----:B------:R-:W-:-:S07]  /*6bc0*/  IMAD.MOV.U32 R14, RZ, RZ, R62 ;  /* 0x000000ffff0e7224 */ /* 0x000fce00078e003e */
.L_x_9697:
[----:B------:R-:W-:Y:S05]  /*6bd0*/  BSYNC B1 ;  /* 0x0000000000017941 */ /* 0x000fea0003800000 */
.L_x_9695:
        /* <DEDUP_REMOVED lines=16> */
.L_x_9701:
[----:B------:R-:W-:Y:S05]  /*6ce0*/  BSYNC B2 ;  /* 0x0000000000027941 */ /* 0x000fea0003800000 */
.L_x_9700:
        /* <DEDUP_REMOVED lines=43> */
.L_x_9699:
[----:B------:R-:W-:Y:S05]  /*6fa0*/  BSYNC B1 ;  /* 0x0000000000017941 */ /* 0x000fea0003800000 */
.L_x_9698:
[----:B------:R-:W-:-:S05]  /*6fb0*/  I2FP.F32.U32 R14, R14 ;  /* 0x0000000e000e7245 */ /* 0x000fca0000201000 */
[----:B------:R-:W-:Y:S01]  /*6fc0*/  FFMA.FTZ R17, R14, R79, 1.1641532182693481445e-10 ;  /* 0x2f0000000e117423 */ /* 0x000fe2000001004f */
[----:B------:R-:W-:-:S04]  /*6fd0*/  HADD2.F32 R14, -RZ, R36.H0_H0 ;  /* 0x20000024ff0e7230 */ /* 0x000fc80000004100 */
[----:B------:R-:W-:Y:S01]  /*6fe0*/  FSETP.GTU.FTZ.AND P3, PT, R17, R78, PT ;  /* 0x0000004e1100720b */ /* 0x000fe20003f7c000 */
[----:B------:R-:W-:-:S05]  /*6ff0*/  FMUL.FTZ R14, R14, R77 ;  /* 0x0000004d0e0e7220 */ /* 0x000fca0000410000 */
[----:B------:R-:W-:Y:S02]  /*7000*/  FSEL R17, R14, RZ, !P3 ;  /* 0x000000ff0e117208 */ /* 0x000fe40005800000 */
[----:B------:R-:W-:-:S03]  /*7010*/  SEL R14, RZ, 0x1, P3 ;  /* 0x00000001ff0e7807 */ /* 0x000fc60001800000 */
[----:B------:R-:W-:-:S04]  /*7020*/  FADD.FTZ R16, R16, R17 ;  /* 0x0000001110107221 */ /* 0x000fc80000010000 */
[----:B------:R-:W-:-:S07]  /*7030*/  @P1 FADD.FTZ R16, R32, R16 ;  /* 0x0000001020101221 */ /* 0x000fce0000010000 */
.L_x_9694:
        /* <DEDUP_REMOVED lines=12> */
.L_x_9703:
[----:B------:R-:W-:-:S07]  /*7100*/  IMAD.MOV.U32 R17, RZ, RZ, R62 ;  /* 0x000000ffff117224 */ /* 0x000fce00078e003e */
.L_x_9704:
[----:B------:R-:W-:Y:S05]  /*7110*/  BSYNC B1 ;  /* 0x0000000000017941 */ /* 0x000fea0003800000 */
.L_x_9702:
        /* <DEDUP_REMOVED lines=16> */
.L_x_9708:
[----:B------:R-:W-:Y:S05]  /*7220*/  BSYNC B2 ;  /* 0x0000000000027941 */ /* 0x000fea0003800000 */
.L_x_9707:
        /* <DEDUP_REMOVED lines=43> */
.L_x_9706:
[----:B------:R-:W-:Y:S05]  /*74e0*/  BSYNC B1 ;  /* 0x0000000000017941 */ /* 0x000fea0003800000 */
.L_x_9705:
        /* <DEDUP_REMOVED lines=13> */
.L_x_9709:
        /* <DEDUP_REMOVED lines=12> */
.L_x_9712:
[----:B------:R-:W-:-:S07]  /*7680*/  IMAD.MOV.U32 R15, RZ, RZ, R62 ;  /* 0x000000ffff0f7224 */ /* 0x000fce00078e003e */
.L_x_9713:
[----:B------:R-:W-:Y:S05]  /*7690*/  BSYNC B1 ;  /* 0x0000000000017941 */ /* 0x000fea0003800000 */
.L_x_9711:
        /* <DEDUP_REMOVED lines=16> */
.L_x_9717:
[----:B------:R-:W-:Y:S05]  /*77a0*/  BSYNC B2 ;  /* 0x0000000000027941 */ /* 0x000fea0003800000 */
.L_x_9716:
        /* <DEDUP_REMOVED lines=43> */
.L_x_9715:
[----:B------:R-:W-:Y:S05]  /*7a60*/  BSYNC B1 ;  /* 0x0000000000017941 */ /* 0x000fea0003800000 */
.L_x_9714:
        /* <DEDUP_REMOVED lines=9> */
.L_x_9710:
        /* <DEDUP_REMOVED lines=12> */
.L_x_9719:
[----:B------:R-:W-:-:S07]  /*7bc0*/  IMAD.MOV.U32 R40, RZ, RZ, R62 ;  /* 0x000000ffff287224 */ /* 0x000fce00078e003e */
.L_x_9720:
[----:B------:R-:W-:Y:S05]  /*7bd0*/  BSYNC B1 ;  /* 0x0000000000017941 */ /* 0x000fea0003800000 */
.L_x_9718:
        /* <DEDUP_REMOVED lines=16> */
.L_x_9724:
[----:B------:R-:W-:Y:S05]  /*7ce0*/  BSYNC B2 ;  /* 0x0000000000027941 */ /* 0x000fea0003800000 */
.L_x_9723:
        /* <DEDUP_REMOVED lines=43> */
.L_x_9722:
[----:B------:R-:W-:Y:S05]  /*7fa0*/  BSYNC B1 ;  /* 0x0000000000017941 */ /* 0x000fea0003800000 */
.L_x_9721:
        /* <DEDUP_REMOVED lines=13> */
.L_x_9725:
        /* <DEDUP_REMOVED lines=12> */
.L_x_9728:
[----:B------:R-:W-:-:S07]  /*8140*/  IMAD.MOV.U32 R19, RZ, RZ, R62 ;  /* 0x000000ffff137224 */ /* 0x000fce00078e003e */
.L_x_9729:
[----:B------:R-:W-:Y:S05]  /*8150*/  BSYNC B1 ;  /* 0x0000000000017941 */ /* 0x000fea0003800000 */
.L_x_9727:
        /* <DEDUP_REMOVED lines=16> */
.L_x_9733:
[----:B------:R-:W-:Y:S05]  /*8260*/  BSYNC B2 ;  /* 0x0000000000027941 */ /* 0x000fea0003800000 */
.L_x_9732:
        /* <DEDUP_REMOVED lines=43> */
.L_x_9731:
[----:B------:R-:W-:Y:S05]  /*8520*/  BSYNC B1 ;  /* 0x0000000000017941 */ /* 0x000fea0003800000 */
.L_x_9730:
        /* <DEDUP_REMOVED lines=9> */
.L_x_9726:
        /* <DEDUP_REMOVED lines=12> */
.L_x_9735:
[----:B------:R-:W-:-:S07]  /*8680*/  IMAD.MOV.U32 R19, RZ, RZ, R62 ;  /* 0x000000ffff137224 */ /* 0x000fce00078e003e */
.L_x_9736:
[----:B------:R-:W-:Y:S05]  /*8690*/  BSYNC B1 ;  /* 0x0000000000017941 */ /* 0x000fea0003800000 */
.L_x_9734:
        /* <DEDUP_REMOVED lines=16> */
.L_x_9740:
[----:B------:R-:W-:Y:S05]  /*87a0*/  BSYNC B2 ;  /* 0x0000000000027941 */ /* 0x000fea0003800000 */
.L_x_9739:
        /* <DEDUP_REMOVED lines=43> */
.L_x_9738:
[----:B------:R-:W-:Y:S05]  /*8a60*/  BSYNC B1 ;  /* 0x0000000000017941 */ /* 0x000fea0003800000 */
.L_x_9737:
        /* <DEDUP_REMOVED lines=13> */
.L_x_9741:
        /* <DEDUP_REMOVED lines=12> */
.L_x_9744:
[----:B------:R-:W-:-:S07]  /*8c00*/  IMAD.MOV.U32 R45, RZ, RZ, R62 ;  /* 0x000000ffff2d7224 */ /* 0x000fce00078e003e */
.L_x_9745:
[----:B------:R-:W-:Y:S05]  /*8c10*/  BSYNC B1 ;  /* 0x0000000000017941 */ /* 0x000fea0003800000 */
.L_x_9743:
        /* <DEDUP_REMOVED lines=16> */
.L_x_9749:
[----:B------:R-:W-:Y:S05]  /*8d20*/  BSYNC B2 ;  /* 0x0000000000027941 */ /* 0x000fea0003800000 */
.L_x_9748:
        /* <DEDUP_REMOVED lines=43> */
.L_x_9747:
[----:B------:R-:W-:Y:S05]  /*8fe0*/  BSYNC B1 ;  /* 0x0000000000017941 */ /* 0x000fea0003800000 */
.L_x_9746:
        /* <DEDUP_REMOVED lines=9> */
.L_x_9742:
        /* <DEDUP_REMOVED lines=12> */
.L_x_9751:
[----:B------:R-:W-:-:S07]  /*9140*/  IMAD.MOV.U32 R55, RZ, RZ, R62 ;  /* 0x000000ffff377224 */ /* 0x000fce00078e003e */
.L_x_9752:
[----:B------:R-:W-:Y:S05]  /*9150*/  BSYNC B1 ;  /* 0x0000000000017941 */ /* 0x000fea0003800000 */
.L_x_9750:
        /* <DEDUP_REMOVED lines=16> */
.L_x_9756:
[----:B------:R-:W-:Y:S05]  /*9260*/  BSYNC B2 ;  /* 0x0000000000027941 */ /* 0x000fea0003800000 */
.L_x_9755:
        /* <DEDUP_REMOVED lines=43> */
.L_x_9754:
[----:B------:R-:W-:Y:S05]  /*9520*/  BSYNC B1 ;  /* 0x0000000000017941 */ /* 0x000fea0003800000 */
.L_x_9753:
        /* <DEDUP_REMOVED lines=13> */
.L_x_9757:
        /* <DEDUP_REMOVED lines=12> */
.L_x_9760:
[----:B------:R-:W-:-:S07]  /*96c0*/  IMAD.MOV.U32 R41, RZ, RZ, R62 ;  /* 0x000000ffff297224 */ /* 0x000fce00078e003e */
.L_x_9761:
[----:B------:R-:W-:Y:S05]  /*96d0*/  BSYNC B1 ;  /* 0x0000000000017941 */ /* 0x000fea0003800000 */
.L_x_9759:
        /* <DEDUP_REMOVED lines=16> */
.L_x_9765:
[----:B------:R-:W-:Y:S05]  /*97e0*/  BSYNC B2 ;  /* 0x0000000000027941 */ /* 0x000fea0003800000 */
.L_x_9764:
        /* <DEDUP_REMOVED lines=40> */
[----:B------:R-:W-:Y:S01]  /*9a70*/  IMAD.WIDE.U32 R62, R62, -0x326172a9, RZ ;  /* 0xcd9e8d573e3e7825 */ /* 0x000fe200078e00ff */
[----:B------:R-:W-:-:S04]  /*9a80*/  LOP3.LUT R60, R59, UR32, R60, 0x96, !PT ;  /* 0x000000203b3c7c12 */ /* 0x000fc8000f8e963c */
[----:B------:R-:W-:-:S07]  /*9a90*/  LOP3.LUT R59, R63, UR31, R66, 0x96, !PT ;  /* 0x0000001f3f3b7c12 */ /* 0x000fce000f8e9642 */
.L_x_9763:
[----:B------:R-:W-:Y:S05]  /*9aa0*/  BSYNC B1 ;  /* 0x0000000000017941 */ /* 0x000fea0003800000 */
.L_x_9762:
        /* <DEDUP_REMOVED lines=9> */
.L_x_9758:
        /* <DEDUP_REMOVED lines=12> */
.L_x_9767:
[----:B------:R-:W-:-:S07]  /*9c00*/  IMAD.MOV.U32 R41, RZ, RZ, R62 ;  /* 0x000000ffff297224 */ /* 0x000fce00078e003e */
.L_x_9768:
[----:B------:R-:W-:Y:S05]  /*9c10*/  BSYNC B1 ;  /* 0x0000000000017941 */ /* 0x000fea0003800000 */
.L_x_9766:
        /* <DEDUP_REMOVED lines=16> */
.L_x_9772:
[----:B------:R-:W-:Y:S05]  /*9d20*/  BSYNC B2 ;  /* 0x0000000000027941 */ /* 0x000fea0003800000 */
.L_x_9771:
        /* <DEDUP_REMOVED lines=43> */
.L_x_9770:
[----:B------:R-:W-:Y:S05]  /*9fe0*/  BSYNC B1 ;  /* 0x0000000000017941 */ /* 0x000fea0003800000 */
.L_x_9769:
        /* <DEDUP_REMOVED lines=12> */
.L_x_9773:
        /* <DEDUP_REMOVED lines=12> */
.L_x_9776:
[----:B------:R-:W-:-:S07]  /*a170*/  IMAD.MOV.U32 R42, RZ, RZ, R62 ;  /* 0x000000ffff2a7224 */ /* 0x000fce00078e003e */
.L_x_9777:
[----:B------:R-:W-:Y:S05]  /*a180*/  BSYNC B1 ;  /* 0x0000000000017941 */ /* 0x000fea0003800000 */
.L_x_9775:
        /* <DEDUP_REMOVED lines=16> */
.L_x_9781:
[----:B------:R-:W-:Y:S05]  /*a290*/  BSYNC B2 ;  /* 0x0000000000027941 */ /* 0x000fea0003800000 */
.L_x_9780:
        /* <DEDUP_REMOVED lines=43> */
.L_x_9779:
[----:B------:R-:W-:Y:S05]  /*a550*/  BSYNC B1 ;  /* 0x0000000000017941 */ /* 0x000fea0003800000 */
.L_x_9778:
        /* <DEDUP_REMOVED lines=9> */
.L_x_9774:
        /* <DEDUP_REMOVED lines=12> */
.L_x_9783:
[----:B------:R-:W-:-:S07]  /*a6b0*/  IMAD.MOV.U32 R42, RZ, RZ, R62 ;  /* 0x000000ffff2a7224 */ /* 0x000fce00078e003e */
.L_x_9784:
[----:B------:R-:W-:Y:S05]  /*a6c0*/  BSYNC B1 ;  /* 0x0000000000017941 */ /* 0x000fea0003800000 */
.L_x_9782:
        /* <DEDUP_REMOVED lines=16> */
.L_x_9788:
[----:B------:R-:W-:Y:S05]  /*a7d0*/  BSYNC B2 ;  /* 0x0000000000027941 */ /* 0x000fea0003800000 */
.L_x_9787:
        /* <DEDUP_REMOVED lines=43> */
.L_x_9786:
[----:B------:R-:W-:Y:S05]  /*aa90*/  BSYNC B1 ;  /* 0x0000000000017941 */ /* 0x000fea0003800000 */
.L_x_9785:
        /* <DEDUP_REMOVED lines=12> */
.L_x_9789:
        /* <DEDUP_REMOVED lines=12> */
.L_x_9792:
[----:B------:R-:W-:-:S07]  /*ac20*/  IMAD.MOV.U32 R48, RZ, RZ, R62 ;  /* 0x000000ffff307224 */ /* 0x000fce00078e003e */
.L_x_9793:
[----:B------:R-:W-:Y:S05]  /*ac30*/  BSYNC B1 ;  /* 0x0000000000017941 */ /* 0x000fea0003800000 */
.L_x_9791:
        /* <DEDUP_REMOVED lines=16> */
.L_x_9797:
[----:B------:R-:W-:Y:S05]  /*ad40*/  BSYNC B2 ;  /* 0x0000000000027941 */ /* 0x000fea0003800000 */
.L_x_9796:
        /* <DEDUP_REMOVED lines=43> */
.L_x_9795:
[----:B------:R-:W-:Y:S05]  /*b000*/  BSYNC B1 ;  /* 0x0000000000017941 */ /* 0x000fea0003800000 */
.L_x_9794:
[----:B------:R-:W-:-:S05]  /*b010*/  I2FP.F32.U32 R48, R48 ;  /* 0x0000003000307245 */ /* 0x000fca0000201000 */
[----:B------:R-:W-:Y:S01]  /*b020*/  FFMA.FTZ R57, R48, R79, 1.1641532182693481445e-10 ;  /* 0x2f00000030397423 */ /* 0x000fe2000001004f */
[----:B------:R-:W-:-:S04]  /*b030*/  HADD2.F32 R48, -RZ, R39.H0_H0 ;  /* 0x20000027ff307230 */ /* 0x000fc80000004100 */
[----:B------:R-:W-:Y:S01]  /*b040*/  FSETP.GTU.FTZ.AND P5, PT, R57, R78, PT ;  /* 0x0000004e3900720b */ /* 0x000fe20003fbc000 */
[----:B------:R-:W-:-:S03]  /*b050*/  FMUL.FTZ R48, R48, R77 ;  /* 0x0000004d30307220 */ /* 0x000fc60000410000 */
[----:B------:R-:W-:Y:S02]  /*b060*/  SEL R57, RZ, 0x1, P5 ;  /* 0x00000001ff397807 */ /* 0x000fe40002800000 */
[----:B------:R-:W-:-:S05]  /*b070*/  FSEL R48, R48, RZ, !P5 ;  /* 0x000000ff30307208 */ /* 0x000fca0006800000 */
[--C-:B------:R-:W-:Y:S01]  /*b080*/  FADD.FTZ R42, R42, R48.reuse ;  /* 0x000000302a2a7221 */ /* 0x100fe20000010000 */
[----:B------:R-:W-:-:S03]  /*b090*/  PRMT R48, R57, 0x7610, R48 ;  /* 0x0000761039307816 */ /* 0x000fc60000000030 */
[----:B------:R-:W-:-:S07]  /*b0a0*/  @P1 FADD.FTZ R42, R30, R42 ;  /* 0x0000002a1e2a1221 */ /* 0x000fce0000010000 */
.L_x_9790:
        /* <DEDUP_REMOVED lines=12> */
.L_x_9799:
[----:B------:R-:W-:-:S07]  /*b170*/  IMAD.MOV.U32 R57, RZ, RZ, R62 ;  /* 0x000000ffff397224 */ /* 0x000fce00078e003e */
.L_x_9800:
[----:B------:R-:W-:Y:S05]  /*b180*/  BSYNC B1 ;  /* 0x0000000000017941 */ /* 0x000fea0003800000 */
.L_x_9798:
        /* <DEDUP_REMOVED lines=16> */
.L_x_9804:
[----:B------:R-:W-:Y:S05]  /*b290*/  BSYNC B2 ;  /* 0x0000000000027941 */ /* 0x000fea0003800000 */
.L_x_9803:
        /* <DEDUP_REMOVED lines=37> */
[----:B------:R-:W-:-:S04]  /*b4f0*/  IMAD.MOV.U32 R63, RZ, RZ, RZ ;  /* 0x000000ffff3f7224 */ /* 0x000fc800078e00ff */
[----:B------:R-:W-:-:S04]  /*b500*/  IMAD.WIDE.U32 R58, R58, -0x2daee0ad, RZ ;  /* 0xd2511f533a3a7825 */ /* 0x000fc800078e00ff */
[----:B------:R-:W-:Y:S01]  /*b510*/  IMAD.MOV.U32 R61, RZ, RZ, R58 ;  /* 0x000000ffff3d7224 */ /* 0x000fe200078e003a */
[----:B------:R-:W-:Y:S01]  /*b520*/  LOP3.LUT R60, R59, UR32, R60, 0x96, !PT ;  /* 0x000000203b3c7c12 */ /* 0x000fe2000f8e963c */
[----:B------:R-:W-:-:S05]  /*b530*/  IMAD.WIDE.U32 R58, R66, -0x326172a9, RZ ;  /* 0xcd9e8d57423a7825 */ /* 0x000fca00078e00ff */
[----:B------:R-:W-:Y:S02]  /*b540*/  LOP3.LUT R59, R59, UR31, R62, 0x96, !PT ;  /* 0x0000001f3b3b7c12 */ /* 0x000fe4000f8e963e */
[----:B------:R-:W-:-:S07]  /*b550*/  MOV R62, R58 ;  /* 0x0000003a003e7202 */ /* 0x000fce0000000f00 */
.L_x_9802:
[----:B------:R-:W-:Y:S05]  /*b560*/  BSYNC B1 ;  /* 0x0000000000017941 */ /* 0x000fea0003800000 */
.L_x_9801:
        /* <DEDUP_REMOVED lines=12> */
.L_x_9805:
        /* <DEDUP_REMOVED lines=12> */
.L_x_9808:
[----:B------:R-:W-:-:S07]  /*b6f0*/  MOV R49, R62 ;  /* 0x0000003e00317202 */ /* 0x000fce0000000f00 */
.L_x_9809:
[----:B------:R-:W-:Y:S05]  /*b700*/  BSYNC B1 ;  /* 0x0000000000017941 */ /* 0x000fea0003800000 */
.L_x_9807:
        /* <DEDUP_REMOVED lines=16> */
.L_x_9813:
[----:B------:R-:W-:Y:S05]  /*b810*/  BSYNC B2 ;  /* 0x0000000000027941 */ /* 0x000fea0003800000 */
.L_x_9812:
        /* <DEDUP_REMOVED lines=44> */
.L_x_9811:
[----:B------:R-:W-:Y:S05]  /*bae0*/  BSYNC B1 ;  /* 0x0000000000017941 */ /* 0x000fea0003800000 */
.L_x_9810:
        /* <DEDUP_REMOVED lines=9> */
.L_x_9806:
[----:B------:R-:W0:Y:S01]  /*bb80*/  LDC.64 R66, c[0x0][0x238] ;  /* 0x00008e00ff427b82 */ /* 0x000e220000000a00 */
[----:B------:R-:W-:Y:S02]  /*bb90*/  SEL R57, RZ, 0x1000000, P5 ;  /* 0x01000000ff397807 */ /* 0x000fe40002800000 */
[----:B------:R-:W-:Y:S02]  /*bba0*/  ISETP.NE.AND P2, PT, R54, RZ, PT ;  /* 0x000000ff3600720c */ /* 0x000fe40003f45270 */
        /* <DEDUP_REMOVED lines=46> */
.L_x_9814:
        /* <DEDUP_REMOVED lines=72> */
.L_x_9828:
        /* <DEDUP_REMOVED lines=19> */
[----:B------:R-:W-:Y:S01]  /*c440*/  LEA R26, P3, R51, UR14, 0x4 ;  /* 0x0000000e331a7c11 */ /* 0x000fe2000f8620ff */
        /* <DEDUP_REMOVED lines=9> */
[----:B------:R-:W-:Y:S01]  /*c4e0*/  FMUL.FTZ R20, R52, R63 ;  /* 0x0000003f34147220 */ /* 0x000fe20000410000 */
[----:B------:R-:W-:Y:S01]  /*c4f0*/  FFMA.FTZ R19, R23, R73, R84 ;  /* 0x0000004917137223 */ /* 0x000fe20000010054 */
[C---:B------:R-:W-:Y:S01]  /*c500*/  FADD.FTZ R23, -R54.reuse, R42 ;  /* 0x0000002a36177221 */ /* 0x040fe20000010100 */
[----:B------:R-:W-:Y:S01]  /*c510*/  FADD.FTZ R54, -R54, R43 ;  /* 0x0000002b36367221 */ /* 0x000fe20000010100 */
[----:B------:R-:W-:Y:S01]  /*c520*/  FFMA.FTZ R16, R16, R74, R85 ;  /* 0x0000004a10107223 */ /* 0x000fe20000010055 */
[----:B------:R-:W1:Y:S01]  /*c530*/  @!P1 LDC.64 R42, c[0x0][0x258] ;  /* 0x00009600ff2a9b82 */ /* 0x000e620000000a00 */
[C---:B------:R-:W-:Y:S01]  /*c540*/  FMUL.FTZ R67, R52.reuse, R67 ;  /* 0x0000004334437220 */ /* 0x040fe20000410000 */
[C---:B------:R-:W-:Y:S01]  /*c550*/  FMUL.FTZ R18, R52.reuse, R41 ;  /* 0x0000002934127220 */ /* 0x040fe20000410000 */
[C---:B------:R-:W-:Y:S01]  /*c560*/  FMUL.FTZ R23, R52.reuse, R23 ;  /* 0x0000001734177220 */ /* 0x040fe20000410000 */
[----:B------:R-:W-:Y:S01]  /*c570*/  F2FP.F16.F32.PACK_AB R19, R19, R16 ;  /* 0x000000101313723e */ /* 0x000fe200000000ff */
[C---:B------:R-:W-:Y:S01]  /*c580*/  FMUL.FTZ R54, R52.reuse, R54 ;  /* 0x0000003634367220 */ /* 0x040fe20000410000 */
[C---:B------:R-:W-:Y:S01]  /*c590*/  FMUL.FTZ R16, R52.reuse, R55 ;  /* 0x0000003734107220 */ /* 0x040fe20000410000 */
[C---:B------:R-:W-:Y:S01]  /*c5a0*/  FMUL.FTZ R55, R52.reuse, R17 ;  /* 0x0000001134377220 */ /* 0x040fe20000410000 */
[----:B------:R-:W2:Y:S01]  /*c5b0*/  LDC.64 R40, c[0x0][0x210] ;  /* 0x00008400ff287b82 */ /* 0x000ea20000000a00 */
        /* <DEDUP_REMOVED lines=14> */
[C---:B------:R-:W-:Y:S01]  /*c6a0*/  FMUL.FTZ R56, R52.reuse, R53 ;  /* 0x0000003534387220 */ /* 0x040fe20000410000 */
[C---:B------:R-:W-:Y:S01]  /*c6b0*/  FMUL.FTZ R20, R52.reuse, R21 ;  /* 0x0000001534147220 */ /* 0x040fe20000410000 */
[----:B------:R-:W-:Y:S01]  /*c6c0*/  FMUL.FTZ R54, R52, R25 ;  /* 0x0000001934367220 */ /* 0x000fe20000410000 */
[----:B------:R-:W-:Y:S01]  /*c6d0*/  F2FP.F16.F32.PACK_AB R18, R79, R22 ;  /* 0x000000164f12723e */ /* 0x000fe200000000ff */
[----:B------:R-:W-:Y:S01]  /*c6e0*/  FFMA.FTZ R16, R16, R92, R91 ;  /* 0x0000005c10107223 */ /* 0x000fe2000001005b */
[----:B------:R-:W-:Y:S01]  /*c6f0*/  FFMA.FTZ R57, R57, R82, R90 ;  /* 0x0000005239397223 */ /* 0x000fe2000001005a */
[----:B------:R-:W-:Y:S01]  /*c700*/  F2FP.F16.F32.PACK_AB R22, R24, R55 ;  /* 0x000000371816723e */ /* 0x000fe200000000ff */
[----:B------:R-:W-:Y:S01]  /*c710*/  FFMA.FTZ R21, R27, R70, R6 ;  /* 0x000000461b157223 */ /* 0x000fe20000010006 */
[----:B------:R-:W-:Y:S01]  /*c720*/  LEA R24, P2, R50, UR14, 0x4 ;  /* 0x0000000e32187c11 */ /* 0x000fe2000f8420ff */
[----:B------:R-:W-:Y:S01]  /*c730*/  FFMA.FTZ R56, R56, R69, R7 ;  /* 0x0000004538387223 */ /* 0x000fe20000010007 */
[----:B------:R-:W-:Y:S01]  /*c740*/  FFMA.FTZ R20, R20, R72, R83 ;  /* 0x0000004814147223 */ /* 0x000fe20000010053 */
[----:B------:R-:W-:Y:S01]  /*c750*/  FFMA.FTZ R53, R54, R71, R5 ;  /* 0x0000004736357223 */ /* 0x000fe20000010005 */
[----:B-1----:R-:W-:Y:S01]  /*c760*/  @!P1 IMAD.WIDE R42, R0, 0x4, R42 ;  /* 0x00000004002a9825 */ /* 0x002fe200078e022a */
[----:B------:R-:W-:-:S02]  /*c770*/  F2FP.F16.F32.PACK_AB R16, R57, R16 ;  /* 0x000000103910723e */ /* 0x000fc400000000ff */
[----:B------:R-:W-:Y:S02]  /*c780*/  LEA.HI.X R25, R50, UR15, RZ, 0x4, P2 ;  /* 0x0000000f32197c11 */ /* 0x000fe400090f24ff */
[----:B------:R-:W-:Y:S01]  /*c790*/  F2FP.F16.F32.PACK_AB R21, R56, R21 ;  /* 0x000000153815723e */ /* 0x000fe200000000ff */
[----:B------:R1:W-:Y:S01]  /*c7a0*/  @!P1 STG.E desc[UR4][R42.64], R52 ;  /* 0x000000342a009986 */ /* 0x0003e2000c101904 */
[----:B------:R-:W-:Y:S02]  /*c7b0*/  LEA.HI.X R27, R51, UR15, RZ, 0x4, P3 ;  /* 0x0000000f331b7c11 */ /* 0x000fe400098f24ff */
[----:B------:R-:W-:Y:S01]  /*c7c0*/  F2FP.F16.F32.PACK_AB R20, R53, R20 ;  /* 0x000000143514723e */ /* 0x000fe200000000ff */
[----:B------:R1:W-:Y:S01]  /*c7d0*/  STG.E.128 desc[UR4][R24.64], R16 ;  /* 0x0000001018007986 */ /* 0x0003e2000c101d04 */
[----:B--2---:R-:W-:-:S03]  /*c7e0*/  LEA R0, R40, R0, 0x2 ;  /* 0x0000000028007211 */ /* 0x004fc600078e10ff */
[----:B------:R1:W-:Y:S01]  /*c7f0*/  STG.E.128 desc[UR4][R26.64], R20 ;  /* 0x000000141a007986 */ /* 0x0003e2000c101d04 */
[----:B------:R-:W-:-:S13]  /*c800*/  ISETP.GE.AND P1, PT, R0, R41, PT ;  /* 0x000000290000720c */ /* 0x000fda0003f26270 */
[----:B------:R-:W-:Y:S05]  /*c810*/  @!P1 BRA `(.L_x_9816) ;  /* 0xffffff4000949947 */ /* 0x000fea000383ffff */
[----:B------:R-:W-:Y:S05]  /*c820*/  BSYNC B0 ;  /* 0x0000000000007941 */ /* 0x000fea0003800000 */
.L_x_9556:
[----:B------:R-:W-:Y:S05]  /*c830*/  EXIT ;  /* 0x000000000000794d */ /* 0x000fea0003800000 */
.L_x_9815:
        /* <DEDUP_REMOVED lines=8> */
.L_x_9818:
[----:B------:R-:W-:Y:S05]  /*c8c0*/  BSYNC B1 ;  /* 0x0000000000017941 */ /* 0x000fea0003800000 */
.L_x_9817:
        /* <DEDUP_REMOVED lines=9> */
.L_x_9819:
[----:B------:R-:W-:Y:S02]  /*c960*/  IMAD.MOV.U32 R55, RZ, RZ, 0x4 ;  /* 0x00000004ff377424 */ /* 0x000fe400078e00ff */
[----:B------:R-:W-:-:S07]  /*c970*/  FADD.FTZ R66, R63, R52 ;  /* 0x000000343f427221 */ /* 0x000fce0000010000 */
[----:B------:R-:W-:Y:S05]  /*c980*/  WARPSYNC.COLLECTIVE R53, `(.L_x_9820) ;  /* 0x0000000035087348 */ /* 0x000fea0003c00000 */
[----:B------:R0:W1:Y:S02]  /*c990*/  SHFL.BFLY P2, R52, R66, R55, R56 ;  /* 0x0c00003742347389 */ /* 0x0000640000040038 */
[----:B01----:R-:W-:Y:S01]  /*c9a0*/  ENDCOLLECTIVE ;  /* 0x000000000000791b */ /* 0x003fe20003800000 */
.L_x_9820:
[----:B------:R-:W-:Y:S02]  /*c9b0*/  IMAD.MOV.U32 R55, RZ, RZ, 0x8 ;  /* 0x00000008ff377424 */ /* 0x000fe400078e00ff */
[----:B------:R-:W-:-:S05]  /*c9c0*/  FADD.FTZ R67, R66, R52 ;  /* 0x0000003442437221 */ /* 0x000fca0000010000 */
[----:B------:R-:W-:-:S07]  /*c9d0*/  MOV R66, R67 ;  /* 0x0000004300427202 */ /* 0x000fce0000000f00 */
[----:B------:R-:W-:Y:S05]  /*c9e0*/  WARPSYNC.COLLECTIVE R53, `(.L_x_9821) ;  /* 0x0000000035087348 */ /* 0x000fea0003c00000 */
[----:B------:R0:W1:Y:S02]  /*c9f0*/  SHFL.BFLY P2, R52, R66, R55, R56 ;  /* 0x0c00003742347389 */ /* 0x0000640000040038 */
[----:B01----:R-:W-:Y:S01]  /*ca00*/  ENDCOLLECTIVE ;  /* 0x000000000000791b */ /* 0x003fe20003800000 */
.L_x_9821:
[----:B------:R-:W-:Y:S02]  /*ca10*/  IMAD.MOV.U32 R55, RZ, RZ, 0x10 ;  /* 0x00000010ff377424 */ /* 0x000fe400078e00ff */
[----:B------:R-:W-:-:S05]  /*ca20*/  FADD.FTZ R77, R67, R52 ;  /* 0x00000034434d7221 */ /* 0x000fca0000010000 */
[----:B------:R-:W-:-:S07]  /*ca30*/  MOV R66, R77 ;  /* 0x0000004d00427202 */ /* 0x000fce0000000f00 */
[----:B------:R-:W-:Y:S05]  /*ca40*/  WARPSYNC.COLLECTIVE R53, `(.L_x_9822) ;  /* 0x0000000035087348 */ /* 0x000fea0003c00000 */
[----:B------:R0:W1:Y:S02]  /*ca50*/  SHFL.BFLY P2, R52, R66, R55, R56 ;  /* 0x0c00003742347389 */ /* 0x0000640000040038 */
[----:B01----:R-:W-:Y:S01]  /*ca60*/  ENDCOLLECTIVE ;  /* 0x000000000000791b */ /* 0x003fe20003800000 */
.L_x_9822:
        /* <DEDUP_REMOVED lines=40> */
.L_x_9823:
[----:B------:R-:W-:Y:S02]  /*ccf0*/  IMAD.MOV.U32 R55, RZ, RZ, 0x2 ;  /* 0x00000002ff377424 */ /* 0x000fe400078e00ff */
[----:B------:R-:W-:-:S07]  /*cd00*/  FADD.FTZ R66, R63, R52 ;  /* 0x000000343f427221 */ /* 0x000fce0000010000 */
[----:B------:R-:W-:Y:S05]  /*cd10*/  WARPSYNC.COLLECTIVE R53, `(.L_x_9824) ;  /* 0x0000000035087348 */ /* 0x000fea0003c00000 */
[----:B------:R0:W1:Y:S02]  /*cd20*/  SHFL.BFLY P2, R52, R66, R55, R56 ;  /* 0x0c00003742347389 */ /* 0x0000640000040038 */
[----:B01----:R-:W-:Y:S01]  /*cd30*/  ENDCOLLECTIVE ;  /* 0x000000000000791b */ /* 0x003fe20003800000 */
.L_x_9824:
[----:B------:R-:W-:Y:S02]  /*cd40*/  IMAD.MOV.U32 R55, RZ, RZ, 0x4 ;  /* 0x00000004ff377424 */ /* 0x000fe400078e00ff */
[----:B------:R-:W-:-:S05]  /*cd50*/  FADD.FTZ R67, R66, R52 ;  /* 0x0000003442437221 */ /* 0x000fca0000010000 */
[----:B------:R-:W-:-:S07]  /*cd60*/  MOV R66, R67 ;  /* 0x0000004300427202 */ /* 0x000fce0000000f00 */
[----:B------:R-:W-:Y:S05]  /*cd70*/  WARPSYNC.COLLECTIVE R53, `(.L_x_9825) ;  /* 0x0000000035087348 */ /* 0x000fea0003c00000 */
[----:B------:R0:W1:Y:S02]  /*cd80*/  SHFL.BFLY P2, R52, R66, R55, R56 ;  /* 0x0c00003742347389 */ /* 0x0000640000040038 */
[----:B01----:R-:W-:Y:S01]  /*cd90*/  ENDCOLLECTIVE ;  /* 0x000000000000791b */ /* 0x003fe20003800000 */
.L_x_9825:
[----:B------:R-:W-:Y:S02]  /*cda0*/  IMAD.MOV.U32 R55, RZ, RZ, 0x8 ;  /* 0x00000008ff377424 */ /* 0x000fe400078e00ff */
[----:B------:R-:W-:-:S05]  /*cdb0*/  FADD.FTZ R77, R67, R52 ;  /* 0x00000034434d7221 */ /* 0x000fca0000010000 */
[----:B------:R-:W-:-:S07]  /*cdc0*/  MOV R66, R77 ;  /* 0x0000004d00427202 */ /* 0x000fce0000000f00 */
[----:B------:R-:W-:Y:S05]  /*cdd0*/  WARPSYNC.COLLECTIVE R53, `(.L_x_9826) ;  /* 0x0000000035087348 */ /* 0x000fea0003c00000 */
[----:B------:R0:W1:Y:S02]  /*cde0*/  SHFL.BFLY P2, R52, R66, R55, R56 ;  /* 0x0c00003742347389 */ /* 0x0000640000040038 */
[----:B01----:R-:W-:Y:S01]  /*cdf0*/  ENDCOLLECTIVE ;  /* 0x000000000000791b */ /* 0x003fe20003800000 */
.L_x_9826:
[----:B------:R-:W-:Y:S02]  /*ce00*/  IMAD.MOV.U32 R55, RZ, RZ, 0x10 ;  /* 0x00000010ff377424 */ /* 0x000fe400078e00ff */
[----:B------:R-:W-:-:S05]  /*ce10*/  FADD.FTZ R78, R77, R52 ;  /* 0x000000344d4e7221 */ /* 0x000fca0000010000 */
[----:B------:R-:W-:-:S07]  /*ce20*/  MOV R66, R78 ;  /* 0x0000004e00427202 */ /* 0x000fce0000000f00 */
[----:B------:R-:W-:Y:S05]  /*ce30*/  WARPSYNC.COLLECTIVE R53, `(.L_x_9827) ;  /* 0x0000000035087348 */ /* 0x000fea0003c00000 */
[----:B------:R0:W1:Y:S02]  /*ce40*/  SHFL.BFLY P2, R52, R66, R55, R56 ;  /* 0x0c00003742347389 */ /* 0x0000640000040038 */
[----:B01----:R-:W-:Y:S01]  /*ce50*/  ENDCOLLECTIVE ;  /* 0x000000000000791b */ /* 0x003fe20003800000 */
.L_x_9827:
[----:B------:R-:W-:Y:S01]  /*ce60*/  MOV R79, R52 ;  /* 0x00000034004f7202 */ /* 0x000fe20000000f00 */
[----:B------:R-:W-:Y:S06]  /*ce70*/  BRA `(.L_x_9828) ;  /* 0xfffffff400247947 */ /* 0x000fec000383ffff */
.L_x_9829:
        /* <DEDUP_REMOVED lines=16> */
.L_x_14245:


//--------------------- .text._ZN10layer_norm31ln_parallel_residual_fwd_kernelINS_13Kernel_traitsIf6__halffS2_fjLj512ELj1ELj4ELj1ELj16ENS_18Kernel_traits_baseILj512EfS2_fS2_fjLj128EEEEELb0ELb0ELb0EEEvNS_9FwdParamsE --------------------------
	.section	.text._ZN10layer_norm31ln_parallel_residual_fwd_kernelINS_13Kernel_traitsIf6__halffS2_fjLj512ELj1ELj4ELj1ELj16ENS_18Kernel_traits_baseILj512EfS2_fS2_fjLj128EEEEELb0ELb0ELb0EEEvNS_9FwdParamsE,"ax",@progbits
	.align	128
        .global         _ZN10layer_norm31ln_parallel_residual_fwd_kernelINS_13Kernel_traitsIf6__halffS2_fjLj512ELj1ELj4ELj1ELj16ENS_18Kernel_traits_baseILj512EfS2_fS2_fjLj128EEEEELb0ELb0ELb0EEEvNS_9FwdParamsE
        .type           _ZN10layer_norm31ln_parallel_residual_fwd_kernelINS_13Kernel_traitsIf6__halffS2_fjLj512ELj1ELj4ELj1ELj16ENS_18Kernel_traits_baseILj512EfS2_fS2_fjLj128EEEEELb0ELb0ELb0EEEvNS_9FwdParamsE,@function
        .size           _ZN10layer_norm31ln_parallel_residual_fwd_kernelINS_13Kernel_traitsIf6__halffS2_fjLj512ELj1ELj4ELj1ELj16ENS_18Kernel_traits_baseILj512EfS2_fS2_fjLj128EEEEELb0ELb0ELb0EEEvNS_9FwdParamsE,(.L_x_14246 - _ZN10layer_norm31ln_parallel_residual_fwd_kernelINS_13Kernel_traitsIf6__halffS2_fjLj512ELj1ELj4ELj1ELj16ENS_18Kernel_traits_baseILj512EfS2_fS2_fjLj128EEEEELb0ELb0ELb0EEEvNS_9FwdParamsE)
        .other          _ZN10layer_norm31ln_parallel_residual_fwd_kernelINS_13Kernel_traitsIf6__halffS2_fjLj512ELj1ELj4ELj1ELj16ENS_18Kernel_traits_baseILj512EfS2_fS2_fjLj128EEEEELb0ELb0ELb0EEEvNS_9FwdParamsE,@"STO_CUDA_ENTRY STV_DEFAULT"
_ZN10layer_norm31ln_parallel_residual_fwd_kernelINS_13Kernel_traitsIf6__halffS2_fjLj512ELj1ELj4ELj1ELj16ENS_18Kernel_traits_baseILj512EfS2_fS2_fjLj128EEEEELb0ELb0ELb0EEEvNS_9FwdParamsE:
.text._ZN10layer_norm31ln_parallel_residual_fwd_kernelINS_13Kernel_traitsIf6__halffS2_fjLj512ELj1ELj4ELj1ELj16ENS_18Kernel_traits_baseILj512EfS2_fS2_fjLj128EEEEELb0ELb0ELb0EEEvNS_9FwdParamsE:
        /* <DEDUP_REMOVED lines=51> */
.L_x_9831:
[----:B------:R-:W-:Y:S05]  /*0330*/  BSYNC B0 ;  /* 0x0000000000007941 */ /* 0x000fea0003800000 */
.L_x_9830:
        /* <DEDUP_REMOVED lines=35> */
.L_x_9833:
[----:B------:R-:W-:Y:S05]  /*0570*/  BSYNC B0 ;  /* 0x0000000000007941 */ /* 0x000fea0003800000 */
.L_x_9832:
        /* <DEDUP_REMOVED lines=10> */
.L_x_9875:
        /* <DEDUP_REMOVED lines=13> */
[C---:B------:R-:W-:Y:S02]  /*06f0*/  @P1 LEA R96, P5, R105.reuse, UR6, 0x4 ;  /* 0x0000000669601c11 */ /* 0x040fe4000f8a20ff */
[C---:B------:R-:W-:Y:S01]  /*0700*/  @P0 LEA.HI.X R83, R105.reuse, UR9, RZ, 0x5, P6 ;  /* 0x0000000969530c11 */ /* 0x040fe2000b0f2cff */
[C---:B--2---:R-:W-:Y:S01]  /*0710*/  IMAD.WIDE.U32 R84, R105.reuse, 0x10, R84 ;  /* 0x0000001069547825 */ /* 0x044fe200078e0054 */
[----:B------:R-:W-:-:S03]  /*0720*/  @P1 LEA.HI.X R97, R105, UR7, RZ, 0x4, P5 ;  /* 0x0000000769611c11 */ /* 0x000fc6000a8f24ff */
[----:B-1----:R1:W5:Y:S04]  /*0730*/  @P0 LDG.E.128 R72, desc[UR4][R82.64] ;  /* 0x0000000452480981 */ /* 0x002368000c1e1d00 */
[----:B------:R-:W2:Y:S04]  /*0740*/  LDG.E.128 R84, desc[UR4][R84.64] ;  /* 0x0000000454547981 */ /* 0x000ea8000c1e1d00 */
[----:B------:R1:W5:Y:S04]  /*0750*/  @P0 LDG.E.128 R76, desc[UR4][R82.64+0x10] ;  /* 0x00001004524c0981 */ /* 0x000368000c1e1d00 */
[----:B------:R1:W5:Y:S01]  /*0760*/  @P1 LDG.E.128 R68, desc[UR4][R96.64] ;  /* 0x0000000460441981 */ /* 0x000362000c1e1d00 */
[----:B------:R-:W-:-:S04]  /*0770*/  ISETP.NE.U32.AND P1, PT, RZ, UR6, PT ;  /* 0x00000006ff007c0c */ /* 0x000fc8000bf25070 */
[----:B------:R-:W-:Y:S01]  /*0780*/  ISETP.NE.AND.EX P1, PT, RZ, UR7, PT, P1 ;  /* 0x00000007ff007c0c */ /* 0x000fe2000bf25310 */
[----:B--2---:R-:W-:-:S12]  /*0790*/  HADD2.F32 R80, -RZ, R84.H0_H0 ;  /* 0x20000054ff507230 */ /* 0x004fd80000004100 */
[----:B-1----:R-:W-:Y:S05]  /*07a0*/  @P1 BRA `(.L_x_9836) ;  /* 0x00000000000c1947 */ /* 0x002fea0003800000 */
[----:B------:R-:W-:Y:S05]  /*07b0*/  @!P0 BRA `(.L_x_9837) ;  /* 0x0000000000148947 */ /* 0x000fea0003800000 */
[----:B-----5:R-:W-:Y:S01]  /*07c0*/  FADD.FTZ R80, R72, R80 ;  /* 0x0000005048507221 */ /* 0x020fe20000010000 */
[----:B------:R-:W-:Y:S06]  /*07d0*/  BRA `(.L_x_9837) ;  /* 0x00000000000c7947 */ /* 0x000fec0003800000 */
.L_x_9836:
[----:B-----5:R-:W-:-:S05]  /*07e0*/  HADD2.F32 R81, -RZ, R68.H0_H0 ;  /* 0x20000044ff517230 */ /* 0x020fca0000004100 */
[----:B------:R-:W-:-:S04]  /*07f0*/  FADD.FTZ R80, R81, R80 ;  /* 0x0000005051507221 */ /* 0x000fc80000010000 */
[----:B------:R-:W-:-:S07]  /*0800*/  @P0 FADD.FTZ R80, R72, R80 ;  /* 0x0000005048500221 */ /* 0x000fce0000010000 */
.L_x_9837:
[----:B------:R-:W-:Y:S01]  /*0810*/  HADD2.F32 R81, -RZ, R84.H1_H1 ;  /* 0x30000054ff517230 */ /* 0x000fe20000004100 */
[----:B------:R-:W-:Y:S06]  /*0820*/  @P1 BRA `(.L_x_9838) ;  /* 0x00000000000c1947 */ /* 0x000fec0003800000 */
[----:B------:R-:W-:Y:S05]  /*0830*/  @!P0 BRA `(.L_x_9839) ;  /* 0x0000000000148947 */ /* 0x000fea0003800000 */
[----:B-----5:R-:W-:Y:S01]  /*0840*/  FADD.FTZ R81, R73, R81 ;  /* 0x0000005149517221 */ /* 0x020fe20000010000 */
[----:B------:R-:W-:Y:S06]  /*0850*/  BRA `(.L_x_9839) ;  /* 0x00000000000c7947 */ /* 0x000fec0003800000 */
.L_x_9838:
[----:B-----5:R-:W-:-:S05]  /*0860*/  HADD2.F32 R0, -RZ, R68.H1_H1 ;  /* 0x30000044ff007230 */ /* 0x020fca0000004100 */
[----:B------:R-:W-:-:S04]  /*0870*/  FADD.FTZ R81, R0, R81 ;  /* 0x0000005100517221 */ /* 0x000fc80000010000 */
[----:B------:R-:W-:-:S07]  /*0880*/  @P0 FADD.FTZ R81, R73, R81 ;  /* 0x0000005149510221 */ /* 0x000fce0000010000 */
.L_x_9839:
[----:B------:R-:W-:Y:S01]  /*0890*/  HADD2.F32 R82, -RZ, R85.H0_H0 ;  /* 0x20000055ff527230 */ /* 0x000fe20000004100 */
[----:B------:R-:W-:Y:S06]  /*08a0*/  @P1 BRA `(.L_x_9840) ;  /* 0x00000000000c1947 */ /* 0x000fec0003800000 */
[----:B------:R-:W-:Y:S05]  /*08b0*/  @!P0 BRA `(.L_x_9841) ;  /* 0x0000000000148947 */ /* 0x000fea0003800000 */
[----:B-----5:R-:W-:Y:S01]  /*08c0*/  FADD.FTZ R82, R74, R82 ;  /* 0x000000524a527221 */ /* 0x020fe20000010000 */
[----:B------:R-:W-:Y:S06]  /*08d0*/  BRA `(.L_x_9841) ;  /* 0x00000000000c7947 */ /* 0x000fec0003800000 */
.L_x_9840:
[----:B-----5:R-:W-:-:S05]  /*08e0*/  HADD2.F32 R83, -RZ, R69.H0_H0 ;  /* 0x20000045ff537230 */ /* 0x020fca0000004100 */
[----:B------:R-:W-:-:S04]  /*08f0*/  FADD.FTZ R82, R83, R82 ;  /* 0x0000005253527221 */ /* 0x000fc80000010000 */
[----:B------:R-:W-:-:S07]  /*0900*/  @P0 FADD.FTZ R82, R74, R82 ;  /* 0x000000524a520221 */ /* 0x000fce0000010000 */
.L_x_9841:
[----:B------:R-:W-:Y:S01]  /*0910*/  HADD2.F32 R83, -RZ, R85.H1_H1 ;  /* 0x30000055ff537230 */ /* 0x000fe20000004100 */
[----:B------:R-:W-:Y:S06]  /*0920*/  @P1 BRA `(.L_x_9842) ;  /* 0x00000000000c1947 */ /* 0x000fec0003800000 */
[----:B------:R-:W-:Y:S05]  /*0930*/  @!P0 BRA `(.L_x_9843) ;  /* 0x0000000000148947 */ /* 0x000fea0003800000 */
[----:B-----5:R-:W-:Y:S01]  /*0940*/  FADD.FTZ R83, R75, R83 ;  /* 0x000000534b537221 */ /* 0x020fe20000010000 */
[----:B------:R-:W-:Y:S06]  /*0950*/  BRA `(.L_x_9843) ;  /* 0x00000000000c7947 */ /* 0x000fec0003800000 */
.L_x_9842:
[----:B-----5:R-:W-:-:S05]  /*0960*/  HADD2.F32 R0, -RZ, R69.H1_H1 ;  /* 0x30000045ff007230 */ /* 0x020fca0000004100 */
[----:B------:R-:W-:-:S04]  /*0970*/  FADD.FTZ R83, R0, R83 ;  /* 0x0000005300537221 */ /* 0x000fc80000010000 */
[----:B------:R-:W-:-:S07]  /*0980*/  @P0 FADD.FTZ R83, R75, R83 ;  /* 0x000000534b530221 */ /* 0x000fce0000010000 */
.L_x_9843:
[----:B------:R-:W-:Y:S01]  /*0990*/  HADD2.F32 R84, -RZ, R86.H0_H0 ;  /* 0x20000056ff547230 */ /* 0x000fe20000004100 */
[----:B------:R-:W-:Y:S06]  /*09a0*/  @P1 BRA `(.L_x_9844) ;  /* 0x00000000000c1947 */ /* 0x000fec0003800000 */
[----:B------:R-:W-:Y:S05]  /*09b0*/  @!P0 BRA `(.L_x_9845) ;  /* 0x0000000000148947 */ /* 0x000fea0003800000 */
[----:B-----5:R-:W-:Y:S01]  /*09c0*/  FADD.FTZ R84, R76, R84 ;  /* 0x000000544c547221 */ /* 0x020fe20000010000 */
[----:B------:R-:W-:Y:S06]  /*09d0*/  BRA `(.L_x_9845) ;  /* 0x00000000000c7947 */ /* 0x000fec0003800000 */
.L_x_9844:
[----:B-----5:R-:W-:-:S05]  /*09e0*/  HADD2.F32 R85, -RZ, R70.H0_H0 ;  /* 0x20000046ff557230 */ /* 0x020fca0000004100 */
[----:B------:R-:W-:-:S04]  /*09f0*/  FADD.FTZ R84, R85, R84 ;  /* 0x0000005455547221 */ /* 0x000fc80000010000 */
[----:B------:R-:W-:-:S07]  /*0a00*/  @P0 FADD.FTZ R84, R76, R84 ;  /* 0x000000544c540221 */ /* 0x000fce0000010000 */
.L_x_9845:
[----:B------:R-:W-:Y:S01]  /*0a10*/  HADD2.F32 R85, -RZ, R86.H1_H1 ;  /* 0x30000056ff557230 */ /* 0x000fe20000004100 */
[----:B------:R-:W-:Y:S06]  /*0a20*/  @P1 BRA `(.L_x_9846) ;  /* 0x00000000000c1947 */ /* 0x000fec0003800000 */
[----:B------:R-:W-:Y:S05]  /*0a30*/  @!P0 BRA `(.L_x_9847) ;  /* 0x0000000000148947 */ /* 0x000fea0003800000 */
[----:B-----5:R-:W-:Y:S01]  /*0a40*/  FADD.FTZ R85, R77, R85 ;  /* 0x000000554d557221 */ /* 0x020fe20000010000 */
[----:B------:R-:W-:Y:S06]  /*0a50*/  BRA `(.L_x_9847) ;  /* 0x00000000000c7947 */ /* 0x000fec0003800000 */
.L_x_9846:
[----:B-----5:R-:W-:-:S05]  /*0a60*/  HADD2.F32 R0, -RZ, R70.H1_H1 ;  /* 0x30000046ff007230 */ /* 0x020fca0000004100 */
[----:B------:R-:W-:-:S04]  /*0a70*/  FADD.FTZ R85, R0, R85 ;  /* 0x0000005500557221 */ /* 0x000fc80000010000 */
[----:B------:R-:W-:-:S07]  /*0a80*/  @P0 FADD.FTZ R85, R77, R85 ;  /* 0x000000554d550221 */ /* 0x000fce0000010000 */
.L_x_9847:
[----:B------:R-:W-:Y:S01]  /*0a90*/  HADD2.F32 R86, -RZ, R87.H0_H0 ;  /* 0x20000057ff567230 */ /* 0x000fe20000004100 */
[----:B------:R-:W-:Y:S06]  /*0aa0*/  @P1 BRA `(.L_x_9848) ;  /* 0x00000000000c1947 */ /* 0x000fec0003800000 */
[----:B------:R-:W-:Y:S05]  /*0ab0*/  @!P0 BRA `(.L_x_9849) ;  /* 0x0000000000148947 */ /* 0x000fea0003800000 */
[----:B-----5:R-:W-:Y:S01]  /*0ac0*/  FADD.FTZ R86, R78, R86 ;  /* 0x000000564e567221 */ /* 0x020fe20000010000 */
[----:B------:R-:W-:Y:S06]  /*0ad0*/  BRA `(.L_x_9849) ;  /* 0x00000000000c7947 */ /* 0x000fec0003800000 */
.L_x_9848:
[----:B-----5:R-:W-:-:S05]  /*0ae0*/  HADD2.F32 R97, -RZ, R71.H0_H0 ;  /* 0x20000047ff617230 */ /* 0x020fca0000004100 */
[----:B------:R-:W-:-:S04]  /*0af0*/  FADD.FTZ R86, R97, R86 ;  /* 0x0000005661567221 */ /* 0x000fc80000010000 */
[----:B------:R-:W-:-:S07]  /*0b00*/  @P0 FADD.FTZ R86, R78, R86 ;  /* 0x000000564e560221 */ /* 0x000fce0000010000 */
.L_x_9849:
[----:B------:R-:W-:Y:S01]  /*0b10*/  HADD2.F32 R87, -RZ, R87.H1_H1 ;  /* 0x30000057ff577230 */ /* 0x000fe20000004100 */
[----:B------:R-:W-:Y:S06]  /*0b20*/  @P1 BRA `(.L_x_9850) ;  /* 0x00000000000c1947 */ /* 0x000fec0003800000 */
[----:B------:R-:W-:Y:S05]  /*0b30*/  @!P0 BRA `(.L_x_9851) ;  /* 0x0000000000148947 */ /* 0x000fea0003800000 */
[----:B-----5:R-:W-:Y:S01]  /*0b40*/  FADD.FTZ R87, R79, R87 ;  /* 0x000000574f577221 */ /* 0x020fe20000010000 */
[----:B------:R-:W-:Y:S06]  /*0b50*/  BRA `(.L_x_9851) ;  /* 0x00000000000c7947 */ /* 0x000fec0003800000 */
.L_x_9850:
[----:B-----5:R-:W-:-:S05]  /*0b60*/  HADD2.F32 R0, -RZ, R71.H1_H1 ;  /* 0x30000047ff007230 */ /* 0x020fca0000004100 */
[----:B------:R-:W-:-:S04]  /*0b70*/  FADD.FTZ R87, R0, R87 ;  /* 0x0000005700577221 */ /* 0x000fc80000010000 */
[----:B------:R-:W-:-:S07]  /*0b80*/  @P0 FADD.FTZ R87, R79, R87 ;  /* 0x000000574f570221 */ /* 0x000fce0000010000 */
.L_x_9851:
[C---:B------:R-:W-:Y:S02]  /*0b90*/  LEA R96, P0, R105.reuse, UR10, 0x5 ;  /* 0x0000000a69607c11 */ /* 0x040fe4000f8028ff */
[C---:B------:R-:W-:Y:S02]  /*0ba0*/  IADD3 R99, R105.reuse, 0x20, RZ ;  /* 0x0000002069637810 */ /* 0x040fe40007ffe0ff */
[----:B------:R-:W-:-:S05]  /*0bb0*/  LEA.HI.X R97, R105, UR11, RZ, 0x5, P0 ;  /* 0x0000000b69617c11 */ /* 0x000fca00080f2cff */
[----:B------:R2:W-:Y:S04]  /*0bc0*/  STG.E.128 desc[UR4][R96.64], R80 ;  /* 0x0000005060007986 */ /* 0x0005e8000c101d04 */
[----:B------:R2:W-:Y:S02]  /*0bd0*/  STG.E.128 desc[UR4][R96.64+0x10], R84 ;  /* 0x0000105460007986 */ /* 0x0005e4000c101d04 */
.L_x_9835:
[----:B------:R-:W-:Y:S05]  /*0be0*/  BSYNC B0 ;  /* 0x0000000000007941 */ /* 0x000fea0003800000 */
.L_x_9834:
        /* <DEDUP_REMOVED lines=8> */
[C---:B--2---:R-:W-:Y:S02]  /*0c70*/  @P1 LEA R96, P5, R99.reuse, UR6, 0x4 ;  /* 0x0000000663601c11 */ /* 0x044fe4000f8a20ff */
[C---:B------:R-:W-:Y:S01]  /*0c80*/  @P0 LEA.HI.X R91, R99.reuse, UR9, RZ, 0x5, P6 ;  /* 0x00000009635b0c11 */ /* 0x040fe2000b0f2cff */
[C---:B---3--:R-:W-:Y:S01]  /*0c90*/  IMAD.WIDE.U32 R92, R99.reuse, 0x10, R92 ;  /* 0x00000010635c7825 */ /* 0x048fe200078e005c */
[----:B------:R-:W-:-:S03]  /*0ca0*/  @P1 LEA.HI.X R97, R99, UR7, RZ, 0x4, P5 ;  /* 0x0000000763611c11 */ /* 0x000fc6000a8f24ff */
[----:B-1---5:R1:W5:Y:S04]  /*0cb0*/  @P0 LDG.E.128 R72, desc[UR4][R90.64] ;  /* 0x000000045a480981 */ /* 0x022368000c1e1d00 */
        /* <DEDUP_REMOVED lines=10> */
.L_x_9854:
[----:B-----5:R-:W-:-:S05]  /*0d60*/  HADD2.F32 R89, -RZ, R68.H0_H0 ;  /* 0x20000044ff597230 */ /* 0x020fca0000004100 */
[----:B------:R-:W-:-:S04]  /*0d70*/  FADD.FTZ R88, R89, R88 ;  /* 0x0000005859587221 */ /* 0x000fc80000010000 */
[----:B------:R-:W-:-:S07]  /*0d80*/  @P0 FADD.FTZ R88, R72, R88 ;  /* 0x0000005848580221 */ /* 0x000fce0000010000 */
.L_x_9855:
[----:B------:R-:W-:Y:S01]  /*0d90*/  HADD2.F32 R89, -RZ, R92.H1_H1 ;  /* 0x3000005cff597230 */ /* 0x000fe20000004100 */
[----:B------:R-:W-:Y:S06]  /*0da0*/  @P1 BRA `(.L_x_9856) ;  /* 0x00000000000c1947 */ /* 0x000fec0003800000 */
[----:B------:R-:W-:Y:S05]  /*0db0*/  @!P0 BRA `(.L_x_9857) ;  /* 0x0000000000148947 */ /* 0x000fea0003800000 */
[----:B-----5:R-:W-:Y:S01]  /*0dc0*/  FADD.FTZ R89, R73, R89 ;  /* 0x0000005949597221 */ /* 0x020fe20000010000 */
[----:B------:R-:W-:Y:S06]  /*0dd0*/  BRA `(.L_x_9857) ;  /* 0x00000000000c7947 */ /* 0x000fec0003800000 */
.L_x_9856:
[----:B-----5:R-:W-:-:S05]  /*0de0*/  HADD2.F32 R0, -RZ, R68.H1_H1 ;  /* 0x30000044ff007230 */ /* 0x020fca0000004100 */
[----:B------:R-:W-:-:S04]  /*0df0*/  FADD.FTZ R89, R0, R89 ;  /* 0x0000005900597221 */ /* 0x000fc80000010000 */
[----:B------:R-:W-:-:S07]  /*0e00*/  @P0 FADD.FTZ R89, R73, R89 ;  /* 0x0000005949590221 */ /* 0x000fce0000010000 */
.L_x_9857:
[----:B------:R-:W-:Y:S01]  /*0e10*/  HADD2.F32 R90, -RZ, R93.H0_H0 ;  /* 0x2000005dff5a7230 */ /* 0x000fe20000004100 */
[----:B------:R-:W-:Y:S06]  /*0e20*/  @P1 BRA `(.L_x_9858) ;  /* 0x00000000000c1947 */ /* 0x000fec0003800000 */
[----:B------:R-:W-:Y:S05]  /*0e30*/  @!P0 BRA `(.L_x_9859) ;  /* 0x0000000000148947 */ /* 0x000fea0003800000 */
[----:B-----5:R-:W-:Y:S01]  /*0e40*/  FADD.FTZ R90, R74, R90 ;  /* 0x0000005a4a5a7221 */ /* 0x020fe20000010000 */
[----:B------:R-:W-:Y:S06]  /*0e50*/  BRA `(.L_x_9859) ;  /* 0x00000000000c7947 */ /* 0x000fec0003800000 */
.L_x_9858:
[----:B-----5:R-:W-:-:S05]  /*0e60*/  HADD2.F32 R91, -RZ, R69.H0_H0 ;  /* 0x20000045ff5b7230 */ /* 0x020fca0000004100 */
[----:B------:R-:W-:-:S04]  /*0e70*/  FADD.FTZ R90, R91, R90 ;  /* 0x0000005a5b5a7221 */ /* 0x000fc80000010000 */
[----:B------:R-:W-:-:S07]  /*0e80*/  @P0 FADD.FTZ R90, R74, R90 ;  /* 0x0000005a4a5a0221 */ /* 0x000fce0000010000 */
.L_x_9859:
[----:B------:R-:W-:Y:S01]  /*0e90*/  HADD2.F32 R91, -RZ, R93.H1_H1 ;  /* 0x3000005dff5b7230 */ /* 0x000fe20000004100 */
[----:B------:R-:W-:Y:S06]  /*0ea0*/  @P1 BRA `(.L_x_9860) ;  /* 0x00000000000c1947 */ /* 0x000fec0003800000 */
[----:B------:R-:W-:Y:S05]  /*0eb0*/  @!P0 BRA `(.L_x_9861) ;  /* 0x0000000000148947 */ /* 0x000fea0003800000 */
[----:B-----5:R-:W-:Y:S01]  /*0ec0*/  FADD.FTZ R91, R75, R91 ;  /* 0x0000005b4b5b7221 */ /* 0x020fe20000010000 */
[----:B------:R-:W-:Y:S06]  /*0ed0*/  BRA `(.L_x_9861) ;  /* 0x00000000000c7947 */ /* 0x000fec0003800000 */
.L_x_9860:
[----:B-----5:R-:W-:-:S05]  /*0ee0*/  HADD2.F32 R0, -RZ, R69.H1_H1 ;  /* 0x30000045ff007230 */ /* 0x020fca0000004100 */
[----:B------:R-:W-:-:S04]  /*0ef0*/  FADD.FTZ R91, R0, R91 ;  /* 0x0000005b005b7221 */ /* 0x000fc80000010000 */
[----:B------:R-:W-:-:S07]  /*0f00*/  @P0 FADD.FTZ R91, R75, R91 ;  /* 0x0000005b4b5b0221 */ /* 0x000fce0000010000 */
.L_x_9861:
[----:B------:R-:W-:Y:S01]  /*0f10*/  HADD2.F32 R92, -RZ, R94.H0_H0 ;  /* 0x2000005eff5c7230 */ /* 0x000fe20000004100 */
[----:B------:R-:W-:Y:S06]  /*0f20*/  @P1 BRA `(.L_x_9862) ;  /* 0x00000000000c1947 */ /* 0x000fec0003800000 */
[----:B------:R-:W-:Y:S05]  /*0f30*/  @!P0 BRA `(.L_x_9863) ;  /* 0x0000000000148947 */ /* 0x000fea0003800000 */
[----:B-----5:R-:W-:Y:S01]  /*0f40*/  FADD.FTZ R92, R76, R92 ;  /* 0x0000005c4c5c7221 */ /* 0x020fe20000010000 */
[----:B------:R-:W-:Y:S06]  /*0f50*/  BRA `(.L_x_9863) ;  /* 0x00000000000c7947 */ /* 0x000fec0003800000 */
.L_x_9862:
[----:B-----5:R-:W-:-:S05]  /*0f60*/  HADD2.F32 R93, -RZ, R70.H0_H0 ;  /* 0x20000046ff5d7230 */ /* 0x020fca0000004100 */
[----:B------:R-:W-:-:S04]  /*0f70*/  FADD.FTZ R92, R93, R92 ;  /* 0x0000005c5d5c7221 */ /* 0x000fc80000010000 */
[----:B------:R-:W-:-:S07]  /*0f80*/  @P0 FADD.FTZ R92, R76, R92 ;  /* 0x0000005c4c5c0221 */ /* 0x000fce0000010000 */
.L_x_9863:
[----:B------:R-:W-:Y:S01]  /*0f90*/  HADD2.F32 R93, -RZ, R94.H1_H1 ;  /* 0x3000005eff5d7230 */ /* 0x000fe20000004100 */
[----:B------:R-:W-:Y:S06]  /*0fa0*/  @P1 BRA `(.L_x_9864) ;  /* 0x00000000000c1947 */ /* 0x000fec0003800000 */
[----:B------:R-:W-:Y:S05]  /*0fb0*/  @!P0 BRA `(.L_x_9865) ;  /* 0x0000000000148947 */ /* 0x000fea0003800000 */
[----:B-----5:R-:W-:Y:S01]  /*0fc0*/  FADD.FTZ R93, R77, R93 ;  /* 0x0000005d4d5d7221 */ /* 0x020fe20000010000 */
[----:B------:R-:W-:Y:S06]  /*0fd0*/  BRA `(.L_x_9865) ;  /* 0x00000000000c7947 */ /* 0x000fec0003800000 */
.L_x_9864:
[----:B-----5:R-:W-:-:S05]  /*0fe0*/  HADD2.F32 R0, -RZ, R70.H1_H1 ;  /* 0x30000046ff007230 */ /* 0x020fca0000004100 */
[----:B------:R-:W-:-:S04]  /*0ff0*/  FADD.FTZ R93, R0, R93 ;  /* 0x0000005d005d7221 */ /* 0x000fc80000010000 */
[----:B------:R-:W-:-:S07]  /*1000*/  @P0 FADD.FTZ R93, R77, R93 ;  /* 0x0000005d4d5d0221 */ /* 0x000fce0000010000 */
.L_x_9865:
[----:B------:R-:W-:Y:S01]  /*1010*/  HADD2.F32 R94, -RZ, R95.H0_H0 ;  /* 0x2000005fff5e7230 */ /* 0x000fe20000004100 */
[----:B------:R-:W-:Y:S06]  /*1020*/  @P1 BRA `(.L_x_9866) ;  /* 0x00000000000c1947 */ /* 0x000fec0003800000 */
[----:B------:R-:W-:Y:S05]  /*1030*/  @!P0 BRA `(.L_x_9867) ;  /* 0x0000000000148947 */ /* 0x000fea0003800000 */
[----:B-----5:R-:W-:Y:S01]  /*1040*/  FADD.FTZ R94, R78, R94 ;  /* 0x0000005e4e5e7221 */ /* 0x020fe20000010000 */
[----:B------:R-:W-:Y:S06]  /*1050*/  BRA `(.L_x_9867) ;  /* 0x00000000000c7947 */ /* 0x000fec0003800000 */
.L_x_9866:
[----:B-----5:R-:W-:-:S05]  /*1060*/  HADD2.F32 R97, -RZ, R71.H0_H0 ;  /* 0x20000047ff617230 */ /* 0x020fca0000004100 */
[----:B------:R-:W-:-:S04]  /*1070*/  FADD.FTZ R94, R97, R94 ;  /* 0x0000005e615e7221 */ /* 0x000fc80000010000 */
[----:B------:R-:W-:-:S07]  /*1080*/  @P0 FADD.FTZ R94, R78, R94 ;  /* 0x0000005e4e5e0221 */ /* 0x000fce0000010000 */
.L_x_9867:
[----:B------:R-:W-:Y:S01]  /*1090*/  HADD2.F32 R95, -RZ, R95.H1_H1 ;  /* 0x3000005fff5f7230 */ /* 0x000fe20000004100 */
[----:B------:R-:W-:Y:S06]  /*10a0*/  @P1 BRA `(.L_x_9868) ;  /* 0x00000000000c1947 */ /* 0x000fec0003800000 */
[----:B------:R-:W-:Y:S05]  /*10b0*/  @!P0 BRA `(.L_x_9869) ;  /* 0x0000000000148947 */ /* 0x000fea0003800000 */
[----:B-----5:R-:W-:Y:S01]  /*10c0*/  FADD.FTZ R95, R79, R95 ;  /* 0x0000005f4f5f7221 */ /* 0x020fe20000010000 */
[----:B------:R-:W-:Y:S06]  /*10d0*/  BRA `(.L_x_9869) ;  /* 0x00000000000c7947 */ /* 0x000fec0003800000 */
.L_x_9868:
[----:B-----5:R-:W-:-:S05]  /*10e0*/  HADD2.F32 R0, -RZ, R71.H1_H1 ;  /* 0x30000047ff007230 */ /* 0x020fca0000004100 */
[----:B------:R-:W-:-:S04]  /*10f0*/  FADD.FTZ R95, R0, R95 ;  /* 0x0000005f005f7221 */ /* 0x000fc80000010000 */
[----:B------:R-:W-:-:S07]  /*1100*/  @P0 FADD.FTZ R95, R79, R95 ;  /* 0x0000005f4f5f0221 */ /* 0x000fce0000010000 */
.L_x_9869:
[----:B------:R-:W-:-:S04]  /*1110*/  LEA R96, P0, R99, UR10, 0x5 ;  /* 0x0000000a63607c11 */ /* 0x000fc8000f8028ff */
[----:B------:R-:W-:-:S05]  /*1120*/  LEA.HI.X R97, R99, UR11, RZ, 0x5, P0 ;  /* 0x0000000b63617c11 */ /* 0x000fca00080f2cff */
[----:B------:R3:W-:Y:S04]  /*1130*/  STG.E.128 desc[UR4][R96.64], R88 ;  /* 0x0000005860007986 */ /* 0x0007e8000c101d04 */
[----:B------:R3:W-:Y:S02]  /*1140*/  STG.E.128 desc[UR4][R96.64+0x10], R92 ;  /* 0x0000105c60007986 */ /* 0x0007e4000c101d04 */
.L_x_9853:
[----:B------:R-:W-:Y:S05]  /*1150*/  BSYNC B0 ;  /* 0x0000000000007941 */ /* 0x000fea0003800000 */
.L_x_9852:
        /* <DEDUP_REMOVED lines=75> */
.L_x_9887:
        /* <DEDUP_REMOVED lines=29> */
[----:B------:R-:W-:Y:S01]  /*17e0*/  F2FP.F16.F32.PACK_AB R96, R97, R96 ;  /* 0x000000606160723e */ /* 0x000fe200000000ff */
[--C-:B------:R-:W-:Y:S01]  /*17f0*/  FADD.FTZ R115, R86, -R110.reuse ;  /* 0x8000006e56737221 */ /* 0x100fe20000010000 */
[----:B------:R-:W-:Y:S01]  /*1800*/  F2FP.F16.F32.PACK_AB R97, R99, R98 ;  /* 0x000000626361723e */ /* 0x000fe200000000ff */
        /* <DEDUP_REMOVED lines=21> */
[----:B--2---:R-:W-:Y:S01]  /*1960*/  IMAD.WIDE.U32 R108, R105, 0x10, R108 ;  /* 0x00000010696c7825 */ /* 0x004fe200078e006c */
[----:B------:R-:W-:Y:S02]  /*1970*/  F2FP.F16.F32.PACK_AB R100, R100, R111 ;  /* 0x0000006f6464723e */ /* 0x000fe400000000ff */
[----:B------:R-:W-:-:S02]  /*1980*/  F2FP.F16.F32.PACK_AB R103, R116, R103 ;  /* 0x000000677467723e */ /* 0x000fc400000000ff */
[----:B------:R-:W-:Y:S01]  /*1990*/  F2FP.F16.F32.PACK_AB R102, R114, R113 ;  /* 0x000000717266723e */ /* 0x000fe200000000ff */
[C---:B---3--:R-:W-:Y:S01]  /*19a0*/  IMAD.WIDE.U32 R106, R105.reuse, 0x10, R106 ;  /* 0x00000010696a7825 */ /* 0x048fe200078e006a */
[----:B------:R-:W-:Y:S01]  /*19b0*/  F2FP.F16.F32.PACK_AB R101, R112, R101 ;  /* 0x000000657065723e */ /* 0x000fe200000000ff */
[----:B------:R2:W-:Y:S01]  /*19c0*/  STG.E.128 desc[UR4][R108.64], R96 ;  /* 0x000000606c007986 */ /* 0x0005e2000c101d04 */
[----:B------:R-:W-:-:S03]  /*19d0*/  IADD3 R105, R105, 0x20, RZ ;  /* 0x0000002069697810 */ /* 0x000fc60007ffe0ff */
[----:B------:R2:W-:Y:S04]  /*19e0*/  STG.E.128 desc[UR4][R106.64], R100 ;  /* 0x000000646a007986 */ /* 0x0005e8000c101d04 */
.L_x_9872:
[----:B------:R-:W-:Y:S05]  /*19f0*/  BSYNC B0 ;  /* 0x0000000000007941 */ /* 0x000fea0003800000 */
.L_x_9871:
        /* <DEDUP_REMOVED lines=27> */
[----:B------:R-:W-:-:S03]  /*1bb0*/  F2FP.F16.F32.PACK_AB R96, R113, R98 ;  /* 0x000000627160723e */ /* 0x000fc600000000ff */
[----:B------:R-:W-:Y:S01]  /*1bc0*/  FFMA.FTZ R109, R4, R109, R20 ;  /* 0x0000006d046d7223 */ /* 0x000fe20000010014 */
[----:B------:R-:W-:Y:S01]  /*1bd0*/  F2FP.F16.F32.PACK_AB R97, R115, R112 ;  /* 0x000000707361723e */ /* 0x000fe200000000ff */
[----:B------:R-:W-:Y:S01]  /*1be0*/  FFMA.FTZ R112, R15, R0, R31 ;  /* 0x000000000f707223 */ /* 0x000fe2000001001f */
[----:B------:R-:W-:Y:S01]  /*1bf0*/  F2FP.F16.F32.PACK_AB R98, R117, R114 ;  /* 0x000000727562723e */ /* 0x000fe200000000ff */
        /* <DEDUP_REMOVED lines=16> */
.L_x_9874:
[----:B------:R-:W-:Y:S05]  /*1d00*/  BSYNC B0 ;  /* 0x0000000000007941 */ /* 0x000fea0003800000 */
.L_x_9873:
[----:B--234-:R-:W2:Y:S02]  /*1d10*/  LDC.64 R96, c[0x0][0x210] ;  /* 0x00008400ff607b82 */ /* 0x01cea40000000a00 */
[----:B--2---:R-:W-:-:S04]  /*1d20*/  LEA R104, R96, R104, 0x2 ;  /* 0x0000006860687211 */ /* 0x004fc800078e10ff */
[----:B------:R-:W-:-:S13]  /*1d30*/  ISETP.GE.AND P0, PT, R104, R97, PT ;  /* 0x000000616800720c */ /* 0x000fda0003f06270 */
[----:B------:R-:W-:Y:S05]  /*1d40*/  @!P0 BRA `(.L_x_9875) ;  /* 0xffffffe800348947 */ /* 0x000fea000383ffff */
[----:B------:R-:W-:Y:S05]  /*1d50*/  EXIT ;  /* 0x000000000000794d */ /* 0x000fea0003800000 */
.L_x_9870:
        /* <DEDUP_REMOVED lines=8> */
.L_x_9877:
[----:B------:R-:W-:Y:S05]  /*1de0*/  BSYNC B0 ;  /* 0x0000000000007941 */ /* 0x000fea0003800000 */
.L_x_9876:
        /* <DEDUP_REMOVED lines=9> */
.L_x_9878:
[----:B------:R-:W-:Y:S01]  /*1e80*/  HFMA2.MMA R108, -RZ, RZ, 0, 2.384185791015625e-07 ;  /* 0x00000004ff6c7435 */ /* 0x000fe200000001ff */
[----:B------:R-:W-:-:S05]  /*1e90*/  MOV R97, R103 ;  /* 0x0000006700617202 */ /* 0x000fca0000000f00 */
[----:B------:R-:W-:-:S05]  /*1ea0*/  FADD.FTZ R100, R98, R97 ;  /* 0x0000006162647221 */ /* 0x000fca0000010000 */
[----:B------:R-:W-:-:S07]  /*1eb0*/  MOV R107, R100 ;  /* 0x00000064006b7202 */ /* 0x000fce0000000f00 */
[----:B------:R-:W-:Y:S05]  /*1ec0*/  WARPSYNC.COLLECTIVE R106, `(.L_x_9879) ;  /* 0x000000006a087348 */ /* 0x000fea0003c00000 */
[----:B------:R0:W1:Y:S02]  /*1ed0*/  SHFL.BFLY P5, R103, R107, R108, R109 ;  /* 0x0c00006c6b677389 */ /* 0x00006400000a006d */
[----:B01----:R-:W-:Y:S01]  /*1ee0*/  ENDCOLLECTIVE ;  /* 0x000000000000791b */ /* 0x003fe20003800000 */
.L_x_9879:
        /* <DEDUP_REMOVED lines=8> */
.L_x_9880:
[----:B------:R-:W-:Y:S01]  /*1f70*/  HFMA2.MMA R108, -RZ, RZ, 0, 9.5367431640625e-07 ;  /* 0x00000010ff6c7435 */ /* 0x000fe200000001ff */
[----:B------:R-:W-:-:S05]  /*1f80*/  MOV R0, R103 ;  /* 0x0000006700007202 */ /* 0x000fca0000000f00 */
[----:B------:R-:W-:-:S05]  /*1f90*/  FADD.FTZ R102, R101, R0 ;  /* 0x0000000065667221 */ /* 0x000fca0000010000 */
[----:B------:R-:W-:-:S07]  /*1fa0*/  MOV R107, R102 ;  /* 0x00000066006b7202 */ /* 0x000fce0000000f00 */
[----:B------:R-:W-:Y:S05]  /*1fb0*/  WARPSYNC.COLLECTIVE R106, `(.L_x_9881) ;  /* 0x000000006a087348 */ /* 0x000fea0003c00000 */
[----:B------:R0:W1:Y:S02]  /*1fc0*/  SHFL.BFLY P5, R103, R107, R108, R109 ;  /* 0x0c00006c6b677389 */ /* 0x00006400000a006d */
[----:B01----:R-:W-:Y:S01]  /*1fd0*/  ENDCOLLECTIVE ;  /* 0x000000000000791b */ /* 0x003fe20003800000 */
.L_x_9881:
        /* <DEDUP_REMOVED lines=40> */
.L_x_9882:
[----:B------:R-:W-:Y:S01]  /*2260*/  HFMA2.MMA R108, -RZ, RZ, 0, 1.1920928955078125e-07 ;  /* 0x00000002ff6c7435 */ /* 0x000fe200000001ff */
[----:B------:R-:W-:-:S05]  /*2270*/  MOV R99, R103 ;  /* 0x0000006700637202 */ /* 0x000fca0000000f00 */
[----:B------:R-:W-:-:S05]  /*2280*/  FADD.FTZ R99, R0, R99 ;  /* 0x0000006300637221 */ /* 0x000fca0000010000 */
[----:B------:R-:W-:-:S07]  /*2290*/  MOV R107, R99 ;  /* 0x00000063006b7202 */ /* 0x000fce0000000f00 */
[----:B------:R-:W-:Y:S05]  /*22a0*/  WARPSYNC.COLLECTIVE R106, `(.L_x_9883) ;  /* 0x000000006a087348 */ /* 0x000fea0003c00000 */
[----:B------:R0:W1:Y:S02]  /*22b0*/  SHFL.BFLY P5, R103, R107, R108, R109 ;  /* 0x0c00006c6b677389 */ /* 0x00006400000a006d */
[----:B01----:R-:W-:Y:S01]  /*22c0*/  ENDCOLLECTIVE ;  /* 0x000000000000791b */ /* 0x003fe20003800000 */
.L_x_9883:
[----:B------:R-:W-:Y:S01]  /*22d0*/  HFMA2.MMA R108, -RZ, RZ, 0, 2.384185791015625e-07 ;  /* 0x00000004ff6c7435 */ /* 0x000fe200000001ff */
[----:B------:R-:W-:-:S05]  /*22e0*/  MOV R98, R103 ;  /* 0x0000006700627202 */ /* 0x000fca0000000f00 */
[----:B------:R-:W-:-:S05]  /*22f0*/  FADD.FTZ R98, R99, R98 ;  /* 0x0000006263627221 */ /* 0x000fca0000010000 */
[----:B------:R-:W-:-:S07]  /*2300*/  MOV R107, R98 ;  /* 0x00000062006b7202 */ /* 0x000fce0000000f00 */
[----:B------:R-:W-:Y:S05]  /*2310*/  WARPSYNC.COLLECTIVE R106, `(.L_x_9884) ;  /* 0x000000006a087348 */ /* 0x000fea0003c00000 */
[----:B------:R0:W1:Y:S02]  /*2320*/  SHFL.BFLY P5, R103, R107, R108, R109 ;  /* 0x0c00006c6b677389 */ /* 0x00006400000a006d */
[----:B01----:R-:W-:Y:S01]  /*2330*/  ENDCOLLECTIVE ;  /* 0x000000000000791b */ /* 0x003fe20003800000 */
.L_x_9884:
[----:B------:R-:W-:Y:S01]  /*2340*/  HFMA2.MMA R108, -RZ, RZ, 0, 4.76837158203125e-07 ;  /* 0x00000008ff6c7435 */ /* 0x000fe200000001ff */
[----:B------:R-:W-:-:S05]  /*2350*/  MOV R101, R103 ;  /* 0x0000006700657202 */ /* 0x000fca0000000f00 */
[----:B------:R-:W-:-:S05]  /*2360*/  FADD.FTZ R101, R98, R101 ;  /* 0x0000006562657221 */ /* 0x000fca0000010000 */
[----:B------:R-:W-:-:S07]  /*2370*/  MOV R107, R101 ;  /* 0x00000065006b7202 */ /* 0x000fce0000000f00 */
[----:B------:R-:W-:Y:S05]  /*2380*/  WARPSYNC.COLLECTIVE R106, `(.L_x_9885) ;  /* 0x000000006a087348 */ /* 0x000fea0003c00000 */
[----:B------:R0:W1:Y:S02]  /*2390*/  SHFL.BFLY P5, R103, R107, R108, R109 ;  /* 0x0c00006c6b677389 */ /* 0x00006400000a006d */
[----:B01----:R-:W-:Y:S01]  /*23a0*/  ENDCOLLECTIVE ;  /* 0x000000000000791b */ /* 0x003fe20003800000 */
.L_x_9885:
[----:B------:R-:W-:Y:S01]  /*23b0*/  HFMA2.MMA R108, -RZ, RZ, 0, 9.5367431640625e-07 ;  /* 0x00000010ff6c7435 */ /* 0x000fe200000001ff */
[----:B------:R-:W-:-:S05]  /*23c0*/  MOV R100, R103 ;  /* 0x0000006700647202 */ /* 0x000fca0000000f00 */
[----:B------:R-:W-:-:S05]  /*23d0*/  FADD.FTZ R100, R101, R100 ;  /* 0x0000006465647221 */ /* 0x000fca0000010000 */
[----:B------:R-:W-:-:S07]  /*23e0*/  MOV R107, R100 ;  /* 0x00000064006b7202 */ /* 0x000fce0000000f00 */
[----:B------:R-:W-:Y:S05]  /*23f0*/  WARPSYNC.COLLECTIVE R106, `(.L_x_9886) ;  /* 0x000000006a087348 */ /* 0x000fea0003c00000 */
[----:B------:R0:W1:Y:S02]  /*2400*/  SHFL.BFLY P5, R103, R107, R108, R109 ;  /* 0x0c00006c6b677389 */ /* 0x00006400000a006d */
[----:B01----:R-:W-:Y:S01]  /*2410*/  ENDCOLLECTIVE ;  /* 0x000000000000791b */ /* 0x003fe20003800000 */
.L_x_9886:
[----:B------:R-:W-:Y:S05]  /*2420*/  BRA `(.L_x_9887) ;  /* 0xfffffff000787947 */ /* 0x000fea000383ffff */
.L_x_9888:
        /* <DEDUP_REMOVED lines=13> */
.L_x_14246:


//--------------------- .text._ZN10layer_norm31ln_parallel_residual_fwd_kernelINS_13Kernel_traitsIf6__halffS2_fjLj512ELj1ELj4ELj1ELj16ENS_18Kernel_traits_baseILj512EfS2_fS2_fjLj128EEEEELb0ELb0ELb1EEEvNS_9FwdParamsE --------------------------
	.section	.text._ZN10layer_norm31ln_parallel_residual_fwd_kernelINS_13Kernel_traitsIf6__halffS2_fjLj512ELj1ELj4ELj1ELj16ENS_18Kernel_traits_baseILj512EfS2_fS2_fjLj128EEEEELb0ELb0ELb1EEEvNS_9FwdParamsE,"ax",@progbits
	.align	128
        .global         _ZN10layer_norm31ln_parallel_residual_fwd_kernelINS_13Kernel_traitsIf6__halffS2_fjLj512ELj1ELj4ELj1ELj16ENS_18Kernel_traits_baseILj512EfS2_fS2_fjLj128EEEEELb0ELb0ELb1EEEvNS_9FwdParamsE
        .type           _ZN10layer_norm31ln_parallel_residual_fwd_kernelINS_13Kernel_traitsIf6__halffS2_fjLj512ELj1ELj4ELj1ELj16ENS_18Kernel_traits_baseILj512EfS2_fS2_fjLj128EEEEELb0ELb0ELb1EEEvNS_9FwdParamsE,@function
        .size           _ZN10layer_norm31ln_parallel_residual_fwd_kernelINS_13Kernel_traitsIf6__halffS2_fjLj512ELj1ELj4ELj1ELj16ENS_18Kernel_traits_baseILj512EfS2_fS2_fjLj128EEEEELb0ELb0ELb1EEEvNS_9FwdParamsE,(.L_x_14247 - _ZN10layer_norm31ln_parallel_residual_fwd_kernelINS_13Kernel_traitsIf6__halffS2_fjLj512ELj1ELj4ELj1ELj16ENS_18Kernel_traits_baseILj512EfS2_fS2_fjLj128EEEEELb0ELb0ELb1EEEvNS_9FwdParamsE)
        .other          _ZN10layer_norm31ln_parallel_residual_fwd_kernelINS_13Kernel_traitsIf6__halffS2_fjLj512ELj1ELj4ELj1ELj16ENS_18Kernel_traits_baseILj512EfS2_fS2_fjLj128EEEEELb0ELb0ELb1EEEvNS_9FwdParamsE,@"STO_CUDA_ENTRY STV_DEFAULT"
_ZN10layer_norm31ln_parallel_residual_fwd_kernelINS_13Kernel_traitsIf6__halffS2_fjLj512ELj1ELj4ELj1ELj16ENS_18Kernel_traits_baseILj512EfS2_fS2_fjLj128EEEEELb0ELb0ELb1EEEvNS_9FwdParamsE:
.text._ZN10layer_norm31ln_parallel_residual_fwd_kernelINS_13Kernel_traitsIf6__halffS2_fjLj512ELj1ELj4ELj1ELj16ENS_18Kernel_traits_baseILj512EfS2_fS2_fjLj128EEEEELb0ELb0ELb1EEEvNS_9FwdParamsE:
        /* <DEDUP_REMOVED lines=74> */
.L_x_9923:
        /* <DEDUP_REMOVED lines=23> */
.L_x_9890:
[----:B-----5:R-:W-:-:S05]  /*0610*/  HADD2.F32 R83, -RZ, R68.H0_H0 ;  /* 0x20000044ff537230 */ /* 0x020fca0000004100 */
[----:B------:R-:W-:-:S04]  /*0620*/  FADD.FTZ R84, R84, R83 ;  /* 0x0000005354547221 */ /* 0x000fc80000010000 */
[----:B------:R-:W-:-:S07]  /*0630*/  @P1 FADD.FTZ R84, R72, R84 ;  /* 0x0000005448541221 */ /* 0x000fce0000010000 */
.L_x_9891:
[----:B------:R-:W-:Y:S01]  /*0640*/  HADD2.F32 R85, -RZ, R88.H1_H1 ;  /* 0x30000058ff557230 */ /* 0x000fe20000004100 */
[----:B------:R-:W-:Y:S06]  /*0650*/  @P2 BRA `(.L_x_9892) ;  /* 0x00000000000c2947 */ /* 0x000fec0003800000 */
[----:B------:R-:W-:Y:S05]  /*0660*/  @!P1 BRA `(.L_x_9893) ;  /* 0x0000000000149947 */ /* 0x000fea0003800000 */
[----:B-----5:R-:W-:Y:S01]  /*0670*/  FADD.FTZ R85, R73, R85 ;  /* 0x0000005549557221 */ /* 0x020fe20000010000 */
[----:B------:R-:W-:Y:S06]  /*0680*/  BRA `(.L_x_9893) ;  /* 0x00000000000c7947 */ /* 0x000fec0003800000 */
.L_x_9892:
[----:B-----5:R-:W-:-:S05]  /*0690*/  HADD2.F32 R0, -RZ, R68.H1_H1 ;  /* 0x30000044ff007230 */ /* 0x020fca0000004100 */
[----:B------:R-:W-:-:S04]  /*06a0*/  FADD.FTZ R85, R85, R0 ;  /* 0x0000000055557221 */ /* 0x000fc80000010000 */
[----:B------:R-:W-:-:S07]  /*06b0*/  @P1 FADD.FTZ R85, R73, R85 ;  /* 0x0000005549551221 */ /* 0x000fce0000010000 */
.L_x_9893:
[----:B------:R-:W-:Y:S01]  /*06c0*/  HADD2.F32 R86, -RZ, R89.H0_H0 ;  /* 0x20000059ff567230 */ /* 0x000fe20000004100 */
[----:B------:R-:W-:Y:S06]  /*06d0*/  @P2 BRA `(.L_x_9894) ;  /* 0x00000000000c2947 */ /* 0x000fec0003800000 */
[----:B------:R-:W-:Y:S05]  /*06e0*/  @!P1 BRA `(.L_x_9895) ;  /* 0x0000000000149947 */ /* 0x000fea0003800000 */
[----:B-----5:R-:W-:Y:S01]  /*06f0*/  FADD.FTZ R86, R74, R86 ;  /* 0x000000564a567221 */ /* 0x020fe20000010000 */
[----:B------:R-:W-:Y:S06]  /*0700*/  BRA `(.L_x_9895) ;  /* 0x00000000000c7947 */ /* 0x000fec0003800000 */
.L_x_9894:
[----:B-----5:R-:W-:-:S05]  /*0710*/  HADD2.F32 R83, -RZ, R69.H0_H0 ;  /* 0x20000045ff537230 */ /* 0x020fca0000004100 */
[----:B------:R-:W-:-:S04]  /*0720*/  FADD.FTZ R86, R86, R83 ;  /* 0x0000005356567221 */ /* 0x000fc80000010000 */
[----:B------:R-:W-:-:S07]  /*0730*/  @P1 FADD.FTZ R86, R74, R86 ;  /* 0x000000564a561221 */ /* 0x000fce0000010000 */
.L_x_9895:
[----:B------:R-:W-:Y:S01]  /*0740*/  HADD2.F32 R87, -RZ, R89.H1_H1 ;  /* 0x30000059ff577230 */ /* 0x000fe20000004100 */
[----:B------:R-:W-:Y:S06]  /*0750*/  @P2 BRA `(.L_x_9896) ;  /* 0x00000000000c2947 */ /* 0x000fec0003800000 */
[----:B------:R-:W-:Y:S05]  /*0760*/  @!P1 BRA `(.L_x_9897) ;  /* 0x0000000000149947 */ /* 0x000fea0003800000 */
[----:B-----5:R-:W-:Y:S01]  /*0770*/  FADD.FTZ R87, R75, R87 ;  /* 0x000000574b577221 */ /* 0x020fe20000010000 */
[----:B------:R-:W-:Y:S06]  /*0780*/  BRA `(.L_x_9897) ;  /* 0x00000000000c7947 */ /* 0x000fec0003800000 */
.L_x_9896:
[----:B-----5:R-:W-:-:S05]  /*0790*/  HADD2.F32 R0, -RZ, R69.H1_H1 ;  /* 0x30000045ff007230 */ /* 0x020fca0000004100 */
[----:B------:R-:W-:-:S04]  /*07a0*/  FADD.FTZ R87, R87, R0 ;  /* 0x0000000057577221 */ /* 0x000fc80000010000 */
[----:B------:R-:W-:-:S07]  /*07b0*/  @P1 FADD.FTZ R87, R75, R87 ;  /* 0x000000574b571221 */ /* 0x000fce0000010000 */
.L_x_9897:
[----:B------:R-:W-:Y:S01]  /*07c0*/  HADD2.F32 R88, -RZ, R90.H0_H0 ;  /* 0x2000005aff587230 */ /* 0x000fe20000004100 */
[----:B------:R-:W-:Y:S06]  /*07d0*/  @P2 BRA `(.L_x_9898) ;  /* 0x00000000000c2947 */ /* 0x000fec0003800000 */
[----:B------:R-:W-:Y:S05]  /*07e0*/  @!P1 BRA `(.L_x_9899) ;  /* 0x0000000000149947 */ /* 0x000fea0003800000 */
[----:B-----5:R-:W-:Y:S01]  /*07f0*/  FADD.FTZ R88, R76, R88 ;  /* 0x000000584c587221 */ /* 0x020fe20000010000 */
[----:B------:R-:W-:Y:S06]  /*0800*/  BRA `(.L_x_9899) ;  /* 0x00000000000c7947 */ /* 0x000fec0003800000 */
.L_x_9898:
[----:B-----5:R-:W-:-:S05]  /*0810*/  HADD2.F32 R83, -RZ, R70.H0_H0 ;  /* 0x20000046ff537230 */ /* 0x020fca0000004100 */
[----:B------:R-:W-:-:S04]  /*0820*/  FADD.FTZ R88, R88, R83 ;  /* 0x0000005358587221 */ /* 0x000fc80000010000 */
[----:B------:R-:W-:-:S07]  /*0830*/  @P1 FADD.FTZ R88, R76, R88 ;  /* 0x000000584c581221 */ /* 0x000fce0000010000 */
.L_x_9899:
[----:B------:R-:W-:Y:S01]  /*0840*/  HADD2.F32 R89, -RZ, R90.H1_H1 ;  /* 0x3000005aff597230 */ /* 0x000fe20000004100 */
[----:B------:R-:W-:Y:S06]  /*0850*/  @P2 BRA `(.L_x_9900) ;  /* 0x00000000000c2947 */ /* 0x000fec0003800000 */
[----:B------:R-:W-:Y:S05]  /*0860*/  @!P1 BRA `(.L_x_9901) ;  /* 0x0000000000149947 */ /* 0x000fea0003800000 */
[----:B-----5:R-:W-:Y:S01]  /*0870*/  FADD.FTZ R89, R77, R89 ;  /* 0x000000594d597221 */ /* 0x020fe20000010000 */
[----:B------:R-:W-:Y:S06]  /*0880*/  BRA `(.L_x_9901) ;  /* 0x00000000000c7947 */ /* 0x000fec0003800000 */
.L_x_9900:
[----:B-----5:R-:W-:-:S05]  /*0890*/  HADD2.F32 R0, -RZ, R70.H1_H1 ;  /* 0x30000046ff007230 */ /* 0x020fca0000004100 */
[----:B------:R-:W-:-:S04]  /*08a0*/  FADD.FTZ R89, R89, R0 ;  /* 0x0000000059597221 */ /* 0x000fc80000010000 */
[----:B------:R-:W-:-:S07]  /*08b0*/  @P1 FADD.FTZ R89, R77, R89 ;  /* 0x000000594d591221 */ /* 0x000fce0000010000 */
.L_x_9901:
[----:B------:R-:W-:Y:S01]  /*08c0*/  HADD2.F32 R90, -RZ, R91.H0_H0 ;  /* 0x2000005bff5a7230 */ /* 0x000fe20000004100 */
[----:B------:R-:W-:Y:S06]  /*08d0*/  @P2 BRA `(.L_x_9902) ;  /* 0x00000000000c2947 */ /* 0x000fec0003800000 */
[----:B------:R-:W-:Y:S05]  /*08e0*/  @!P1 BRA `(.L_x_9903) ;  /* 0x0000000000149947 */ /* 0x000fea0003800000 */
[----:B-----5:R-:W-:Y:S01]  /*08f0*/  FADD.FTZ R90, R78, R90 ;  /* 0x0000005a4e5a7221 */ /* 0x020fe20000010000 */
[----:B------:R-:W-:Y:S06]  /*0900*/  BRA `(.L_x_9903) ;  /* 0x00000000000c7947 */ /* 0x000fec0003800000 */
.L_x_9902:
[----:B-----5:R-:W-:-:S05]  /*0910*/  HADD2.F32 R83, -RZ, R71.H0_H0 ;  /* 0x20000047ff537230 */ /* 0x020fca0000004100 */
[----:B------:R-:W-:-:S04]  /*0920*/  FADD.FTZ R90, R90, R83 ;  /* 0x000000535a5a7221 */ /* 0x000fc80000010000 */
[----:B------:R-:W-:-:S07]  /*0930*/  @P1 FADD.FTZ R90, R78, R90 ;  /* 0x0000005a4e5a1221 */ /* 0x000fce0000010000 */
.L_x_9903:
[----:B------:R-:W-:Y:S01]  /*0940*/  HADD2.F32 R91, -RZ, R91.H1_H1 ;  /* 0x3000005bff5b7230 */ /* 0x000fe20000004100 */
[----:B------:R-:W-:Y:S06]  /*0950*/  @P2 BRA `(.L_x_9904) ;  /* 0x00000000000c2947 */ /* 0x000fec0003800000 */
[----:B------:R-:W-:Y:S05]  /*0960*/  @!P1 BRA `(.L_x_9905) ;  /* 0x0000000000149947 */ /* 0x000fea0003800000 */
[----:B-----5:R-:W-:Y:S01]  /*0970*/  FADD.FTZ R91, R79, R91 ;  /* 0x0000005b4f5b7221 */ /* 0x020fe20000010000 */
[----:B------:R-:W-:Y:S06]  /*0980*/  BRA `(.L_x_9905) ;  /* 0x00000000000c7947 */ /* 0x000fec0003800000 */
.L_x_9904:
[----:B-----5:R-:W-:-:S05]  /*0990*/  HADD2.F32 R0, -RZ, R71.H1_H1 ;  /* 0x30000047ff007230 */ /* 0x020fca0000004100 */
[----:B------:R-:W-:-:S04]  /*09a0*/  FADD.FTZ R91, R91, R0 ;  /* 0x000000005b5b7221 */ /* 0x000fc80000010000 */
[----:B------:R-:W-:-:S07]  /*09b0*/  @P1 FADD.FTZ R91, R79, R91 ;  /* 0x0000005b4f5b1221 */ /* 0x000fce0000010000 */
.L_x_9905:
        /* <DEDUP_REMOVED lines=19> */
.L_x_9906:
[----:B-----5:R-:W-:-:S05]  /*0af0*/  HADD2.F32 R93, -RZ, R68.H0_H0 ;  /* 0x20000044ff5d7230 */ /* 0x020fca0000004100 */
[----:B------:R-:W-:-:S04]  /*0b00*/  FADD.FTZ R92, R93, R92 ;  /* 0x0000005c5d5c7221 */ /* 0x000fc80000010000 */
[----:B------:R-:W-:-:S07]  /*0b10*/  @P1 FADD.FTZ R92, R72, R92 ;  /* 0x0000005c485c1221 */ /* 0x000fce0000010000 */
.L_x_9907:
[----:B------:R-:W-:Y:S01]  /*0b20*/  HADD2.F32 R93, -RZ, R80.H1_H1 ;  /* 0x30000050ff5d7230 */ /* 0x000fe20000004100 */
[----:B------:R-:W-:Y:S06]  /*0b30*/  @P2 BRA `(.L_x_9908) ;  /* 0x00000000000c2947 */ /* 0x000fec0003800000 */
[----:B------:R-:W-:Y:S05]  /*0b40*/  @!P1 BRA `(.L_x_9909) ;  /* 0x0000000000149947 */ /* 0x000fea0003800000 */
[----:B-----5:R-:W-:Y:S01]  /*0b50*/  FADD.FTZ R93, R73, R93 ;  /* 0x0000005d495d7221 */ /* 0x020fe20000010000 */
[----:B------:R-:W-:Y:S06]  /*0b60*/  BRA `(.L_x_9909) ;  /* 0x00000000000c7947 */ /* 0x000fec0003800000 */
.L_x_9908:
[----:B-----5:R-:W-:-:S05]  /*0b70*/  HADD2.F32 R0, -RZ, R68.H1_H1 ;  /* 0x30000044ff007230 */ /* 0x020fca0000004100 */
[----:B------:R-:W-:-:S04]  /*0b80*/  FADD.FTZ R93, R0, R93 ;  /* 0x0000005d005d7221 */ /* 0x000fc80000010000 */
[----:B------:R-:W-:-:S07]  /*0b90*/  @P1 FADD.FTZ R93, R73, R93 ;  /* 0x0000005d495d1221 */ /* 0x000fce0000010000 */
.L_x_9909:
[----:B------:R-:W-:Y:S01]  /*0ba0*/  HADD2.F32 R94, -RZ, R81.H0_H0 ;  /* 0x20000051ff5e7230 */ /* 0x000fe20000004100 */
[----:B------:R-:W-:Y:S06]  /*0bb0*/  @P2 BRA `(.L_x_9910) ;  /* 0x00000000000c2947 */ /* 0x000fec0003800000 */
[----:B------:R-:W-:Y:S05]  /*0bc0*/  @!P1 BRA `(.L_x_9911) ;  /* 0x0000000000149947 */ /* 0x000fea0003800000 */
[----:B-----5:R-:W-:Y:S01]  /*0bd0*/  FADD.FTZ R94, R74, R94 ;  /* 0x0000005e4a5e7221 */ /* 0x020fe20000010000 */
[----:B------:R-:W-:Y:S06]  /*0be0*/  BRA `(.L_x_9911) ;  /* 0x00000000000c7947 */ /* 0x000fec0003800000 */
.L_x_9910:
[----:B-----5:R-:W-:-:S05]  /*0bf0*/  HADD2.F32 R95, -RZ, R69.H0_H0 ;  /* 0x20000045ff5f7230 */ /* 0x020fca0000004100 */
[----:B------:R-:W-:-:S04]  /*0c00*/  FADD.FTZ R94, R95, R94 ;  /* 0x0000005e5f5e7221 */ /* 0x000fc80000010000 */
[----:B------:R-:W-:-:S07]  /*0c10*/  @P1 FADD.FTZ R94, R74, R94 ;  /* 0x0000005e4a5e1221 */ /* 0x000fce0000010000 */
.L_x_9911:
[----:B------:R-:W-:Y:S01]  /*0c20*/  HADD2.F32 R95, -RZ, R81.H1_H1 ;  /* 0x30000051ff5f7230 */ /* 0x000fe20000004100 */
[----:B------:R-:W-:Y:S06]  /*0c30*/  @P2 BRA `(.L_x_9912) ;  /* 0x00000000000c2947 */ /* 0x000fec0003800000 */
[----:B------:R-:W-:Y:S05]  /*0c40*/  @!P1 BRA `(.L_x_9913) ;  /* 0x0000000000149947 */ /* 0x000fea0003800000 */
[----:B-----5:R-:W-:Y:S01]  /*0c50*/  FADD.FTZ R95, R75, R95 ;  /* 0x0000005f4b5f7221 */ /* 0x020fe20000010000 */
[----:B------:R-:W-:Y:S06]  /*0c60*/  BRA `(.L_x_9913) ;  /* 0x00000000000c7947 */ /* 0x000fec0003800000 */
.L_x_9912:
[----:B-----5:R-:W-:-:S05]  /*0c70*/  HADD2.F32 R0, -RZ, R69.H1_H1 ;  /* 0x30000045ff007230 */ /* 0x020fca0000004100 */
[----:B------:R-:W-:-:S04]  /*0c80*/  FADD.FTZ R95, R0, R95 ;  /* 0x0000005f005f7221 */ /* 0x000fc80000010000 */
[----:B------:R-:W-:-:S07]  /*0c90*/  @P1 FADD.FTZ R95, R75, R95 ;  /* 0x0000005f4b5f1221 */ /* 0x000fce0000010000 */
.L_x_9913:
[----:B------:R-:W-:Y:S01]  /*0ca0*/  HADD2.F32 R80, -RZ, R82.H0_H0 ;  /* 0x20000052ff507230 */ /* 0x000fe20000004100 */
[----:B------:R-:W-:Y:S06]  /*0cb0*/  @P2 BRA `(.L_x_9914) ;  /* 0x00000000000c2947 */ /* 0x000fec0003800000 */
[----:B------:R-:W-:Y:S05]  /*0cc0*/  @!P1 BRA `(.L_x_9915) ;  /* 0x0000000000149947 */ /* 0x000fea0003800000 */
[----:B-----5:R-:W-:Y:S01]  /*0cd0*/  FADD.FTZ R80, R76, R80 ;  /* 0x000000504c507221 */ /* 0x020fe20000010000 */
[----:B------:R-:W-:Y:S06]  /*0ce0*/  BRA `(.L_x_9915) ;  /* 0x00000000000c7947 */ /* 0x000fec0003800000 */
.L_x_9914:
[----:B-----5:R-:W-:-:S05]  /*0cf0*/  HADD2.F32 R81, -RZ, R70.H0_H0 ;  /* 0x20000046ff517230 */ /* 0x020fca0000004100 */
[----:B------:R-:W-:-:S04]  /*0d00*/  FADD.FTZ R80, R81, R80 ;  /* 0x0000005051507221 */ /* 0x000fc80000010000 */
[----:B------:R-:W-:-:S07]  /*0d10*/  @P1 FADD.FTZ R80, R76, R80 ;  /* 0x000000504c501221 */ /* 0x000fce0000010000 */
.L_x_9915:
[----:B------:R-:W-:Y:S01]  /*0d20*/  HADD2.F32 R81, -RZ, R82.H1_H1 ;  /* 0x30000052ff517230 */ /* 0x000fe20000004100 */
[----:B------:R-:W-:Y:S06]  /*0d30*/  @P2 BRA `(.L_x_9916) ;  /* 0x00000000000c2947 */ /* 0x000fec0003800000 */
[----:B------:R-:W-:Y:S05]  /*0d40*/  @!P1 BRA `(.L_x_9917) ;  /* 0x0000000000149947 */ /* 0x000fea0003800000 */
[----:B-----5:R-:W-:Y:S01]  /*0d50*/  FADD.FTZ R81, R77, R81 ;  /* 0x000000514d517221 */ /* 0x020fe20000010000 */
[----:B------:R-:W-:Y:S06]  /*0d60*/  BRA `(.L_x_9917) ;  /* 0x00000000000c7947 */ /* 0x000fec0003800000 */
.L_x_9916:
[----:B-----5:R-:W-:-:S05]  /*0d70*/  HADD2.F32 R0, -RZ, R70.H1_H1 ;  /* 0x30000046ff007230 */ /* 0x020fca0000004100 */
[----:B------:R-:W-:-:S04]  /*0d80*/  FADD.FTZ R81, R0, R81 ;  /* 0x0000005100517221 */ /* 0x000fc80000010000 */
[----:B------:R-:W-:-:S07]  /*0d90*/  @P1 FADD.FTZ R81, R77, R81 ;  /* 0x000000514d511221 */ /* 0x000fce0000010000 */
.L_x_9917:
[----:B------:R-:W-:Y:S01]  /*0da0*/  HADD2.F32 R82, -RZ, R83.H0_H0 ;  /* 0x20000053ff527230 */ /* 0x000fe20000004100 */
[----:B------:R-:W-:Y:S06]  /*0db0*/  @P2 BRA `(.L_x_9918) ;  /* 0x00000000000c2947 */ /* 0x000fec0003800000 */
[----:B------:R-:W-:Y:S05]  /*0dc0*/  @!P1 BRA `(.L_x_9919) ;  /* 0x0000000000149947 */ /* 0x000fea0003800000 */
[----:B-----5:R-:W-:Y:S01]  /*0dd0*/  FADD.FTZ R82, R78, R82 ;  /* 0x000000524e527221 */ /* 0x020fe20000010000 */
[----:B------:R-:W-:Y:S06]  /*0de0*/  BRA `(.L_x_9919) ;  /* 0x00000000000c7947 */ /* 0x000fec0003800000 */
.L_x_9918:
[----:B-----5:R-:W-:-:S05]  /*0df0*/  HADD2.F32 R99, -RZ, R71.H0_H0 ;  /* 0x20000047ff637230 */ /* 0x020fca0000004100 */
[----:B------:R-:W-:-:S04]  /*0e00*/  FADD.FTZ R82, R99, R82 ;  /* 0x0000005263527221 */ /* 0x000fc80000010000 */
[----:B------:R-:W-:-:S07]  /*0e10*/  @P1 FADD.FTZ R82, R78, R82 ;  /* 0x000000524e521221 */ /* 0x000fce0000010000 */
.L_x_9919:
[----:B------:R-:W-:Y:S01]  /*0e20*/  HADD2.F32 R83, -RZ, R83.H1_H1 ;  /* 0x30000053ff537230 */ /* 0x000fe20000004100 */
[----:B------:R-:W-:Y:S06]  /*0e30*/  @P2 BRA `(.L_x_9920) ;  /* 0x00000000000c2947 */ /* 0x000fec0003800000 */
[----:B------:R-:W-:Y:S05]  /*0e40*/  @!P1 BRA `(.L_x_9921) ;  /* 0x0000000000149947 */ /* 0x000fea0003800000 */
[----:B-----5:R-:W-:Y:S01]  /*0e50*/  FADD.FTZ R83, R79, R83 ;  /* 0x000000534f537221 */ /* 0x020fe20000010000 */
[----:B------:R-:W-:Y:S06]  /*0e60*/  BRA `(.L_x_9921) ;  /* 0x00000000000c7947 */ /* 0x000fec0003800000 */
.L_x_9920:
[----:B-----5:R-:W-:-:S05]  /*0e70*/  HADD2.F32 R0, -RZ, R71.H1_H1 ;  /* 0x30000047ff007230 */ /* 0x020fca0000004100 */
[----:B------:R-:W-:-:S04]  /*0e80*/  FADD.FTZ R83, R0, R83 ;  /* 0x0000005300537221 */ /* 0x000fc80000010000 */
[----:B------:R-:W-:-:S07]  /*0e90*/  @P1 FADD.FTZ R83, R79, R83 ;  /* 0x000000534f531221 */ /* 0x000fce0000010000 */
.L_x_9921:
        /* <DEDUP_REMOVED lines=76> */
.L_x_9935:
        /* <DEDUP_REMOVED lines=42> */
[----:B------:R-:W-:Y:S01]  /*1600*/  F2FP.F16.F32.PACK_AB R80, R87, R80 ;  /* 0x000000505750723e */ /* 0x000fe200000000ff */
[----:B------:R-:W-:Y:S01]  /*1610*/  FFMA.FTZ R83, R40, R115, R8 ;  /* 0x0000007328537223 */ /* 0x000fe20000010008 */
[----:B------:R-:W-:Y:S01]  /*1620*/  FFMA.FTZ R94, R41, R102, R9 ;  /* 0x00000066295e7223 */ /* 0x000fe20000010009 */
[----:B------:R-:W-:Y:S01]  /*1630*/  FFMA.FTZ R87, R42, R117, R10 ;  /* 0x000000752a577223 */ /* 0x000fe2000001000a */
[----:B0-----:R-:W-:Y:S01]  /*1640*/  FFMA.FTZ R98, R43, R104, R11 ;  /* 0x000000682b627223 */ /* 0x001fe2000001000b */
[----:B------:R-:W-:Y:S01]  /*1650*/  F2FP.F16.F32.PACK_AB R81, R82, R81 ;  /* 0x000000515251723e */ /* 0x000fe200000000ff */
[----:B-1----:R-:W-:Y:S01]  /*1660*/  @!P1 IMAD.WIDE R84, R2, 0x4, R84 ;  /* 0x0000000402549825 */ /* 0x002fe200078e0254 */
[----:B------:R-:W-:-:S03]  /*1670*/  F2FP.F16.F32.PACK_AB R82, R94, R83 ;  /* 0x000000535e52723e */ /* 0x000fc600000000ff */
[----:B------:R-:W-:Y:S01]  /*1680*/  FFMA.FTZ R115, R56, R115, R24 ;  /* 0x0000007338737223 */ /* 0x000fe20000010018 */
[----:B------:R-:W-:Y:S01]  /*1690*/  F2FP.F16.F32.PACK_AB R83, R98, R87 ;  /* 0x000000576253723e */ /* 0x000fe200000000ff */
        /* <DEDUP_REMOVED lines=22> */
[----:B------:R-:W-:Y:S01]  /*1800*/  F2FP.F16.F32.PACK_AB R85, R0, R85 ;  /* 0x000000550055723e */ /* 0x000fe200000000ff */
[----:B------:R-:W-:Y:S01]  /*1810*/  FFMA.FTZ R104, R59, R104, R27 ;  /* 0x000000683b687223 */ /* 0x000fe2000001001b */
[----:B-1----:R-:W-:Y:S01]  /*1820*/  F2FP.F16.F32.PACK_AB R82, R102, R115 ;  /* 0x000000736652723e */ /* 0x002fe200000000ff */
[----:B------:R-:W-:Y:S01]  /*1830*/  FFMA.FTZ R86, R48, R105, R16 ;  /* 0x0000006930567223 */ /* 0x000fe20000010010 */
[----:B------:R-:W0:Y:S01]  /*1840*/  LDC.64 R102, c[0x0][0x210] ;  /* 0x00008400ff667b82 */ /* 0x000e220000000a00 */
[----:B------:R-:W-:Y:S01]  /*1850*/  F2FP.F16.F32.PACK_AB R80, R88, R89 ;  /* 0x000000595850723e */ /* 0x000fe200000000ff */
[-C--:B------:R-:W-:Y:S01]  /*1860*/  FFMA.FTZ R87, R49, R100.reuse, R17 ;  /* 0x0000006431577223 */ /* 0x080fe20000010011 */
[----:B------:R-:W-:Y:S01]  /*1870*/  F2FP.F16.F32.PACK_AB R81, R90, R113 ;  /* 0x000000715a51723e */ /* 0x000fe200000000ff */
[----:B------:R-:W-:Y:S01]  /*1880*/  FFMA.FTZ R88, R50, R109, R18 ;  /* 0x0000006d32587223 */ /* 0x000fe20000010012 */
[----:B------:R-:W-:Y:S01]  /*1890*/  FFMA.FTZ R90, R64, R105, R32 ;  /* 0x00000069405a7223 */ /* 0x000fe20000010020 */
[----:B------:R-:W-:Y:S01]  /*18a0*/  FFMA.FTZ R89, R65, R100, R33 ;  /* 0x0000006441597223 */ /* 0x000fe20000010021 */
[----:B------:R-:W-:Y:S01]  /*18b0*/  SHF.L.U32 R0, R96, 0x4, RZ ;  /* 0x0000000460007819 */ /* 0x000fe200000006ff */
[----:B------:R-:W-:Y:S01]  /*18c0*/  FFMA.FTZ R106, R67, R106, R35 ;  /* 0x0000006a436a7223 */ /* 0x000fe20000010023 */
[----:B------:R-:W-:Y:S01]  /*18d0*/  F2FP.F16.F32.PACK_AB R86, R87, R86 ;  /* 0x000000565756723e */ /* 0x000fe200000000ff */
[----:B------:R-:W-:Y:S01]  /*18e0*/  FFMA.FTZ R98, R63, R98, R31 ;  /* 0x000000623f627223 */ /* 0x000fe2000001001f */
[----:B------:R-:W-:Y:S01]  /*18f0*/  F2FP.F16.F32.PACK_AB R87, R95, R88 ;  /* 0x000000585f57723e */ /* 0x000fe200000000ff */
[----:B------:R-:W-:Y:S01]  /*1900*/  FFMA.FTZ R88, R60, R93, R28 ;  /* 0x0000005d3c587223 */ /* 0x000fe2000001001c */
[----:B------:R-:W-:Y:S01]  /*1910*/  F2FP.F16.F32.PACK_AB R84, R84, R91 ;  /* 0x0000005b5454723e */ /* 0x000fe200000000ff */
[----:B------:R-:W-:Y:S01]  /*1920*/  FFMA.FTZ R95, R61, R94, R29 ;  /* 0x0000005e3d5f7223 */ /* 0x000fe2000001001d */
[----:B------:R-:W-:Y:S01]  /*1930*/  F2FP.F16.F32.PACK_AB R90, R89, R90 ;  /* 0x0000005a595a723e */ /* 0x000fe200000000ff */
[----:B------:R-:W-:Y:S01]  /*1940*/  FFMA.FTZ R91, R66, R109, R34 ;  /* 0x0000006d425b7223 */ /* 0x000fe20000010022 */
[----:B------:R-:W-:Y:S01]  /*1950*/  SHF.R.U32.HI R100, RZ, 0x1c, R96 ;  /* 0x0000001cff647819 */ /* 0x000fe20000011660 */
[----:B------:R-:W-:Y:S01]  /*1960*/  FFMA.FTZ R89, R62, R99, R30 ;  /* 0x000000633e597223 */ /* 0x000fe2000001001e */
[----:B------:R-:W-:-:S02]  /*1970*/  IADD3 R92, P1, R92, UR14, RZ ;  /* 0x0000000e5c5c7c10 */ /* 0x000fc4000ff3e0ff */
[C---:B------:R-:W-:Y:S02]  /*1980*/  IADD3 R96, P2, R0.reuse, UR12, RZ ;  /* 0x0000000c00607c10 */ /* 0x040fe4000ff5e0ff */
[----:B------:R-:W-:Y:S02]  /*1990*/  IADD3 R94, P4, R0, UR14, RZ ;  /* 0x0000000e005e7c10 */ /* 0x000fe4000ff9e0ff */
[----:B------:R-:W-:Y:S02]  /*19a0*/  F2FP.F16.F32.PACK_AB R83, R104, R117 ;  /* 0x000000756853723e */ /* 0x000fe400000000ff */
[----:B------:R-:W-:Y:S02]  /*19b0*/  IADD3.X R93, R97, UR15, RZ, P1, !PT ;  /* 0x0000000f615d7c10 */ /* 0x000fe40008ffe4ff */
[----:B------:R-:W-:Y:S02]  /*19c0*/  IADD3.X R97, R100, UR13, RZ, P2, !PT ;  /* 0x0000000d64617c10 */ /* 0x000fe400097fe4ff */
[----:B------:R-:W-:Y:S01]  /*19d0*/  F2FP.F16.F32.PACK_AB R88, R95, R88 ;  /* 0x000000585f58723e */ /* 0x000fe200000000ff */
[----:B------:R1:W-:Y:S01]  /*19e0*/  STG.E.128 desc[UR4][R92.64], R80 ;  /* 0x000000505c007986 */ /* 0x0003e2000c101d04 */
[----:B------:R-:W-:-:S02]  /*19f0*/  F2FP.F16.F32.PACK_AB R91, R106, R91 ;  /* 0x0000005b6a5b723e */ /* 0x000fc400000000ff */
[----:B------:R-:W-:Y:S01]  /*1a00*/  F2FP.F16.F32.PACK_AB R89, R98, R89 ;  /* 0x000000596259723e */ /* 0x000fe200000000ff */
[----:B------:R1:W-:Y:S01]  /*1a10*/  STG.E.128 desc[UR4][R96.64], R84 ;  /* 0x0000005460007986 */ /* 0x0003e2000c101d04 */
[----:B------:R-:W-:Y:S02]  /*1a20*/  IADD3.X R95, R100, UR15, RZ, P4, !PT ;  /* 0x0000000f645f7c10 */ /* 0x000fe4000a7fe4ff */
[----:B0-----:R-:W-:-:S03]  /*1a30*/  LEA R2, R102, R2, 0x2 ;  /* 0x0000000266027211 */ /* 0x001fc600078e10ff */
[----:B------:R1:W-:Y:S01]  /*1a40*/  STG.E.128 desc[UR4][R94.64], R88 ;  /* 0x000000585e007986 */ /* 0x0003e2000c101d04 */
[----:B------:R-:W-:-:S13]  /*1a50*/  ISETP.GE.AND P1, PT, R2, R103, PT ;  /* 0x000000670200720c */ /* 0x000fda0003f26270 */
[----:B------:R-:W-:Y:S05]  /*1a60*/  @!P1 BRA `(.L_x_9923) ;  /* 0xffffffe8008c9947 */ /* 0x000fea000383ffff */
[----:B------:R-:W-:Y:S05]  /*1a70*/  BSYNC B0 ;  /* 0x0000000000007941 */ /* 0x000fea0003800000 */
.L_x_9889:
[----:B------:R-:W-:Y:S05]  /*1a80*/  EXIT ;  /* 0x000000000000794d */ /* 0x000fea0003800000 */
.L_x_9922:
        /* <DEDUP_REMOVED lines=8> */
.L_x_9925:
[----:B------:R-:W-:Y:S05]  /*1b10*/  BSYNC B1 ;  /* 0x0000000000017941 */ /* 0x000fea0003800000 */
.L_x_9924:
        /* <DEDUP_REMOVED lines=9> */
.L_x_9926:
[----:B------:R-:W-:Y:S01]  /*1bb0*/  HFMA2.MMA R106, -RZ, RZ, 0, 2.384185791015625e-07 ;  /* 0x00000004ff6a7435 */ /* 0x000fe200000001ff */
[----:B------:R-:W-:-:S05]  /*1bc0*/  MOV R99, R105 ;  /* 0x0000006900637202 */ /* 0x000fca0000000f00 */
[----:B------:R-:W-:-:S05]  /*1bd0*/  FADD.FTZ R101, R100, R99 ;  /* 0x0000006364657221 */ /* 0x000fca0000010000 */
[----:B------:R-:W-:-:S07]  /*1be0*/  MOV R107, R101 ;  /* 0x00000065006b7202 */ /* 0x000fce0000000f00 */
[----:B------:R-:W-:Y:S05]  /*1bf0*/  WARPSYNC.COLLECTIVE R104, `(.L_x_9927) ;  /* 0x0000000068087348 */ /* 0x000fea0003c00000 */
[----:B------:R0:W1:Y:S02]  /*1c00*/  SHFL.BFLY P2, R105, R107, R106, R109 ;  /* 0x0c00006a6b697389 */ /* 0x000064000004006d */
[----:B01----:R-:W-:Y:S01]  /*1c10*/  ENDCOLLECTIVE ;  /* 0x000000000000791b */ /* 0x003fe20003800000 */
.L_x_9927:
[----:B------:R-:W-:Y:S01]  /*1c20*/  HFMA2.MMA R106, -RZ, RZ, 0, 4.76837158203125e-07 ;  /* 0x00000008ff6a7435 */ /* 0x000fe200000001ff */
[----:B------:R-:W-:-:S05]  /*1c30*/  MOV R98, R105 ;  /* 0x0000006900627202 */ /* 0x000fca0000000f00 */
[----:B------:R-:W-:-:S05]  /*1c40*/  FADD.FTZ R102, R101, R98 ;  /* 0x0000006265667221 */ /* 0x000fca0000010000 */
[----:B------:R-:W-:-:S07]  /*1c50*/  MOV R107, R102 ;  /* 0x00000066006b7202 */ /* 0x000fce0000000f00 */
[----:B------:R-:W-:Y:S05]  /*1c60*/  WARPSYNC.COLLECTIVE R104, `(.L_x_9928) ;  /* 0x0000000068087348 */ /* 0x000fea0003c00000 */
[----:B------:R0:W1:Y:S02]  /*1c70*/  SHFL.BFLY P2, R105, R107, R106, R109 ;  /* 0x0c00006a6b697389 */ /* 0x000064000004006d */
[----:B01----:R-:W-:Y:S01]  /*1c80*/  ENDCOLLECTIVE ;  /* 0x000000000000791b */ /* 0x003fe20003800000 */
.L_x_9928:
        /* <DEDUP_REMOVED lines=8> */
.L_x_9929:
        /* <DEDUP_REMOVED lines=40> */
.L_x_9930:
[----:B------:R-:W-:Y:S01]  /*1f90*/  HFMA2.MMA R106, -RZ, RZ, 0, 1.1920928955078125e-07 ;  /* 0x00000002ff6a7435 */ /* 0x000fe200000001ff */
[----:B------:R-:W-:-:S05]  /*1fa0*/  MOV R101, R105 ;  /* 0x0000006900657202 */ /* 0x000fca0000000f00 */
[----:B------:R-:W-:-:S05]  /*1fb0*/  FADD.FTZ R101, R0, R101 ;  /* 0x0000006500657221 */ /* 0x000fca0000010000 */
[----:B------:R-:W-:-:S07]  /*1fc0*/  MOV R107, R101 ;  /* 0x00000065006b7202 */ /* 0x000fce0000000f00 */
[----:B------:R-:W-:Y:S05]  /*1fd0*/  WARPSYNC.COLLECTIVE R104, `(.L_x_9931) ;  /* 0x0000000068087348 */ /* 0x000fea0003c00000 */
[----:B------:R0:W1:Y:S02]  /*1fe0*/  SHFL.BFLY P2, R105, R107, R106, R109 ;  /* 0x0c00006a6b697389 */ /* 0x000064000004006d */
[----:B01----:R-:W-:Y:S01]  /*1ff0*/  ENDCOLLECTIVE ;  /* 0x000000000000791b */ /* 0x003fe20003800000 */
.L_x_9931:
[----:B------:R-:W-:Y:S01]  /*2000*/  HFMA2.MMA R106, -RZ, RZ, 0, 2.384185791015625e-07 ;  /* 0x00000004ff6a7435 */ /* 0x000fe200000001ff */
[----:B------:R-:W-:-:S05]  /*2010*/  MOV R100, R105 ;  /* 0x0000006900647202 */ /* 0x000fca0000000f00 */
[----:B------:R-:W-:-:S05]  /*2020*/  FADD.FTZ R100, R101, R100 ;  /* 0x0000006465647221 */ /* 0x000fca0000010000 */
[----:B------:R-:W-:-:S07]  /*2030*/  MOV R107, R100 ;  /* 0x00000064006b7202 */ /* 0x000fce0000000f00 */
[----:B------:R-:W-:Y:S05]  /*2040*/  WARPSYNC.COLLECTIVE R104, `(.L_x_9932) ;  /* 0x0000000068087348 */ /* 0x000fea0003c00000 */
[----:B------:R0:W1:Y:S02]  /*2050*/  SHFL.BFLY P2, R105, R107, R106, R109 ;  /* 0x0c00006a6b697389 */ /* 0x000064000004006d */
[----:B01----:R-:W-:Y:S01]  /*2060*/  ENDCOLLECTIVE ;  /* 0x000000000000791b */ /* 0x003fe20003800000 */
.L_x_9932:
[----:B------:R-:W-:Y:S01]  /*2070*/  HFMA2.MMA R106, -RZ, RZ, 0, 4.76837158203125e-07 ;  /* 0x00000008ff6a7435 */ /* 0x000fe200000001ff */
[----:B------:R-:W-:-:S05]  /*2080*/  MOV R103, R105 ;  /* 0x0000006900677202 */ /* 0x000fca0000000f00 */
[----:B------:R-:W-:-:S05]  /*2090*/  FADD.FTZ R103, R100, R103 ;  /* 0x0000006764677221 */ /* 0x000fca0000010000 */
[----:B------:R-:W-:-:S07]  /*20a0*/  MOV R107, R103 ;  /* 0x00000067006b7202 */ /* 0x000fce0000000f00 */
[----:B------:R-:W-:Y:S05]  /*20b0*/  WARPSYNC.COLLECTIVE R104, `(.L_x_9933) ;  /* 0x0000000068087348 */ /* 0x000fea0003c00000 */
[----:B------:R0:W1:Y:S02]  /*20c0*/  SHFL.BFLY P2, R105, R107, R106, R109 ;  /* 0x0c00006a6b697389 */ /* 0x000064000004006d */
[----:B01----:R-:W-:Y:S01]  /*20d0*/  ENDCOLLECTIVE ;  /* 0x000000000000791b */ /* 0x003fe20003800000 */
.L_x_9933:
[----:B------:R-:W-:Y:S01]  /*20e0*/  HFMA2.MMA R106, -RZ, RZ, 0, 9.5367431640625e-07 ;  /* 0x00000010ff6a7435 */ /* 0x000fe200000001ff */
[----:B------:R-:W-:-:S05]  /*20f0*/  MOV R102, R105 ;  /* 0x0000006900667202 */ /* 0x000fca0000000f00 */
[----:B------:R-:W-:-:S05]  /*2100*/  FADD.FTZ R102, R103, R102 ;  /* 0x0000006667667221 */ /* 0x000fca0000010000 */
[----:B------:R-:W-:-:S07]  /*2110*/  MOV R107, R102 ;  /* 0x00000066006b7202 */ /* 0x000fce0000000f00 */
[----:B------:R-:W-:Y:S05]  /*2120*/  WARPSYNC.COLLECTIVE R104, `(.L_x_9934) ;  /* 0x0000000068087348 */ /* 0x000fea0003c00000 */
[----:B------:R0:W1:Y:S02]  /*2130*/  SHFL.BFLY P2, R105, R107, R106, R109 ;  /* 0x0c00006a6b697389 */ /* 0x000064000004006d */
[----:B01----:R-:W-:Y:S01]  /*2140*/  ENDCOLLECTIVE ;  /* 0x000000000000791b */ /* 0x003fe20003800000 */
.L_x_9934:
[----:B------:R-:W-:Y:S05]  /*2150*/  BRA `(.L_x_9935) ;  /* 0xfffffff000807947 */ /* 0x000fea000383ffff */
.L_x_9936:
        /* <DEDUP_REMOVED lines=10> */
.L_x_14247:


//--------------------- .text._ZN10layer_norm31ln_parallel_residual_fwd_kernelINS_13Kernel_traitsIf6__halffS2_fjLj512ELj1ELj4ELj1ELj16ENS_18Kernel_traits_baseILj512EfS2_fS2_fjLj128EEEEELb0ELb1ELb0EEEvNS_9FwdParamsE --------------------------
	.section	.text._ZN10layer_norm31ln_parallel_residual_fwd_kernelINS_13Kernel_traitsIf6__halffS2_fjLj512ELj1ELj4ELj1ELj16ENS_18Kernel_traits_baseILj512EfS2_fS2_fjLj128EEEEELb0ELb1ELb0EEEvNS_9FwdParamsE,"ax",@progbits
	.align	128
        .global         _ZN10layer_norm31ln_parallel_residual_fwd_kernelINS_13Kernel_traitsIf6__halffS2_fjLj512ELj1ELj4ELj1ELj16ENS_18Kernel_traits_baseILj512EfS2_fS2_fjLj128EEEEELb0ELb1ELb0EEEvNS_9FwdParamsE
        .type           _ZN10layer_norm31ln_parallel_residual_fwd_kernelINS_13Kernel_traitsIf6__halffS2_fjLj512ELj1ELj4ELj1ELj16ENS_18Kernel_traits_baseILj512EfS2_fS2_fjLj128EEEEELb0ELb1ELb0EEEvNS_9FwdParamsE,@function
        .size           _ZN10layer_norm31ln_parallel_residual_fwd_kernelINS_13Kernel_traitsIf6__halffS2_fjLj512ELj1ELj4ELj1ELj16ENS_18Kernel_traits_baseILj512EfS2_fS2_fjLj128EEEEELb0ELb1ELb0EEEvNS_9FwdParamsE,(.L_x_14248 - _ZN10layer_norm31ln_parallel_residual_fwd_kernelINS_13Kernel_traitsIf6__halffS2_fjLj512ELj1ELj4ELj1ELj16ENS_18Kernel_traits_baseILj512EfS2_fS2_fjLj128EEEEELb0ELb1ELb0EEEvNS_9FwdParamsE)
        .other          _ZN10layer_norm31ln_parallel_residual_fwd_kernelINS_13Kernel_traitsIf6__halffS2_fjLj512ELj1ELj4ELj1ELj16ENS_18Kernel_traits_baseILj512EfS2_fS2_fjLj128EEEEELb0ELb1ELb0EEEvNS_9FwdParamsE,@"STO_CUDA_ENTRY STV_DEFAULT"
_ZN10layer_norm31ln_parallel_residual_fwd_kernelINS_13Kernel_traitsIf6__halffS2_fjLj512ELj1ELj4ELj1ELj16ENS_18Kernel_traits_baseILj512EfS2_fS2_fjLj128EEEEELb0ELb1ELb0EEEvNS_9FwdParamsE:
.text._ZN10layer_norm31ln_parallel_residual_fwd_kernelINS_13Kernel_traitsIf6__halffS2_fjLj512ELj1ELj4ELj1ELj16ENS_18Kernel_traits_baseILj512EfS2_fS2_fjLj128EEEEELb0ELb1ELb0EEEvNS_9FwdParamsE:
        /* <DEDUP_REMOVED lines=33> */
.L_x_9938:
[----:B------:R-:W-:Y:S05]  /*0210*/  BSYNC B0 ;  /* 0x0000000000007941 */ /* 0x000fea0003800000 */
.L_x_9937:
        /* <DEDUP_REMOVED lines=17> */
.L_x_9940:
[----:B------:R-:W-:Y:S05]  /*0330*/  BSYNC B0 ;  /* 0x0000000000007941 */ /* 0x000fea0003800000 */
.L_x_9939:
        /* <DEDUP_REMOVED lines=10> */
.L_x_9982:
        /* <DEDUP_REMOVED lines=28> */
.L_x_9943:
[----:B-----5:R-:W-:-:S05]  /*05a0*/  HADD2.F32 R53, -RZ, R40.H0_H0 ;  /* 0x20000028ff357230 */ /* 0x020fca0000004100 */
[----:B------:R-:W-:-:S04]  /*05b0*/  FADD.FTZ R52, R53, R52 ;  /* 0x0000003435347221 */ /* 0x000fc80000010000 */
[----:B------:R-:W-:-:S07]  /*05c0*/  @P0 FADD.FTZ R52, R44, R52 ;  /* 0x000000342c340221 */ /* 0x000fce0000010000 */
.L_x_9944:
[----:B------:R-:W-:Y:S01]  /*05d0*/  HADD2.F32 R53, -RZ, R4.H1_H1 ;  /* 0x30000004ff357230 */ /* 0x000fe20000004100 */
[----:B------:R-:W-:Y:S06]  /*05e0*/  @P1 BRA `(.L_x_9945) ;  /* 0x00000000000c1947 */ /* 0x000fec0003800000 */
[----:B------:R-:W-:Y:S05]  /*05f0*/  @!P0 BRA `(.L_x_9946) ;  /* 0x0000000000148947 */ /* 0x000fea0003800000 */
[----:B-----5:R-:W-:Y:S01]  /*0600*/  FADD.FTZ R53, R45, R53 ;  /* 0x000000352d357221 */ /* 0x020fe20000010000 */
[----:B------:R-:W-:Y:S06]  /*0610*/  BRA `(.L_x_9946) ;  /* 0x00000000000c7947 */ /* 0x000fec0003800000 */
.L_x_9945:
[----:B-----5:R-:W-:-:S05]  /*0620*/  HADD2.F32 R4, -RZ, R40.H1_H1 ;  /* 0x30000028ff047230 */ /* 0x020fca0000004100 */
[----:B------:R-:W-:-:S04]  /*0630*/  FADD.FTZ R53, R4, R53 ;  /* 0x0000003504357221 */ /* 0x000fc80000010000 */
[----:B------:R-:W-:-:S07]  /*0640*/  @P0 FADD.FTZ R53, R45, R53 ;  /* 0x000000352d350221 */ /* 0x000fce0000010000 */
.L_x_9946:
[----:B------:R-:W-:Y:S01]  /*0650*/  HADD2.F32 R54, -RZ, R5.H0_H0 ;  /* 0x20000005ff367230 */ /* 0x000fe20000004100 */
[----:B------:R-:W-:Y:S06]  /*0660*/  @P1 BRA `(.L_x_9947) ;  /* 0x00000000000c1947 */ /* 0x000fec0003800000 */
[----:B------:R-:W-:Y:S05]  /*0670*/  @!P0 BRA `(.L_x_9948) ;  /* 0x0000000000148947 */ /* 0x000fea0003800000 */
[----:B-----5:R-:W-:Y:S01]  /*0680*/  FADD.FTZ R54, R46, R54 ;  /* 0x000000362e367221 */ /* 0x020fe20000010000 */
[----:B------:R-:W-:Y:S06]  /*0690*/  BRA `(.L_x_9948) ;  /* 0x00000000000c7947 */ /* 0x000fec0003800000 */
.L_x_9947:
[----:B-----5:R-:W-:-:S05]  /*06a0*/  HADD2.F32 R55, -RZ, R41.H0_H0 ;  /* 0x20000029ff377230 */ /* 0x020fca0000004100 */
[----:B------:R-:W-:-:S04]  /*06b0*/  FADD.FTZ R54, R55, R54 ;  /* 0x0000003637367221 */ /* 0x000fc80000010000 */
[----:B------:R-:W-:-:S07]  /*06c0*/  @P0 FADD.FTZ R54, R46, R54 ;  /* 0x000000362e360221 */ /* 0x000fce0000010000 */
.L_x_9948:
[----:B------:R-:W-:Y:S01]  /*06d0*/  HADD2.F32 R55, -RZ, R5.H1_H1 ;  /* 0x30000005ff377230 */ /* 0x000fe20000004100 */
[----:B------:R-:W-:Y:S06]  /*06e0*/  @P1 BRA `(.L_x_9949) ;  /* 0x00000000000c1947 */ /* 0x000fec0003800000 */
[----:B------:R-:W-:Y:S05]  /*06f0*/  @!P0 BRA `(.L_x_9950) ;  /* 0x0000000000148947 */ /* 0x000fea0003800000 */
[----:B-----5:R-:W-:Y:S01]  /*0700*/  FADD.FTZ R55, R47, R55 ;  /* 0x000000372f377221 */ /* 0x020fe20000010000 */
[----:B------:R-:W-:Y:S06]  /*0710*/  BRA `(.L_x_9950) ;  /* 0x00000000000c7947 */ /* 0x000fec0003800000 */
.L_x_9949:
[----:B-----5:R-:W-:-:S05]  /*0720*/  HADD2.F32 R4, -RZ, R41.H1_H1 ;  /* 0x30000029ff047230 */ /* 0x020fca0000004100 */
[----:B------:R-:W-:-:S04]  /*0730*/  FADD.FTZ R55, R4, R55 ;  /* 0x0000003704377221 */ /* 0x000fc80000010000 */
[----:B------:R-:W-:-:S07]  /*0740*/  @P0 FADD.FTZ R55, R47, R55 ;  /* 0x000000372f370221 */ /* 0x000fce0000010000 */
.L_x_9950:
[----:B------:R-:W-:Y:S01]  /*0750*/  HADD2.F32 R4, -RZ, R6.H0_H0 ;  /* 0x20000006ff047230 */ /* 0x000fe20000004100 */
[----:B------:R-:W-:Y:S06]  /*0760*/  @P1 BRA `(.L_x_9951) ;  /* 0x00000000000c1947 */ /* 0x000fec0003800000 */
[----:B------:R-:W-:Y:S05]  /*0770*/  @!P0 BRA `(.L_x_9952) ;  /* 0x0000000000148947 */ /* 0x000fea0003800000 */
[----:B-----5:R-:W-:Y:S01]  /*0780*/  FADD.FTZ R4, R48, R4 ;  /* 0x0000000430047221 */ /* 0x020fe20000010000 */
[----:B------:R-:W-:Y:S06]  /*0790*/  BRA `(.L_x_9952) ;  /* 0x00000000000c7947 */ /* 0x000fec0003800000 */
.L_x_9951:
[----:B-----5:R-:W-:-:S05]  /*07a0*/  HADD2.F32 R5, -RZ, R42.H0_H0 ;  /* 0x2000002aff057230 */ /* 0x020fca0000004100 */
[----:B------:R-:W-:-:S04]  /*07b0*/  FADD.FTZ R4, R5, R4 ;  /* 0x0000000405047221 */ /* 0x000fc80000010000 */
[----:B------:R-:W-:-:S07]  /*07c0*/  @P0 FADD.FTZ R4, R48, R4 ;  /* 0x0000000430040221 */ /* 0x000fce0000010000 */
.L_x_9952:
[----:B------:R-:W-:Y:S01]  /*07d0*/  HADD2.F32 R5, -RZ, R6.H1_H1 ;  /* 0x30000006ff057230 */ /* 0x000fe20000004100 */
[----:B------:R-:W-:Y:S06]  /*07e0*/  @P1 BRA `(.L_x_9953) ;  /* 0x00000000000c1947 */ /* 0x000fec0003800000 */
[----:B------:R-:W-:Y:S05]  /*07f0*/  @!P0 BRA `(.L_x_9954) ;  /* 0x0000000000148947 */ /* 0x000fea0003800000 */
[----:B-----5:R-:W-:Y:S01]  /*0800*/  FADD.FTZ R5, R49, R5 ;  /* 0x0000000531057221 */ /* 0x020fe20000010000 */
[----:B------:R-:W-:Y:S06]  /*0810*/  BRA `(.L_x_9954) ;  /* 0x00000000000c7947 */ /* 0x000fec0003800000 */
.L_x_9953:
[----:B-----5:R-:W-:-:S05]  /*0820*/  HADD2.F32 R6, -RZ, R42.H1_H1 ;  /* 0x3000002aff067230 */ /* 0x020fca0000004100 */
[----:B------:R-:W-:-:S04]  /*0830*/  FADD.FTZ R5, R6, R5 ;  /* 0x0000000506057221 */ /* 0x000fc80000010000 */
[----:B------:R-:W-:-:S07]  /*0840*/  @P0 FADD.FTZ R5, R49, R5 ;  /* 0x0000000531050221 */ /* 0x000fce0000010000 */
.L_x_9954:
[----:B------:R-:W-:Y:S01]  /*0850*/  HADD2.F32 R6, -RZ, R7.H0_H0 ;  /* 0x20000007ff067230 */ /* 0x000fe20000004100 */
[----:B------:R-:W-:Y:S06]  /*0860*/  @P1 BRA `(.L_x_9955) ;  /* 0x00000000000c1947 */ /* 0x000fec0003800000 */
[----:B------:R-:W-:Y:S05]  /*0870*/  @!P0 BRA `(.L_x_9956) ;  /* 0x0000000000148947 */ /* 0x000fea0003800000 */
[----:B-----5:R-:W-:Y:S01]  /*0880*/  FADD.FTZ R6, R50, R6 ;  /* 0x0000000632067221 */ /* 0x020fe20000010000 */
[----:B------:R-:W-:Y:S06]  /*0890*/  BRA `(.L_x_9956) ;  /* 0x00000000000c7947 */ /* 0x000fec0003800000 */
.L_x_9955:
[----:B-----5:R-:W-:-:S05]  /*08a0*/  HADD2.F32 R65, -RZ, R43.H0_H0 ;  /* 0x2000002bff417230 */ /* 0x020fca0000004100 */
[----:B------:R-:W-:-:S04]  /*08b0*/  FADD.FTZ R6, R65, R6 ;  /* 0x0000000641067221 */ /* 0x000fc80000010000 */
[----:B------:R-:W-:-:S07]  /*08c0*/  @P0 FADD.FTZ R6, R50, R6 ;  /* 0x0000000632060221 */ /* 0x000fce0000010000 */
.L_x_9956:
[----:B------:R-:W-:Y:S01]  /*08d0*/  HADD2.F32 R7, -RZ, R7.H1_H1 ;  /* 0x30000007ff077230 */ /* 0x000fe20000004100 */
[----:B------:R-:W-:Y:S06]  /*08e0*/  @P1 BRA `(.L_x_9957) ;  /* 0x00000000000c1947 */ /* 0x000fec0003800000 */
[----:B------:R-:W-:Y:S05]  /*08f0*/  @!P0 BRA `(.L_x_9958) ;  /* 0x0000000000148947 */ /* 0x000fea0003800000 */
[----:B-----5:R-:W-:Y:S01]  /*0900*/  FADD.FTZ R7, R51, R7 ;  /* 0x0000000733077221 */ /* 0x020fe20000010000 */
[----:B------:R-:W-:Y:S06]  /*0910*/  BRA `(.L_x_9958) ;  /* 0x00000000000c7947 */ /* 0x000fec0003800000 */
.L_x_9957:
[----:B-----5:R-:W-:-:S05]  /*0920*/  HADD2.F32 R64, -RZ, R43.H1_H1 ;  /* 0x3000002bff407230 */ /* 0x020fca0000004100 */
[----:B------:R-:W-:-:S04]  /*0930*/  FADD.FTZ R7, R64, R7 ;  /* 0x0000000740077221 */ /* 0x000fc80000010000 */
[----:B------:R-:W-:-:S07]  /*0940*/  @P0 FADD.FTZ R7, R51, R7 ;  /* 0x0000000733070221 */ /* 0x000fce0000010000 */
.L_x_9958:
[C---:B------:R-:W-:Y:S02]  /*0950*/  LEA R66, P0, R0.reuse, UR10, 0x5 ;  /* 0x0000000a00427c11 */ /* 0x040fe4000f8028ff */
[C---:B------:R-:W-:Y:S02]  /*0960*/  IADD3 R64, R0.reuse, 0x20, RZ ;  /* 0x0000002000407810 */ /* 0x040fe40007ffe0ff */
[----:B------:R-:W-:-:S05]  /*0970*/  LEA.HI.X R67, R0, UR11, RZ, 0x5, P0 ;  /* 0x0000000b00437c11 */ /* 0x000fca00080f2cff */
[----:B------:R2:W-:Y:S04]  /*0980*/  STG.E.128 desc[UR4][R66.64], R52 ;  /* 0x0000003442007986 */ /* 0x0005e8000c101d04 */
[----:B------:R2:W-:Y:S02]  /*0990*/  STG.E.128 desc[UR4][R66.64+0x10], R4 ;  /* 0x0000100442007986 */ /* 0x0005e4000c101d04 */
.L_x_9942:
[----:B------:R-:W-:Y:S05]  /*09a0*/  BSYNC B0 ;  /* 0x0000000000007941 */ /* 0x000fea0003800000 */
.L_x_9941:
        /* <DEDUP_REMOVED lines=12> */
[----:B-----5:R2:W5:Y:S04]  /*0a70*/  @P0 LDG.E.128 R44, desc[UR4][R58.64] ;  /* 0x000000043a2c0981 */ /* 0x020568000c1e1d00 */
[----:B------:R-:W3:Y:S04]  /*0a80*/  LDG.E.128 R60, desc[UR4][R60.64] ;  /* 0x000000043c3c7981 */ /* 0x000ee8000c1e1d00 */
[----:B------:R2:W5:Y:S04]  /*0a90*/  @P0 LDG.E.128 R48, desc[UR4][R58.64+0x10] ;  /* 0x000010043a300981 */ /* 0x000568000c1e1d00 */
[----:B------:R2:W5:Y:S01]  /*0aa0*/  @P1 LDG.E.128 R40, desc[UR4][R66.64] ;  /* 0x0000000442281981 */ /* 0x000562000c1e1d00 */
[----:B------:R-:W-:-:S04]  /*0ab0*/  ISETP.NE.U32.AND P1, PT, RZ, UR6, PT ;  /* 0x00000006ff007c0c */ /* 0x000fc8000bf25070 */
[----:B------:R-:W-:Y:S01]  /*0ac0*/  ISETP.NE.AND.EX P1, PT, RZ, UR7, PT, P1 ;  /* 0x00000007ff007c0c */ /* 0x000fe2000bf25310 */
[----:B---3--:R-:W-:-:S12]  /*0ad0*/  HADD2.F32 R56, -RZ, R60.H0_H0 ;  /* 0x2000003cff387230 */ /* 0x008fd80000004100 */
[----:B--2---:R-:W-:Y:S05]  /*0ae0*/  @P1 BRA `(.L_x_9961) ;  /* 0x00000000000c1947 */ /* 0x004fea0003800000 */
[----:B------:R-:W-:Y:S05]  /*0af0*/  @!P0 BRA `(.L_x_9962) ;  /* 0x0000000000148947 */ /* 0x000fea0003800000 */
[----:B-----5:R-:W-:Y:S01]  /*0b00*/  FADD.FTZ R56, R44, R56 ;  /* 0x000000382c387221 */ /* 0x020fe20000010000 */
[----:B------:R-:W-:Y:S06]  /*0b10*/  BRA `(.L_x_9962) ;  /* 0x00000000000c7947 */ /* 0x000fec0003800000 */
.L_x_9961:
[----:B-----5:R-:W-:-:S05]  /*0b20*/  HADD2.F32 R57, -RZ, R40.H0_H0 ;  /* 0x20000028ff397230 */ /* 0x020fca0000004100 */
[----:B------:R-:W-:-:S04]  /*0b30*/  FADD.FTZ R56, R57, R56 ;  /* 0x0000003839387221 */ /* 0x000fc80000010000 */
[----:B------:R-:W-:-:S07]  /*0b40*/  @P0 FADD.FTZ R56, R44, R56 ;  /* 0x000000382c380221 */ /* 0x000fce0000010000 */
.L_x_9962:
[----:B------:R-:W-:Y:S01]  /*0b50*/  HADD2.F32 R57, -RZ, R60.H1_H1 ;  /* 0x3000003cff397230 */ /* 0x000fe20000004100 */
[----:B------:R-:W-:Y:S06]  /*0b60*/  @P1 BRA `(.L_x_9963) ;  /* 0x00000000000c1947 */ /* 0x000fec0003800000 */
[----:B------:R-:W-:Y:S05]  /*0b70*/  @!P0 BRA `(.L_x_9964) ;  /* 0x0000000000148947 */ /* 0x000fea0003800000 */
[----:B-----5:R-:W-:Y:S01]  /*0b80*/  FADD.FTZ R57, R45, R57 ;  /* 0x000000392d397221 */ /* 0x020fe20000010000 */
[----:B------:R-:W-:Y:S06]  /*0b90*/  BRA `(.L_x_9964) ;  /* 0x00000000000c7947 */ /* 0x000fec0003800000 */
.L_x_9963:
[----:B-----5:R-:W-:-:S05]  /*0ba0*/  HADD2.F32 R58, -RZ, R40.H1_H1 ;  /* 0x30000028ff3a7230 */ /* 0x020fca0000004100 */
[----:B------:R-:W-:-:S04]  /*0bb0*/  FADD.FTZ R57, R58, R57 ;  /* 0x000000393a397221 */ /* 0x000fc80000010000 */
[----:B------:R-:W-:-:S07]  /*0bc0*/  @P0 FADD.FTZ R57, R45, R57 ;  /* 0x000000392d390221 */ /* 0x000fce0000010000 */
.L_x_9964:
[----:B------:R-:W-:Y:S01]  /*0bd0*/  HADD2.F32 R58, -RZ, R61.H0_H0 ;  /* 0x2000003dff3a7230 */ /* 0x000fe20000004100 */
[----:B------:R-:W-:Y:S06]  /*0be0*/  @P1 BRA `(.L_x_9965) ;  /* 0x00000000000c1947 */ /* 0x000fec0003800000 */
[----:B------:R-:W-:Y:S05]  /*0bf0*/  @!P0 BRA `(.L_x_9966) ;  /* 0x0000000000148947 */ /* 0x000fea0003800000 */
[----:B-----5:R-:W-:Y:S01]  /*0c00*/  FADD.FTZ R58, R46, R58 ;  /* 0x0000003a2e3a7221 */ /* 0x020fe20000010000 */
[----:B------:R-:W-:Y:S06]  /*0c10*/  BRA `(.L_x_9966) ;  /* 0x00000000000c7947 */ /* 0x000fec0003800000 */
.L_x_9965:
[----:B-----5:R-:W-:-:S05]  /*0c20*/  HADD2.F32 R59, -RZ, R41.H0_H0 ;  /* 0x20000029ff3b7230 */ /* 0x020fca0000004100 */
[----:B------:R-:W-:-:S04]  /*0c30*/  FADD.FTZ R58, R59, R58 ;  /* 0x0000003a3b3a7221 */ /* 0x000fc80000010000 */
[----:B------:R-:W-:-:S07]  /*0c40*/  @P0 FADD.FTZ R58, R46, R58 ;  /* 0x0000003a2e3a0221 */ /* 0x000fce0000010000 */
.L_x_9966:
[----:B------:R-:W-:Y:S01]  /*0c50*/  HADD2.F32 R59, -RZ, R61.H1_H1 ;  /* 0x3000003dff3b7230 */ /* 0x000fe20000004100 */
[----:B------:R-:W-:Y:S06]  /*0c60*/  @P1 BRA `(.L_x_9967) ;  /* 0x00000000000c1947 */ /* 0x000fec0003800000 */
[----:B------:R-:W-:Y:S05]  /*0c70*/  @!P0 BRA `(.L_x_9968) ;  /* 0x0000000000148947 */ /* 0x000fea0003800000 */
[----:B-----5:R-:W-:Y:S01]  /*0c80*/  FADD.FTZ R59, R47, R59 ;  /* 0x0000003b2f3b7221 */ /* 0x020fe20000010000 */
[----:B------:R-:W-:Y:S06]  /*0c90*/  BRA `(.L_x_9968) ;  /* 0x00000000000c7947 */ /* 0x000fec0003800000 */
.L_x_9967:
[----:B-----5:R-:W-:-:S05]  /*0ca0*/  HADD2.F32 R60, -RZ, R41.H1_H1 ;  /* 0x30000029ff3c7230 */ /* 0x020fca0000004100 */
[----:B------:R-:W-:-:S04]  /*0cb0*/  FADD.FTZ R59, R60, R59 ;  /* 0x0000003b3c3b7221 */ /* 0x000fc80000010000 */
[----:B------:R-:W-:-:S07]  /*0cc0*/  @P0 FADD.FTZ R59, R47, R59 ;  /* 0x0000003b2f3b0221 */ /* 0x000fce0000010000 */
.L_x_9968:
[----:B------:R-:W-:Y:S01]  /*0cd0*/  HADD2.F32 R60, -RZ, R62.H0_H0 ;  /* 0x2000003eff3c7230 */ /* 0x000fe20000004100 */
[----:B------:R-:W-:Y:S06]  /*0ce0*/  @P1 BRA `(.L_x_9969) ;  /* 0x00000000000c1947 */ /* 0x000fec0003800000 */
[----:B------:R-:W-:Y:S05]  /*0cf0*/  @!P0 BRA `(.L_x_9970) ;  /* 0x0000000000148947 */ /* 0x000fea0003800000 */
[----:B-----5:R-:W-:Y:S01]  /*0d00*/  FADD.FTZ R60, R48, R60 ;  /* 0x0000003c303c7221 */ /* 0x020fe20000010000 */
[----:B------:R-:W-:Y:S06]  /*0d10*/  BRA `(.L_x_9970) ;  /* 0x00000000000c7947 */ /* 0x000fec0003800000 */
.L_x_9969:
[----:B-----5:R-:W-:-:S05]  /*0d20*/  HADD2.F32 R61, -RZ, R42.H0_H0 ;  /* 0x2000002aff3d7230 */ /* 0x020fca0000004100 */
[----:B------:R-:W-:-:S04]  /*0d30*/  FADD.FTZ R60, R61, R60 ;  /* 0x0000003c3d3c7221 */ /* 0x000fc80000010000 */
[----:B------:R-:W-:-:S07]  /*0d40*/  @P0 FADD.FTZ R60, R48, R60 ;  /* 0x0000003c303c0221 */ /* 0x000fce0000010000 */
.L_x_9970:
[----:B------:R-:W-:Y:S01]  /*0d50*/  HADD2.F32 R61, -RZ, R62.H1_H1 ;  /* 0x3000003eff3d7230 */ /* 0x000fe20000004100 */
[----:B------:R-:W-:Y:S06]  /*0d60*/  @P1 BRA `(.L_x_9971) ;  /* 0x00000000000c1947 */ /* 0x000fec0003800000 */
[----:B------:R-:W-:Y:S05]  /*0d70*/  @!P0 BRA `(.L_x_9972) ;  /* 0x0000000000148947 */ /* 0x000fea0003800000 */
[----:B-----5:R-:W-:Y:S01]  /*0d80*/  FADD.FTZ R61, R49, R61 ;  /* 0x0000003d313d7221 */ /* 0x020fe20000010000 */
[----:B------:R-:W-:Y:S06]  /*0d90*/  BRA `(.L_x_9972) ;  /* 0x00000000000c7947 */ /* 0x000fec0003800000 */
.L_x_9971:
[----:B-----5:R-:W-:-:S05]  /*0da0*/  HADD2.F32 R62, -RZ, R42.H1_H1 ;  /* 0x3000002aff3e7230 */ /* 0x020fca0000004100 */
[----:B------:R-:W-:-:S04]  /*0db0*/  FADD.FTZ R61, R62, R61 ;  /* 0x0000003d3e3d7221 */ /* 0x000fc80000010000 */
[----:B------:R-:W-:-:S07]  /*0dc0*/  @P0 FADD.FTZ R61, R49, R61 ;  /* 0x0000003d313d0221 */ /* 0x000fce0000010000 */
.L_x_9972:
[----:B------:R-:W-:Y:S01]  /*0dd0*/  HADD2.F32 R62, -RZ, R63.H0_H0 ;  /* 0x2000003fff3e7230 */ /* 0x000fe20000004100 */
[----:B------:R-:W-:Y:S06]  /*0de0*/  @P1 BRA `(.L_x_9973) ;  /* 0x00000000000c1947 */ /* 0x000fec0003800000 */
[----:B------:R-:W-:Y:S05]  /*0df0*/  @!P0 BRA `(.L_x_9974) ;  /* 0x0000000000148947 */ /* 0x000fea0003800000 */
[----:B-----5:R-:W-:Y:S01]  /*0e00*/  FADD.FTZ R62, R50, R62 ;  /* 0x0000003e323e7221 */ /* 0x020fe20000010000 */
[----:B------:R-:W-:Y:S06]  /*0e10*/  BRA `(.L_x_9974) ;  /* 0x00000000000c7947 */ /* 0x000fec0003800000 */
.L_x_9973:
[----:B-----5:R-:W-:-:S05]  /*0e20*/  HADD2.F32 R65, -RZ, R43.H0_H0 ;  /* 0x2000002bff417230 */ /* 0x020fca0000004100 */
[----:B------:R-:W-:-:S04]  /*0e30*/  FADD.FTZ R62, R65, R62 ;  /* 0x0000003e413e7221 */ /* 0x000fc80000010000 */
[----:B------:R-:W-:-:S07]  /*0e40*/  @P0 FADD.FTZ R62, R50, R62 ;  /* 0x0000003e323e0221 */ /* 0x000fce0000010000 */
.L_x_9974:
[----:B------:R-:W-:Y:S01]  /*0e50*/  HADD2.F32 R63, -RZ, R63.H1_H1 ;  /* 0x3000003fff3f7230 */ /* 0x000fe20000004100 */
[----:B------:R-:W-:Y:S06]  /*0e60*/  @P1 BRA `(.L_x_9975) ;  /* 0x00000000000c1947 */ /* 0x000fec0003800000 */
[----:B------:R-:W-:Y:S05]  /*0e70*/  @!P0 BRA `(.L_x_9976) ;  /* 0x0000000000148947 */ /* 0x000fea0003800000 */
[----:B-----5:R-:W-:Y:S01]  /*0e80*/  FADD.FTZ R63, R51, R63 ;  /* 0x0000003f333f7221 */ /* 0x020fe20000010000 */
[----:B------:R-:W-:Y:S06]  /*0e90*/  BRA `(.L_x_9976) ;  /* 0x00000000000c7947 */ /* 0x000fec0003800000 */
.L_x_9975:
[----:B-----5:R-:W-:-:S05]  /*0ea0*/  HADD2.F32 R66, -RZ, R43.H1_H1 ;  /* 0x3000002bff427230 */ /* 0x020fca0000004100 */
[----:B------:R-:W-:-:S04]  /*0eb0*/  FADD.FTZ R63, R66, R63 ;  /* 0x0000003f423f7221 */ /* 0x000fc80000010000 */
[----:B------:R-:W-:-:S07]  /*0ec0*/  @P0 FADD.FTZ R63, R51, R63 ;  /* 0x0000003f333f0221 */ /* 0x000fce0000010000 */
.L_x_9976:
[----:B------:R-:W-:-:S04]  /*0ed0*/  LEA R66, P0, R64, UR10, 0x5 ;  /* 0x0000000a40427c11 */ /* 0x000fc8000f8028ff */
[----:B------:R-:W-:-:S05]  /*0ee0*/  LEA.HI.X R67, R64, UR11, RZ, 0x5, P0 ;  /* 0x0000000b40437c11 */ /* 0x000fca00080f2cff */
[----:B------:R3:W-:Y:S04]  /*0ef0*/  STG.E.128 desc[UR4][R66.64], R56 ;  /* 0x0000003842007986 */ /* 0x0007e8000c101d04 */
[----:B------:R3:W-:Y:S02]  /*0f00*/  STG.E.128 desc[UR4][R66.64+0x10], R60 ;  /* 0x0000103c42007986 */ /* 0x0007e4000c101d04 */
.L_x_9960:
[----:B------:R-:W-:Y:S05]  /*0f10*/  BSYNC B0 ;  /* 0x0000000000007941 */ /* 0x000fea0003800000 */
.L_x_9959:
        /* <DEDUP_REMOVED lines=75> */
.L_x_9994:
        /* <DEDUP_REMOVED lines=47> */
.L_x_9979:
[----:B------:R-:W-:Y:S05]  /*16c0*/  BSYNC B0 ;  /* 0x0000000000007941 */ /* 0x000fea0003800000 */
.L_x_9978:
        /* <DEDUP_REMOVED lines=33> */
.L_x_9981:
[----:B------:R-:W-:Y:S05]  /*18e0*/  BSYNC B0 ;  /* 0x0000000000007941 */ /* 0x000fea0003800000 */
.L_x_9980:
[----:B0--34-:R-:W0:Y:S02]  /*18f0*/  LDC.64 R64, c[0x0][0x210] ;  /* 0x00008400ff407b82 */ /* 0x019e240000000a00 */
[----:B0-----:R-:W-:-:S04]  /*1900*/  LEA R2, R64, R2, 0x2 ;  /* 0x0000000240027211 */ /* 0x001fc800078e10ff */
[----:B------:R-:W-:-:S13]  /*1910*/  ISETP.GE.AND P0, PT, R2, R65, PT ;  /* 0x000000410200720c */ /* 0x000fda0003f06270 */
[----:B------:R-:W-:Y:S05]  /*1920*/  @!P0 BRA `(.L_x_9982) ;  /* 0xffffffe800ac8947 */ /* 0x000fea000383ffff */
[----:B------:R-:W-:Y:S05]  /*1930*/  EXIT ;  /* 0x000000000000794d */ /* 0x000fea0003800000 */
.L_x_9977:
        /* <DEDUP_REMOVED lines=8> */
.L_x_9984:
[----:B------:R-:W-:Y:S05]  /*19c0*/  BSYNC B0 ;  /* 0x0000000000007941 */ /* 0x000fea0003800000 */
.L_x_9983:
        /* <DEDUP_REMOVED lines=10> */
.L_x_9985:
[----:B------:R-:W-:Y:S01]  /*1a70*/  HFMA2.MMA R69, -RZ, RZ, 0, 2.384185791015625e-07 ;  /* 0x00000004ff457435 */ /* 0x000fe200000001ff */
[----:B------:R-:W-:-:S05]  /*1a80*/  MOV R64, R75 ;  /* 0x0000004b00407202 */ /* 0x000fca0000000f00 */
[----:B------:R-:W-:-:S05]  /*1a90*/  FADD.FTZ R72, R71, R64 ;  /* 0x0000004047487221 */ /* 0x000fca0000010000 */
[----:B------:R-:W-:-:S07]  /*1aa0*/  MOV R76, R72 ;  /* 0x00000048004c7202 */ /* 0x000fce0000000f00 */
[----:B------:R-:W-:Y:S05]  /*1ab0*/  WARPSYNC.COLLECTIVE R67, `(.L_x_9986) ;  /* 0x0000000043087348 */ /* 0x000fea0003c00000 */
[----:B------:R0:W1:Y:S02]  /*1ac0*/  SHFL.BFLY P5, R75, R76, R69, R70 ;  /* 0x0c0000454c4b7389 */ /* 0x00006400000a0046 */
[----:B01----:R-:W-:Y:S01]  /*1ad0*/  ENDCOLLECTIVE ;  /* 0x000000000000791b */ /* 0x003fe20003800000 */
.L_x_9986:
[----:B------:R-:W-:Y:S01]  /*1ae0*/  HFMA2.MMA R69, -RZ, RZ, 0, 4.76837158203125e-07 ;  /* 0x00000008ff457435 */ /* 0x000fe200000001ff */
[----:B------:R-:W-:-:S05]  /*1af0*/  MOV R73, R75 ;  /* 0x0000004b00497202 */ /* 0x000fca0000000f00 */
[----:B------:R-:W-:-:S05]  /*1b00*/  FADD.FTZ R73, R72, R73 ;  /* 0x0000004948497221 */ /* 0x000fca0000010000 */
[----:B------:R-:W-:-:S07]  /*1b10*/  MOV R76, R73 ;  /* 0x00000049004c7202 */ /* 0x000fce0000000f00 */
[----:B------:R-:W-:Y:S05]  /*1b20*/  WARPSYNC.COLLECTIVE R67, `(.L_x_9987) ;  /* 0x0000000043087348 */ /* 0x000fea0003c00000 */
[----:B------:R0:W1:Y:S02]  /*1b30*/  SHFL.BFLY P5, R75, R76, R69, R70 ;  /* 0x0c0000454c4b7389 */ /* 0x00006400000a0046 */
[----:B01----:R-:W-:Y:S01]  /*1b40*/  ENDCOLLECTIVE ;  /* 0x000000000000791b */ /* 0x003fe20003800000 */
.L_x_9987:
[----:B------:R-:W-:Y:S01]  /*1b50*/  HFMA2.MMA R69, -RZ, RZ, 0, 9.5367431640625e-07 ;  /* 0x00000010ff457435 */ /* 0x000fe200000001ff */
[----:B------:R-:W-:-:S05]  /*1b60*/  MOV R64, R75 ;  /* 0x0000004b00407202 */ /* 0x000fca0000000f00 */
[----:B------:R-:W-:-:S05]  /*1b70*/  FADD.FTZ R74, R73, R64 ;  /* 0x00000040494a7221 */ /* 0x000fca0000010000 */
[----:B------:R-:W-:-:S07]  /*1b80*/  MOV R76, R74 ;  /* 0x0000004a004c7202 */ /* 0x000fce0000000f00 */
[----:B------:R-:W-:Y:S05]  /*1b90*/  WARPSYNC.COLLECTIVE R67, `(.L_x_9988) ;  /* 0x0000000043087348 */ /* 0x000fea0003c00000 */
[----:B------:R0:W1:Y:S02]  /*1ba0*/  SHFL.BFLY P5, R75, R76, R69, R70 ;  /* 0x0c0000454c4b7389 */ /* 0x00006400000a0046 */
[----:B01----:R-:W-:Y:S01]  /*1bb0*/  ENDCOLLECTIVE ;  /* 0x000000000000791b */ /* 0x003fe20003800000 */
.L_x_9988:
        /* <DEDUP_REMOVED lines=42> */
.L_x_9989:
[----:B------:R-:W-:Y:S01]  /*1e60*/  HFMA2.MMA R69, -RZ, RZ, 0, 1.1920928955078125e-07 ;  /* 0x00000002ff457435 */ /* 0x000fe200000001ff */
[----:B------:R-:W-:-:S05]  /*1e70*/  MOV R71, R75 ;  /* 0x0000004b00477202 */ /* 0x000fca0000000f00 */
[----:B------:R-:W-:-:S05]  /*1e80*/  FADD.FTZ R71, R64, R71 ;  /* 0x0000004740477221 */ /* 0x000fca0000010000 */
[----:B------:R-:W-:-:S07]  /*1e90*/  MOV R76, R71 ;  /* 0x00000047004c7202 */ /* 0x000fce0000000f00 */
[----:B------:R-:W-:Y:S05]  /*1ea0*/  WARPSYNC.COLLECTIVE R67, `(.L_x_9990) ;  /* 0x0000000043087348 */ /* 0x000fea0003c00000 */
[----:B------:R0:W1:Y:S02]  /*1eb0*/  SHFL.BFLY P5, R75, R76, R69, R70 ;  /* 0x0c0000454c4b7389 */ /* 0x00006400000a0046 */
[----:B01----:R-:W-:Y:S01]  /*1ec0*/  ENDCOLLECTIVE ;  /* 0x000000000000791b */ /* 0x003fe20003800000 */
.L_x_9990:
[----:B------:R-:W-:Y:S01]  /*1ed0*/  HFMA2.MMA R69, -RZ, RZ, 0, 2.384185791015625e-07 ;  /* 0x00000004ff457435 */ /* 0x000fe200000001ff */
[----:B------:R-:W-:-:S05]  /*1ee0*/  MOV R72, R75 ;  /* 0x0000004b00487202 */ /* 0x000fca0000000f00 */
[----:B------:R-:W-:-:S05]  /*1ef0*/  FADD.FTZ R72, R71, R72 ;  /* 0x0000004847487221 */ /* 0x000fca0000010000 */
[----:B------:R-:W-:-:S07]  /*1f00*/  MOV R76, R72 ;  /* 0x00000048004c7202 */ /* 0x000fce0000000f00 */
[----:B------:R-:W-:Y:S05]  /*1f10*/  WARPSYNC.COLLECTIVE R67, `(.L_x_9991) ;  /* 0x0000000043087348 */ /* 0x000fea0003c00000 */
[----:B------:R0:W1:Y:S02]  /*1f20*/  SHFL.BFLY P5, R75, R76, R69, R70 ;  /* 0x0c0000454c4b7389 */ /* 0x00006400000a0046 */
[----:B01----:R-:W-:Y:S01]  /*1f30*/  ENDCOLLECTIVE ;  /* 0x000000000000791b */ /* 0x003fe20003800000 */
.L_x_9991:
[----:B------:R-:W-:Y:S01]  /*1f40*/  HFMA2.MMA R69, -RZ, RZ, 0, 4.76837158203125e-07 ;  /* 0x00000008ff457435 */ /* 0x000fe200000001ff */
[----:B------:R-:W-:-:S05]  /*1f50*/  MOV R73, R75 ;  /* 0x0000004b00497202 */ /* 0x000fca0000000f00 */
[----:B------:R-:W-:-:S05]  /*1f60*/  FADD.FTZ R73, R72, R73 ;  /* 0x0000004948497221 */ /* 0x000fca0000010000 */
[----:B------:R-:W-:-:S07]  /*1f70*/  MOV R76, R73 ;  /* 0x00000049004c7202 */ /* 0x000fce0000000f00 */
[----:B------:R-:W-:Y:S05]  /*1f80*/  WARPSYNC.COLLECTIVE R67, `(.L_x_9992) ;  /* 0x0000000043087348 */ /* 0x000fea0003c00000 */
[----:B------:R0:W1:Y:S02]  /*1f90*/  SHFL.BFLY P5, R75, R76, R69, R70 ;  /* 0x0c0000454c4b7389 */ /* 0x00006400000a0046 */
[----:B01----:R-:W-:Y:S01]  /*1fa0*/  ENDCOLLECTIVE ;  /* 0x000000000000791b */ /* 0x003fe20003800000 */
.L_x_9992:
[----:B------:R-:W-:Y:S01]  /*1fb0*/  HFMA2.MMA R69, -RZ, RZ, 0, 9.5367431640625e-07 ;  /* 0x00000010ff457435 */ /* 0x000fe200000001ff */
[----:B------:R-:W-:-:S05]  /*1fc0*/  MOV R74, R75 ;  /* 0x0000004b004a7202 */ /* 0x000fca0000000f00 */
[----:B------:R-:W-:-:S05]  /*1fd0*/  FADD.FTZ R74, R73, R74 ;  /* 0x0000004a494a7221 */ /* 0x000fca0000010000 */
[----:B------:R-:W-:-:S07]  /*1fe0*/  MOV R76, R74 ;  /* 0x0000004a004c7202 */ /* 0x000fce0000000f00 */
[----:B------:R-:W-:Y:S05]  /*1ff0*/  WARPSYNC.COLLECTIVE R67, `(.L_x_9993) ;  /* 0x0000000043087348 */ /* 0x000fea0003c00000 */
[----:B------:R0:W1:Y:S02]  /*2000*/  SHFL.BFLY P5, R75, R76, R69, R70 ;  /* 0x0c0000454c4b7389 */ /* 0x00006400000a0046 */
[----:B01----:R-:W-:Y:S01]  /*2010*/  ENDCOLLECTIVE ;  /* 0x000000000000791b */ /* 0x003fe20003800000 */
.L_x_9993:
[----:B------:R-:W-:Y:S05]  /*2020*/  BRA `(.L_x_9994) ;  /* 0xfffffff000e87947 */ /* 0x000fea000383ffff */
.L_x_9995:
        /* <DEDUP_REMOVED lines=13> */
.L_x_14248:


//--------------------- .text._ZN10layer_norm31ln_parallel_residual_fwd_kernelINS_13Kernel_traitsIf6__halffS2_fjLj512ELj1ELj4ELj1ELj16ENS_18Kernel_traits_baseILj512EfS2_fS2_fjLj128EEEEELb0ELb1ELb1EEEvNS_9FwdParamsE --------------------------
	.section	.text._ZN10layer_norm31ln_parallel_residual_fwd_kernelINS_13Kernel_traitsIf6__halffS2_fjLj512ELj1ELj4ELj1ELj16ENS_18Kernel_traits_baseILj512EfS2_fS2_fjLj128EEEEELb0ELb1ELb1EEEvNS_9FwdParamsE,"ax",@progbits
	.align	128
        .global         _ZN10layer_norm31ln_parallel_residual_fwd_kernelINS_13Kernel_traitsIf6__halffS2_fjLj512ELj1ELj4ELj1ELj16ENS_18Kernel_traits_baseILj512EfS2_fS2_fjLj128EEEEELb0ELb1ELb1EEEvNS_9FwdParamsE
        .type           _ZN10layer_norm31ln_parallel_residual_fwd_kernelINS_13Kernel_traitsIf6__halffS2_fjLj512ELj1ELj4ELj1ELj16ENS_18Kernel_traits_baseILj512EfS2_fS2_fjLj128EEEEELb0ELb1ELb1EEEvNS_9FwdParamsE,@function
        .size           _ZN10layer_norm31ln_parallel_residual_fwd_kernelINS_13Kernel_traitsIf6__halffS2_fjLj512ELj1ELj4ELj1ELj16ENS_18Kernel_traits_baseILj512EfS2_fS2_fjLj128EEEEELb0ELb1ELb1EEEvNS_9FwdParamsE,(.L_x_14249 - _ZN10layer_norm31ln_parallel_residual_fwd_kernelINS_13Kernel_traitsIf6__halffS2_fjLj512ELj1ELj4ELj1ELj16ENS_18Kernel_traits_baseILj512EfS2_fS2_fjLj128EEEEELb0ELb1ELb1EEEvNS_9FwdParamsE)
        .other          _ZN10layer_norm31ln_parallel_residual_fwd_kernelINS_13Kernel_traitsIf6__halffS2_fjLj512ELj1ELj4ELj1ELj16ENS_18Kernel_traits_baseILj512EfS2_fS2_fjLj128EEEEELb0ELb1ELb1EEEvNS_9FwdParamsE,@"STO_CUDA_ENTRY STV_DEFAULT"
_ZN10layer_norm31ln_parallel_residual_fwd_kernelINS_13Kernel_traitsIf6__halffS2_fjLj512ELj1ELj4ELj1ELj16ENS_18Kernel_traits_baseILj512EfS2_fS2_fjLj128EEEEELb0ELb1ELb1EEEvNS_9FwdParamsE:
.text._ZN10layer_norm31ln_parallel_residual_fwd_kernelINS_13Kernel_traitsIf6__halffS2_fjLj512ELj1ELj4ELj1ELj16ENS_18Kernel_traits_baseILj512EfS2_fS2_fjLj128EEEEELb0ELb1ELb1EEEvNS_9FwdParamsE:
        /* <DEDUP_REMOVED lines=48> */
.L_x_10030:
        /* <DEDUP_REMOVED lines=23> */
.L_x_9997:
[----:B-----5:R-:W-:-:S05]  /*0470*/  HADD2.F32 R49, -RZ, R36.H0_H0 ;  /* 0x20000024ff317230 */ /* 0x020fca0000004100 */
[----:B------:R-:W-:-:S04]  /*0480*/  FADD.FTZ R48, R48, R49 ;  /* 0x0000003130307221 */ /* 0x000fc80000010000 */
[----:B------:R-:W-:-:S07]  /*0490*/  @P1 FADD.FTZ R48, R40, R48 ;  /* 0x0000003028301221 */ /* 0x000fce0000010000 */
.L_x_9998:
[----:B------:R-:W-:Y:S01]  /*04a0*/  HADD2.F32 R49, -RZ, R52.H1_H1 ;  /* 0x30000034ff317230 */ /* 0x000fe20000004100 */
[----:B------:R-:W-:Y:S06]  /*04b0*/  @P2 BRA `(.L_x_9999) ;  /* 0x00000000000c2947 */ /* 0x000fec0003800000 */
[----:B------:R-:W-:Y:S05]  /*04c0*/  @!P1 BRA `(.L_x_10000) ;  /* 0x0000000000149947 */ /* 0x000fea0003800000 */
[----:B-----5:R-:W-:Y:S01]  /*04d0*/  FADD.FTZ R49, R41, R49 ;  /* 0x0000003129317221 */ /* 0x020fe20000010000 */
[----:B------:R-:W-:Y:S06]  /*04e0*/  BRA `(.L_x_10000) ;  /* 0x00000000000c7947 */ /* 0x000fec0003800000 */
.L_x_9999:
[----:B-----5:R-:W-:-:S05]  /*04f0*/  HADD2.F32 R0, -RZ, R36.H1_H1 ;  /* 0x30000024ff007230 */ /* 0x020fca0000004100 */
[----:B------:R-:W-:-:S04]  /*0500*/  FADD.FTZ R49, R49, R0 ;  /* 0x0000000031317221 */ /* 0x000fc80000010000 */
[----:B------:R-:W-:-:S07]  /*0510*/  @P1 FADD.FTZ R49, R41, R49 ;  /* 0x0000003129311221 */ /* 0x000fce0000010000 */
.L_x_10000:
[----:B------:R-:W-:Y:S01]  /*0520*/  HADD2.F32 R50, -RZ, R53.H0_H0 ;  /* 0x20000035ff327230 */ /* 0x000fe20000004100 */
[----:B------:R-:W-:Y:S06]  /*0530*/  @P2 BRA `(.L_x_10001) ;  /* 0x00000000000c2947 */ /* 0x000fec0003800000 */
[----:B------:R-:W-:Y:S05]  /*0540*/  @!P1 BRA `(.L_x_10002) ;  /* 0x0000000000149947 */ /* 0x000fea0003800000 */
[----:B-----5:R-:W-:Y:S01]  /*0550*/  FADD.FTZ R50, R42, R50 ;  /* 0x000000322a327221 */ /* 0x020fe20000010000 */
[----:B------:R-:W-:Y:S06]  /*0560*/  BRA `(.L_x_10002) ;  /* 0x00000000000c7947 */ /* 0x000fec0003800000 */
.L_x_10001:
[----:B-----5:R-:W-:-:S05]  /*0570*/  HADD2.F32 R51, -RZ, R37.H0_H0 ;  /* 0x20000025ff337230 */ /* 0x020fca0000004100 */
[----:B------:R-:W-:-:S04]  /*0580*/  FADD.FTZ R50, R50, R51 ;  /* 0x0000003332327221 */ /* 0x000fc80000010000 */
[----:B------:R-:W-:-:S07]  /*0590*/  @P1 FADD.FTZ R50, R42, R50 ;  /* 0x000000322a321221 */ /* 0x000fce0000010000 */
.L_x_10002:
[----:B------:R-:W-:Y:S01]  /*05a0*/  HADD2.F32 R51, -RZ, R53.H1_H1 ;  /* 0x30000035ff337230 */ /* 0x000fe20000004100 */
[----:B------:R-:W-:Y:S06]  /*05b0*/  @P2 BRA `(.L_x_10003) ;  /* 0x00000000000c2947 */ /* 0x000fec0003800000 */
[----:B------:R-:W-:Y:S05]  /*05c0*/  @!P1 BRA `(.L_x_10004) ;  /* 0x0000000000149947 */ /* 0x000fea0003800000 */
[----:B-----5:R-:W-:Y:S01]  /*05d0*/  FADD.FTZ R51, R43, R51 ;  /* 0x000000332b337221 */ /* 0x020fe20000010000 */
[----:B------:R-:W-:Y:S06]  /*05e0*/  BRA `(.L_x_10004) ;  /* 0x00000000000c7947 */ /* 0x000fec0003800000 */
.L_x_10003:
[----:B-----5:R-:W-:-:S05]  /*05f0*/  HADD2.F32 R0, -RZ, R37.H1_H1 ;  /* 0x30000025ff007230 */ /* 0x020fca0000004100 */
[----:B------:R-:W-:-:S04]  /*0600*/  FADD.FTZ R51, R51, R0 ;  /* 0x0000000033337221 */ /* 0x000fc80000010000 */
[----:B------:R-:W-:-:S07]  /*0610*/  @P1 FADD.FTZ R51, R43, R51 ;  /* 0x000000332b331221 */ /* 0x000fce0000010000 */
.L_x_10004:
[----:B------:R-:W-:Y:S01]  /*0620*/  HADD2.F32 R52, -RZ, R54.H0_H0 ;  /* 0x20000036ff347230 */ /* 0x000fe20000004100 */
[----:B------:R-:W-:Y:S06]  /*0630*/  @P2 BRA `(.L_x_10005) ;  /* 0x00000000000c2947 */ /* 0x000fec0003800000 */
[----:B------:R-:W-:Y:S05]  /*0640*/  @!P1 BRA `(.L_x_10006) ;  /* 0x0000000000149947 */ /* 0x000fea0003800000 */
[----:B-----5:R-:W-:Y:S01]  /*0650*/  FADD.FTZ R52, R44, R52 ;  /* 0x000000342c347221 */ /* 0x020fe20000010000 */
[----:B------:R-:W-:Y:S06]  /*0660*/  BRA `(.L_x_10006) ;  /* 0x00000000000c7947 */ /* 0x000fec0003800000 */
.L_x_10005:
[----:B-----5:R-:W-:-:S05]  /*0670*/  HADD2.F32 R53, -RZ, R38.H0_H0 ;  /* 0x20000026ff357230 */ /* 0x020fca0000004100 */
[----:B------:R-:W-:-:S04]  /*0680*/  FADD.FTZ R52, R52, R53 ;  /* 0x0000003534347221 */ /* 0x000fc80000010000 */
[----:B------:R-:W-:-:S07]  /*0690*/  @P1 FADD.FTZ R52, R44, R52 ;  /* 0x000000342c341221 */ /* 0x000fce0000010000 */
.L_x_10006:
[----:B------:R-:W-:Y:S01]  /*06a0*/  HADD2.F32 R53, -RZ, R54.H1_H1 ;  /* 0x30000036ff357230 */ /* 0x000fe20000004100 */
[----:B------:R-:W-:Y:S06]  /*06b0*/  @P2 BRA `(.L_x_10007) ;  /* 0x00000000000c2947 */ /* 0x000fec0003800000 */
[----:B------:R-:W-:Y:S05]  /*06c0*/  @!P1 BRA `(.L_x_10008) ;  /* 0x0000000000149947 */ /* 0x000fea0003800000 */
[----:B-----5:R-:W-:Y:S01]  /*06d0*/  FADD.FTZ R53, R45, R53 ;  /* 0x000000352d357221 */ /* 0x020fe20000010000 */
[----:B------:R-:W-:Y:S06]  /*06e0*/  BRA `(.L_x_10008) ;  /* 0x00000000000c7947 */ /* 0x000fec0003800000 */
.L_x_10007:
[----:B-----5:R-:W-:-:S05]  /*06f0*/  HADD2.F32 R0, -RZ, R38.H1_H1 ;  /* 0x30000026ff007230 */ /* 0x020fca0000004100 */
[----:B------:R-:W-:-:S04]  /*0700*/  FADD.FTZ R53, R53, R0 ;  /* 0x0000000035357221 */ /* 0x000fc80000010000 */
[----:B------:R-:W-:-:S07]  /*0710*/  @P1 FADD.FTZ R53, R45, R53 ;  /* 0x000000352d351221 */ /* 0x000fce0000010000 */
.L_x_10008:
[----:B------:R-:W-:Y:S01]  /*0720*/  HADD2.F32 R54, -RZ, R55.H0_H0 ;  /* 0x20000037ff367230 */ /* 0x000fe20000004100 */
[----:B------:R-:W-:Y:S06]  /*0730*/  @P2 BRA `(.L_x_10009) ;  /* 0x00000000000c2947 */ /* 0x000fec0003800000 */
[----:B------:R-:W-:Y:S05]  /*0740*/  @!P1 BRA `(.L_x_10010) ;  /* 0x0000000000149947 */ /* 0x000fea0003800000 */
[----:B-----5:R-:W-:Y:S01]  /*0750*/  FADD.FTZ R54, R46, R54 ;  /* 0x000000362e367221 */ /* 0x020fe20000010000 */
[----:B------:R-:W-:Y:S06]  /*0760*/  BRA `(.L_x_10010) ;  /* 0x00000000000c7947 */ /* 0x000fec0003800000 */
.L_x_10009:
[----:B-----5:R-:W-:-:S05]  /*0770*/  HADD2.F32 R59, -RZ, R39.H0_H0 ;  /* 0x20000027ff3b7230 */ /* 0x020fca0000004100 */
[----:B------:R-:W-:-:S04]  /*0780*/  FADD.FTZ R54, R54, R59 ;  /* 0x0000003b36367221 */ /* 0x000fc80000010000 */
[----:B------:R-:W-:-:S07]  /*0790*/  @P1 FADD.FTZ R54, R46, R54 ;  /* 0x000000362e361221 */ /* 0x000fce0000010000 */
.L_x_10010:
[----:B------:R-:W-:Y:S01]  /*07a0*/  HADD2.F32 R55, -RZ, R55.H1_H1 ;  /* 0x30000037ff377230 */ /* 0x000fe20000004100 */
[----:B------:R-:W-:Y:S06]  /*07b0*/  @P2 BRA `(.L_x_10011) ;  /* 0x00000000000c2947 */ /* 0x000fec0003800000 */
[----:B------:R-:W-:Y:S05]  /*07c0*/  @!P1 BRA `(.L_x_10012) ;  /* 0x0000000000149947 */ /* 0x000fea0003800000 */
[----:B-----5:R-:W-:Y:S01]  /*07d0*/  FADD.FTZ R55, R47, R55 ;  /* 0x000000372f377221 */ /* 0x020fe20000010000 */
[----:B------:R-:W-:Y:S06]  /*07e0*/  BRA `(.L_x_10012) ;  /* 0x00000000000c7947 */ /* 0x000fec0003800000 */
.L_x_10011:
[----:B-----5:R-:W-:-:S05]  /*07f0*/  HADD2.F32 R0, -RZ, R39.H1_H1 ;  /* 0x30000027ff007230 */ /* 0x020fca0000004100 */
[----:B------:R-:W-:-:S04]  /*0800*/  FADD.FTZ R55, R55, R0 ;  /* 0x0000000037377221 */ /* 0x000fc80000010000 */
[----:B------:R-:W-:-:S07]  /*0810*/  @P1 FADD.FTZ R55, R47, R55 ;  /* 0x000000372f371221 */ /* 0x000fce0000010000 */
.L_x_10012:
        /* <DEDUP_REMOVED lines=19> */
.L_x_10013:
[----:B-----5:R-:W-:-:S05]  /*0950*/  HADD2.F32 R57, -RZ, R36.H0_H0 ;  /* 0x20000024ff397230 */ /* 0x020fca0000004100 */
[----:B------:R-:W-:-:S04]  /*0960*/  FADD.FTZ R56, R57, R56 ;  /* 0x0000003839387221 */ /* 0x000fc80000010000 */
[----:B------:R-:W-:-:S07]  /*0970*/  @P1 FADD.FTZ R56, R40, R56 ;  /* 0x0000003828381221 */ /* 0x000fce0000010000 */
.L_x_10014:
[----:B------:R-:W-:Y:S01]  /*0980*/  HADD2.F32 R57, -RZ, R60.H1_H1 ;  /* 0x3000003cff397230 */ /* 0x000fe20000004100 */
[----:B------:R-:W-:Y:S06]  /*0990*/  @P2 BRA `(.L_x_10015) ;  /* 0x00000000000c2947 */ /* 0x000fec0003800000 */
[----:B------:R-:W-:Y:S05]  /*09a0*/  @!P1 BRA `(.L_x_10016) ;  /* 0x0000000000149947 */ /* 0x000fea0003800000 */
[----:B-----5:R-:W-:Y:S01]  /*09b0*/  FADD.FTZ R57, R41, R57 ;  /* 0x0000003929397221 */ /* 0x020fe20000010000 */
[----:B------:R-:W-:Y:S06]  /*09c0*/  BRA `(.L_x_10016) ;  /* 0x00000000000c7947 */ /* 0x000fec0003800000 */
.L_x_10015:
[----:B-----5:R-:W-:-:S05]  /*09d0*/  HADD2.F32 R0, -RZ, R36.H1_H1 ;  /* 0x30000024ff007230 */ /* 0x020fca0000004100 */
[----:B------:R-:W-:-:S04]  /*09e0*/  FADD.FTZ R57, R0, R57 ;  /* 0x0000003900397221 */ /* 0x000fc80000010000 */
[----:B------:R-:W-:-:S07]  /*09f0*/  @P1 FADD.FTZ R57, R41, R57 ;  /* 0x0000003929391221 */ /* 0x000fce0000010000 */
.L_x_10016:
[----:B------:R-:W-:Y:S01]  /*0a00*/  HADD2.F32 R58, -RZ, R61.H0_H0 ;  /* 0x2000003dff3a7230 */ /* 0x000fe20000004100 */
[----:B------:R-:W-:Y:S06]  /*0a10*/  @P2 BRA `(.L_x_10017) ;  /* 0x00000000000c2947 */ /* 0x000fec0003800000 */
[----:B------:R-:W-:Y:S05]  /*0a20*/  @!P1 BRA `(.L_x_10018) ;  /* 0x0000000000149947 */ /* 0x000fea0003800000 */
[----:B-----5:R-:W-:Y:S01]  /*0a30*/  FADD.FTZ R58, R42, R58 ;  /* 0x0000003a2a3a7221 */ /* 0x020fe20000010000 */
[----:B------:R-:W-:Y:S06]  /*0a40*/  BRA `(.L_x_10018) ;  /* 0x00000000000c7947 */ /* 0x000fec0003800000 */
.L_x_10017:
[----:B-----5:R-:W-:-:S05]  /*0a50*/  HADD2.F32 R59, -RZ, R37.H0_H0 ;  /* 0x20000025ff3b7230 */ /* 0x020fca0000004100 */
[----:B------:R-:W-:-:S04]  /*0a60*/  FADD.FTZ R58, R59, R58 ;  /* 0x0000003a3b3a7221 */ /* 0x000fc80000010000 */
[----:B------:R-:W-:-:S07]  /*0a70*/  @P1 FADD.FTZ R58, R42, R58 ;  /* 0x0000003a2a3a1221 */ /* 0x000fce0000010000 */
.L_x_10018:
[----:B------:R-:W-:Y:S01]  /*0a80*/  HADD2.F32 R59, -RZ, R61.H1_H1 ;  /* 0x3000003dff3b7230 */ /* 0x000fe20000004100 */
[----:B------:R-:W-:Y:S06]  /*0a90*/  @P2 BRA `(.L_x_10019) ;  /* 0x00000000000c2947 */ /* 0x000fec0003800000 */
[----:B------:R-:W-:Y:S05]  /*0aa0*/  @!P1 BRA `(.L_x_10020) ;  /* 0x0000000000149947 */ /* 0x000fea0003800000 */
[----:B-----5:R-:W-:Y:S01]  /*0ab0*/  FADD.FTZ R59, R43, R59 ;  /* 0x0000003b2b3b7221 */ /* 0x020fe20000010000 */
[----:B------:R-:W-:Y:S06]  /*0ac0*/  BRA `(.L_x_10020) ;  /* 0x00000000000c7947 */ /* 0x000fec0003800000 */
.L_x_10019:
[----:B-----5:R-:W-:-:S05]  /*0ad0*/  HADD2.F32 R0, -RZ, R37.H1_H1 ;  /* 0x30000025ff007230 */ /* 0x020fca0000004100 */
[----:B------:R-:W-:-:S04]  /*0ae0*/  FADD.FTZ R59, R0, R59 ;  /* 0x0000003b003b7221 */ /* 0x000fc80000010000 */
[----:B------:R-:W-:-:S07]  /*0af0*/  @P1 FADD.FTZ R59, R43, R59 ;  /* 0x0000003b2b3b1221 */ /* 0x000fce0000010000 */
.L_x_10020:
[----:B------:R-:W-:Y:S01]  /*0b00*/  HADD2.F32 R60, -RZ, R62.H0_H0 ;  /* 0x2000003eff3c7230 */ /* 0x000fe20000004100 */
[----:B------:R-:W-:Y:S06]  /*0b10*/  @P2 BRA `(.L_x_10021) ;  /* 0x00000000000c2947 */ /* 0x000fec0003800000 */
[----:B------:R-:W-:Y:S05]  /*0b20*/  @!P1 BRA `(.L_x_10022) ;  /* 0x0000000000149947 */ /* 0x000fea0003800000 */
[----:B-----5:R-:W-:Y:S01]  /*0b30*/  FADD.FTZ R60, R44, R60 ;  /* 0x0000003c2c3c7221 */ /* 0x020fe20000010000 */
[----:B------:R-:W-:Y:S06]  /*0b40*/  BRA `(.L_x_10022) ;  /* 0x00000000000c7947 */ /* 0x000fec0003800000 */
.L_x_10021:
[----:B-----5:R-:W-:-:S05]  /*0b50*/  HADD2.F32 R61, -RZ, R38.H0_H0 ;  /* 0x20000026ff3d7230 */ /* 0x020fca0000004100 */
[----:B------:R-:W-:-:S04]  /*0b60*/  FADD.FTZ R60, R61, R60 ;  /* 0x0000003c3d3c7221 */ /* 0x000fc80000010000 */
[----:B------:R-:W-:-:S07]  /*0b70*/  @P1 FADD.FTZ R60, R44, R60 ;  /* 0x0000003c2c3c1221 */ /* 0x000fce0000010000 */
.L_x_10022:
[----:B------:R-:W-:Y:S01]  /*0b80*/  HADD2.F32 R61, -RZ, R62.H1_H1 ;  /* 0x3000003eff3d7230 */ /* 0x000fe20000004100 */
[----:B------:R-:W-:Y:S06]  /*0b90*/  @P2 BRA `(.L_x_10023) ;  /* 0x00000000000c2947 */ /* 0x000fec0003800000 */
[----:B------:R-:W-:Y:S05]  /*0ba0*/  @!P1 BRA `(.L_x_10024) ;  /* 0x0000000000149947 */ /* 0x000fea0003800000 */
[----:B-----5:R-:W-:Y:S01]  /*0bb0*/  FADD.FTZ R61, R45, R61 ;  /* 0x0000003d2d3d7221 */ /* 0x020fe20000010000 */
[----:B------:R-:W-:Y:S06]  /*0bc0*/  BRA `(.L_x_10024) ;  /* 0x00000000000c7947 */ /* 0x000fec0003800000 */
.L_x_10023:
[----:B-----5:R-:W-:-:S05]  /*0bd0*/  HADD2.F32 R0, -RZ, R38.H1_H1 ;  /* 0x30000026ff007230 */ /* 0x020fca0000004100 */
[----:B------:R-:W-:-:S04]  /*0be0*/  FADD.FTZ R61, R0, R61 ;  /* 0x0000003d003d7221 */ /* 0x000fc80000010000 */
[----:B------:R-:W-:-:S07]  /*0bf0*/  @P1 FADD.FTZ R61, R45, R61 ;  /* 0x0000003d2d3d1221 */ /* 0x000fce0000010000 */
.L_x_10024:
[----:B------:R-:W-:Y:S01]  /*0c00*/  HADD2.F32 R62, -RZ, R63.H0_H0 ;  /* 0x2000003fff3e7230 */ /* 0x000fe20000004100 */
[----:B------:R-:W-:Y:S06]  /*0c10*/  @P2 BRA `(.L_x_10025) ;  /* 0x00000000000c2947 */ /* 0x000fec0003800000 */
[----:B------:R-:W-:Y:S05]  /*0c20*/  @!P1 BRA `(.L_x_10026) ;  /* 0x0000000000149947 */ /* 0x000fea0003800000 */
[----:B-----5:R-:W-:Y:S01]  /*0c30*/  FADD.FTZ R62, R46, R62 ;  /* 0x0000003e2e3e7221 */ /* 0x020fe20000010000 */
[----:B------:R-:W-:Y:S06]  /*0c40*/  BRA `(.L_x_10026) ;  /* 0x00000000000c7947 */ /* 0x000fec0003800000 */
.L_x_10025:
[----:B-----5:R-:W-:-:S05]  /*0c50*/  HADD2.F32 R67, -RZ, R39.H0_H0 ;  /* 0x20000027ff437230 */ /* 0x020fca0000004100 */
[----:B------:R-:W-:-:S04]  /*0c60*/  FADD.FTZ R62, R67, R62 ;  /* 0x0000003e433e7221 */ /* 0x000fc80000010000 */
[----:B------:R-:W-:-:S07]  /*0c70*/  @P1 FADD.FTZ R62, R46, R62 ;  /* 0x0000003e2e3e1221 */ /* 0x000fce0000010000 */
.L_x_10026:
[----:B------:R-:W-:Y:S01]  /*0c80*/  HADD2.F32 R63, -RZ, R63.H1_H1 ;  /* 0x3000003fff3f7230 */ /* 0x000fe20000004100 */
[----:B------:R-:W-:Y:S06]  /*0c90*/  @P2 BRA `(.L_x_10027) ;  /* 0x00000000000c2947 */ /* 0x000fec0003800000 */
[----:B------:R-:W-:Y:S05]  /*0ca0*/  @!P1 BRA `(.L_x_10028) ;  /* 0x0000000000149947 */ /* 0x000fea0003800000 */
[----:B-----5:R-:W-:Y:S01]  /*0cb0*/  FADD.FTZ R63, R47, R63 ;  /* 0x0000003f2f3f7221 */ /* 0x020fe20000010000 */
[----:B------:R-:W-:Y:S06]  /*0cc0*/  BRA `(.L_x_10028) ;  /* 0x00000000000c7947 */ /* 0x000fec0003800000 */
.L_x_10027:
[----:B-----5:R-:W-:-:S05]  /*0cd0*/  HADD2.F32 R0, -RZ, R39.H1_H1 ;  /* 0x30000027ff007230 */ /* 0x020fca0000004100 */
[----:B------:R-:W-:-:S04]  /*0ce0*/  FADD.FTZ R63, R0, R63 ;  /* 0x0000003f003f7221 */ /* 0x000fc80000010000 */
[----:B------:R-:W-:-:S07]  /*0cf0*/  @P1 FADD.FTZ R63, R47, R63 ;  /* 0x0000003f2f3f1221 */ /* 0x000fce0000010000 */
.L_x_10028:
        /* <DEDUP_REMOVED lines=76> */
.L_x_10042:
        /* <DEDUP_REMOVED lines=56> */
[----:B------:R-:W-:Y:S01]  /*1540*/  F2FP.F16.F32.PACK_AB R50, R49, R50 ;  /* 0x000000323132723e */ /* 0x000fe200000000ff */
[----:B------:R-:W-:Y:S01]  /*1550*/  FFMA.FTZ R49, R18, R69, R34 ;  /* 0x0000004512317223 */ /* 0x000fe20000010022 */
[----:B------:R-:W-:Y:S01]  /*1560*/  FFMA.FTZ R48, R17, R48, R33 ;  /* 0x0000003011307223 */ /* 0x000fe20000010021 */
[----:B------:R-:W-:Y:S01]  /*1570*/  F2FP.F16.F32.PACK_AB R55, R0, R55 ;  /* 0x000000370037723e */ /* 0x000fe200000000ff */
[----:B------:R-:W-:Y:S01]  /*1580*/  FFMA.FTZ R0, R8, R53, R24 ;  /* 0x0000003508007223 */ /* 0x000fe20000010018 */
[----:B------:R-:W-:Y:S01]  /*1590*/  FFMA.FTZ R53, R10, R75, R26 ;  /* 0x0000004b0a357223 */ /* 0x000fe2000001001a */
[----:B------:R-:W-:Y:S01]  /*15a0*/  F2FP.F16.F32.PACK_AB R49, R54, R49 ;  /* 0x000000313631723e */ /* 0x000fe200000000ff */
[----:B------:R-:W-:Y:S01]  /*15b0*/  FFMA.FTZ R54, R4, R59, R20 ;  /* 0x0000003b04367223 */ /* 0x000fe20000010014 */
[----:B------:R-:W-:Y:S01]  /*15c0*/  FFMA.FTZ R59, R9, R52, R25 ;  /* 0x00000034093b7223 */ /* 0x000fe20000010019 */
[----:B------:R-:W-:-:S02]  /*15d0*/  LEA R60, P2, R64, UR12, 0x4 ;  /* 0x0000000c403c7c11 */ /* 0x000fc4000f8420ff */
[----:B------:R-:W-:Y:S02]  /*15e0*/  F2FP.F16.F32.PACK_AB R53, R58, R53 ;  /* 0x000000353a35723e */ /* 0x000fe400000000ff */
[----:B------:R-:W-:Y:S02]  /*15f0*/  LEA R58, P1, R65, UR12, 0x4 ;  /* 0x0000000c413a7c11 */ /* 0x000fe4000f8220ff */
[----:B------:R-:W-:Y:S02]  /*1600*/  F2FP.F16.F32.PACK_AB R52, R59, R0 ;  /* 0x000000003b34723e */ /* 0x000fe400000000ff */
[----:B------:R-:W-:Y:S02]  /*1610*/  F2FP.F16.F32.PACK_AB R51, R62, R51 ;  /* 0x000000333e33723e */ /* 0x000fe400000000ff */
[----:B------:R-:W-:Y:S02]  /*1620*/  F2FP.F16.F32.PACK_AB R48, R48, R67 ;  /* 0x000000433030723e */ /* 0x000fe400000000ff */
[----:B------:R-:W-:-:S02]  /*1630*/  F2FP.F16.F32.PACK_AB R54, R61, R54 ;  /* 0x000000363d36723e */ /* 0x000fc400000000ff */
        /* <DEDUP_REMOVED lines=8> */
.L_x_9996:
[----:B------:R-:W-:Y:S05]  /*16c0*/  EXIT ;  /* 0x000000000000794d */ /* 0x000fea0003800000 */
.L_x_10029:
        /* <DEDUP_REMOVED lines=8> */
.L_x_10032:
[----:B------:R-:W-:Y:S05]  /*1750*/  BSYNC B1 ;  /* 0x0000000000017941 */ /* 0x000fea0003800000 */
.L_x_10031:
        /* <DEDUP_REMOVED lines=9> */
.L_x_10033:
[----:B------:R-:W-:Y:S01]  /*17f0*/  HFMA2.MMA R69, -RZ, RZ, 0, 2.384185791015625e-07 ;  /* 0x00000004ff457435 */ /* 0x000fe200000001ff */
[----:B------:R-:W-:-:S05]  /*1800*/  MOV R66, R75 ;  /* 0x0000004b00427202 */ /* 0x000fca0000000f00 */
[----:B------:R-:W-:-:S05]  /*1810*/  FADD.FTZ R72, R71, R66 ;  /* 0x0000004247487221 */ /* 0x000fca0000010000 */
[----:B------:R-:W-:-:S07]  /*1820*/  MOV R76, R72 ;  /* 0x00000048004c7202 */ /* 0x000fce0000000f00 */
[----:B------:R-:W-:Y:S05]  /*1830*/  WARPSYNC.COLLECTIVE R67, `(.L_x_10034) ;  /* 0x0000000043087348 */ /* 0x000fea0003c00000 */
[----:B------:R0:W1:Y:S02]  /*1840*/  SHFL.BFLY P2, R75, R76, R69, R70 ;  /* 0x0c0000454c4b7389 */ /* 0x0000640000040046 */
[----:B01----:R-:W-:Y:S01]  /*1850*/  ENDCOLLECTIVE ;  /* 0x000000000000791b */ /* 0x003fe20003800000 */
.L_x_10034:
[----:B------:R-:W-:Y:S01]  /*1860*/  HFMA2.MMA R69, -RZ, RZ, 0, 4.76837158203125e-07 ;  /* 0x00000008ff457435 */ /* 0x000fe200000001ff */
[----:B------:R-:W-:-:S05]  /*1870*/  MOV R73, R75 ;  /* 0x0000004b00497202 */ /* 0x000fca0000000f00 */
[----:B------:R-:W-:-:S05]  /*1880*/  FADD.FTZ R73, R72, R73 ;  /* 0x0000004948497221 */ /* 0x000fca0000010000 */
[----:B------:R-:W-:-:S07]  /*1890*/  MOV R76, R73 ;  /* 0x00000049004c7202 */ /* 0x000fce0000000f00 */
[----:B------:R-:W-:Y:S05]  /*18a0*/  WARPSYNC.COLLECTIVE R67, `(.L_x_10035) ;  /* 0x0000000043087348 */ /* 0x000fea0003c00000 */
[----:B------:R0:W1:Y:S02]  /*18b0*/  SHFL.BFLY P2, R75, R76, R69, R70 ;  /* 0x0c0000454c4b7389 */ /* 0x0000640000040046 */
[----:B01----:R-:W-:Y:S01]  /*18c0*/  ENDCOLLECTIVE ;  /* 0x000000000000791b */ /* 0x003fe20003800000 */
.L_x_10035:
        /* <DEDUP_REMOVED lines=8> */
.L_x_10036:
        /* <DEDUP_REMOVED lines=40> */
.L_x_10037:
[----:B------:R-:W-:Y:S01]  /*1bd0*/  HFMA2.MMA R69, -RZ, RZ, 0, 1.1920928955078125e-07 ;  /* 0x00000002ff457435 */ /* 0x000fe200000001ff */
[----:B------:R-:W-:-:S05]  /*1be0*/  MOV R71, R75 ;  /* 0x0000004b00477202 */ /* 0x000fca0000000f00 */
[----:B------:R-:W-:-:S05]  /*1bf0*/  FADD.FTZ R71, R0, R71 ;  /* 0x0000004700477221 */ /* 0x000fca0000010000 */
[----:B------:R-:W-:-:S07]  /*1c00*/  MOV R76, R71 ;  /* 0x00000047004c7202 */ /* 0x000fce0000000f00 */
[----:B------:R-:W-:Y:S05]  /*1c10*/  WARPSYNC.COLLECTIVE R67, `(.L_x_10038) ;  /* 0x0000000043087348 */ /* 0x000fea0003c00000 */
[----:B------:R0:W1:Y:S02]  /*1c20*/  SHFL.BFLY P2, R75, R76, R69, R70 ;  /* 0x0c0000454c4b7389 */ /* 0x0000640000040046 */
[----:B01----:R-:W-:Y:S01]  /*1c30*/  ENDCOLLECTIVE ;  /* 0x000000000000791b */ /* 0x003fe20003800000 */
.L_x_10038:
[----:B------:R-:W-:Y:S01]  /*1c40*/  HFMA2.MMA R69, -RZ, RZ, 0, 2.384185791015625e-07 ;  /* 0x00000004ff457435 */ /* 0x000fe200000001ff */
[----:B------:R-:W-:-:S05]  /*1c50*/  MOV R72, R75 ;  /* 0x0000004b00487202 */ /* 0x000fca0000000f00 */
[----:B------:R-:W-:-:S05]  /*1c60*/  FADD.FTZ R72, R71, R72 ;  /* 0x0000004847487221 */ /* 0x000fca0000010000 */
[----:B------:R-:W-:-:S07]  /*1c70*/  MOV R76, R72 ;  /* 0x00000048004c7202 */ /* 0x000fce0000000f00 */
[----:B------:R-:W-:Y:S05]  /*1c80*/  WARPSYNC.COLLECTIVE R67, `(.L_x_10039) ;  /* 0x0000000043087348 */ /* 0x000fea0003c00000 */
[----:B------:R0:W1:Y:S02]  /*1c90*/  SHFL.BFLY P2, R75, R76, R69, R70 ;  /* 0x0c0000454c4b7389 */ /* 0x0000640000040046 */
[----:B01----:R-:W-:Y:S01]  /*1ca0*/  ENDCOLLECTIVE ;  /* 0x000000000000791b */ /* 0x003fe20003800000 */
.L_x_10039:
[----:B------:R-:W-:Y:S01]  /*1cb0*/  HFMA2.MMA R69, -RZ, RZ, 0, 4.76837158203125e-07 ;  /* 0x00000008ff457435 */ /* 0x000fe200000001ff */
[----:B------:R-:W-:-:S05]  /*1cc0*/  MOV R73, R75 ;  /* 0x0000004b00497202 */ /* 0x000fca0000000f00 */
[----:B------:R-:W-:-:S05]  /*1cd0*/  FADD.FTZ R73, R72, R73 ;  /* 0x0000004948497221 */ /* 0x000fca0000010000 */
[----:B------:R-:W-:-:S07]  /*1ce0*/  MOV R76, R73 ;  /* 0x00000049004c7202 */ /* 0x000fce0000000f00 */
[----:B------:R-:W-:Y:S05]  /*1cf0*/  WARPSYNC.COLLECTIVE R67, `(.L_x_10040) ;  /* 0x0000000043087348 */ /* 0x000fea0003c00000 */
[----:B------:R0:W1:Y:S02]  /*1d00*/  SHFL.BFLY P2, R75, R76, R69, R70 ;  /* 0x0c0000454c4b7389 */ /* 0x0000640000040046 */
[----:B01----:R-:W-:Y:S01]  /*1d10*/  ENDCOLLECTIVE ;  /* 0x000000000000791b */ /* 0x003fe20003800000 */
.L_x_10040:
[----:B------:R-:W-:Y:S01]  /*1d20*/  HFMA2.MMA R69, -RZ, RZ, 0, 9.5367431640625e-07 ;  /* 0x00000010ff457435 */ /* 0x000fe200000001ff */
[----:B------:R-:W-:-:S05]  /*1d30*/  MOV R74, R75 ;  /* 0x0000004b004a7202 */ /* 0x000fca0000000f00 */
[----:B------:R-:W-:-:S05]  /*1d40*/  FADD.FTZ R74, R73, R74 ;  /* 0x0000004a494a7221 */ /* 0x000fca0000010000 */
[----:B------:R-:W-:-:S07]  /*1d50*/  MOV R76, R74 ;  /* 0x0000004a004c7202 */ /* 0x000fce0000000f00 */
[----:B------:R-:W-:Y:S05]  /*1d60*/  WARPSYNC.COLLECTIVE R67, `(.L_x_10041) ;  /* 0x0000000043087348 */ /* 0x000fea0003c00000 */
[----:B------:R0:W1:Y:S02]  /*1d70*/  SHFL.BFLY P2, R75, R76, R69, R70 ;  /* 0x0c0000454c4b7389 */ /* 0x0000640000040046 */
[----:B01----:R-:W-:Y:S01]  /*1d80*/  ENDCOLLECTIVE ;  /* 0x000000000000791b */ /* 0x003fe20003800000 */
.L_x_10041:
[----:B------:R-:W-:Y:S05]  /*1d90*/  BRA `(.L_x_10042) ;  /* 0xfffffff400087947 */ /* 0x000fea000383ffff */
.L_x_10043:
        /* <DEDUP_REMOVED lines=14> */
.L_x_14249:


//--------------------- .text._ZN10layer_norm31ln_parallel_residual_fwd_kernelINS_13Kernel_traitsIf6__halffS2_fjLj512ELj1ELj4ELj1ELj16ENS_18Kernel_traits_baseILj512EfS2_fS2_fjLj128EEEEELb1ELb0ELb0EEEvNS_9FwdParamsE --------------------------
	.section	.text._ZN10layer_norm31ln_parallel_residual_fwd_kernelINS_13Kernel_traitsIf6__halffS2_fjLj512ELj1ELj4ELj1ELj16ENS_18Kernel_traits_baseILj512EfS2_fS2_fjLj128EEEEELb1ELb0ELb0EEEvNS_9FwdParamsE,"ax",@progbits
	.align	128
        .global         _ZN10layer_norm31ln_parallel_residual_fwd_kernelINS_13Kernel_traitsIf6__halffS2_fjLj512ELj1ELj4ELj1ELj16ENS_18Kernel_traits_baseILj512EfS2_fS2_fjLj128EEEEELb1ELb0ELb0EEEvNS_9FwdParamsE
        .type           _ZN10layer_norm31ln_parallel_residual_fwd_kernelINS_13Kernel_traitsIf6__halffS2_fjLj512ELj1ELj4ELj1ELj16ENS_18Kernel_traits_baseILj512EfS2_fS2_fjLj128EEEEELb1ELb0ELb0EEEvNS_9FwdParamsE,@function
        .size           _ZN10layer_norm31ln_parallel_residual_fwd_kernelINS_13Kernel_traitsIf6__halffS2_fjLj512ELj1ELj4ELj1ELj16ENS_18Kernel_traits_baseILj512EfS2_fS2_fjLj128EEEEELb1ELb0ELb0EEEvNS_9FwdParamsE,(.L_x_14250 - _ZN10layer_norm31ln_parallel_residual_fwd_kernelINS_13Kernel_traitsIf6__halffS2_fjLj512ELj1ELj4ELj1ELj16ENS_18Kernel_traits_baseILj512EfS2_fS2_fjLj128EEEEELb1ELb0ELb0EEEvNS_9FwdParamsE)
        .other          _ZN10layer_norm31ln_parallel_residual_fwd_kernelINS_13Kernel_traitsIf6__halffS2_fjLj512ELj1ELj4ELj1ELj16ENS_18Kernel_traits_baseILj512EfS2_fS2_fjLj128EEEEELb1ELb0ELb0EEEvNS_9FwdParamsE,@"STO_CUDA_ENTRY STV_DEFAULT"
_ZN10layer_norm31ln_parallel_residual_fwd_kernelINS_13Kernel_traitsIf6__halffS2_fjLj512ELj1ELj4ELj1ELj16ENS_18Kernel_traits_baseILj512EfS2_fS2_fjLj128EEEEELb1ELb0ELb0EEEvNS_9FwdParamsE:
.text._ZN10layer_norm31ln_parallel_residual_fwd_kernelINS_13Kernel_traitsIf6__halffS2_fjLj512ELj1ELj4ELj1ELj16ENS_18Kernel_traits_baseILj512EfS2_fS2_fjLj128EEEEELb1ELb0ELb0EEEvNS_9FwdParamsE:
        /* <DEDUP_REMOVED lines=88> */
.L_x_10045:
[----:B------:R-:W-:Y:S05]  /*0580*/  BSYNC B0 ;  /* 0x0000000000007941 */ /* 0x000fea0003800000 */
.L_x_10044:
        /* <DEDUP_REMOVED lines=35> */
.L_x_10047:
[----:B------:R-:W-:Y:S05]  /*07c0*/  BSYNC B0 ;  /* 0x0000000000007941 */ /* 0x000fea0003800000 */
.L_x_10046:
        /* <DEDUP_REMOVED lines=67> */
[----:B------:R-:W-:Y:S01]  /*0c00*/  IMAD R107, R69, -0x326172a9, RZ ;  /* 0xcd9e8d57456b7824 */ /* 0x000fe200078e02ff */
[----:B------:R-:W-:Y:S01]  /*0c10*/  LOP3.LUT R68, R71, UR32, R68, 0x96, !PT ;  /* 0x0000002047447c12 */ /* 0x000fe2000f8e9644 */
[----:B------:R-:W-:-:S04]  /*0c20*/  IMAD.WIDE.U32 R108, R73, -0x326172a9, RZ ;  /* 0xcd9e8d57496c7825 */ /* 0x000fc800078e00ff */
[----:B------:R-:W-:Y:S01]  /*0c30*/  IMAD.HI.U32 R69, R68, -0x2daee0ad, RZ ;  /* 0xd2511f5344457827 */ /* 0x000fe200078e00ff */
[----:B------:R-:W-:-:S03]  /*0c40*/  LOP3.LUT R107, R109, UR34, R107, 0x96, !PT ;  /* 0x000000226d6b7c12 */ /* 0x000fc6000f8e966b */
[----:B------:R-:W-:Y:S01]  /*0c50*/  IMAD.MOV.U32 R109, RZ, RZ, RZ ;  /* 0x000000ffff6d7224 */ /* 0x000fe200078e00ff */
[----:B------:R-:W-:Y:S01]  /*0c60*/  LOP3.LUT R118, R69, UR35, R118, 0x96, !PT ;  /* 0x0000002345767c12 */ /* 0x000fe2000f8e9676 */
[----:B------:R-:W-:-:S07]  /*0c70*/  IMAD R120, R68, -0x2daee0ad, RZ ;  /* 0xd2511f5344787824 */ /* 0x000fce00078e02ff */
.L_x_10315:
        /* <DEDUP_REMOVED lines=35> */
.L_x_10052:
[----:B------:R-:W-:-:S07]  /*0eb0*/  IMAD.MOV.U32 R82, RZ, RZ, R108 ;  /* 0x000000ffff527224 */ /* 0x000fce00078e006c */
.L_x_10053:
[----:B------:R-:W-:Y:S05]  /*0ec0*/  BSYNC B2 ;  /* 0x0000000000027941 */ /* 0x000fea0003800000 */
.L_x_10051:
        /* <DEDUP_REMOVED lines=16> */
.L_x_10057:
[----:B------:R-:W-:Y:S05]  /*0fd0*/  BSYNC B3 ;  /* 0x0000000000037941 */ /* 0x000fea0003800000 */
.L_x_10056:
        /* <DEDUP_REMOVED lines=44> */
.L_x_10055:
[----:B------:R-:W-:Y:S05]  /*12a0*/  BSYNC B2 ;  /* 0x0000000000027941 */ /* 0x000fea0003800000 */
.L_x_10054:
[----:B------:R-:W0:Y:S01]  /*12b0*/  LDC R96, c[0x0][0x298] ;  /* 0x0000a600ff607b82 */ /* 0x000e220000000800 */
[----:B------:R-:W-:Y:S01]  /*12c0*/  HFMA2.MMA R97, -RZ, RZ, 0.1171875, 0 ;  /* 0x2f800000ff617435 */ /* 0x000fe200000001ff */
[----:B------:R-:W-:Y:S01]  /*12d0*/  ISETP.NE.U32.AND P2, PT, R80, RZ, PT ;  /* 0x000000ff5000720c */ /* 0x000fe20003f45070 */
[----:B-----5:R-:W-:Y:S01]  /*12e0*/  HADD2.F32 R99, -RZ, R88.H0_H0 ;  /* 0x20000058ff637230 */ /* 0x020fe20000004100 */
[----:B------:R-:W-:Y:S02]  /*12f0*/  I2FP.F32.U32 R82, R82 ;  /* 0x0000005200527245 */ /* 0x000fe40000201000 */
[----:B------:R-:W-:Y:S02]  /*1300*/  ISETP.NE.AND.EX P2, PT, R81, RZ, PT, P2 ;  /* 0x000000ff5100720c */ /* 0x000fe40003f45320 */
[----:B------:R-:W2:Y:S03]  /*1310*/  LDC R0, c[0x0][0x294] ;  /* 0x0000a500ff007b82 */ /* 0x000ea60000000800 */
        /* <DEDUP_REMOVED lines=11> */
.L_x_10058:
        /* <DEDUP_REMOVED lines=12> */
.L_x_10061:
[----:B------:R-:W-:-:S07]  /*1490*/  IMAD.MOV.U32 R81, RZ, RZ, R108 ;  /* 0x000000ffff517224 */ /* 0x000fce00078e006c */
.L_x_10062:
[----:B------:R-:W-:Y:S05]  /*14a0*/  BSYNC B2 ;  /* 0x0000000000027941 */ /* 0x000fea0003800000 */
.L_x_10060:
        /* <DEDUP_REMOVED lines=16> */
.L_x_10066:
[----:B------:R-:W-:Y:S05]  /*15b0*/  BSYNC B3 ;  /* 0x0000000000037941 */ /* 0x000fea0003800000 */
.L_x_10065:
        /* <DEDUP_REMOVED lines=44> */
.L_x_10064:
[----:B------:R-:W-:Y:S05]  /*1880*/  BSYNC B2 ;  /* 0x0000000000027941 */ /* 0x000fea0003800000 */
.L_x_10063:
        /* <DEDUP_REMOVED lines=9> */
.L_x_10059:
        /* <DEDUP_REMOVED lines=12> */
.L_x_10068:
[----:B------:R-:W-:-:S07]  /*19e0*/  IMAD.MOV.U32 R81, RZ, RZ, R108 ;  /* 0x000000ffff517224 */ /* 0x000fce00078e006c */
.L_x_10069:
[----:B------:R-:W-:Y:S05]  /*19f0*/  BSYNC B2 ;  /* 0x0000000000027941 */ /* 0x000fea0003800000 */
.L_x_10067:
        /* <DEDUP_REMOVED lines=16> */
.L_x_10073:
[----:B------:R-:W-:Y:S05]  /*1b00*/  BSYNC B3 ;  /* 0x0000000000037941 */ /* 0x000fea0003800000 */
.L_x_10072:
        /* <DEDUP_REMOVED lines=44> */
.L_x_10071:
[----:B------:R-:W-:Y:S05]  /*1dd0*/  BSYNC B2 ;  /* 0x0000000000027941 */ /* 0x000fea0003800000 */
.L_x_10070:
        /* <DEDUP_REMOVED lines=13> */
.L_x_10074:
        /* <DEDUP_REMOVED lines=12> */
.L_x_10077:
[----:B------:R-:W-:-:S07]  /*1f70*/  MOV R82, R108 ;  /* 0x0000006c00527202 */ /* 0x000fce0000000f00 */
.L_x_10078:
[----:B------:R-:W-:Y:S05]  /*1f80*/  BSYNC B2 ;  /* 0x0000000000027941 */ /* 0x000fea0003800000 */
.L_x_10076:
        /* <DEDUP_REMOVED lines=16> */
.L_x_10082:
[----:B------:R-:W-:Y:S05]  /*2090*/  BSYNC B3 ;  /* 0x0000000000037941 */ /* 0x000fea0003800000 */
.L_x_10081:
        /* <DEDUP_REMOVED lines=44> */
.L_x_10080:
[----:B------:R-:W-:Y:S05]  /*2360*/  BSYNC B2 ;  /* 0x0000000000027941 */ /* 0x000fea0003800000 */
.L_x_10079:
        /* <DEDUP_REMOVED lines=9> */
.L_x_10075:
        /* <DEDUP_REMOVED lines=12> */
.L_x_10084:
[----:B------:R-:W-:-:S07]  /*24c0*/  MOV R82, R108 ;  /* 0x0000006c00527202 */ /* 0x000fce0000000f00 */
.L_x_10085:
[----:B------:R-:W-:Y:S05]  /*24d0*/  BSYNC B2 ;  /* 0x0000000000027941 */ /* 0x000fea0003800000 */
.L_x_10083:
        /* <DEDUP_REMOVED lines=16> */
.L_x_10089:
[----:B------:R-:W-:Y:S05]  /*25e0*/  BSYNC B3 ;  /* 0x0000000000037941 */ /* 0x000fea0003800000 */
.L_x_10088:
        /* <DEDUP_REMOVED lines=44> */
.L_x_10087:
[----:B------:R-:W-:Y:S05]  /*28b0*/  BSYNC B2 ;  /* 0x0000000000027941 */ /* 0x000fea0003800000 */
.L_x_10086:
        /* <DEDUP_REMOVED lines=13> */
.L_x_10090:
        /* <DEDUP_REMOVED lines=12> */
.L_x_10093:
[----:B------:R-:W-:-:S07]  /*2a50*/  IMAD.MOV.U32 R83, RZ, RZ, R108 ;  /* 0x000000ffff537224 */ /* 0x000fce00078e006c */
.L_x_10094:
[----:B------:R-:W-:Y:S05]  /*2a60*/  BSYNC B2 ;  /* 0x0000000000027941 */ /* 0x000fea0003800000 */
.L_x_10092:
        /* <DEDUP_REMOVED lines=16> */
.L_x_10098:
[----:B------:R-:W-:Y:S05]  /*2b70*/  BSYNC B3 ;  /* 0x0000000000037941 */ /* 0x000fea0003800000 */
.L_x_10097:
        /* <DEDUP_REMOVED lines=44> */
.L_x_10096:
[----:B------:R-:W-:Y:S05]  /*2e40*/  BSYNC B2 ;  /* 0x0000000000027941 */ /* 0x000fea0003800000 */
.L_x_10095:
        /* <DEDUP_REMOVED lines=9> */
.L_x_10091:
        /* <DEDUP_REMOVED lines=12> */
.L_x_10100:
[----:B------:R-:W-:-:S07]  /*2fa0*/  IMAD.MOV.U32 R83, RZ, RZ, R108 ;  /* 0x000000ffff537224 */ /* 0x000fce00078e006c */
.L_x_10101:
[----:B------:R-:W-:Y:S05]  /*2fb0*/  BSYNC B2 ;  /* 0x0000000000027941 */ /* 0x000fea0003800000 */
.L_x_10099:
        /* <DEDUP_REMOVED lines=16> */
.L_x_10105:
[----:B------:R-:W-:Y:S05]  /*30c0*/  BSYNC B3 ;  /* 0x0000000000037941 */ /* 0x000fea0003800000 */
.L_x_10104:
        /* <DEDUP_REMOVED lines=44> */
.L_x_10103:
[----:B------:R-:W-:Y:S05]  /*3390*/  BSYNC B2 ;  /* 0x0000000000027941 */ /* 0x000fea0003800000 */
.L_x_10102:
        /* <DEDUP_REMOVED lines=13> */
.L_x_10106:
        /* <DEDUP_REMOVED lines=12> */
.L_x_10109:
[----:B------:R-:W-:-:S07]  /*3530*/  IMAD.MOV.U32 R88, RZ, RZ, R108 ;  /* 0x000000ffff587224 */ /* 0x000fce00078e006c */
.L_x_10110:
[----:B------:R-:W-:Y:S05]  /*3540*/  BSYNC B2 ;  /* 0x0000000000027941 */ /* 0x000fea0003800000 */
.L_x_10108:
        /* <DEDUP_REMOVED lines=16> */
.L_x_10114:
[----:B------:R-:W-:Y:S05]  /*3650*/  BSYNC B3 ;  /* 0x0000000000037941 */ /* 0x000fea0003800000 */
.L_x_10113:
        /* <DEDUP_REMOVED lines=44> */
.L_x_10112:
[----:B------:R-:W-:Y:S05]  /*3920*/  BSYNC B2 ;  /* 0x0000000000027941 */ /* 0x000fea0003800000 */
.L_x_10111:
        /* <DEDUP_REMOVED lines=9> */
.L_x_10107:
        /* <DEDUP_REMOVED lines=12> */
.L_x_10116:
[----:B------:R-:W-:-:S07]  /*3a80*/  IMAD.MOV.U32 R88, RZ, RZ, R108 ;  /* 0x000000ffff587224 */ /* 0x000fce00078e006c */
.L_x_10117:
[----:B------:R-:W-:Y:S05]  /*3a90*/  BSYNC B2 ;  /* 0x0000000000027941 */ /* 0x000fea0003800000 */
.L_x_10115:
        /* <DEDUP_REMOVED lines=16> */
.L_x_10121:
[----:B------:R-:W-:Y:S05]  /*3ba0*/  BSYNC B3 ;  /* 0x0000000000037941 */ /* 0x000fea0003800000 */
.L_x_10120:
        /* <DEDUP_REMOVED lines=44> */
.L_x_10119:
[----:B------:R-:W-:Y:S05]  /*3e70*/  BSYNC B2 ;  /* 0x0000000000027941 */ /* 0x000fea0003800000 */
.L_x_10118:
        /* <DEDUP_REMOVED lines=13> */
.L_x_10122:
        /* <DEDUP_REMOVED lines=12> */
.L_x_10125:
[----:B------:R-:W-:-:S07]  /*4010*/  MOV R89, R108 ;  /* 0x0000006c00597202 */ /* 0x000fce0000000f00 */
.L_x_10126:
[----:B------:R-:W-:Y:S05]  /*4020*/  BSYNC B2 ;  /* 0x0000000000027941 */ /* 0x000fea0003800000 */
.L_x_10124:
        /* <DEDUP_REMOVED lines=16> */
.L_x_10130:
[----:B------:R-:W-:Y:S05]  /*4130*/  BSYNC B3 ;  /* 0x0000000000037941 */ /* 0x000fea0003800000 */
.L_x_10129:
        /* <DEDUP_REMOVED lines=44> */
.L_x_10128:
[----:B------:R-:W-:Y:S05]  /*4400*/  BSYNC B2 ;  /* 0x0000000000027941 */ /* 0x000fea0003800000 */
.L_x_10127:
        /* <DEDUP_REMOVED lines=9> */
.L_x_10123:
        /* <DEDUP_REMOVED lines=12> */
.L_x_10132:
[----:B------:R-:W-:-:S07]  /*4560*/  MOV R89, R108 ;  /* 0x0000006c00597202 */ /* 0x000fce0000000f00 */
.L_x_10133:
[----:B------:R-:W-:Y:S05]  /*4570*/  BSYNC B2 ;  /* 0x0000000000027941 */ /* 0x000fea0003800000 */
.L_x_10131:
        /* <DEDUP_REMOVED lines=16> */
.L_x_10137:
[----:B------:R-:W-:Y:S05]  /*4680*/  BSYNC B3 ;  /* 0x0000000000037941 */ /* 0x000fea0003800000 */
.L_x_10136:
        /* <DEDUP_REMOVED lines=44> */
.L_x_10135:
[----:B------:R-:W-:Y:S05]  /*4950*/  BSYNC B2 ;  /* 0x0000000000027941 */ /* 0x000fea0003800000 */
.L_x_10134:
        /* <DEDUP_REMOVED lines=12> */
.L_x_10138:
        /* <DEDUP_REMOVED lines=12> */
.L_x_10141:
[----:B------:R-:W-:-:S07]  /*4ae0*/  IMAD.MOV.U32 R90, RZ, RZ, R108 ;  /* 0x000000ffff5a7224 */ /* 0x000fce00078e006c */
.L_x_10142:
[----:B------:R-:W-:Y:S05]  /*4af0*/  BSYNC B2 ;  /* 0x0000000000027941 */ /* 0x000fea0003800000 */
.L_x_10140:
        /* <DEDUP_REMOVED lines=16> */
.L_x_10146:
[----:B------:R-:W-:Y:S05]  /*4c00*/  BSYNC B3 ;  /* 0x0000000000037941 */ /* 0x000fea0003800000 */
.L_x_10145:
        /* <DEDUP_REMOVED lines=44> */
.L_x_10144:
[----:B------:R-:W-:Y:S05]  /*4ed0*/  BSYNC B2 ;  /* 0x0000000000027941 */ /* 0x000fea0003800000 */
.L_x_10143:
        /* <DEDUP_REMOVED lines=9> */
.L_x_10139:
        /* <DEDUP_REMOVED lines=12> */
.L_x_10148:
[----:B------:R-:W-:-:S07]  /*5030*/  IMAD.MOV.U32 R90, RZ, RZ, R108 ;  /* 0x000000ffff5a7224 */ /* 0x000fce00078e006c */
.L_x_10149:
[----:B------:R-:W-:Y:S05]  /*5040*/  BSYNC B2 ;  /* 0x0000000000027941 */ /* 0x000fea0003800000 */
.L_x_10147:
        /* <DEDUP_REMOVED lines=16> */
.L_x_10153:
[----:B------:R-:W-:Y:S05]  /*5150*/  BSYNC B3 ;  /* 0x0000000000037941 */ /* 0x000fea0003800000 */
.L_x_10152:
        /* <DEDUP_REMOVED lines=44> */
.L_x_10151:
[----:B------:R-:W-:Y:S05]  /*5420*/  BSYNC B2 ;  /* 0x0000000000027941 */ /* 0x000fea0003800000 */
.L_x_10150:
        /* <DEDUP_REMOVED lines=12> */
.L_x_10154:
        /* <DEDUP_REMOVED lines=12> */
.L_x_10157:
[----:B------:R-:W-:-:S07]  /*55b0*/  IMAD.MOV.U32 R98, RZ, RZ, R108 ;  /* 0x000000ffff627224 */ /* 0x000fce00078e006c */
.L_x_10158:
[----:B------:R-:W-:Y:S05]  /*55c0*/  BSYNC B2 ;  /* 0x0000000000027941 */ /* 0x000fea0003800000 */
.L_x_10156:
        /* <DEDUP_REMOVED lines=16> */
.L_x_10162:
[----:B------:R-:W-:Y:S05]  /*56d0*/  BSYNC B3 ;  /* 0x0000000000037941 */ /* 0x000fea0003800000 */
.L_x_10161:
        /* <DEDUP_REMOVED lines=44> */
.L_x_10160:
[----:B------:R-:W-:Y:S05]  /*59a0*/  BSYNC B2 ;  /* 0x0000000000027941 */ /* 0x000fea0003800000 */
.L_x_10159:
        /* <DEDUP_REMOVED lines=9> */
.L_x_10155:
        /* <DEDUP_REMOVED lines=12> */
.L_x_10164:
[----:B------:R-:W-:-:S07]  /*5b00*/  IMAD.MOV.U32 R98, RZ, RZ, R108 ;  /* 0x000000ffff627224 */ /* 0x000fce00078e006c */
.L_x_10165:
[----:B------:R-:W-:Y:S05]  /*5b10*/  BSYNC B2 ;  /* 0x0000000000027941 */ /* 0x000fea0003800000 */
.L_x_10163:
        /* <DEDUP_REMOVED lines=16> */
.L_x_10169:
[----:B------:R-:W-:Y:S05]  /*5c20*/  BSYNC B3 ;  /* 0x0000000000037941 */ /* 0x000fea0003800000 */
.L_x_10168:
        /* <DEDUP_REMOVED lines=44> */
.L_x_10167:
[----:B------:R-:W-:Y:S05]  /*5ef0*/  BSYNC B2 ;  /* 0x0000000000027941 */ /* 0x000fea0003800000 */
.L_x_10166:
        /* <DEDUP_REMOVED lines=12> */
.L_x_10170:
        /* <DEDUP_REMOVED lines=12> */
.L_x_10173:
[----:B------:R-:W-:-:S07]  /*6080*/  MOV R98, R108 ;  /* 0x0000006c00627202 */ /* 0x000fce0000000f00 */
.L_x_10174:
[----:B------:R-:W-:Y:S05]  /*6090*/  BSYNC B2 ;  /* 0x0000000000027941 */ /* 0x000fea0003800000 */
.L_x_10172:
        /* <DEDUP_REMOVED lines=16> */
.L_x_10178:
[----:B------:R-:W-:Y:S05]  /*61a0*/  BSYNC B3 ;  /* 0x0000000000037941 */ /* 0x000fea0003800000 */
.L_x_10177:
        /* <DEDUP_REMOVED lines=44> */
.L_x_10176:
[----:B------:R-:W-:Y:S05]  /*6470*/  BSYNC B2 ;  /* 0x0000000000027941 */ /* 0x000fea0003800000 */
.L_x_10175:
        /* <DEDUP_REMOVED lines=9> */
.L_x_10171:
[----:B------:R-:W-:Y:S02]  /*6510*/  SEL R97, RZ, 0x10000, P4 ;  /* 0x00010000ff617807 */ /* 0x000fe40002000000 */
        /* <DEDUP_REMOVED lines=11> */
[----:B------:R-:W-:-:S02]  /*65d0*/  SEL R123, RZ, 0x1, P0 ;  /* 0x00000001ff7b7807 */ /* 0x000fc40000000000 */
[----:B------:R-:W-:Y:S01]  /*65e0*/  ISETP.NE.AND P2, PT, R102, RZ, PT ;  /* 0x000000ff6600720c */ /* 0x000fe20003f45270 */
[----:B------:R-:W-:Y:S01]  /*65f0*/  IMAD.WIDE.U32 R98, R98, 0x10000, RZ ;  /* 0x0001000062627825 */ /* 0x000fe200078e00ff */
[----:B------:R-:W-:Y:S02]  /*6600*/  LOP3.LUT R123, R97, R0, R123, 0xfe, !PT ;  /* 0x00000000617b7212 */ /* 0x000fe400078efe7b */
[----:B------:R-:W-:Y:S01]  /*6610*/  SEL R103, RZ, 0x1, P2 ;  /* 0x00000001ff677807 */ /* 0x000fe20001000000 */
[----:B------:R-:W-:Y:S01]  /*6620*/  IMAD.WIDE.U32 R100, R100, 0x100, RZ ;  /* 0x0000010064647825 */ /* 0x000fe200078e00ff */
[----:B------:R-:W-:-:S03]  /*6630*/  SHF.L.U64.HI R122, R121, 0x3, RZ ;  /* 0x00000003797a7819 */ /* 0x000fc600000102ff */
[C---:B------:R-:W-:Y:S01]  /*6640*/  IMAD.SHL.U32 R102, R121.reuse, 0x8, RZ ;  /* 0x0000000879667824 */ /* 0x040fe200078e00ff */
[----:B------:R-:W-:Y:S02]  /*6650*/  LOP3.LUT R0, R100, R96, R98, 0xfe, !PT ;  /* 0x0000006064007212 */ /* 0x000fe400078efe62 */
[C---:B------:R-:W-:Y:S02]  /*6660*/  LEA R96, P0, R121.reuse, UR12, 0x5 ;  /* 0x0000000c79607c11 */ /* 0x040fe4000f8028ff */
        /* <DEDUP_REMOVED lines=29> */
.L_x_10179:
[----:B------:R-:W-:-:S07]  /*6840*/  VIADD R0, R121, 0x20 ;  /* 0x0000002079007836 */ /* 0x000fce0000000000 */
.L_x_10050:
[----:B------:R-:W-:Y:S05]  /*6850*/  BSYNC B1 ;  /* 0x0000000000017941 */ /* 0x000fea0003800000 */
.L_x_10049:
[----:B------:R-:W-:Y:S01]  /*6860*/  ISETP.NE.AND P0, PT, R129, RZ, PT ;  /* 0x000000ff8100720c */ /* 0x000fe20003f05270 */
[----:B------:R-:W-:-:S12]  /*6870*/  BSSY B1, `(.L_x_10180) ;  /* 0x00005b6000017945 */ /* 0x000fd80003800000 */
[----:B------:R-:W-:Y:S05]  /*6880*/  @!P0 BRA `(.L_x_10181) ;  /* 0x0000005800d08947 */ /* 0x000fea0003800000 */
[----:B------:R-:W3:Y:S01]  /*6890*/  LDC.64 R84, c[0x0][0x228] ;  /* 0x00008a00ff547b82 */ /* 0x000ee20000000a00 */
[----:B------:R-:W-:-:S04]  /*68a0*/  ISETP.NE.U32.AND P0, PT, RZ, UR10, PT ;  /* 0x0000000aff007c0c */ /* 0x000fc8000bf05070 */
[----:B------:R-:W-:-:S03]  /*68b0*/  ISETP.NE.AND.EX P0, PT, RZ, UR11, PT, P0 ;  /* 0x0000000bff007c0c */ /* 0x000fc6000bf05300 */
[----:B------:R-:W4:Y:S10]  /*68c0*/  LDC.64 R92, c[0x0][0x220] ;  /* 0x00008800ff5c7b82 */ /* 0x000f340000000a00 */
[----:B------:R-:W-:-:S04]  /*68d0*/  @P0 LEA R86, P3, R0, UR10, 0x5 ;  /* 0x0000000a00560c11 */ /* 0x000fc8000f8628ff */
[----:B------:R-:W-:Y:S02]  /*68e0*/  @P0 LEA.HI.X R87, R0, UR11, RZ, 0x5, P3 ;  /* 0x0000000b00570c11 */ /* 0x000fe400098f2cff */
[----:B---3--:R-:W-:-:S03]  /*68f0*/  ISETP.NE.U32.AND P1, PT, R84, RZ, PT ;  /* 0x000000ff5400720c */ /* 0x008fc60003f25070 */
[----:B------:R3:W5:Y:S01]  /*6900*/  @P0 LDG.E.128 R76, desc[UR4][R86.64] ;  /* 0x00000004564c0981 */ /* 0x000762000c1e1d00 */
[----:B------:R-:W-:-:S03]  /*6910*/  ISETP.NE.AND.EX P1, PT, R85, RZ, PT, P1 ;  /* 0x000000ff5500720c */ /* 0x000fc60003f25310 */
[----:B------:R3:W5:Y:S01]  /*6920*/  @P0 LDG.E.128 R72, desc[UR4][R86.64+0x10] ;  /* 0x0000100456480981 */ /* 0x000762000c1e1d00 */
[----:B----4-:R-:W-:-:S06]  /*6930*/  IMAD.WIDE.U32 R92, R0, 0x10, R92 ;  /* 0x00000010005c7825 */ /* 0x010fcc00078e005c */
[----:B------:R-:W5:Y:S03]  /*6940*/  LDG.E.128 R92, desc[UR4][R92.64] ;  /* 0x000000045c5c7981 */ /* 0x000f66000c1e1d00 */
[----:B0-2---:R-:W-:-:S04]  /*6950*/  @P1 LEA R96, P2, R0, R84, 0x4 ;  /* 0x0000005400601211 */ /* 0x005fc800078420ff */
[----:B------:R-:W-:-:S05]  /*6960*/  @P1 LEA.HI.X R97, R0, R85, RZ, 0x4, P2 ;  /* 0x0000005500611211 */ /* 0x000fca00010f24ff */
[----:B------:R3:W5:Y:S01]  /*6970*/  @P1 LDG.E.128 R68, desc[UR4][R96.64] ;  /* 0x0000000460441981 */ /* 0x000762000c1e1d00 */
[C---:B------:R-:W-:Y:S01]  /*6980*/  ISETP.NE.AND P2, PT, R119.reuse, 0x1, PT ;  /* 0x000000017700780c */ /* 0x040fe20003f45270 */
[----:B------:R-:W-:Y:S01]  /*6990*/  BSSY B2, `(.L_x_10182) ;  /* 0x000000c000027945 */ /* 0x000fe20003800000 */
[----:B------:R-:W-:-:S11]  /*69a0*/  VIADD R100, R119, 0x1 ;  /* 0x0000000177647836 */ /* 0x000fd60000000000 */
[----:B---3--:R-:W-:Y:S05]  /*69b0*/  @!P2 BRA `(.L_x_10183) ;  /* 0x000000000020a947 */ /* 0x008fea0003800000 */
        /* <DEDUP_REMOVED lines=8> */
.L_x_10183:
[----:B------:R-:W-:-:S07]  /*6a40*/  MOV R86, R108 ;  /* 0x0000006c00567202 */ /* 0x000fce0000000f00 */
.L_x_10184:
[----:B------:R-:W-:Y:S05]  /*6a50*/  BSYNC B2 ;  /* 0x0000000000027941 */ /* 0x000fea0003800000 */
.L_x_10182:
        /* <DEDUP_REMOVED lines=16> */
.L_x_10188:
[----:B------:R-:W-:Y:S05]  /*6b60*/  BSYNC B3 ;  /* 0x0000000000037941 */ /* 0x000fea0003800000 */
.L_x_10187:
        /* <DEDUP_REMOVED lines=44> */
.L_x_10186:
[----:B------:R-:W-:Y:S05]  /*6e30*/  BSYNC B2 ;  /* 0x0000000000027941 */ /* 0x000fea0003800000 */
.L_x_10185:
[----:B------:R-:W0:Y:S01]  /*6e40*/  LDC R97, c[0x0][0x298] ;  /* 0x0000a600ff617b82 */ /* 0x000e220000000800 */
[----:B------:R-:W-:Y:S01]  /*6e50*/  ISETP.NE.U32.AND P2, PT, R84, RZ, PT ;  /* 0x000000ff5400720c */ /* 0x000fe20003f45070 */
[----:B------:R-:W-:Y:S01]  /*6e60*/  IMAD.MOV.U32 R98, RZ, RZ, 0x2f800000 ;  /* 0x2f800000ff627424 */ /* 0x000fe200078e00ff */
[----:B------:R-:W-:Y:S01]  /*6e70*/  I2FP.F32.U32 R87, R86 ;  /* 0x0000005600577245 */ /* 0x000fe20000201000 */
[----:B-----5:R-:W-:Y:S01]  /*6e80*/  HADD2.F32 R84, -RZ, R92.H0_H0 ;  /* 0x2000005cff547230 */ /* 0x020fe20000004100 */
        /* <DEDUP_REMOVED lines=13> */
.L_x_10189:
        /* <DEDUP_REMOVED lines=12> */
.L_x_10192:
[----:B------:R-:W-:-:S07]  /*7020*/  MOV R85, R108 ;  /* 0x0000006c00557202 */ /* 0x000fce0000000f00 */
.L_x_10193:
[----:B------:R-:W-:Y:S05]  /*7030*/  BSYNC B2 ;  /* 0x0000000000027941 */ /* 0x000fea0003800000 */
.L_x_10191:
        /* <DEDUP_REMOVED lines=16> */
.L_x_10197:
[----:B------:R-:W-:Y:S05]  /*7140*/  BSYNC B3 ;  /* 0x0000000000037941 */ /* 0x000fea0003800000 */
.L_x_10196:
        /* <DEDUP_REMOVED lines=44> */
.L_x_10195:
[----:B------:R-:W-:Y:S05]  /*7410*/  BSYNC B2 ;  /* 0x0000000000027941 */ /* 0x000fea0003800000 */
.L_x_10194:
        /* <DEDUP_REMOVED lines=9> */
.L_x_10190:
        /* <DEDUP_REMOVED lines=12> */
.L_x_10199:
[----:B------:R-:W-:-:S07]  /*7570*/  MOV R85, R108 ;  /* 0x0000006c00557202 */ /* 0x000fce0000000f00 */
.L_x_10200:
[----:B------:R-:W-:Y:S05]  /*7580*/  BSYNC B2 ;  /* 0x0000000000027941 */ /* 0x000fea0003800000 */
.L_x_10198:
        /* <DEDUP_REMOVED lines=16> */
.L_x_10204:
[----:B------:R-:W-:Y:S05]  /*7690*/  BSYNC B3 ;  /* 0x0000000000037941 */ /* 0x000fea0003800000 */
.L_x_10203:
        /* <DEDUP_REMOVED lines=44> */
.L_x_10202:
[----:B------:R-:W-:Y:S05]  /*7960*/  BSYNC B2 ;  /* 0x0000000000027941 */ /* 0x000fea0003800000 */
.L_x_10201:
        /* <DEDUP_REMOVED lines=13> */
.L_x_10205:
        /* <DEDUP_REMOVED lines=12> */
.L_x_10208:
[----:B------:R-:W-:-:S07]  /*7b00*/  IMAD.MOV.U32 R86, RZ, RZ, R108 ;  /* 0x000000ffff567224 */ /* 0x000fce00078e006c */
.L_x_10209:
[----:B------:R-:W-:Y:S05]  /*7b10*/  BSYNC B2 ;  /* 0x0000000000027941 */ /* 0x000fea0003800000 */
.L_x_10207:
        /* <DEDUP_REMOVED lines=16> */
.L_x_10213:
[----:B------:R-:W-:Y:S05]  /*7c20*/  BSYNC B3 ;  /* 0x0000000000037941 */ /* 0x000fea0003800000 */
.L_x_10212:
        /* <DEDUP_REMOVED lines=44> */
.L_x_10211:
[----:B------:R-:W-:Y:S05]  /*7ef0*/  BSYNC B2 ;  /* 0x0000000000027941 */ /* 0x000fea0003800000 */
.L_x_10210:
        /* <DEDUP_REMOVED lines=9> */
.L_x_10206:
        /* <DEDUP_REMOVED lines=12> */
.L_x_10215:
[----:B------:R-:W-:-:S07]  /*8050*/  IMAD.MOV.U32 R86, RZ, RZ, R108 ;  /* 0x000000ffff567224 */ /* 0x000fce00078e006c */
.L_x_10216:
[----:B------:R-:W-:Y:S05]  /*8060*/  BSYNC B2 ;  /* 0x0000000000027941 */ /* 0x000fea0003800000 */
.L_x_10214:
        /* <DEDUP_REMOVED lines=16> */
.L_x_10220:
[----:B------:R-:W-:Y:S05]  /*8170*/  BSYNC B3 ;  /* 0x0000000000037941 */ /* 0x000fea0003800000 */
.L_x_10219:
        /* <DEDUP_REMOVED lines=44> */
.L_x_10218:
[----:B------:R-:W-:Y:S05]  /*8440*/  BSYNC B2 ;  /* 0x0000000000027941 */ /* 0x000fea0003800000 */
.L_x_10217:
        /* <DEDUP_REMOVED lines=13> */
.L_x_10221:
        /* <DEDUP_REMOVED lines=12> */
.L_x_10224:
[----:B------:R-:W-:-:S07]  /*85e0*/  MOV R87, R108 ;  /* 0x0000006c00577202 */ /* 0x000fce0000000f00 */
.L_x_10225:
[----:B------:R-:W-:Y:S05]  /*85f0*/  BSYNC B2 ;  /* 0x0000000000027941 */ /* 0x000fea0003800000 */
.L_x_10223:
        /* <DEDUP_REMOVED lines=16> */
.L_x_10229:
[----:B------:R-:W-:Y:S05]  /*8700*/  BSYNC B3 ;  /* 0x0000000000037941 */ /* 0x000fea0003800000 */
.L_x_10228:
        /* <DEDUP_REMOVED lines=44> */
.L_x_10227:
[----:B------:R-:W-:Y:S05]  /*89d0*/  BSYNC B2 ;  /* 0x0000000000027941 */ /* 0x000fea0003800000 */
.L_x_10226:
        /* <DEDUP_REMOVED lines=9> */
.L_x_10222:
        /* <DEDUP_REMOVED lines=12> */
.L_x_10231:
[----:B------:R-:W-:-:S07]  /*8b30*/  IMAD.MOV.U32 R87, RZ, RZ, R108 ;  /* 0x000000ffff577224 */ /* 0x000fce00078e006c */
.L_x_10232:
[----:B------:R-:W-:Y:S05]  /*8b40*/  BSYNC B2 ;  /* 0x0000000000027941 */ /* 0x000fea0003800000 */
.L_x_10230:
        /* <DEDUP_REMOVED lines=16> */
.L_x_10236:
[----:B------:R-:W-:Y:S05]  /*8c50*/  BSYNC B3 ;  /* 0x0000000000037941 */ /* 0x000fea0003800000 */
.L_x_10235:
        /* <DEDUP_REMOVED lines=44> */
.L_x_10234:
[----:B------:R-:W-:Y:S05]  /*8f20*/  BSYNC B2 ;  /* 0x0000000000027941 */ /* 0x000fea0003800000 */
.L_x_10233:
        /* <DEDUP_REMOVED lines=13> */
.L_x_10237:
        /* <DEDUP_REMOVED lines=12> */
.L_x_10240:
[----:B------:R-:W-:-:S07]  /*90c0*/  MOV R92, R108 ;  /* 0x0000006c005c7202 */ /* 0x000fce0000000f00 */
.L_x_10241:
[----:B------:R-:W-:Y:S05]  /*90d0*/  BSYNC B2 ;  /* 0x0000000000027941 */ /* 0x000fea0003800000 */
.L_x_10239:
        /* <DEDUP_REMOVED lines=16> */
.L_x_10245:
[----:B------:R-:W-:Y:S05]  /*91e0*/  BSYNC B3 ;  /* 0x0000000000037941 */ /* 0x000fea0003800000 */
.L_x_10244:
        /* <DEDUP_REMOVED lines=44> */
.L_x_10243:
[----:B------:R-:W-:Y:S05]  /*94b0*/  BSYNC B2 ;  /* 0x0000000000027941 */ /* 0x000fea0003800000 */
.L_x_10242:
        /* <DEDUP_REMOVED lines=9> */
.L_x_10238:
        /* <DEDUP_REMOVED lines=12> */
.L_x_10247:
[----:B------:R-:W-:-:S07]  /*9610*/  IMAD.MOV.U32 R92, RZ, RZ, R108 ;  /* 0x000000ffff5c7224 */ /* 0x000fce00078e006c */
.L_x_10248:
[----:B------:R-:W-:Y:S05]  /*9620*/  BSYNC B2 ;  /* 0x0000000000027941 */ /* 0x000fea0003800000 */
.L_x_10246:
        /* <DEDUP_REMOVED lines=16> */
.L_x_10252:
[----:B------:R-:W-:Y:S05]  /*9730*/  BSYNC B3 ;  /* 0x0000000000037941 */ /* 0x000fea0003800000 */
.L_x_10251:
        /* <DEDUP_REMOVED lines=44> */
.L_x_10250:
[----:B------:R-:W-:Y:S05]  /*9a00*/  BSYNC B2 ;  /* 0x0000000000027941 */ /* 0x000fea0003800000 */
.L_x_10249:
        /* <DEDUP_REMOVED lines=13> */
.L_x_10253:
        /* <DEDUP_REMOVED lines=12> */
.L_x_10256:
[----:B------:R-:W-:-:S07]  /*9ba0*/  MOV R93, R108 ;  /* 0x0000006c005d7202 */ /* 0x000fce0000000f00 */
.L_x_10257:
[----:B------:R-:W-:Y:S05]  /*9bb0*/  BSYNC B2 ;  /* 0x0000000000027941 */ /* 0x000fea0003800000 */
.L_x_10255:
        /* <DEDUP_REMOVED lines=16> */
.L_x_10261:
[----:B------:R-:W-:Y:S05]  /*9cc0*/  BSYNC B3 ;  /* 0x0000000000037941 */ /* 0x000fea0003800000 */
.L_x_10260:
        /* <DEDUP_REMOVED lines=44> */
.L_x_10259:
[----:B------:R-:W-:Y:S05]  /*9f90*/  BSYNC B2 ;  /* 0x0000000000027941 */ /* 0x000fea0003800000 */
.L_x_10258:
        /* <DEDUP_REMOVED lines=9> */
.L_x_10254:
        /* <DEDUP_REMOVED lines=12> */
.L_x_10263:
[----:B------:R-:W-:-:S07]  /*a0f0*/  IMAD.MOV.U32 R93, RZ, RZ, R108 ;  /* 0x000000ffff5d7224 */ /* 0x000fce00078e006c */
.L_x_10264:
[----:B------:R-:W-:Y:S05]  /*a100*/  BSYNC B2 ;  /* 0x0000000000027941 */ /* 0x000fea0003800000 */
.L_x_10262:
        /* <DEDUP_REMOVED lines=16> */
.L_x_10268:
[----:B------:R-:W-:Y:S05]  /*a210*/  BSYNC B3 ;  /* 0x0000000000037941 */ /* 0x000fea0003800000 */
.L_x_10267:
        /* <DEDUP_REMOVED lines=44> */
.L_x_10266:
[----:B------:R-:W-:Y:S05]  /*a4e0*/  BSYNC B2 ;  /* 0x0000000000027941 */ /* 0x000fea0003800000 */
.L_x_10265:
        /* <DEDUP_REMOVED lines=12> */
.L_x_10269:
        /* <DEDUP_REMOVED lines=12> */
.L_x_10272:
[----:B------:R-:W-:-:S07]  /*a670*/  MOV R94, R108 ;  /* 0x0000006c005e7202 */ /* 0x000fce0000000f00 */
.L_x_10273:
[----:B------:R-:W-:Y:S05]  /*a680*/  BSYNC B2 ;  /* 0x0000000000027941 */ /* 0x000fea0003800000 */
.L_x_10271:
        /* <DEDUP_REMOVED lines=16> */
.L_x_10277:
[----:B------:R-:W-:Y:S05]  /*a790*/  BSYNC B3 ;  /* 0x0000000000037941 */ /* 0x000fea0003800000 */
.L_x_10276:
        /* <DEDUP_REMOVED lines=44> */
.L_x_10275:
[----:B------:R-:W-:Y:S05]  /*aa60*/  BSYNC B2 ;  /* 0x0000000000027941 */ /* 0x000fea0003800000 */
.L_x_10274:
        /* <DEDUP_REMOVED lines=9> */
.L_x_10270:
        /* <DEDUP_REMOVED lines=12> */
.L_x_10279:
[----:B------:R-:W-:-:S07]  /*abc0*/  IMAD.MOV.U32 R94, RZ, RZ, R108 ;  /* 0x000000ffff5e7224 */ /* 0x000fce00078e006c */
.L_x_10280:
[----:B------:R-:W-:Y:S05]  /*abd0*/  BSYNC B2 ;  /* 0x0000000000027941 */ /* 0x000fea0003800000 */
.L_x_10278:
        /* <DEDUP_REMOVED lines=16> */
.L_x_10284:
[----:B------:R-:W-:Y:S05]  /*ace0*/  BSYNC B3 ;  /* 0x0000000000037941 */ /* 0x000fea0003800000 */
.L_x_10283:
        /* <DEDUP_REMOVED lines=44> */
.L_x_10282:
[----:B------:R-:W-:Y:S05]  /*afb0*/  BSYNC B2 ;  /* 0x0000000000027941 */ /* 0x000fea0003800000 */
.L_x_10281:
        /* <DEDUP_REMOVED lines=12> */
.L_x_10285:
        /* <DEDUP_REMOVED lines=12> */
.L_x_10288:
[----:B------:R-:W-:-:S07]  /*b140*/  MOV R100, R108 ;  /* 0x0000006c00647202 */ /* 0x000fce0000000f00 */
.L_x_10289:
[----:B------:R-:W-:Y:S05]  /*b150*/  BSYNC B2 ;  /* 0x0000000000027941 */ /* 0x000fea0003800000 */
.L_x_10287:
        /* <DEDUP_REMOVED lines=16> */
.L_x_10293:
[----:B------:R-:W-:Y:S05]  /*b260*/  BSYNC B3 ;  /* 0x0000000000037941 */ /* 0x000fea0003800000 */
.L_x_10292:
        /* <DEDUP_REMOVED lines=44> */
.L_x_10291:
[----:B------:R-:W-:Y:S05]  /*b530*/  BSYNC B2 ;  /* 0x0000000000027941 */ /* 0x000fea0003800000 */
.L_x_10290:
        /* <DEDUP_REMOVED lines=9> */
.L_x_10286:
        /* <DEDUP_REMOVED lines=12> */
.L_x_10295:
[----:B------:R-:W-:-:S07]  /*b690*/  IMAD.MOV.U32 R100, RZ, RZ, R108 ;  /* 0x000000ffff647224 */ /* 0x000fce00078e006c */
.L_x_10296:
[----:B------:R-:W-:Y:S05]  /*b6a0*/  BSYNC B2 ;  /* 0x0000000000027941 */ /* 0x000fea0003800000 */
.L_x_10294:
        /* <DEDUP_REMOVED lines=16> */
.L_x_10300:
[----:B------:R-:W-:Y:S05]  /*b7b0*/  BSYNC B3 ;  /* 0x0000000000037941 */ /* 0x000fea0003800000 */
.L_x_10299:
        /* <DEDUP_REMOVED lines=44> */
.L_x_10298:
[----:B------:R-:W-:Y:S05]  /*ba80*/  BSYNC B2 ;  /* 0x0000000000027941 */ /* 0x000fea0003800000 */
.L_x_10297:
        /* <DEDUP_REMOVED lines=12> */
.L_x_10301:
        /* <DEDUP_REMOVED lines=12> */
.L_x_10304:
[----:B------:R-:W-:-:S07]  /*bc10*/  MOV R100, R108 ;  /* 0x0000006c00647202 */ /* 0x000fce0000000f00 */
.L_x_10305:
[----:B------:R-:W-:Y:S05]  /*bc20*/  BSYNC B2 ;  /* 0x0000000000027941 */ /* 0x000fea0003800000 */
.L_x_10303:
        /* <DEDUP_REMOVED lines=16> */
.L_x_10309:
[----:B------:R-:W-:Y:S05]  /*bd30*/  BSYNC B3 ;  /* 0x0000000000037941 */ /* 0x000fea0003800000 */
.L_x_10308:
        /* <DEDUP_REMOVED lines=44> */
.L_x_10307:
[----:B------:R-:W-:Y:S05]  /*c000*/  BSYNC B2 ;  /* 0x0000000000027941 */ /* 0x000fea0003800000 */
.L_x_10306:
        /* <DEDUP_REMOVED lines=9> */
.L_x_10302:
[----:B------:R-:W-:Y:S02]  /*c0a0*/  ISETP.NE.AND P2, PT, R99, RZ, PT ;  /* 0x000000ff6300720c */ /* 0x000fe40003f45270 */
[----:B------:R-:W-:Y:S02]  /*c0b0*/  SEL R99, RZ, 0x1000000, P5 ;  /* 0x01000000ff637807 */ /* 0x000fe40002800000 */
[----:B------:R-:W-:Y:S02]  /*c0c0*/  SEL R97, RZ, 0x10000, P4 ;  /* 0x00010000ff617807 */ /* 0x000fe40002000000 */
[----:B------:R-:W-:Y:S01]  /*c0d0*/  ISETP.NE.AND P6, PT, R122, RZ, PT ;  /* 0x000000ff7a00720c */ /* 0x000fe20003fc5270 */
[----:B------:R-:W-:Y:S01]  /*c0e0*/  IMAD.SHL.U32 R122, R0, 0x8, RZ ;  /* 0x00000008007a7824 */ /* 0x000fe200078e00ff */
        /* <DEDUP_REMOVED lines=26> */
[----:B---3--:R-:W-:Y:S02]  /*c290*/  SHF.L.U32 R96, R116, 0x10, RZ ;  /* 0x0000001074607819 */ /* 0x008fe400000006ff */
        /* <DEDUP_REMOVED lines=19> */
.L_x_10181:
[----:B------:R-:W-:Y:S05]  /*c3d0*/  BSYNC B1 ;  /* 0x0000000000017941 */ /* 0x000fea0003800000 */
.L_x_10180:
[----:B------:R-:W-:Y:S01]  /*c3e0*/  FADD.FTZ R0, RZ, R80 ;  /* 0x00000050ff007221 */ /* 0x000fe20000010000 */
[----:B------:R-:W-:Y:S01]  /*c3f0*/  ISETP.NE.AND P3, PT, R128, RZ, PT ;  /* 0x000000ff8000720c */ /* 0x000fe20003f65270 */
[----:B------:R-:W-:Y:S01]  /*c400*/  UMOV UR8, 0xffffffff ;  /* 0xffffffff00087882 */ /* 0x000fe20000000000 */
[----:B------:R-:W-:Y:S01]  /*c410*/  ISETP.GT.U32.AND P0, PT, R3, 0x3f, PT ;  /* 0x0000003f0300780c */ /* 0x000fe20003f04070 */
[----:B0-234-:R-:W-:Y:S01]  /*c420*/  FADD.FTZ R97, R81, R0 ;  /* 0x0000000051617221 */ /* 0x01dfe20000010000 */
        /* <DEDUP_REMOVED lines=71> */
.L_x_10327:
[----:B------:R-:W-:Y:S01]  /*c8a0*/  FMUL.FTZ R0, R96, R96 ;  /* 0x0000006060007220 */ /* 0x000fe20000410000 */
[----:B------:R-:W-:Y:S01]  /*c8b0*/  PLOP3.LUT P0, PT, PT, PT, UP0, 0x40, 0x0 ;  /* 0x000000000000781c */ /* 0x000fe20003f0e808 */
[----:B--2---:R-:W-:Y:S01]  /*c8c0*/  FADD.FTZ R102, R100, R103 ;  /* 0x0000006764667221 */ /* 0x004fe20000010000 */
[----:B------:R-:W2:Y:S01]  /*c8d0*/  @!P1 LDC.64 R98, c[0x0][0x250] ;  /* 0x00009400ff629b82 */ /* 0x000ea20000000a00 */
[----:B------:R-:W-:Y:S01]  /*c8e0*/  BSSY B1, `(.L_x_10311) ;  /* 0x000003c000017945 */ /* 0x000fe20003800000 */
[----:B------:R-:W-:Y:S01]  /*c8f0*/  FSEL R0, R0, RZ, !P0 ;  /* 0x000000ff00007208 */ /* 0x000fe20004000000 */
[----:B------:R-:W-:Y:S01]  /*c900*/  FFMA.FTZ R97, R102, R97, UR9 ;  /* 0x0000000966617e23 */ /* 0x000fe20008010061 */
[----:B------:R-:W-:-:S03]  /*c910*/  PLOP3.LUT P0, PT, PT, PT, UP0, 0x40, 0x0 ;  /* 0x000000000000781c */ /* 0x000fc60003f0e808 */
[----:B------:R-:W-:Y:S01]  /*c920*/  FADD.FTZ R0, R97, R0 ;  /* 0x0000000061007221 */ /* 0x000fe20000010000 */
[----:B0-----:R-:W0:Y:S01]  /*c930*/  @!P1 LDC.64 R100, c[0x0][0x258] ;  /* 0x00009600ff649b82 */ /* 0x001e220000000a00 */
[----:B------:R-:W-:-:S04]  /*c940*/  FSEL R126, R96, RZ, P0 ;  /* 0x000000ff607e7208 */ /* 0x000fc80000000000 */
[----:B------:R-:W3:Y:S01]  /*c950*/  MUFU.RSQ R0, R0 ;  /* 0x0000000000007308 */ /* 0x000ee20000001400 */
[----:B--2---:R-:W-:-:S05]  /*c960*/  @!P1 IMAD.WIDE R98, R104, 0x4, R98 ;  /* 0x0000000468629825 */ /* 0x004fca00078e0262 */
[----:B------:R2:W-:Y:S01]  /*c970*/  @!P1 STG.E desc[UR4][R98.64], R96 ;  /* 0x0000006062009986 */ /* 0x0005e2000c101904 */
[----:B0-----:R-:W-:-:S05]  /*c980*/  @!P1 IMAD.WIDE R100, R104, 0x4, R100 ;  /* 0x0000000468649825 */ /* 0x001fca00078e0264 */
[----:B---3--:R2:W-:Y:S01]  /*c990*/  @!P1 STG.E desc[UR4][R100.64], R0 ;  /* 0x0000000064009986 */ /* 0x0085e2000c101904 */
[----:B------:R-:W-:Y:S05]  /*c9a0*/  @!P3 BRA `(.L_x_10312) ;  /* 0x0000000000bcb947 */ /* 0x000fea0003800000 */
[----:B------:R-:W0:Y:S01]  /*c9b0*/  LDC.64 R124, c[0x0][0x2b8] ;  /* 0x0000ae00ff7c7b82 */ /* 0x000e220000000a00 */
[--C-:B------:R-:W-:Y:S01]  /*c9c0*/  FADD.FTZ R97, R80, -R126.reuse ;  /* 0x8000007e50617221 */ /* 0x100fe20000010000 */
[--C-:B--2---:R-:W-:Y:S01]  /*c9d0*/  FADD.FTZ R101, R81, -R126.reuse ;  /* 0x8000007e51657221 */ /* 0x104fe20000010000 */
[--C-:B------:R-:W-:Y:S01]  /*c9e0*/  FADD.FTZ R103, R82, -R126.reuse ;  /* 0x8000007e52677221 */ /* 0x100fe20000010000 */
[--C-:B------:R-:W-:Y:S01]  /*c9f0*/  FADD.FTZ R131, R83, -R126.reuse ;  /* 0x8000007e53837221 */ /* 0x100fe20000010000 */
[--C-:B------:R-:W-:Y:S01]  /*ca00*/  FADD.FTZ R133, R88, -R126.reuse ;  /* 0x8000007e58857221 */ /* 0x100fe20000010000 */
[----:B------:R-:W-:Y:S01]  /*ca10*/  FADD.FTZ R135, R89, -R126 ;  /* 0x8000007e59877221 */ /* 0x000fe20000010000 */
[C---:B------:R-:W-:Y:S01]  /*ca20*/  FMUL.FTZ R99, R0.reuse, R97 ;  /* 0x0000006100637220 */ /* 0x040fe20000410000 */
[----:B------:R-:W2:Y:S01]  /*ca30*/  LDC.64 R122, c[0x0][0x2c0] ;  /* 0x0000b000ff7a7b82 */ /* 0x000ea20000000a00 */
        /* <DEDUP_REMOVED lines=14> */
[C---:B------:R-:W-:Y:S01]  /*cb20*/  FMUL.FTZ R135, R0.reuse, R135 ;  /* 0x0000008700877220 */ /* 0x040fe20000410000 */
[----:B------:R-:W-:Y:S01]  /*cb30*/  FMUL.FTZ R134, R0, R137 ;  /* 0x0000008900867220 */ /* 0x000fe20000410000 */
[----:B------:R-:W-:Y:S01]  /*cb40*/  F2FP.F16.F32.PACK_AB R97, R101, R98 ;  /* 0x000000626561723e */ /* 0x000fe200000000ff */
[----:B------:R-:W-:Y:S01]  /*cb50*/  FFMA.FTZ R101, R30, R103, R14 ;  /* 0x000000671e657223 */ /* 0x000fe2000001000e */
[----:B------:R-:W-:Y:S01]  /*cb60*/  F2FP.F16.F32.PACK_AB R98, R131, R100 ;  /* 0x000000648362723e */ /* 0x000fe200000000ff */
        /* <DEDUP_REMOVED lines=13> */
[----:B--2---:R-:W-:Y:S01]  /*cc40*/  IMAD.WIDE.U32 R122, R121, 0x10, R122 ;  /* 0x00000010797a7825 */ /* 0x004fe200078e007a */
[----:B------:R-:W-:Y:S01]  /*cc50*/  F2FP.F16.F32.PACK_AB R101, R130, R101 ;  /* 0x000000658265723e */ /* 0x000fe200000000ff */
[----:B------:R0:W-:Y:S01]  /*cc60*/  STG.E.128 desc[UR4][R124.64], R96 ;  /* 0x000000607c007986 */ /* 0x0001e2000c101d04 */
[----:B------:R-:W-:Y:S01]  /*cc70*/  F2FP.F16.F32.PACK_AB R100, R131, R100 ;  /* 0x000000648364723e */ /* 0x000fe200000000ff */
[----:B------:R-:W-:-:S04]  /*cc80*/  VIADD R121, R121, 0x20 ;  /* 0x0000002079797836 */ /* 0x000fc80000000000 */
[----:B------:R0:W-:Y:S03]  /*cc90*/  STG.E.128 desc[UR4][R122.64], R100 ;  /* 0x000000647a007986 */ /* 0x0001e6000c101d04 */
.L_x_10312:
[----:B------:R-:W-:Y:S05]  /*cca0*/  BSYNC B1 ;  /* 0x0000000000017941 */ /* 0x000fea0003800000 */
.L_x_10311:
[----:B------:R-:W-:Y:S01]  /*ccb0*/  ISETP.NE.AND P0, PT, R129, RZ, PT ;  /* 0x000000ff8100720c */ /* 0x000fe20003f05270 */
[----:B------:R-:W-:-:S12]  /*ccc0*/  BSSY B1, `(.L_x_10313) ;  /* 0x0000030000017945 */ /* 0x000fd80003800000 */
[----:B------:R-:W-:Y:S05]  /*ccd0*/  @!P0 BRA `(.L_x_10314) ;  /* 0x0000000000b88947 */ /* 0x000fea0003800000 */
[----:B0-2---:R-:W0:Y:S01]  /*cce0*/  LDC.64 R96, c[0x0][0x2c0] ;  /* 0x0000b000ff607b82 */ /* 0x005e220000000a00 */
[--C-:B------:R-:W-:Y:S01]  /*ccf0*/  FADD.FTZ R103, R86, -R126.reuse ;  /* 0x8000007e56677221 */ /* 0x100fe20000010000 */
[--C-:B------:R-:W-:Y:S01]  /*cd00*/  FADD.FTZ R125, R87, -R126.reuse ;  /* 0x8000007e577d7221 */ /* 0x100fe20000010000 */
[--C-:B------:R-:W-:Y:S01]  /*cd10*/  FADD.FTZ R131, R92, -R126.reuse ;  /* 0x8000007e5c837221 */ /* 0x100fe20000010000 */
[--C-:B------:R-:W-:Y:S01]  /*cd20*/  FADD.FTZ R135, R93, -R126.reuse ;  /* 0x8000007e5d877221 */ /* 0x100fe20000010000 */
[--C-:B------:R-:W-:Y:S01]  /*cd30*/  FADD.FTZ R99, R84, -R126.reuse ;  /* 0x8000007e54637221 */ /* 0x100fe20000010000 */
[--C-:B------:R-:W-:Y:S01]  /*cd40*/  FADD.FTZ R101, R85, -R126.reuse ;  /* 0x8000007e55657221 */ /* 0x100fe20000010000 */
[--C-:B------:R-:W-:Y:S01]  /*cd50*/  FADD.FTZ R137, R94, -R126.reuse ;  /* 0x8000007e5e897221 */ /* 0x100fe20000010000 */
[----:B------:R-:W2:Y:S01]  /*cd60*/  LDC.64 R122, c[0x0][0x2b8] ;  /* 0x0000ae00ff7a7b82 */ /* 0x000ea20000000a00 */
[----:B------:R-:W-:Y:S01]  /*cd70*/  FADD.FTZ R139, R95, -R126 ;  /* 0x8000007e5f8b7221 */ /* 0x000fe20000010000 */
        /* <DEDUP_REMOVED lines=8> */
[C---:B------:R-:W-:Y:S01]  /*ce00*/  FMUL.FTZ R137, R0.reuse, R137 ;  /* 0x0000008900897220 */ /* 0x040fe20000410000 */
[----:B------:R-:W-:Y:S01]  /*ce10*/  FMUL.FTZ R132, R0, R139 ;  /* 0x0000008b00847220 */ /* 0x000fe20000410000 */
[----:B------:R-:W-:Y:S01]  /*ce20*/  FFMA.FTZ R100, R56, R133, R40 ;  /* 0x0000008538647223 */ /* 0x000fe20000010028 */
[----:B------:R-:W-:Y:S01]  /*ce30*/  FFMA.FTZ R135, R57, R130, R41 ;  /* 0x0000008239877223 */ /* 0x000fe20000010029 */
[----:B------:R-:W-:Y:S01]  /*ce40*/  FFMA.FTZ R0, R52, R99, R36 ;  /* 0x0000006334007223 */ /* 0x000fe20000010024 */
[----:B------:R-:W-:Y:S01]  /*ce50*/  FFMA.FTZ R101, R53, R102, R37 ;  /* 0x0000006635657223 */ /* 0x000fe20000010025 */
        /* <DEDUP_REMOVED lines=8> */
[----:B--2---:R-:W-:-:S04]  /*cee0*/  IMAD.WIDE.U32 R122, R121, 0x10, R122 ;  /* 0x00000010797a7825 */ /* 0x004fc800078e007a */
[-C--:B------:R-:W-:Y:S01]  /*cef0*/  FFMA.FTZ R0, R59, R132.reuse, R43 ;  /* 0x000000843b007223 */ /* 0x080fe2000001002b */
        /* <DEDUP_REMOVED lines=12> */
.L_x_10314:
[----:B------:R-:W-:Y:S05]  /*cfc0*/  BSYNC B1 ;  /* 0x0000000000017941 */ /* 0x000fea0003800000 */
.L_x_10313:
[----:B0-23--:R-:W0:Y:S02]  /*cfd0*/  LDC.64 R96, c[0x0][0x210] ;  /* 0x00008400ff607b82 */ /* 0x00de240000000a00 */
[----:B0-----:R-:W-:-:S04]  /*cfe0*/  LEA R104, R96, R104, 0x2 ;  /* 0x0000006860687211 */ /* 0x001fc800078e10ff */
[----:B------:R-:W-:-:S13]  /*cff0*/  ISETP.GE.AND P0, PT, R104, R97, PT ;  /* 0x000000616800720c */ /* 0x000fda0003f06270 */
[----:B------:R-:W-:Y:S05]  /*d000*/  @!P0 BRA `(.L_x_10315) ;  /* 0xffffff3c001c8947 */ /* 0x000fea000383ffff */
[----:B------:R-:W-:Y:S05]  /*d010*/  BSYNC B0 ;  /* 0x0000000000007941 */ /* 0x000fea0003800000 */
.L_x_10048:
[----:B------:R-:W-:Y:S05]  /*d020*/  EXIT ;  /* 0x000000000000794d */ /* 0x000fea0003800000 */
.L_x_10310:
        /* <DEDUP_REMOVED lines=8> */
.L_x_10317:
[----:B------:R-:W-:Y:S05]  /*d0b0*/  BSYNC B1 ;  /* 0x0000000000017941 */ /* 0x000fea0003800000 */
.L_x_10316:
        /* <DEDUP_REMOVED lines=9> */
.L_x_10318:
[----:B------:R-:W-:Y:S01]  /*d150*/  HFMA2.MMA R124, -RZ, RZ, 0, 2.384185791015625e-07 ;  /* 0x00000004ff7c7435 */ /* 0x000fe200000001ff */
[----:B------:R-:W-:-:S05]  /*d160*/  MOV R97, R103 ;  /* 0x0000006700617202 */ /* 0x000fca0000000f00 */
[----:B------:R-:W-:-:S04]  /*d170*/  FADD.FTZ R100, R98, R97 ;  /* 0x0000006162647221 */ /* 0x000fc80000010000 */
[----:B------:R-:W-:-:S07]  /*d180*/  IMAD.MOV.U32 R123, RZ, RZ, R100 ;  /* 0x000000ffff7b7224 */ /* 0x000fce00078e0064 */
[----:B------:R-:W-:Y:S05]  /*d190*/  WARPSYNC.COLLECTIVE R122, `(.L_x_10319) ;  /* 0x000000007a087348 */ /* 0x000fea0003c00000 */
[----:B------:R0:W1:Y:S02]  /*d1a0*/  SHFL.BFLY P2, R103, R123, R124, R125 ;  /* 0x0c00007c7b677389 */ /* 0x000064000004007d */
[----:B01----:R-:W-:Y:S01]  /*d1b0*/  ENDCOLLECTIVE ;  /* 0x000000000000791b */ /* 0x003fe20003800000 */
.L_x_10319:
        /* <DEDUP_REMOVED lines=8> */
.L_x_10320:
[----:B------:R-:W-:Y:S01]  /*d240*/  HFMA2.MMA R124, -RZ, RZ, 0, 9.5367431640625e-07 ;  /* 0x00000010ff7c7435 */ /* 0x000fe200000001ff */
[----:B------:R-:W-:-:S05]  /*d250*/  MOV R0, R103 ;  /* 0x0000006700007202 */ /* 0x000fca0000000f00 */
[----:B------:R-:W-:-:S04]  /*d260*/  FADD.FTZ R102, R101, R0 ;  /* 0x0000000065667221 */ /* 0x000fc80000010000 */
[----:B------:R-:W-:-:S07]  /*d270*/  IMAD.MOV.U32 R123, RZ, RZ, R102 ;  /* 0x000000ffff7b7224 */ /* 0x000fce00078e0066 */
[----:B------:R-:W-:Y:S05]  /*d280*/  WARPSYNC.COLLECTIVE R122, `(.L_x_10321) ;  /* 0x000000007a087348 */ /* 0x000fea0003c00000 */
[----:B------:R0:W1:Y:S02]  /*d290*/  SHFL.BFLY P2, R103, R123, R124, R125 ;  /* 0x0c00007c7b677389 */ /* 0x000064000004007d */
[----:B01----:R-:W-:Y:S01]  /*d2a0*/  ENDCOLLECTIVE ;  /* 0x000000000000791b */ /* 0x003fe20003800000 */
.L_x_10321:
        /* <DEDUP_REMOVED lines=40> */
.L_x_10322:
[----:B------:R-:W-:Y:S02]  /*d530*/  IMAD.MOV.U32 R124, RZ, RZ, 0x2 ;  /* 0x00000002ff7c7424 */ /* 0x000fe400078e00ff */
[----:B------:R-:W-:-:S04]  /*d540*/  IMAD.MOV.U32 R99, RZ, RZ, R103 ;  /* 0x000000ffff637224 */ /* 0x000fc800078e0067 */
[----:B------:R-:W-:-:S05]  /*d550*/  FADD.FTZ R99, R0, R99 ;  /* 0x0000006300637221 */ /* 0x000fca0000010000 */
[----:B------:R-:W-:-:S07]  /*d560*/  MOV R123, R99 ;  /* 0x00000063007b7202 */ /* 0x000fce0000000f00 */
[----:B------:R-:W-:Y:S05]  /*d570*/  WARPSYNC.COLLECTIVE R122, `(.L_x_10323) ;  /* 0x000000007a087348 */ /* 0x000fea0003c00000 */
[----:B------:R0:W1:Y:S02]  /*d580*/  SHFL.BFLY P2, R103, R123, R124, R125 ;  /* 0x0c00007c7b677389 */ /* 0x000064000004007d */
[----:B01----:R-:W-:Y:S01]  /*d590*/  ENDCOLLECTIVE ;  /* 0x000000000000791b */ /* 0x003fe20003800000 */
.L_x_10323:
[----:B------:R-:W-:Y:S01]  /*d5a0*/  HFMA2.MMA R124, -RZ, RZ, 0, 2.384185791015625e-07 ;  /* 0x00000004ff7c7435 */ /* 0x000fe200000001ff */
[----:B------:R-:W-:-:S05]  /*d5b0*/  MOV R98, R103 ;  /* 0x0000006700627202 */ /* 0x000fca0000000f00 */
[----:B------:R-:W-:-:S04]  /*d5c0*/  FADD.FTZ R98, R99, R98 ;  /* 0x0000006263627221 */ /* 0x000fc80000010000 */
[----:B------:R-:W-:-:S07]  /*d5d0*/  IMAD.MOV.U32 R123, RZ, RZ, R98 ;  /* 0x000000ffff7b7224 */ /* 0x000fce00078e0062 */
[----:B------:R-:W-:Y:S05]  /*d5e0*/  WARPSYNC.COLLECTIVE R122, `(.L_x_10324) ;  /* 0x000000007a087348 */ /* 0x000fea0003c00000 */
[----:B------:R0:W1:Y:S02]  /*d5f0*/  SHFL.BFLY P2, R103, R123, R124, R125 ;  /* 0x0c00007c7b677389 */ /* 0x000064000004007d */
[----:B01----:R-:W-:Y:S01]  /*d600*/  ENDCOLLECTIVE ;  /* 0x000000000000791b */ /* 0x003fe20003800000 */
.L_x_10324:
[----:B------:R-:W-:Y:S02]  /*d610*/  IMAD.MOV.U32 R124, RZ, RZ, 0x8 ;  /* 0x00000008ff7c7424 */ /* 0x000fe400078e00ff */
[----:B------:R-:W-:-:S04]  /*d620*/  IMAD.MOV.U32 R101, RZ, RZ, R103 ;  /* 0x000000ffff657224 */ /* 0x000fc800078e0067 */
[----:B------:R-:W-:-:S05]  /*d630*/  FADD.FTZ R101, R98, R101 ;  /* 0x0000006562657221 */ /* 0x000fca0000010000 */
[----:B------:R-:W-:-:S07]  /*d640*/  MOV R123, R101 ;  /* 0x00000065007b7202 */ /* 0x000fce0000000f00 */
[----:B------:R-:W-:Y:S05]  /*d650*/  WARPSYNC.COLLECTIVE R122, `(.L_x_10325) ;  /* 0x000000007a087348 */ /* 0x000fea0003c00000 */
[----:B------:R0:W1:Y:S02]  /*d660*/  SHFL.BFLY P2, R103, R123, R124, R125 ;  /* 0x0c00007c7b677389 */ /* 0x000064000004007d */
[----:B01----:R-:W-:Y:S01]  /*d670*/  ENDCOLLECTIVE ;  /* 0x000000000000791b */ /* 0x003fe20003800000 */
.L_x_10325:
[----:B------:R-:W-:Y:S01]  /*d680*/  HFMA2.MMA R124, -RZ, RZ, 0, 9.5367431640625e-07 ;  /* 0x00000010ff7c7435 */ /* 0x000fe200000001ff */
[----:B------:R-:W-:-:S05]  /*d690*/  MOV R100, R103 ;  /* 0x0000006700647202 */ /* 0x000fca0000000f00 */
[----:B------:R-:W-:-:S04]  /*d6a0*/  FADD.FTZ R100, R101, R100 ;  /* 0x0000006465647221 */ /* 0x000fc80000010000 */
[----:B------:R-:W-:-:S07]  /*d6b0*/  IMAD.MOV.U32 R123, RZ, RZ, R100 ;  /* 0x000000ffff7b7224 */ /* 0x000fce00078e0064 */
[----:B------:R-:W-:Y:S05]  /*d6c0*/  WARPSYNC.COLLECTIVE R122, `(.L_x_10326) ;  /* 0x000000007a087348 */ /* 0x000fea0003c00000 */
[----:B------:R0:W1:Y:S02]  /*d6d0*/  SHFL.BFLY P2, R103, R123, R124, R125 ;  /* 0x0c00007c7b677389 */ /* 0x000064000004007d */
[----:B01----:R-:W-:Y:S01]  /*d6e0*/  ENDCOLLECTIVE ;  /* 0x000000000000791b */ /* 0x003fe20003800000 */
.L_x_10326:
[----:B------:R-:W-:Y:S05]  /*d6f0*/  BRA `(.L_x_10327) ;  /* 0xfffffff000687947 */ /* 0x000fea000383ffff */
.L_x_10328:
        /* <DEDUP_REMOVED lines=16> */
.L_x_14250:


//--------------------- .text._ZN10layer_norm31ln_parallel_residual_fwd_kernelINS_13Kernel_traitsIf6__halffS2_fjLj512ELj1ELj4ELj1ELj16ENS_18Kernel_traits_baseILj512EfS2_fS2_fjLj128EEEEELb1ELb0ELb1EEEvNS_9FwdParamsE --------------------------
	.section	.text._ZN10layer_norm31ln_parallel_residual_fwd_kernelINS_13Kernel_traitsIf6__halffS2_fjLj512ELj1ELj4ELj1ELj16ENS_18Kernel_traits_baseILj512EfS2_fS2_fjLj128EEEEELb1ELb0ELb1EEEvNS_9FwdParamsE,"ax",@progbits
	.align	128
        .global         _ZN10layer_norm31ln_parallel_residual_fwd_kernelINS_13Kernel_traitsIf6__halffS2_fjLj512ELj1ELj4ELj1ELj16ENS_18Kernel_traits_baseILj512EfS2_fS2_fjLj128EEEEELb1ELb0ELb1EEEvNS_9FwdParamsE
        .type           _ZN10layer_norm31ln_parallel_residual_fwd_kernelINS_13Kernel_traitsIf6__halffS2_fjLj512ELj1ELj4ELj1ELj16ENS_18Kernel_traits_baseILj512EfS2_fS2_fjLj128EEEEELb1ELb0ELb1EEEvNS_9FwdParamsE,@function
        .size           _ZN10layer_norm31ln_parallel_residual_fwd_kernelINS_13Kernel_traitsIf6__halffS2_fjLj512ELj1ELj4ELj1ELj16ENS_18Kernel_traits_baseILj512EfS2_fS2_fjLj128EEEEELb1ELb0ELb1EEEvNS_9FwdParamsE,(.L_x_14251 - _ZN10layer_norm31ln_parallel_residual_fwd_kernelINS_13Kernel_traitsIf6__halffS2_fjLj512ELj1ELj4ELj1ELj16ENS_18Kernel_traits_baseILj512EfS2_fS2_fjLj128EEEEELb1ELb0ELb1EEEvNS_9FwdParamsE)
        .other          _ZN10layer_norm31ln_parallel_residual_fwd_kernelINS_13Kernel_traitsIf6__halffS2_fjLj512ELj1ELj4ELj1ELj16ENS_18Kernel_traits_baseILj512EfS2_fS2_fjLj128EEEEELb1ELb0ELb1EEEvNS_9FwdParamsE,@"STO_CUDA_ENTRY STV_DEFAULT"
_ZN10layer_norm31ln_parallel_residual_fwd_kernelINS_13Kernel_traitsIf6__halffS2_fjLj512ELj1ELj4ELj1ELj16ENS_18Kernel_traits_baseILj512EfS2_fS2_fjLj128EEEEELb1ELb0ELb1EEEvNS_9FwdParamsE:
.text._ZN10layer_norm31ln_parallel_residual_fwd_kernelINS_13Kernel_traitsIf6__halffS2_fjLj512ELj1ELj4ELj1ELj16ENS_18Kernel_traits_baseILj512EfS2_fS2_fjLj128EEEEELb1ELb0ELb1EEEvNS_9FwdParamsE:
        /* <DEDUP_REMOVED lines=169> */
.L_x_10589:
        /* <DEDUP_REMOVED lines=30> */
.L_x_10331:
[----:B------:R-:W-:-:S07]  /*0c70*/  IMAD.MOV.U32 R94, RZ, RZ, R6 ;  /* 0x000000ffff5e7224 */ /* 0x000fce00078e0006 */
.L_x_10332:
[----:B------:R-:W-:Y:S05]  /*0c80*/  BSYNC B1 ;  /* 0x0000000000017941 */ /* 0x000fea0003800000 */
.L_x_10330:
        /* <DEDUP_REMOVED lines=16> */
.L_x_10336:
[----:B------:R-:W-:Y:S05]  /*0d90*/  BSYNC B2 ;  /* 0x0000000000027941 */ /* 0x000fea0003800000 */
.L_x_10335:
        /* <DEDUP_REMOVED lines=44> */
.L_x_10334:
[----:B------:R-:W-:Y:S05]  /*1060*/  BSYNC B1 ;  /* 0x0000000000017941 */ /* 0x000fea0003800000 */
.L_x_10333:
[----:B------:R-:W0:Y:S01]  /*1070*/  LDC R124, c[0x0][0x298] ;  /* 0x0000a600ff7c7b82 */ /* 0x000e220000000800 */
[----:B------:R-:W-:Y:S01]  /*1080*/  HFMA2.MMA R117, -RZ, RZ, 0.1171875, 0 ;  /* 0x2f800000ff757435 */ /* 0x000fe200000001ff */
[----:B------:R-:W-:Y:S01]  /*1090*/  ISETP.NE.U32.AND P2, PT, RZ, UR36, PT ;  /* 0x00000024ff007c0c */ /* 0x000fe2000bf45070 */
[----:B-----5:R-:W-:Y:S01]  /*10a0*/  HADD2.F32 R13, -RZ, R8.H0_H0 ;  /* 0x20000008ff0d7230 */ /* 0x020fe20000004100 */
[----:B------:R-:W-:Y:S02]  /*10b0*/  I2FP.F32.U32 R12, R94 ;  /* 0x0000005e000c7245 */ /* 0x000fe40000201000 */
[----:B------:R-:W-:Y:S02]  /*10c0*/  ISETP.NE.AND.EX P2, PT, RZ, UR37, PT, P2 ;  /* 0x00000025ff007c0c */ /* 0x000fe4000bf45320 */
        /* <DEDUP_REMOVED lines=12> */
.L_x_10337:
        /* <DEDUP_REMOVED lines=12> */
.L_x_10340:
[----:B------:R-:W-:-:S07]  /*1250*/  IMAD.MOV.U32 R13, RZ, RZ, R6 ;  /* 0x000000ffff0d7224 */ /* 0x000fce00078e0006 */
.L_x_10341:
[----:B------:R-:W-:Y:S05]  /*1260*/  BSYNC B1 ;  /* 0x0000000000017941 */ /* 0x000fea0003800000 */
.L_x_10339:
        /* <DEDUP_REMOVED lines=16> */
.L_x_10345:
[----:B------:R-:W-:Y:S05]  /*1370*/  BSYNC B2 ;  /* 0x0000000000027941 */ /* 0x000fea0003800000 */
.L_x_10344:
        /* <DEDUP_REMOVED lines=44> */
.L_x_10343:
[----:B------:R-:W-:Y:S05]  /*1640*/  BSYNC B1 ;  /* 0x0000000000017941 */ /* 0x000fea0003800000 */
.L_x_10342:
        /* <DEDUP_REMOVED lines=9> */
.L_x_10338:
        /* <DEDUP_REMOVED lines=12> */
.L_x_10347:
[----:B------:R-:W-:-:S07]  /*17a0*/  IMAD.MOV.U32 R13, RZ, RZ, R6 ;  /* 0x000000ffff0d7224 */ /* 0x000fce00078e0006 */
.L_x_10348:
[----:B------:R-:W-:Y:S05]  /*17b0*/  BSYNC B1 ;  /* 0x0000000000017941 */ /* 0x000fea0003800000 */
.L_x_10346:
        /* <DEDUP_REMOVED lines=16> */
.L_x_10352:
[----:B------:R-:W-:Y:S05]  /*18c0*/  BSYNC B2 ;  /* 0x0000000000027941 */ /* 0x000fea0003800000 */
.L_x_10351:
        /* <DEDUP_REMOVED lines=44> */
.L_x_10350:
[----:B------:R-:W-:Y:S05]  /*1b90*/  BSYNC B1 ;  /* 0x0000000000017941 */ /* 0x000fea0003800000 */
.L_x_10349:
        /* <DEDUP_REMOVED lines=13> */
.L_x_10353:
        /* <DEDUP_REMOVED lines=12> */
.L_x_10356:
[----:B------:R-:W-:-:S07]  /*1d30*/  MOV R8, R6 ;  /* 0x0000000600087202 */ /* 0x000fce0000000f00 */
.L_x_10357:
[----:B------:R-:W-:Y:S05]  /*1d40*/  BSYNC B1 ;  /* 0x0000000000017941 */ /* 0x000fea0003800000 */
.L_x_10355:
        /* <DEDUP_REMOVED lines=16> */
.L_x_10361:
[----:B------:R-:W-:Y:S05]  /*1e50*/  BSYNC B2 ;  /* 0x0000000000027941 */ /* 0x000fea0003800000 */
.L_x_10360:
        /* <DEDUP_REMOVED lines=44> */
.L_x_10359:
[----:B------:R-:W-:Y:S05]  /*2120*/  BSYNC B1 ;  /* 0x0000000000017941 */ /* 0x000fea0003800000 */
.L_x_10358:
        /* <DEDUP_REMOVED lines=9> */
.L_x_10354:
        /* <DEDUP_REMOVED lines=12> */
.L_x_10363:
[----:B------:R-:W-:-:S07]  /*2280*/  MOV R8, R6 ;  /* 0x0000000600087202 */ /* 0x000fce0000000f00 */
.L_x_10364:
[----:B------:R-:W-:Y:S05]  /*2290*/  BSYNC B1 ;  /* 0x0000000000017941 */ /* 0x000fea0003800000 */
.L_x_10362:
        /* <DEDUP_REMOVED lines=16> */
.L_x_10368:
[----:B------:R-:W-:Y:S05]  /*23a0*/  BSYNC B2 ;  /* 0x0000000000027941 */ /* 0x000fea0003800000 */
.L_x_10367:
        /* <DEDUP_REMOVED lines=44> */
.L_x_10366:
[----:B------:R-:W-:Y:S05]  /*2670*/  BSYNC B1 ;  /* 0x0000000000017941 */ /* 0x000fea0003800000 */
.L_x_10365:
        /* <DEDUP_REMOVED lines=13> */
.L_x_10369:
        /* <DEDUP_REMOVED lines=12> */
.L_x_10372:
[----:B------:R-:W-:-:S07]  /*2810*/  IMAD.MOV.U32 R8, RZ, RZ, R6 ;  /* 0x000000ffff087224 */ /* 0x000fce00078e0006 */
.L_x_10373:
[----:B------:R-:W-:Y:S05]  /*2820*/  BSYNC B1 ;  /* 0x0000000000017941 */ /* 0x000fea0003800000 */
.L_x_10371:
        /* <DEDUP_REMOVED lines=16> */
.L_x_10377:
[----:B------:R-:W-:Y:S05]  /*2930*/  BSYNC B2 ;  /* 0x0000000000027941 */ /* 0x000fea0003800000 */
.L_x_10376:
        /* <DEDUP_REMOVED lines=44> */
.L_x_10375:
[----:B------:R-:W-:Y:S05]  /*2c00*/  BSYNC B1 ;  /* 0x0000000000017941 */ /* 0x000fea0003800000 */
.L_x_10374:
        /* <DEDUP_REMOVED lines=9> */
.L_x_10370:
        /* <DEDUP_REMOVED lines=12> */
.L_x_10379:
[----:B------:R-:W-:-:S07]  /*2d60*/  IMAD.MOV.U32 R8, RZ, RZ, R6 ;  /* 0x000000ffff087224 */ /* 0x000fce00078e0006 */
.L_x_10380:
[----:B------:R-:W-:Y:S05]  /*2d70*/  BSYNC B1 ;  /* 0x0000000000017941 */ /* 0x000fea0003800000 */
.L_x_10378:
        /* <DEDUP_REMOVED lines=16> */
.L_x_10384:
[----:B------:R-:W-:Y:S05]  /*2e80*/  BSYNC B2 ;  /* 0x0000000000027941 */ /* 0x000fea0003800000 */
.L_x_10383:
        /* <DEDUP_REMOVED lines=44> */
.L_x_10382:
[----:B------:R-:W-:Y:S05]  /*3150*/  BSYNC B1 ;  /* 0x0000000000017941 */ /* 0x000fea0003800000 */
.L_x_10381:
        /* <DEDUP_REMOVED lines=13> */
.L_x_10385:
        /* <DEDUP_REMOVED lines=12> */
.L_x_10388:
[----:B------:R-:W-:-:S07]  /*32f0*/  IMAD.MOV.U32 R8, RZ, RZ, R6 ;  /* 0x000000ffff087224 */ /* 0x000fce00078e0006 */
.L_x_10389:
[----:B------:R-:W-:Y:S05]  /*3300*/  BSYNC B1 ;  /* 0x0000000000017941 */ /* 0x000fea0003800000 */
.L_x_10387:
        /* <DEDUP_REMOVED lines=16> */
.L_x_10393:
[----:B------:R-:W-:Y:S05]  /*3410*/  BSYNC B2 ;  /* 0x0000000000027941 */ /* 0x000fea0003800000 */
.L_x_10392:
        /* <DEDUP_REMOVED lines=44> */
.L_x_10391:
[----:B------:R-:W-:Y:S05]  /*36e0*/  BSYNC B1 ;  /* 0x0000000000017941 */ /* 0x000fea0003800000 */
.L_x_10390:
        /* <DEDUP_REMOVED lines=9> */
.L_x_10386:
        /* <DEDUP_REMOVED lines=12> */
.L_x_10395:
[----:B------:R-:W-:-:S07]  /*3840*/  IMAD.MOV.U32 R8, RZ, RZ, R6 ;  /* 0x000000ffff087224 */ /* 0x000fce00078e0006 */
.L_x_10396:
[----:B------:R-:W-:Y:S05]  /*3850*/  BSYNC B1 ;  /* 0x0000000000017941 */ /* 0x000fea0003800000 */
.L_x_10394:
        /* <DEDUP_REMOVED lines=16> */
.L_x_10400:
[----:B------:R-:W-:Y:S05]  /*3960*/  BSYNC B2 ;  /* 0x0000000000027941 */ /* 0x000fea0003800000 */
.L_x_10399:
        /* <DEDUP_REMOVED lines=44> */
.L_x_10398:
[----:B------:R-:W-:Y:S05]  /*3c30*/  BSYNC B1 ;  /* 0x0000000000017941 */ /* 0x000fea0003800000 */
.L_x_10397:
        /* <DEDUP_REMOVED lines=13> */
.L_x_10401:
        /* <DEDUP_REMOVED lines=12> */
.L_x_10404:
[----:B------:R-:W-:-:S07]  /*3dd0*/  MOV R9, R6 ;  /* 0x0000000600097202 */ /* 0x000fce0000000f00 */
.L_x_10405:
[----:B------:R-:W-:Y:S05]  /*3de0*/  BSYNC B1 ;  /* 0x0000000000017941 */ /* 0x000fea0003800000 */
.L_x_10403:
        /* <DEDUP_REMOVED lines=16> */
.L_x_10409:
[----:B------:R-:W-:Y:S05]  /*3ef0*/  BSYNC B2 ;  /* 0x0000000000027941 */ /* 0x000fea0003800000 */
.L_x_10408:
        /* <DEDUP_REMOVED lines=44> */
.L_x_10407:
[----:B------:R-:W-:Y:S05]  /*41c0*/  BSYNC B1 ;  /* 0x0000000000017941 */ /* 0x000fea0003800000 */
.L_x_10406:
        /* <DEDUP_REMOVED lines=9> */
.L_x_10402:
        /* <DEDUP_REMOVED lines=12> */
.L_x_10411:
[----:B------:R-:W-:-:S07]  /*4320*/  MOV R9, R6 ;  /* 0x0000000600097202 */ /* 0x000fce0000000f00 */
.L_x_10412:
[----:B------:R-:W-:Y:S05]  /*4330*/  BSYNC B1 ;  /* 0x0000000000017941 */ /* 0x000fea0003800000 */
.L_x_10410:
        /* <DEDUP_REMOVED lines=16> */
.L_x_10416:
[----:B------:R-:W-:Y:S05]  /*4440*/  BSYNC B2 ;  /* 0x0000000000027941 */ /* 0x000fea0003800000 */
.L_x_10415:
        /* <DEDUP_REMOVED lines=44> */
.L_x_10414:
[----:B------:R-:W-:Y:S05]  /*4710*/  BSYNC B1 ;  /* 0x0000000000017941 */ /* 0x000fea0003800000 */
.L_x_10413:
        /* <DEDUP_REMOVED lines=12> */
.L_x_10417:
        /* <DEDUP_REMOVED lines=12> */
.L_x_10420:
[----:B------:R-:W-:-:S07]  /*48a0*/  IMAD.MOV.U32 R10, RZ, RZ, R6 ;  /* 0x000000ffff0a7224 */ /* 0x000fce00078e0006 */
.L_x_10421:
[----:B------:R-:W-:Y:S05]  /*48b0*/  BSYNC B1 ;  /* 0x0000000000017941 */ /* 0x000fea0003800000 */
.L_x_10419:
        /* <DEDUP_REMOVED lines=16> */
.L_x_10425:
[----:B------:R-:W-:Y:S05]  /*49c0*/  BSYNC B2 ;  /* 0x0000000000027941 */ /* 0x000fea0003800000 */
.L_x_10424:
        /* <DEDUP_REMOVED lines=44> */
.L_x_10423:
[----:B------:R-:W-:Y:S05]  /*4c90*/  BSYNC B1 ;  /* 0x0000000000017941 */ /* 0x000fea0003800000 */
.L_x_10422:
        /* <DEDUP_REMOVED lines=9> */
.L_x_10418:
        /* <DEDUP_REMOVED lines=12> */
.L_x_10427:
[----:B------:R-:W-:-:S07]  /*4df0*/  MOV R10, R6 ;  /* 0x00000006000a7202 */ /* 0x000fce0000000f00 */
.L_x_10428:
[----:B------:R-:W-:Y:S05]  /*4e00*/  BSYNC B1 ;  /* 0x0000000000017941 */ /* 0x000fea0003800000 */
.L_x_10426:
        /* <DEDUP_REMOVED lines=16> */
.L_x_10432:
[----:B------:R-:W-:Y:S05]  /*4f10*/  BSYNC B2 ;  /* 0x0000000000027941 */ /* 0x000fea0003800000 */
.L_x_10431:
        /* <DEDUP_REMOVED lines=44> */
.L_x_10430:
[----:B------:R-:W-:Y:S05]  /*51e0*/  BSYNC B1 ;  /* 0x0000000000017941 */ /* 0x000fea0003800000 */
.L_x_10429:
        /* <DEDUP_REMOVED lines=12> */
.L_x_10433:
        /* <DEDUP_REMOVED lines=12> */
.L_x_10436:
[----:B------:R-:W-:-:S07]  /*5370*/  IMAD.MOV.U32 R95, RZ, RZ, R6 ;  /* 0x000000ffff5f7224 */ /* 0x000fce00078e0006 */
.L_x_10437:
[----:B------:R-:W-:Y:S05]  /*5380*/  BSYNC B1 ;  /* 0x0000000000017941 */ /* 0x000fea0003800000 */
.L_x_10435:
        /* <DEDUP_REMOVED lines=16> */
.L_x_10441:
[----:B------:R-:W-:Y:S05]  /*5490*/  BSYNC B2 ;  /* 0x0000000000027941 */ /* 0x000fea0003800000 */
.L_x_10440:
        /* <DEDUP_REMOVED lines=44> */
.L_x_10439:
[----:B------:R-:W-:Y:S05]  /*5760*/  BSYNC B1 ;  /* 0x0000000000017941 */ /* 0x000fea0003800000 */
.L_x_10438:
        /* <DEDUP_REMOVED lines=9> */
.L_x_10434:
        /* <DEDUP_REMOVED lines=12> */
.L_x_10443:
[----:B------:R-:W-:-:S07]  /*58c0*/  MOV R95, R6 ;  /* 0x00000006005f7202 */ /* 0x000fce0000000f00 */
.L_x_10444:
[----:B------:R-:W-:Y:S05]  /*58d0*/  BSYNC B1 ;  /* 0x0000000000017941 */ /* 0x000fea0003800000 */
.L_x_10442:
        /* <DEDUP_REMOVED lines=16> */
.L_x_10448:
[----:B------:R-:W-:Y:S05]  /*59e0*/  BSYNC B2 ;  /* 0x0000000000027941 */ /* 0x000fea0003800000 */
.L_x_10447:
        /* <DEDUP_REMOVED lines=44> */
.L_x_10446:
[----:B------:R-:W-:Y:S05]  /*5cb0*/  BSYNC B1 ;  /* 0x0000000000017941 */ /* 0x000fea0003800000 */
.L_x_10445:
        /* <DEDUP_REMOVED lines=12> */
.L_x_10449:
        /* <DEDUP_REMOVED lines=12> */
.L_x_10452:
[----:B------:R-:W-:-:S07]  /*5e40*/  IMAD.MOV.U32 R95, RZ, RZ, R6 ;  /* 0x000000ffff5f7224 */ /* 0x000fce00078e0006 */
.L_x_10453:
[----:B------:R-:W-:Y:S05]  /*5e50*/  BSYNC B1 ;  /* 0x0000000000017941 */ /* 0x000fea0003800000 */
.L_x_10451:
        /* <DEDUP_REMOVED lines=18> */
.L_x_10457:
[----:B------:R-:W-:Y:S05]  /*5f80*/  BSYNC B2 ;  /* 0x0000000000027941 */ /* 0x000fea0003800000 */
.L_x_10456:
        /* <DEDUP_REMOVED lines=43> */
.L_x_10455:
[----:B------:R-:W-:Y:S05]  /*6240*/  BSYNC B1 ;  /* 0x0000000000017941 */ /* 0x000fea0003800000 */
.L_x_10454:
        /* <DEDUP_REMOVED lines=9> */
.L_x_10450:
        /* <DEDUP_REMOVED lines=9> */
[----:B------:R-:W-:Y:S01]  /*6370*/  ISETP.NE.AND P3, PT, R93, RZ, PT ;  /* 0x000000ff5d00720c */ /* 0x000fe20003f65270 */
[----:B------:R-:W-:Y:S01]  /*6380*/  IMAD.WIDE.U32 R92, R92, 0x1000000, RZ ;  /* 0x010000005c5c7825 */ /* 0x000fe200078e00ff */
[----:B------:R-:W-:Y:S02]  /*6390*/  LOP3.LUT R94, R94, R96, R95, 0xfe, !PT ;  /* 0x000000605e5e7212 */ /* 0x000fe400078efe5f */
        /* <DEDUP_REMOVED lines=39> */
.L_x_10458:
        /* <DEDUP_REMOVED lines=22> */
.L_x_10460:
[----:B------:R-:W-:-:S07]  /*6770*/  IMAD.MOV.U32 R94, RZ, RZ, R6 ;  /* 0x000000ffff5e7224 */ /* 0x000fce00078e0006 */
.L_x_10461:
[----:B------:R-:W-:Y:S05]  /*6780*/  BSYNC B1 ;  /* 0x0000000000017941 */ /* 0x000fea0003800000 */
.L_x_10459:
        /* <DEDUP_REMOVED lines=16> */
.L_x_10465:
[----:B------:R-:W-:Y:S05]  /*6890*/  BSYNC B2 ;  /* 0x0000000000027941 */ /* 0x000fea0003800000 */
.L_x_10464:
        /* <DEDUP_REMOVED lines=44> */
.L_x_10463:
[----:B------:R-:W-:Y:S05]  /*6b60*/  BSYNC B1 ;  /* 0x0000000000017941 */ /* 0x000fea0003800000 */
.L_x_10462:
        /* <DEDUP_REMOVED lines=13> */
.L_x_10466:
        /* <DEDUP_REMOVED lines=12> */
.L_x_10469:
[----:B------:R-:W-:-:S07]  /*6d00*/  MOV R93, R6 ;  /* 0x00000006005d7202 */ /* 0x000fce0000000f00 */
.L_x_10470:
[----:B------:R-:W-:Y:S05]  /*6d10*/  BSYNC B1 ;  /* 0x0000000000017941 */ /* 0x000fea0003800000 */
.L_x_10468:
        /* <DEDUP_REMOVED lines=16> */
.L_x_10474:
[----:B------:R-:W-:Y:S05]  /*6e20*/  BSYNC B2 ;  /* 0x0000000000027941 */ /* 0x000fea0003800000 */
.L_x_10473:
        /* <DEDUP_REMOVED lines=44> */
.L_x_10472:
[----:B------:R-:W-:Y:S05]  /*70f0*/  BSYNC B1 ;  /* 0x0000000000017941 */ /* 0x000fea0003800000 */
.L_x_10471:
        /* <DEDUP_REMOVED lines=9> */
.L_x_10467:
        /* <DEDUP_REMOVED lines=12> */
.L_x_10476:
[----:B------:R-:W-:-:S07]  /*7250*/  IMAD.MOV.U32 R93, RZ, RZ, R6 ;  /* 0x000000ffff5d7224 */ /* 0x000fce00078e0006 */
.L_x_10477:
[----:B------:R-:W-:Y:S05]  /*7260*/  BSYNC B1 ;  /* 0x0000000000017941 */ /* 0x000fea0003800000 */
.L_x_10475:
        /* <DEDUP_REMOVED lines=16> */
.L_x_10481:
[----:B------:R-:W-:Y:S05]  /*7370*/  BSYNC B2 ;  /* 0x0000000000027941 */ /* 0x000fea0003800000 */
.L_x_10480:
        /* <DEDUP_REMOVED lines=44> */
.L_x_10479:
[----:B------:R-:W-:Y:S05]  /*7640*/  BSYNC B1 ;  /* 0x0000000000017941 */ /* 0x000fea0003800000 */
.L_x_10478:
        /* <DEDUP_REMOVED lines=13> */
.L_x_10482:
        /* <DEDUP_REMOVED lines=12> */
.L_x_10485:
[----:B------:R-:W-:-:S07]  /*77e0*/  MOV R96, R6 ;  /* 0x0000000600607202 */ /* 0x000fce0000000f00 */
.L_x_10486:
[----:B------:R-:W-:Y:S05]  /*77f0*/  BSYNC B1 ;  /* 0x0000000000017941 */ /* 0x000fea0003800000 */
.L_x_10484:
        /* <DEDUP_REMOVED lines=16> */
.L_x_10490:
[----:B------:R-:W-:Y:S05]  /*7900*/  BSYNC B2 ;  /* 0x0000000000027941 */ /* 0x000fea0003800000 */
.L_x_10489:
        /* <DEDUP_REMOVED lines=44> */
.L_x_10488:
[----:B------:R-:W-:Y:S05]  /*7bd0*/  BSYNC B1 ;  /* 0x0000000000017941 */ /* 0x000fea0003800000 */
.L_x_10487:
        /* <DEDUP_REMOVED lines=9> */
.L_x_10483:
        /* <DEDUP_REMOVED lines=12> */
.L_x_10492:
[----:B------:R-:W-:-:S07]  /*7d30*/  IMAD.MOV.U32 R96, RZ, RZ, R6 ;  /* 0x000000ffff607224 */ /* 0x000fce00078e0006 */
.L_x_10493:
[----:B------:R-:W-:Y:S05]  /*7d40*/  BSYNC B1 ;  /* 0x0000000000017941 */ /* 0x000fea0003800000 */
.L_x_10491:
        /* <DEDUP_REMOVED lines=16> */
.L_x_10497:
[----:B------:R-:W-:Y:S05]  /*7e50*/  BSYNC B2 ;  /* 0x0000000000027941 */ /* 0x000fea0003800000 */
.L_x_10496:
        /* <DEDUP_REMOVED lines=44> */
.L_x_10495:
[----:B------:R-:W-:Y:S05]  /*8120*/  BSYNC B1 ;  /* 0x0000000000017941 */ /* 0x000fea0003800000 */
.L_x_10494:
        /* <DEDUP_REMOVED lines=13> */
.L_x_10498:
        /* <DEDUP_REMOVED lines=12> */
.L_x_10501:
[----:B------:R-:W-:-:S07]  /*82c0*/  MOV R95, R6 ;  /* 0x00000006005f7202 */ /* 0x000fce0000000f00 */
.L_x_10502:
[----:B------:R-:W-:Y:S05]  /*82d0*/  BSYNC B1 ;  /* 0x0000000000017941 */ /* 0x000fea0003800000 */
.L_x_10500:
        /* <DEDUP_REMOVED lines=16> */
.L_x_10506:
[----:B------:R-:W-:Y:S05]  /*83e0*/  BSYNC B2 ;  /* 0x0000000000027941 */ /* 0x000fea0003800000 */
.L_x_10505:
        /* <DEDUP_REMOVED lines=44> */
.L_x_10504:
[----:B------:R-:W-:Y:S05]  /*86b0*/  BSYNC B1 ;  /* 0x0000000000017941 */ /* 0x000fea0003800000 */
.L_x_10503:
        /* <DEDUP_REMOVED lines=9> */
.L_x_10499:
        /* <DEDUP_REMOVED lines=12> */
.L_x_10508:
[----:B------:R-:W-:-:S07]  /*8810*/  IMAD.MOV.U32 R95, RZ, RZ, R6 ;  /* 0x000000ffff5f7224 */ /* 0x000fce00078e0006 */
.L_x_10509:
[----:B------:R-:W-:Y:S05]  /*8820*/  BSYNC B1 ;  /* 0x0000000000017941 */ /* 0x000fea0003800000 */
.L_x_10507:
        /* <DEDUP_REMOVED lines=16> */
.L_x_10513:
[----:B------:R-:W-:Y:S05]  /*8930*/  BSYNC B2 ;  /* 0x0000000000027941 */ /* 0x000fea0003800000 */
.L_x_10512:
        /* <DEDUP_REMOVED lines=44> */
.L_x_10511:
[----:B------:R-:W-:Y:S05]  /*8c00*/  BSYNC B1 ;  /* 0x0000000000017941 */ /* 0x000fea0003800000 */
.L_x_10510:
        /* <DEDUP_REMOVED lines=13> */
.L_x_10514:
        /* <DEDUP_REMOVED lines=12> */
.L_x_10517:
[----:B------:R-:W-:-:S07]  /*8da0*/  MOV R104, R6 ;  /* 0x0000000600687202 */ /* 0x000fce0000000f00 */
.L_x_10518:
[----:B------:R-:W-:Y:S05]  /*8db0*/  BSYNC B1 ;  /* 0x0000000000017941 */ /* 0x000fea0003800000 */
.L_x_10516:
        /* <DEDUP_REMOVED lines=16> */
.L_x_10522:
[----:B------:R-:W-:Y:S05]  /*8ec0*/  BSYNC B2 ;  /* 0x0000000000027941 */ /* 0x000fea0003800000 */
.L_x_10521:
        /* <DEDUP_REMOVED lines=44> */
.L_x_10520:
[----:B------:R-:W-:Y:S05]  /*9190*/  BSYNC B1 ;  /* 0x0000000000017941 */ /* 0x000fea0003800000 */
.L_x_10519:
        /* <DEDUP_REMOVED lines=9> */
.L_x_10515:
        /* <DEDUP_REMOVED lines=12> */
.L_x_10524:
[----:B------:R-:W-:-:S07]  /*92f0*/  IMAD.MOV.U32 R104, RZ, RZ, R6 ;  /* 0x000000ffff687224 */ /* 0x000fce00078e0006 */
.L_x_10525:
[----:B------:R-:W-:Y:S05]  /*9300*/  BSYNC B1 ;  /* 0x0000000000017941 */ /* 0x000fea0003800000 */
.L_x_10523:
        /* <DEDUP_REMOVED lines=16> */
.L_x_10529:
[----:B------:R-:W-:Y:S05]  /*9410*/  BSYNC B2 ;  /* 0x0000000000027941 */ /* 0x000fea0003800000 */
.L_x_10528:
        /* <DEDUP_REMOVED lines=43> */
[----:B------:R-:W-:-:S07]  /*96d0*/  IMAD.MOV.U32 R107, RZ, RZ, RZ ;  /* 0x000000ffff6b7224 */ /* 0x000fce00078e00ff */
.L_x_10527:
[----:B------:R-:W-:Y:S05]  /*96e0*/  BSYNC B1 ;  /* 0x0000000000017941 */ /* 0x000fea0003800000 */
.L_x_10526:
        /* <DEDUP_REMOVED lines=13> */
.L_x_10530:
        /* <DEDUP_REMOVED lines=12> */
.L_x_10533:
[----:B------:R-:W-:-:S07]  /*9880*/  MOV R97, R6 ;  /* 0x0000000600617202 */ /* 0x000fce0000000f00 */
.L_x_10534:
[----:B------:R-:W-:Y:S05]  /*9890*/  BSYNC B1 ;  /* 0x0000000000017941 */ /* 0x000fea0003800000 */
.L_x_10532:
        /* <DEDUP_REMOVED lines=16> */
.L_x_10538:
[----:B------:R-:W-:Y:S05]  /*99a0*/  BSYNC B2 ;  /* 0x0000000000027941 */ /* 0x000fea0003800000 */
.L_x_10537:
        /* <DEDUP_REMOVED lines=42> */
[----:B------:R-:W-:Y:S02]  /*9c50*/  LOP3.LUT R5, R109, UR33, R110, 0x96, !PT ;  /* 0x000000216d057c12 */ /* 0x000fe4000f8e966e */
[----:B------:R-:W-:-:S07]  /*9c60*/  MOV R6, R108 ;  /* 0x0000006c00067202 */ /* 0x000fce0000000f00 */
.L_x_10536:
[----:B------:R-:W-:Y:S05]  /*9c70*/  BSYNC B1 ;  /* 0x0000000000017941 */ /* 0x000fea0003800000 */
.L_x_10535:
[----:B------:R-:W-:Y:S01]  /*9c80*/  I2FP.F32.U32 R104, R97 ;  /* 0x0000006100687245 */ /* 0x000fe20000201000 */
[----:B------:R-:W-:Y:S02]  /*9c90*/  IMAD.MOV.U32 R107, RZ, RZ, 0x2f800000 ;  /* 0x2f800000ff6b7424 */ /* 0x000fe400078e00ff */
[----:B------:R-:W-:Y:S02]  /*9ca0*/  HADD2.F32 R97, -RZ, R26.H0_H0 ;  /* 0x2000001aff617230 */ /* 0x000fe40000004100 */
[----:B------:R-:W-:-:S03]  /*9cb0*/  FFMA.FTZ R104, R104, R107, 1.1641532182693481445e-10 ;  /* 0x2f00000068687423 */ /* 0x000fc6000001006b */
[----:B------:R-:W-:Y:S02]  /*9cc0*/  FMUL.FTZ R97, R97, R124 ;  /* 0x0000007c61617220 */ /* 0x000fe40000410000 */
[----:B------:R-:W-:-:S04]  /*9cd0*/  FSETP.GTU.FTZ.AND P3, PT, R104, R125, PT ;  /* 0x0000007d6800720b */ /* 0x000fc80003f7c000 */
[----:B------:R-:W-:Y:S02]  /*9ce0*/  FSEL R97, R97, RZ, !P3 ;  /* 0x000000ff61617208 */ /* 0x000fe40005800000 */
[----:B------:R-:W-:-:S03]  /*9cf0*/  SEL R116, RZ, 0x1, P3 ;  /* 0x00000001ff747807 */ /* 0x000fc60001800000 */
[----:B------:R-:W-:-:S04]  /*9d00*/  FADD.FTZ R96, R96, R97 ;  /* 0x0000006160607221 */ /* 0x000fc80000010000 */
[----:B------:R-:W-:-:S07]  /*9d10*/  @P1 FADD.FTZ R96, R16, R96 ;  /* 0x0000006010601221 */ /* 0x000fce0000010000 */
.L_x_10531:
        /* <DEDUP_REMOVED lines=12> */
.L_x_10540:
[----:B------:R-:W-:-:S07]  /*9de0*/  MOV R97, R6 ;  /* 0x0000000600617202 */ /* 0x000fce0000000f00 */
.L_x_10541:
[----:B------:R-:W-:Y:S05]  /*9df0*/  BSYNC B1 ;  /* 0x0000000000017941 */ /* 0x000fea0003800000 */
.L_x_10539:
        /* <DEDUP_REMOVED lines=16> */
.L_x_10545:
[----:B------:R-:W-:Y:S05]  /*9f00*/  BSYNC B2 ;  /* 0x0000000000027941 */ /* 0x000fea0003800000 */
.L_x_10544:
        /* <DEDUP_REMOVED lines=44> */
.L_x_10543:
[----:B------:R-:W-:Y:S05]  /*a1d0*/  BSYNC B1 ;  /* 0x0000000000017941 */ /* 0x000fea0003800000 */
.L_x_10542:
[----:B------:R-:W-:Y:S01]  /*a1e0*/  I2FP.F32.U32 R97, R97 ;  /* 0x0000006100617245 */ /* 0x000fe20000201000 */
[----:B------:R-:W-:Y:S02]  /*a1f0*/  IMAD.MOV.U32 R106, RZ, RZ, 0x2f800000 ;  /* 0x2f800000ff6a7424 */ /* 0x000fe400078e00ff */
[----:B------:R-:W-:Y:S02]  /*a200*/  HADD2.F32 R107, -RZ, R98.H1_H1 ;  /* 0x30000062ff6b7230 */ /* 0x000fe40000004100 */
[----:B------:R-:W-:-:S03]  /*a210*/  FFMA.FTZ R98, R97, R106, 1.1641532182693481445e-10 ;  /* 0x2f00000061627423 */ /* 0x000fc6000001006a */
[----:B------:R-:W-:Y:S02]  /*a220*/  FMUL.FTZ R107, R107, R124 ;  /* 0x0000007c6b6b7220 */ /* 0x000fe40000410000 */
        /* <DEDUP_REMOVED lines=8> */
.L_x_10546:
        /* <DEDUP_REMOVED lines=12> */
.L_x_10549:
[----:B------:R-:W-:-:S07]  /*a370*/  MOV R98, R6 ;  /* 0x0000000600627202 */ /* 0x000fce0000000f00 */
.L_x_10550:
[----:B------:R-:W-:Y:S05]  /*a380*/  BSYNC B1 ;  /* 0x0000000000017941 */ /* 0x000fea0003800000 */
.L_x_10548:
        /* <DEDUP_REMOVED lines=16> */
.L_x_10554:
[----:B------:R-:W-:Y:S05]  /*a490*/  BSYNC B2 ;  /* 0x0000000000027941 */ /* 0x000fea0003800000 */
.L_x_10553:
        /* <DEDUP_REMOVED lines=44> */
.L_x_10552:
[----:B------:R-:W-:Y:S05]  /*a760*/  BSYNC B1 ;  /* 0x0000000000017941 */ /* 0x000fea0003800000 */
.L_x_10551:
[----:B------:R-:W-:Y:S01]  /*a770*/  I2FP.F32.U32 R98, R98 ;  /* 0x0000006200627245 */ /* 0x000fe20000201000 */
[----:B------:R-:W-:Y:S02]  /*a780*/  IMAD.MOV.U32 R104, RZ, RZ, 0x2f800000 ;  /* 0x2f800000ff687424 */ /* 0x000fe400078e00ff */
[----:B------:R-:W-:Y:S02]  /*a790*/  HADD2.F32 R107, -RZ, R26.H1_H1 ;  /* 0x3000001aff6b7230 */ /* 0x000fe40000004100 */
[----:B------:R-:W-:-:S03]  /*a7a0*/  FFMA.FTZ R98, R98, R104, 1.1641532182693481445e-10 ;  /* 0x2f00000062627423 */ /* 0x000fc60000010068 */
[----:B------:R-:W-:Y:S02]  /*a7b0*/  FMUL.FTZ R107, R107, R124 ;  /* 0x0000007c6b6b7220 */ /* 0x000fe40000410000 */
[----:B------:R-:W-:-:S04]  /*a7c0*/  FSETP.GTU.FTZ.AND P4, PT, R98, R125, PT ;  /* 0x0000007d6200720b */ /* 0x000fc80003f9c000 */
[----:B------:R-:W-:Y:S02]  /*a7d0*/  FSEL R98, R107, RZ, !P4 ;  /* 0x000000ff6b627208 */ /* 0x000fe40006000000 */
[----:B------:R-:W-:-:S03]  /*a7e0*/  SEL R113, RZ, 0x1, P4 ;  /* 0x00000001ff717807 */ /* 0x000fc60002000000 */
[----:B------:R-:W-:-:S04]  /*a7f0*/  FADD.FTZ R97, R97, R98 ;  /* 0x0000006261617221 */ /* 0x000fc80000010000 */
[----:B------:R-:W-:-:S07]  /*a800*/  @P1 FADD.FTZ R97, R17, R97 ;  /* 0x0000006111611221 */ /* 0x000fce0000010000 */
.L_x_10547:
        /* <DEDUP_REMOVED lines=12> */
.L_x_10556:
[----:B------:R-:W-:-:S07]  /*a8d0*/  MOV R98, R6 ;  /* 0x0000000600627202 */ /* 0x000fce0000000f00 */
.L_x_10557:
[----:B------:R-:W-:Y:S05]  /*a8e0*/  BSYNC B1 ;  /* 0x0000000000017941 */ /* 0x000fea0003800000 */
.L_x_10555:
        /* <DEDUP_REMOVED lines=16> */
.L_x_10561:
[----:B------:R-:W-:Y:S05]  /*a9f0*/  BSYNC B2 ;  /* 0x0000000000027941 */ /* 0x000fea0003800000 */
.L_x_10560:
        /* <DEDUP_REMOVED lines=44> */
.L_x_10559:
[----:B------:R-:W-:Y:S05]  /*acc0*/  BSYNC B1 ;  /* 0x0000000000017941 */ /* 0x000fea0003800000 */
.L_x_10558:
[----:B------:R-:W-:Y:S01]  /*acd0*/  I2FP.F32.U32 R106, R98 ;  /* 0x00000062006a7245 */ /* 0x000fe20000201000 */
[----:B------:R-:W-:Y:S02]  /*ace0*/  IMAD.MOV.U32 R110, RZ, RZ, 0x2f800000 ;  /* 0x2f800000ff6e7424 */ /* 0x000fe400078e00ff */
[----:B------:R-:W-:Y:S02]  /*acf0*/  HADD2.F32 R98, -RZ, R99.H0_H0 ;  /* 0x20000063ff627230 */ /* 0x000fe40000004100 */
        /* <DEDUP_REMOVED lines=10> */
.L_x_10562:
        /* <DEDUP_REMOVED lines=12> */
.L_x_10565:
[----:B------:R-:W-:-:S07]  /*ae60*/  MOV R103, R6 ;  /* 0x0000000600677202 */ /* 0x000fce0000000f00 */
.L_x_10566:
[----:B------:R-:W-:Y:S05]  /*ae70*/  BSYNC B1 ;  /* 0x0000000000017941 */ /* 0x000fea0003800000 */
.L_x_10564:
        /* <DEDUP_REMOVED lines=16> */
.L_x_10570:
[----:B------:R-:W-:Y:S05]  /*af80*/  BSYNC B2 ;  /* 0x0000000000027941 */ /* 0x000fea0003800000 */
.L_x_10569:
        /* <DEDUP_REMOVED lines=44> */
.L_x_10568:
[----:B------:R-:W-:Y:S05]  /*b250*/  BSYNC B1 ;  /* 0x0000000000017941 */ /* 0x000fea0003800000 */
.L_x_10567:
        /* <DEDUP_REMOVED lines=10> */
.L_x_10563:
        /* <DEDUP_REMOVED lines=12> */
.L_x_10572:
[----:B------:R-:W-:-:S07]  /*b3c0*/  IMAD.MOV.U32 R104, RZ, RZ, R6 ;  /* 0x000000ffff687224 */ /* 0x000fce00078e0006 */
.L_x_10573:
[----:B------:R-:W-:Y:S05]  /*b3d0*/  BSYNC B1 ;  /* 0x0000000000017941 */ /* 0x000fea0003800000 */
.L_x_10571:
        /* <DEDUP_REMOVED lines=16> */
.L_x_10577:
[----:B------:R-:W-:Y:S05]  /*b4e0*/  BSYNC B2 ;  /* 0x0000000000027941 */ /* 0x000fea0003800000 */
.L_x_10576:
        /* <DEDUP_REMOVED lines=44> */
.L_x_10575:
[----:B------:R-:W-:Y:S05]  /*b7b0*/  BSYNC B1 ;  /* 0x0000000000017941 */ /* 0x000fea0003800000 */
.L_x_10574:
[----:B------:R-:W-:Y:S01]  /*b7c0*/  HFMA2.MMA R110, -RZ, RZ, 0.1171875, 0 ;  /* 0x2f800000ff6e7435 */ /* 0x000fe200000001ff */
[----:B------:R-:W-:Y:S01]  /*b7d0*/  I2FP.F32.U32 R104, R104 ;  /* 0x0000006800687245 */ /* 0x000fe20000201000 */
[----:B------:R-:W-:-:S05]  /*b7e0*/  HADD2.F32 R99, -RZ, R99.H1_H1 ;  /* 0x30000063ff637230 */ /* 0x000fca0000004100 */
[----:B------:R-:W-:-:S03]  /*b7f0*/  FMUL.FTZ R99, R99, R124 ;  /* 0x0000007c63637220 */ /* 0x000fc60000410000 */
[----:B------:R-:W-:-:S05]  /*b800*/  FFMA.FTZ R104, R104, R110, 1.1641532182693481445e-10 ;  /* 0x2f00000068687423 */ /* 0x000fca000001006e */
        /* <DEDUP_REMOVED lines=8> */
.L_x_10578:
        /* <DEDUP_REMOVED lines=12> */
.L_x_10581:
[----:B------:R-:W-:-:S07]  /*b950*/  IMAD.MOV.U32 R101, RZ, RZ, R6 ;  /* 0x000000ffff657224 */ /* 0x000fce00078e0006 */
.L_x_10582:
[----:B------:R-:W-:Y:S05]  /*b960*/  BSYNC B1 ;  /* 0x0000000000017941 */ /* 0x000fea0003800000 */
.L_x_10580:
        /* <DEDUP_REMOVED lines=16> */
.L_x_10586:
[----:B------:R-:W-:Y:S05]  /*ba70*/  BSYNC B2 ;  /* 0x0000000000027941 */ /* 0x000fea0003800000 */
.L_x_10585:
        /* <DEDUP_REMOVED lines=44> */
.L_x_10584:
[----:B------:R-:W-:Y:S05]  /*bd40*/  BSYNC B1 ;  /* 0x0000000000017941 */ /* 0x000fea0003800000 */
.L_x_10583:
        /* <DEDUP_REMOVED lines=9> */
.L_x_10579:
        /* <DEDUP_REMOVED lines=13> */
[----:B------:R-:W-:Y:S02]  /*beb0*/  LOP3.LUT R117, R111, R108, R117, 0xfe, !PT ;  /* 0x0000006c6f757212 */ /* 0x000fe400078efe75 */
[----:B------:R-:W-:Y:S01]  /*bec0*/  SEL R108, RZ, 0x1, P6 ;  /* 0x00000001ff6c7807 */ /* 0x000fe20003000000 */
[----:B0-----:R-:W-:Y:S01]  /*bed0*/  IMAD.WIDE.U32 R106, R105, 0x20, R106 ;  /* 0x00000020696a7825 */ /* 0x001fe200078e006a */
[----:B------:R-:W-:-:S02]  /*bee0*/  SEL R111, RZ, 0x1, P2 ;  /* 0x00000001ff6f7807 */ /* 0x000fc40001000000 */
[----:B------:R-:W-:Y:S01]  /*bef0*/  ISETP.NE.AND P1, PT, R123, RZ, PT ;  /* 0x000000ff7b00720c */ /* 0x000fe20003f25270 */
[----:B------:R-:W-:Y:S01]  /*bf00*/  IMAD.WIDE.U32 R108, R108, 0x10000, RZ ;  /* 0x000100006c6c7825 */ /* 0x000fe200078e00ff */
[----:B------:R-:W-:Y:S04]  /*bf10*/  STG.E.128 desc[UR4][R106.64], R92 ;  /* 0x0000005c6a007986 */ /* 0x000fe8000c101d04 */
        /* <DEDUP_REMOVED lines=29> */
.L_x_10587:
        /* <DEDUP_REMOVED lines=74> */
.L_x_10601:
        /* <DEDUP_REMOVED lines=17> */
[C---:B0-----:R-:W-:Y:S01]  /*c6a0*/  FADD.FTZ R123, -R109.reuse, R14 ;  /* 0x0000000e6d7b7221 */ /* 0x041fe20000010100 */
        /* <DEDUP_REMOVED lines=11> */
[----:B------:R-:W-:Y:S01]  /*c760*/  F2FP.F16.F32.PACK_AB R12, R13, R12 ;  /* 0x0000000c0d0c723e */ /* 0x000fe200000000ff */
        /* <DEDUP_REMOVED lines=14> */
[----:B------:R-:W-:Y:S01]  /*c850*/  F2FP.F16.F32.PACK_AB R15, R8, R15 ;  /* 0x0000000f080f723e */ /* 0x000fe200000000ff */
[----:B------:R-:W-:Y:S01]  /*c860*/  FADD.FTZ R93, -R109, R93 ;  /* 0x0000005d6d5d7221 */ /* 0x000fe20000010100 */
[----:B------:R-:W-:Y:S01]  /*c870*/  IADD3 R8, P1, R106, UR14, RZ ;  /* 0x0000000e6a087c10 */ /* 0x000fe2000ff3e0ff */
[----:B------:R-:W-:Y:S01]  /*c880*/  FFMA.FTZ R92, R36, R11, R68 ;  /* 0x0000000b245c7223 */ /* 0x000fe20000010044 */
[----:B------:R-:W-:Y:S01]  /*c890*/  F2FP.F16.F32.PACK_AB R14, R9, R14 ;  /* 0x0000000e090e723e */ /* 0x000fe200000000ff */
[----:B------:R-:W-:Y:S01]  /*c8a0*/  FFMA.FTZ R11, R38, R107, R70 ;  /* 0x0000006b260b7223 */ /* 0x000fe20000010046 */
[----:B------:R-:W-:Y:S01]  /*c8b0*/  IADD3.X R9, R112, UR15, RZ, P1, !PT ;  /* 0x0000000f70097c10 */ /* 0x000fe20008ffe4ff */
[----:B------:R-:W-:Y:S01]  /*c8c0*/  FFMA.FTZ R120, R39, R120, R71 ;  /* 0x0000007827787223 */ /* 0x000fe20000010047 */
[----:B------:R-:W-:Y:S01]  /*c8d0*/  FFMA.FTZ R107, R37, R10, R69 ;  /* 0x0000000a256b7223 */ /* 0x000fe20000010045 */
[----:B------:R-:W-:Y:S01]  /*c8e0*/  FFMA.FTZ R118, R43, R118, R75 ;  /* 0x000000762b767223 */ /* 0x000fe2000001004b */
[----:B------:R-:W-:Y:S01]  /*c8f0*/  FMUL.FTZ R123, R108, R123 ;  /* 0x0000007b6c7b7220 */ /* 0x000fe20000410000 */
[----:B------:R0:W-:Y:S01]  /*c900*/  STG.E.128 desc[UR4][R8.64], R12 ;  /* 0x0000000c08007986 */ /* 0x0001e2000c101d04 */
[C---:B------:R-:W-:Y:S01]  /*c910*/  FADD.FTZ R95, -R109.reuse, R95 ;  /* 0x0000005f6d5f7221 */ /* 0x040fe20000010100 */
[C---:B------:R-:W-:Y:S01]  /*c920*/  FADD.FTZ R125, -R109.reuse, R94 ;  /* 0x0000005e6d7d7221 */ /* 0x040fe20000010100 */
[C---:B------:R-:W-:Y:S01]  /*c930*/  FADD.FTZ R96, -R109.reuse, R96 ;  /* 0x000000606d607221 */ /* 0x040fe20000010100 */
[----:B------:R-:W-:Y:S01]  /*c940*/  FADD.FTZ R97, -R109, R97 ;  /* 0x000000616d617221 */ /* 0x000fe20000010100 */
[----:B------:R-:W-:Y:S01]  /*c950*/  F2FP.F16.F32.PACK_AB R11, R120, R11 ;  /* 0x0000000b780b723e */ /* 0x000fe200000000ff */
[----:B------:R-:W-:Y:S01]  /*c960*/  FMUL.FTZ R125, R108, R125 ;  /* 0x0000007d6c7d7220 */ /* 0x000fe20000410000 */
[----:B------:R-:W-:Y:S01]  /*c970*/  F2FP.F16.F32.PACK_AB R10, R107, R92 ;  /* 0x0000005c6b0a723e */ /* 0x000fe200000000ff */
[----:B------:R-:W-:Y:S01]  /*c980*/  FFMA.FTZ R92, R48, R123, R80 ;  /* 0x0000007b305c7223 */ /* 0x000fe20000010050 */
[----:B------:R-:W-:Y:S01]  /*c990*/  FADD.FTZ R99, -R109, R99 ;  /* 0x000000636d637221 */ /* 0x000fe20000010100 */
[----:B0-----:R-:W-:Y:S01]  /*c9a0*/  FFMA.FTZ R8, R40, R111, R72 ;  /* 0x0000006f28087223 */ /* 0x001fe20000010048 */
[----:B------:R-:W-:Y:S01]  /*c9b0*/  FFMA.FTZ R13, R41, R110, R73 ;  /* 0x0000006e290d7223 */ /* 0x000fe20000010049 */
[----:B------:R-:W-:Y:S01]  /*c9c0*/  FFMA.FTZ R9, R42, R117, R74 ;  /* 0x000000752a097223 */ /* 0x000fe2000001004a */
[----:B------:R-:W-:Y:S01]  /*c9d0*/  IADD3 R12, P1, R106, UR16, RZ ;  /* 0x000000106a0c7c10 */ /* 0x000fe2000ff3e0ff */
[C---:B------:R-:W-:Y:S01]  /*c9e0*/  FMUL.FTZ R14, R108.reuse, R93 ;  /* 0x0000005d6c0e7220 */ /* 0x040fe20000410000 */
[----:B------:R-:W-:Y:S01]  /*c9f0*/  FADD.FTZ R15, -R109, R98 ;  /* 0x000000626d0f7221 */ /* 0x000fe20000010100 */
[----:B------:R-:W-:Y:S01]  /*ca00*/  F2FP.F16.F32.PACK_AB R8, R13, R8 ;  /* 0x000000080d08723e */ /* 0x000fe200000000ff */
[----:B------:R-:W-:Y:S01]  /*ca10*/  FMUL.FTZ R98, R108, R95 ;  /* 0x0000005f6c627220 */ /* 0x000fe20000410000 */
[----:B------:R-:W-:Y:S01]  /*ca20*/  F2FP.F16.F32.PACK_AB R9, R118, R9 ;  /* 0x000000097609723e */ /* 0x000fe200000000ff */
[----:B------:R-:W-:Y:S01]  /*ca30*/  FFMA.FTZ R93, R49, R14, R81 ;  /* 0x0000000e315d7223 */ /* 0x000fe20000010051 */
[----:B------:R-:W-:Y:S01]  /*ca40*/  IADD3.X R13, R112, UR17, RZ, P1, !PT ;  /* 0x00000011700d7c10 */ /* 0x000fe20008ffe4ff */
[C---:B------:R-:W-:Y:S01]  /*ca50*/  FMUL.FTZ R95, R108.reuse, R96 ;  /* 0x000000606c5f7220 */ /* 0x040fe20000410000 */
[C---:B------:R-:W-:Y:S01]  /*ca60*/  FMUL.FTZ R106, R108.reuse, R97 ;  /* 0x000000616c6a7220 */ /* 0x040fe20000410000 */
[----:B------:R-:W-:Y:S01]  /*ca70*/  FMUL.FTZ R97, R108, R15 ;  /* 0x0000000f6c617220 */ /* 0x000fe20000410000 */
[----:B------:R-:W-:Y:S01]  /*ca80*/  FFMA.FTZ R15, R50, R125, R82 ;  /* 0x0000007d320f7223 */ /* 0x000fe20000010052 */
[----:B------:R0:W-:Y:S01]  /*ca90*/  STG.E.128 desc[UR4][R12.64], R8 ;  /* 0x000000080c007986 */ /* 0x0001e2000c101d04 */
[-C--:B------:R-:W-:Y:S01]  /*caa0*/  FFMA.FTZ R94, R45, R106.reuse, R77 ;  /* 0x0000006a2d5e7223 */ /* 0x080fe2000001004d */
[----:B------:R-:W-:Y:S01]  /*cab0*/  FMUL.FTZ R108, R108, R99 ;  /* 0x000000636c6c7220 */ /* 0x000fe20000410000 */
[-C--:B------:R-:W-:Y:S01]  /*cac0*/  FFMA.FTZ R96, R46, R97.reuse, R78 ;  /* 0x000000612e607223 */ /* 0x080fe2000001004e */
[----:B------:R-:W-:Y:S01]  /*cad0*/  FFMA.FTZ R106, R29, R106, R61 ;  /* 0x0000006a1d6a7223 */ /* 0x000fe2000001003d */
[----:B------:R-:W-:Y:S01]  /*cae0*/  FFMA.FTZ R97, R30, R97, R62 ;  /* 0x000000611e617223 */ /* 0x000fe2000001003e */
[-C--:B------:R-:W-:Y:S01]  /*caf0*/  FFMA.FTZ R99, R47, R108.reuse, R79 ;  /* 0x0000006c2f637223 */ /* 0x080fe2000001004f */
[----:B------:R-:W-:Y:S01]  /*cb00*/  FFMA.FTZ R108, R31, R108, R63 ;  /* 0x0000006c1f6c7223 */ /* 0x000fe2000001003f */
[----:B0-----:R-:W-:Y:S01]  /*cb10*/  F2FP.F16.F32.PACK_AB R8, R93, R92 ;  /* 0x0000005c5d08723e */ /* 0x001fe200000000ff */
[----:B------:R-:W-:Y:S01]  /*cb20*/  FFMA.FTZ R92, R51, R98, R83 ;  /* 0x00000062335c7223 */ /* 0x000fe20000010053 */
[-C--:B------:R-:W-:Y:S01]  /*cb30*/  FFMA.FTZ R93, R44, R95.reuse, R76 ;  /* 0x0000005f2c5d7223 */ /* 0x080fe2000001004c */
[----:B------:R-:W-:Y:S01]  /*cb40*/  F2FP.F16.F32.PACK_AB R11, R99, R96 ;  /* 0x00000060630b723e */ /* 0x000fe200000000ff */
[----:B------:R-:W-:Y:S01]  /*cb50*/  FFMA.FTZ R95, R28, R95, R60 ;  /* 0x0000005f1c5f7223 */ /* 0x000fe2000001003c */
[----:B------:R-:W-:Y:S01]  /*cb60*/  SHF.L.U32 R96, R105, 0x4, RZ ;  /* 0x0000000469607819 */ /* 0x000fe200000006ff */
[----:B------:R-:W-:Y:S01]  /*cb70*/  FFMA.FTZ R13, R34, R125, R66 ;  /* 0x0000007d220d7223 */ /* 0x000fe20000010042 */
[----:B------:R-:W-:Y:S01]  /*cb80*/  F2FP.F16.F32.PACK_AB R9, R92, R15 ;  /* 0x0000000f5c09723e */ /* 0x000fe200000000ff */
[----:B------:R-:W-:Y:S01]  /*cb90*/  FFMA.FTZ R98, R35, R98, R67 ;  /* 0x0000006223627223 */ /* 0x000fe20000010043 */
[----:B------:R-:W-:Y:S01]  /*cba0*/  F2FP.F16.F32.PACK_AB R10, R94, R93 ;  /* 0x0000005d5e0a723e */ /* 0x000fe200000000ff */
[----:B------:R-:W-:Y:S01]  /*cbb0*/  FFMA.FTZ R12, R32, R123, R64 ;  /* 0x0000007b200c7223 */ /* 0x000fe20000010040 */
[----:B------:R-:W0:Y:S01]  /*cbc0*/  LDC.64 R92, c[0x0][0x210] ;  /* 0x00008400ff5c7b82 */ /* 0x000e220000000a00 */
[----:B------:R-:W-:Y:S01]  /*cbd0*/  SHF.R.U32.HI R105, RZ, 0x1c, R105 ;  /* 0x0000001cff697819 */ /* 0x000fe20000011669 */
[----:B------:R-:W-:Y:S01]  /*cbe0*/  FFMA.FTZ R99, R33, R14, R65 ;  /* 0x0000000e21637223 */ /* 0x000fe20000010041 */
[----:B------:R-:W-:-:S02]  /*cbf0*/  IADD3 R94, P1, R96, UR14, RZ ;  /* 0x0000000e605e7c10 */ /* 0x000fc4000ff3e0ff */
[----:B------:R-:W-:Y:S02]  /*cc00*/  IADD3 R96, P2, R96, UR16, RZ ;  /* 0x0000001060607c10 */ /* 0x000fe4000ff5e0ff */
[----:B------:R-:W-:Y:S02]  /*cc10*/  F2FP.F16.F32.PACK_AB R14, R106, R95 ;  /* 0x0000005f6a0e723e */ /* 0x000fe400000000ff */
[----:B------:R-:W-:Y:S02]  /*cc20*/  F2FP.F16.F32.PACK_AB R15, R108, R97 ;  /* 0x000000616c0f723e */ /* 0x000fe400000000ff */
[C---:B------:R-:W-:Y:S02]  /*cc30*/  IADD3.X R95, R105.reuse, UR15, RZ, P1, !PT ;  /* 0x0000000f695f7c10 */ /* 0x040fe40008ffe4ff */
[----:B------:R-:W-:Y:S02]  /*cc40*/  F2FP.F16.F32.PACK_AB R13, R98, R13 ;  /* 0x0000000d620d723e */ /* 0x000fe400000000ff */
[----:B------:R-:W-:Y:S01]  /*cc50*/  IADD3.X R97, R105, UR17, RZ, P2, !PT ;  /* 0x0000001169617c10 */ /* 0x000fe200097fe4ff */
[----:B------:R1:W-:Y:S01]  /*cc60*/  STG.E.128 desc[UR4][R94.64], R8 ;  /* 0x000000085e007986 */ /* 0x0003e2000c101d04 */
[----:B------:R-:W-:-:S05]  /*cc70*/  F2FP.F16.F32.PACK_AB R12, R99, R12 ;  /* 0x0000000c630c723e */ /* 0x000fca00000000ff */
[----:B------:R1:W-:Y:S01]  /*cc80*/  STG.E.128 desc[UR4][R96.64], R12 ;  /* 0x0000000c60007986 */ /* 0x0003e2000c101d04 */
[----:B0-----:R-:W-:-:S05]  /*cc90*/  IMAD R102, R92, 0x4, R102 ;  /* 0x000000045c667824 */ /* 0x001fca00078e0266 */
[----:B------:R-:W-:-:S13]  /*cca0*/  ISETP.GE.AND P1, PT, R102, R93, PT ;  /* 0x0000005d6600720c */ /* 0x000fda0003f26270 */
[----:B-1----:R-:W-:Y:S05]  /*ccb0*/  @!P1 BRA `(.L_x_10589) ;  /* 0xffffff3c00749947 */ /* 0x002fea000383ffff */
[----:B------:R-:W-:Y:S05]  /*ccc0*/  BSYNC B0 ;  /* 0x0000000000007941 */ /* 0x000fea0003800000 */
.L_x_10329:
[----:B------:R-:W-:Y:S05]  /*ccd0*/  EXIT ;  /* 0x000000000000794d */ /* 0x000fea0003800000 */
.L_x_10588:
        /* <DEDUP_REMOVED lines=8> */
.L_x_10591:
[----:B------:R-:W-:Y:S05]  /*cd60*/  BSYNC B1 ;  /* 0x0000000000017941 */ /* 0x000fea0003800000 */
.L_x_10590:
        /* <DEDUP_REMOVED lines=9> */
.L_x_10592:
[----:B------:R-:W-:Y:S02]  /*ce00*/  IMAD.MOV.U32 R110, RZ, RZ, 0x4 ;  /* 0x00000004ff6e7424 */ /* 0x000fe400078e00ff */
[----:B------:R-:W-:-:S05]  /*ce10*/  FADD.FTZ R120, R118, R106 ;  /* 0x0000006a76787221 */ /* 0x000fca0000010000 */
[----:B------:R-:W-:-:S07]  /*ce20*/  MOV R125, R120 ;  /* 0x00000078007d7202 */ /* 0x000fce0000000f00 */
[----:B------:R-:W-:Y:S05]  /*ce30*/  WARPSYNC.COLLECTIVE R108, `(.L_x_10593) ;  /* 0x000000006c087348 */ /* 0x000fea0003c00000 */
[----:B------:R0:W1:Y:S02]  /*ce40*/  SHFL.BFLY P2, R106, R125, R110, R109 ;  /* 0x0c00006e7d6a7389 */ /* 0x000064000004006d */
[----:B01----:R-:W-:Y:S01]  /*ce50*/  ENDCOLLECTIVE ;  /* 0x000000000000791b */ /* 0x003fe20003800000 */
.L_x_10593:
[----:B------:R-:W-:Y:S02]  /*ce60*/  IMAD.MOV.U32 R110, RZ, RZ, 0x8 ;  /* 0x00000008ff6e7424 */ /* 0x000fe400078e00ff */
[----:B------:R-:W-:-:S05]  /*ce70*/  FADD.FTZ R122, R120, R106 ;  /* 0x0000006a787a7221 */ /* 0x000fca0000010000 */
[----:B------:R-:W-:-:S07]  /*ce80*/  MOV R125, R122 ;  /* 0x0000007a007d7202 */ /* 0x000fce0000000f00 */
[----:B------:R-:W-:Y:S05]  /*ce90*/  WARPSYNC.COLLECTIVE R108, `(.L_x_10594) ;  /* 0x000000006c087348 */ /* 0x000fea0003c00000 */
[----:B------:R0:W1:Y:S02]  /*cea0*/  SHFL.BFLY P2, R106, R125, R110, R109 ;  /* 0x0c00006e7d6a7389 */ /* 0x000064000004006d */
[----:B01----:R-:W-:Y:S01]  /*ceb0*/  ENDCOLLECTIVE ;  /* 0x000000000000791b */ /* 0x003fe20003800000 */
.L_x_10594:
[----:B------:R-:W-:Y:S02]  /*cec0*/  IMAD.MOV.U32 R110, RZ, RZ, 0x10 ;  /* 0x00000010ff6e7424 */ /* 0x000fe400078e00ff */
[----:B------:R-:W-:-:S05]  /*ced0*/  FADD.FTZ R123, R122, R106 ;  /* 0x0000006a7a7b7221 */ /* 0x000fca0000010000 */
[----:B------:R-:W-:-:S07]  /*cee0*/  MOV R125, R123 ;  /* 0x0000007b007d7202 */ /* 0x000fce0000000f00 */
[----:B------:R-:W-:Y:S05]  /*cef0*/  WARPSYNC.COLLECTIVE R108, `(.L_x_10595) ;  /* 0x000000006c087348 */ /* 0x000fea0003c00000 */
[----:B------:R0:W1:Y:S02]  /*cf00*/  SHFL.BFLY P2, R106, R125, R110, R109 ;  /* 0x0c00006e7d6a7389 */ /* 0x000064000004006d */
[----:B01----:R-:W-:Y:S01]  /*cf10*/  ENDCOLLECTIVE ;  /* 0x000000000000791b */ /* 0x003fe20003800000 */
.L_x_10595:
        /* <DEDUP_REMOVED lines=40> */
.L_x_10596:
[----:B------:R-:W-:Y:S01]  /*d1a0*/  MOV R110, 0x2 ;  /* 0x00000002006e7802 */ /* 0x000fe20000000f00 */
[----:B------:R-:W-:-:S04]  /*d1b0*/  FADD.FTZ R118, R111, R106 ;  /* 0x0000006a6f767221 */ /* 0x000fc80000010000 */
[----:B------:R-:W-:-:S07]  /*d1c0*/  IMAD.MOV.U32 R125, RZ, RZ, R118 ;  /* 0x000000ffff7d7224 */ /* 0x000fce00078e0076 */
[----:B------:R-:W-:Y:S05]  /*d1d0*/  WARPSYNC.COLLECTIVE R108, `(.L_x_10597) ;  /* 0x000000006c087348 */ /* 0x000fea0003c00000 */
[----:B------:R0:W1:Y:S02]  /*d1e0*/  SHFL.BFLY P2, R106, R125, R110, R109 ;  /* 0x0c00006e7d6a7389 */ /* 0x000064000004006d */
[----:B01----:R-:W-:Y:S01]  /*d1f0*/  ENDCOLLECTIVE ;  /* 0x000000000000791b */ /* 0x003fe20003800000 */
.L_x_10597:
[----:B------:R-:W-:Y:S01]  /*d200*/  HFMA2.MMA R110, -RZ, RZ, 0, 2.384185791015625e-07 ;  /* 0x00000004ff6e7435 */ /* 0x000fe200000001ff */
[----:B------:R-:W-:-:S04]  /*d210*/  FADD.FTZ R120, R118, R106 ;  /* 0x0000006a76787221 */ /* 0x000fc80000010000 */
[----:B------:R-:W-:-:S07]  /*d220*/  IMAD.MOV.U32 R125, RZ, RZ, R120 ;  /* 0x000000ffff7d7224 */ /* 0x000fce00078e0078 */
[----:B------:R-:W-:Y:S05]  /*d230*/  WARPSYNC.COLLECTIVE R108, `(.L_x_10598) ;  /* 0x000000006c087348 */ /* 0x000fea0003c00000 */
[----:B------:R0:W1:Y:S02]  /*d240*/  SHFL.BFLY P2, R106, R125, R110, R109 ;  /* 0x0c00006e7d6a7389 */ /* 0x000064000004006d */
[----:B01----:R-:W-:Y:S01]  /*d250*/  ENDCOLLECTIVE ;  /* 0x000000000000791b */ /* 0x003fe20003800000 */
.L_x_10598:
[----:B------:R-:W-:Y:S01]  /*d260*/  MOV R110, 0x8 ;  /* 0x00000008006e7802 */ /* 0x000fe20000000f00 */
[----:B------:R-:W-:-:S04]  /*d270*/  FADD.FTZ R122, R120, R106 ;  /* 0x0000006a787a7221 */ /* 0x000fc80000010000 */
[----:B------:R-:W-:-:S07]  /*d280*/  IMAD.MOV.U32 R125, RZ, RZ, R122 ;  /* 0x000000ffff7d7224 */ /* 0x000fce00078e007a */
[----:B------:R-:W-:Y:S05]  /*d290*/  WARPSYNC.COLLECTIVE R108, `(.L_x_10599) ;  /* 0x000000006c087348 */ /* 0x000fea0003c00000 */
[----:B------:R0:W1:Y:S02]  /*d2a0*/  SHFL.BFLY P2, R106, R125, R110, R109 ;  /* 0x0c00006e7d6a7389 */ /* 0x000064000004006d */
[----:B01----:R-:W-:Y:S01]  /*d2b0*/  ENDCOLLECTIVE ;  /* 0x000000000000791b */ /* 0x003fe20003800000 */
.L_x_10599:
[----:B------:R-:W-:Y:S01]  /*d2c0*/  HFMA2.MMA R110, -RZ, RZ, 0, 9.5367431640625e-07 ;  /* 0x00000010ff6e7435 */ /* 0x000fe200000001ff */
[----:B------:R-:W-:-:S04]  /*d2d0*/  FADD.FTZ R123, R122, R106 ;  /* 0x0000006a7a7b7221 */ /* 0x000fc80000010000 */
[----:B------:R-:W-:-:S07]  /*d2e0*/  IMAD.MOV.U32 R125, RZ, RZ, R123 ;  /* 0x000000ffff7d7224 */ /* 0x000fce00078e007b */
[----:B------:R-:W-:Y:S05]  /*d2f0*/  WARPSYNC.COLLECTIVE R108, `(.L_x_10600) ;  /* 0x000000006c087348 */ /* 0x000fea0003c00000 */
[----:B------:R0:W1:Y:S02]  /*d300*/  SHFL.BFLY P2, R106, R125, R110, R109 ;  /* 0x0c00006e7d6a7389 */ /* 0x000064000004006d */
[----:B01----:R-:W-:Y:S01]  /*d310*/  ENDCOLLECTIVE ;  /* 0x000000000000791b */ /* 0x003fe20003800000 */
.L_x_10600:
[----:B------:R-:W-:Y:S05]  /*d320*/  BRA `(.L_x_10601) ;  /* 0xfffffff000987947 */ /* 0x000fea000383ffff */
.L_x_10602:
        /* <DEDUP_REMOVED lines=13> */
.L_x_14251:


//--------------------- .text._ZN10layer_norm31ln_parallel_residual_fwd_kernelINS_13Kernel_traitsIf6__halffS2_fjLj512ELj1ELj4ELj1ELj16ENS_18Kernel_traits_baseILj512EfS2_fS2_fjLj128EEEEELb1ELb1ELb0EEEvNS_9FwdParamsE --------------------------
	.section	.text._ZN10layer_norm31ln_parallel_residual_fwd_kernelINS_13Kernel_traitsIf6__halffS2_fjLj512ELj1ELj4ELj1ELj16ENS_18Kernel_traits_baseILj512EfS2_fS2_fjLj128EEEEELb1ELb1ELb0EEEvNS_9FwdParamsE,"ax",@progbits
	.align	128
        .global         _ZN10layer_norm31ln_parallel_residual_fwd_kernelINS_13Kernel_traitsIf6__halffS2_fjLj512ELj1ELj4ELj1ELj16ENS_18Kernel_traits_baseILj512EfS2_fS2_fjLj128EEEEELb1ELb1ELb0EEEvNS_9FwdParamsE
        .type           _ZN10layer_norm31ln_parallel_residual_fwd_kernelINS_13Kernel_traitsIf6__halffS2_fjLj512ELj1ELj4ELj1ELj16ENS_18Kernel_traits_baseILj512EfS2_fS2_fjLj128EEEEELb1ELb1ELb0EEEvNS_9FwdParamsE,@function
        .size           _ZN10layer_norm31ln_parallel_residual_fwd_kernelINS_13Kernel_traitsIf6__halffS2_fjLj512ELj1ELj4ELj1ELj16ENS_18Kernel_traits_baseILj512EfS2_fS2_fjLj128EEEEELb1ELb1ELb0EEEvNS_9FwdParamsE,(.L_x_14252 - _ZN10layer_norm31ln_parallel_residual_fwd_kernelINS_13Kernel_traitsIf6__halffS2_fjLj512ELj1ELj4ELj1ELj16ENS_18Kernel_traits_baseILj512EfS2_fS2_fjLj128EEEEELb1ELb1ELb0EEEvNS_9FwdParamsE)
        .other          _ZN10layer_norm31ln_parallel_residual_fwd_kernelINS_13Kernel_traitsIf6__halffS2_fjLj512ELj1ELj4ELj1ELj16ENS_18Kernel_traits_baseILj512EfS2_fS2_fjLj128EEEEELb1ELb1ELb0EEEvNS_9FwdParamsE,@"STO_CUDA_ENTRY STV_DEFAULT"
_ZN10layer_norm31ln_parallel_residual_fwd_kernelINS_13Kernel_traitsIf6__halffS2_fjLj512ELj1ELj4ELj1ELj16ENS_18Kernel_traits_baseILj512EfS2_fS2_fjLj128EEEEELb1ELb1ELb0EEEvNS_9FwdParamsE:
.text._ZN10layer_norm31ln_parallel_residual_fwd_kernelINS_13Kernel_traitsIf6__halffS2_fjLj512ELj1ELj4ELj1ELj16ENS_18Kernel_traits_baseILj512EfS2_fS2_fjLj128EEEEELb1ELb1ELb0EEEvNS_9FwdParamsE:
        /* <DEDUP_REMOVED lines=70> */
.L_x_10604:
[----:B------:R-:W-:Y:S05]  /*0460*/  BSYNC B0 ;  /* 0x0000000000007941 */ /* 0x000fea0003800000 */
.L_x_10603:
        /* <DEDUP_REMOVED lines=17> */
.L_x_10606:
[----:B------:R-:W-:Y:S05]  /*0580*/  BSYNC B0 ;  /* 0x0000000000007941 */ /* 0x000fea0003800000 */
.L_x_10605:
        /* <DEDUP_REMOVED lines=12> */
[----:B------:R-:W-:Y:S01]  /*0650*/  LOP3.LUT R95, R0, 0x3, RZ, 0xc0, !PT ;  /* 0x00000003005f7812 */ /* 0x000fe200078ec0ff */
[----:B------:R-:W-:Y:S01]  /*0660*/  IMAD R40, R87, -0x2daee0ad, RZ ;  /* 0xd2511f5357287824 */ /* 0x000fe200078e02ff */
[----:B------:R-:W-:Y:S01]  /*0670*/  LOP3.LUT R36, R36, UR7, RZ, 0x3c, !PT ;  /* 0x0000000724247c12 */ /* 0x000fe2000f8e3cff */
        /* <DEDUP_REMOVED lines=57> */
[----:B------:R-:W-:-:S03]  /*0a10*/  LOP3.LUT R85, R85, UR35, R36, 0x96, !PT ;  /* 0x0000002355557c12 */ /* 0x000fc6000f8e9624 */
[----:B------:R-:W-:Y:S01]  /*0a20*/  IMAD.MOV.U32 R86, RZ, RZ, R38 ;  /* 0x000000ffff567224 */ /* 0x000fe200078e0026 */
[----:B------:R-:W-:Y:S01]  /*0a30*/  LOP3.LUT R84, R39, UR34, R37, 0x96, !PT ;  /* 0x0000002227547c12 */ /* 0x000fe2000f8e9625 */
[----:B------:R-:W-:-:S07]  /*0a40*/  IMAD R96, R96, -0x2daee0ad, RZ ;  /* 0xd2511f5360607824 */ /* 0x000fce00078e02ff */
.L_x_10874:
        /* <DEDUP_REMOVED lines=35> */
.L_x_10611:
[----:B------:R-:W-:-:S07]  /*0c80*/  MOV R0, R86 ;  /* 0x0000005600007202 */ /* 0x000fce0000000f00 */
.L_x_10612:
[----:B------:R-:W-:Y:S05]  /*0c90*/  BSYNC B2 ;  /* 0x0000000000027941 */ /* 0x000fea0003800000 */
.L_x_10610:
        /* <DEDUP_REMOVED lines=16> */
.L_x_10616:
[----:B------:R-:W-:Y:S05]  /*0da0*/  BSYNC B3 ;  /* 0x0000000000037941 */ /* 0x000fea0003800000 */
.L_x_10615:
        /* <DEDUP_REMOVED lines=43> */
.L_x_10614:
[----:B------:R-:W-:Y:S05]  /*1060*/  BSYNC B2 ;  /* 0x0000000000027941 */ /* 0x000fea0003800000 */
.L_x_10613:
[----:B------:R-:W1:Y:S01]  /*1070*/  LDC R64, c[0x0][0x298] ;  /* 0x0000a600ff407b82 */ /* 0x000e620000000800 */
[----:B------:R-:W-:Y:S02]  /*1080*/  ISETP.NE.U32.AND P2, PT, R48, RZ, PT ;  /* 0x000000ff3000720c */ /* 0x000fe40003f45070 */
[----:B------:R-:W-:Y:S01]  /*1090*/  I2FP.F32.U32 R51, R0 ;  /* 0x0000000000337245 */ /* 0x000fe20000201000 */
[----:B------:R-:W-:Y:S01]  /*10a0*/  IMAD.MOV.U32 R0, RZ, RZ, 0x2f800000 ;  /* 0x2f800000ff007424 */ /* 0x000fe200078e00ff */
[----:B------:R-:W-:-:S03]  /*10b0*/  ISETP.NE.AND.EX P2, PT, R49, RZ, PT, P2 ;  /* 0x000000ff3100720c */ /* 0x000fc60003f45320 */
[----:B------:R-:W2:Y:S01]  /*10c0*/  LDC R65, c[0x0][0x294] ;  /* 0x0000a500ff417b82 */ /* 0x000ea20000000800 */
[----:B------:R-:W-:Y:S01]  /*10d0*/  FFMA.FTZ R48, R51, R0, 1.1641532182693481445e-10 ;  /* 0x2f00000033307423 */ /* 0x000fe20000010000 */
[----:B-----5:R-:W-:-:S05]  /*10e0*/  HADD2.F32 R51, -RZ, R56.H0_H0 ;  /* 0x20000038ff337230 */ /* 0x020fca0000004100 */
[----:B-1----:R-:W-:Y:S01]  /*10f0*/  FMUL.FTZ R51, R51, R64 ;  /* 0x0000004033337220 */ /* 0x002fe20000410000 */
[----:B--2---:R-:W-:-:S04]  /*1100*/  FSETP.GTU.FTZ.AND P3, PT, R48, R65, PT ;  /* 0x000000413000720b */ /* 0x004fc80003f7c000 */
        /* <DEDUP_REMOVED lines=8> */
.L_x_10617:
        /* <DEDUP_REMOVED lines=12> */
.L_x_10620:
[----:B------:R-:W-:-:S07]  /*1250*/  IMAD.MOV.U32 R49, RZ, RZ, R86 ;  /* 0x000000ffff317224 */ /* 0x000fce00078e0056 */
.L_x_10621:
[----:B------:R-:W-:Y:S05]  /*1260*/  BSYNC B2 ;  /* 0x0000000000027941 */ /* 0x000fea0003800000 */
.L_x_10619:
        /* <DEDUP_REMOVED lines=16> */
.L_x_10625:
[----:B------:R-:W-:Y:S05]  /*1370*/  BSYNC B3 ;  /* 0x0000000000037941 */ /* 0x000fea0003800000 */
.L_x_10624:
        /* <DEDUP_REMOVED lines=43> */
.L_x_10623:
[----:B------:R-:W-:Y:S05]  /*1630*/  BSYNC B2 ;  /* 0x0000000000027941 */ /* 0x000fea0003800000 */
.L_x_10622:
        /* <DEDUP_REMOVED lines=9> */
.L_x_10618:
        /* <DEDUP_REMOVED lines=12> */
.L_x_10627:
[----:B------:R-:W-:-:S07]  /*1790*/  IMAD.MOV.U32 R49, RZ, RZ, R86 ;  /* 0x000000ffff317224 */ /* 0x000fce00078e0056 */
.L_x_10628:
[----:B------:R-:W-:Y:S05]  /*17a0*/  BSYNC B2 ;  /* 0x0000000000027941 */ /* 0x000fea0003800000 */
.L_x_10626:
        /* <DEDUP_REMOVED lines=16> */
.L_x_10632:
[----:B------:R-:W-:Y:S05]  /*18b0*/  BSYNC B3 ;  /* 0x0000000000037941 */ /* 0x000fea0003800000 */
.L_x_10631:
        /* <DEDUP_REMOVED lines=43> */
.L_x_10630:
[----:B------:R-:W-:Y:S05]  /*1b70*/  BSYNC B2 ;  /* 0x0000000000027941 */ /* 0x000fea0003800000 */
.L_x_10629:
        /* <DEDUP_REMOVED lines=13> */
.L_x_10633:
        /* <DEDUP_REMOVED lines=12> */
.L_x_10636:
[----:B------:R-:W-:-:S07]  /*1d10*/  IMAD.MOV.U32 R50, RZ, RZ, R86 ;  /* 0x000000ffff327224 */ /* 0x000fce00078e0056 */
.L_x_10637:
[----:B------:R-:W-:Y:S05]  /*1d20*/  BSYNC B2 ;  /* 0x0000000000027941 */ /* 0x000fea0003800000 */
.L_x_10635:
        /* <DEDUP_REMOVED lines=16> */
.L_x_10641:
[----:B------:R-:W-:Y:S05]  /*1e30*/  BSYNC B3 ;  /* 0x0000000000037941 */ /* 0x000fea0003800000 */
.L_x_10640:
        /* <DEDUP_REMOVED lines=43> */
.L_x_10639:
[----:B------:R-:W-:Y:S05]  /*20f0*/  BSYNC B2 ;  /* 0x0000000000027941 */ /* 0x000fea0003800000 */
.L_x_10638:
        /* <DEDUP_REMOVED lines=9> */
.L_x_10634:
        /* <DEDUP_REMOVED lines=12> */
.L_x_10643:
[----:B------:R-:W-:-:S07]  /*2250*/  IMAD.MOV.U32 R50, RZ, RZ, R86 ;  /* 0x000000ffff327224 */ /* 0x000fce00078e0056 */
.L_x_10644:
[----:B------:R-:W-:Y:S05]  /*2260*/  BSYNC B2 ;  /* 0x0000000000027941 */ /* 0x000fea0003800000 */
.L_x_10642:
        /* <DEDUP_REMOVED lines=16> */
.L_x_10648:
[----:B------:R-:W-:Y:S05]  /*2370*/  BSYNC B3 ;  /* 0x0000000000037941 */ /* 0x000fea0003800000 */
.L_x_10647:
        /* <DEDUP_REMOVED lines=43> */
.L_x_10646:
[----:B------:R-:W-:Y:S05]  /*2630*/  BSYNC B2 ;  /* 0x0000000000027941 */ /* 0x000fea0003800000 */
.L_x_10645:
        /* <DEDUP_REMOVED lines=13> */
.L_x_10649:
        /* <DEDUP_REMOVED lines=12> */
.L_x_10652:
[----:B------:R-:W-:-:S07]  /*27d0*/  IMAD.MOV.U32 R51, RZ, RZ, R86 ;  /* 0x000000ffff337224 */ /* 0x000fce00078e0056 */
.L_x_10653:
[----:B------:R-:W-:Y:S05]  /*27e0*/  BSYNC B2 ;  /* 0x0000000000027941 */ /* 0x000fea0003800000 */
.L_x_10651:
        /* <DEDUP_REMOVED lines=16> */
.L_x_10657:
[----:B------:R-:W-:Y:S05]  /*28f0*/  BSYNC B3 ;  /* 0x0000000000037941 */ /* 0x000fea0003800000 */
.L_x_10656:
        /* <DEDUP_REMOVED lines=43> */
.L_x_10655:
[----:B------:R-:W-:Y:S05]  /*2bb0*/  BSYNC B2 ;  /* 0x0000000000027941 */ /* 0x000fea0003800000 */
.L_x_10654:
        /* <DEDUP_REMOVED lines=9> */
.L_x_10650:
        /* <DEDUP_REMOVED lines=12> */
.L_x_10659:
[----:B------:R-:W-:-:S07]  /*2d10*/  IMAD.MOV.U32 R51, RZ, RZ, R86 ;  /* 0x000000ffff337224 */ /* 0x000fce00078e0056 */
.L_x_10660:
[----:B------:R-:W-:Y:S05]  /*2d20*/  BSYNC B2 ;  /* 0x0000000000027941 */ /* 0x000fea0003800000 */
.L_x_10658:
        /* <DEDUP_REMOVED lines=16> */
.L_x_10664:
[----:B------:R-:W-:Y:S05]  /*2e30*/  BSYNC B3 ;  /* 0x0000000000037941 */ /* 0x000fea0003800000 */
.L_x_10663:
        /* <DEDUP_REMOVED lines=43> */
.L_x_10662:
[----:B------:R-:W-:Y:S05]  /*30f0*/  BSYNC B2 ;  /* 0x0000000000027941 */ /* 0x000fea0003800000 */
.L_x_10661:
        /* <DEDUP_REMOVED lines=13> */
.L_x_10665:
        /* <DEDUP_REMOVED lines=12> */
.L_x_10668:
[----:B------:R-:W-:-:S07]  /*3290*/  IMAD.MOV.U32 R56, RZ, RZ, R86 ;  /* 0x000000ffff387224 */ /* 0x000fce00078e0056 */
.L_x_10669:
[----:B------:R-:W-:Y:S05]  /*32a0*/  BSYNC B2 ;  /* 0x0000000000027941 */ /* 0x000fea0003800000 */
.L_x_10667:
        /* <DEDUP_REMOVED lines=16> */
.L_x_10673:
[----:B------:R-:W-:Y:S05]  /*33b0*/  BSYNC B3 ;  /* 0x0000000000037941 */ /* 0x000fea0003800000 */
.L_x_10672:
        /* <DEDUP_REMOVED lines=43> */
.L_x_10671:
[----:B------:R-:W-:Y:S05]  /*3670*/  BSYNC B2 ;  /* 0x0000000000027941 */ /* 0x000fea0003800000 */
.L_x_10670:
        /* <DEDUP_REMOVED lines=9> */
.L_x_10666:
        /* <DEDUP_REMOVED lines=12> */
.L_x_10675:
[----:B------:R-:W-:-:S07]  /*37d0*/  IMAD.MOV.U32 R66, RZ, RZ, R86 ;  /* 0x000000ffff427224 */ /* 0x000fce00078e0056 */
.L_x_10676:
[----:B------:R-:W-:Y:S05]  /*37e0*/  BSYNC B2 ;  /* 0x0000000000027941 */ /* 0x000fea0003800000 */
.L_x_10674:
        /* <DEDUP_REMOVED lines=16> */
.L_x_10680:
[----:B------:R-:W-:Y:S05]  /*38f0*/  BSYNC B3 ;  /* 0x0000000000037941 */ /* 0x000fea0003800000 */
.L_x_10679:
        /* <DEDUP_REMOVED lines=42> */
[----:B------:R-:W-:-:S07]  /*3ba0*/  LOP3.LUT R85, R97, UR35, R56, 0x96, !PT ;  /* 0x0000002361557c12 */ /* 0x000fce000f8e9638 */
.L_x_10678:
[----:B------:R-:W-:Y:S05]  /*3bb0*/  BSYNC B2 ;  /* 0x0000000000027941 */ /* 0x000fea0003800000 */
.L_x_10677:
        /* <DEDUP_REMOVED lines=13> */
.L_x_10681:
        /* <DEDUP_REMOVED lines=12> */
.L_x_10684:
[----:B------:R-:W-:-:S07]  /*3d50*/  IMAD.MOV.U32 R57, RZ, RZ, R86 ;  /* 0x000000ffff397224 */ /* 0x000fce00078e0056 */
.L_x_10685:
[----:B------:R-:W-:Y:S05]  /*3d60*/  BSYNC B2 ;  /* 0x0000000000027941 */ /* 0x000fea0003800000 */
.L_x_10683:
        /* <DEDUP_REMOVED lines=16> */
.L_x_10689:
[----:B------:R-:W-:Y:S05]  /*3e70*/  BSYNC B3 ;  /* 0x0000000000037941 */ /* 0x000fea0003800000 */
.L_x_10688:
        /* <DEDUP_REMOVED lines=42> */
[----:B------:R-:W-:-:S07]  /*4120*/  IMAD.MOV.U32 R66, RZ, RZ, RZ ;  /* 0x000000ffff427224 */ /* 0x000fce00078e00ff */
.L_x_10687:
[----:B------:R-:W-:Y:S05]  /*4130*/  BSYNC B2 ;  /* 0x0000000000027941 */ /* 0x000fea0003800000 */
.L_x_10686:
        /* <DEDUP_REMOVED lines=9> */
.L_x_10682:
        /* <DEDUP_REMOVED lines=12> */
.L_x_10691:
[----:B------:R-:W-:-:S07]  /*4290*/  IMAD.MOV.U32 R57, RZ, RZ, R86 ;  /* 0x000000ffff397224 */ /* 0x000fce00078e0056 */
.L_x_10692:
[----:B------:R-:W-:Y:S05]  /*42a0*/  BSYNC B2 ;  /* 0x0000000000027941 */ /* 0x000fea0003800000 */
.L_x_10690:
        /* <DEDUP_REMOVED lines=16> */
.L_x_10696:
[----:B------:R-:W-:Y:S05]  /*43b0*/  BSYNC B3 ;  /* 0x0000000000037941 */ /* 0x000fea0003800000 */
.L_x_10695:
        /* <DEDUP_REMOVED lines=43> */
.L_x_10694:
[----:B------:R-:W-:Y:S05]  /*4670*/  BSYNC B2 ;  /* 0x0000000000027941 */ /* 0x000fea0003800000 */
.L_x_10693:
        /* <DEDUP_REMOVED lines=12> */
.L_x_10697:
        /* <DEDUP_REMOVED lines=12> */
.L_x_10700:
[----:B------:R-:W-:-:S07]  /*4800*/  IMAD.MOV.U32 R58, RZ, RZ, R86 ;  /* 0x000000ffff3a7224 */ /* 0x000fce00078e0056 */
.L_x_10701:
[----:B------:R-:W-:Y:S05]  /*4810*/  BSYNC B2 ;  /* 0x0000000000027941 */ /* 0x000fea0003800000 */
.L_x_10699:
        /* <DEDUP_REMOVED lines=16> */
.L_x_10705:
[----:B------:R-:W-:Y:S05]  /*4920*/  BSYNC B3 ;  /* 0x0000000000037941 */ /* 0x000fea0003800000 */
.L_x_10704:
        /* <DEDUP_REMOVED lines=43> */
.L_x_10703:
[----:B------:R-:W-:Y:S05]  /*4be0*/  BSYNC B2 ;  /* 0x0000000000027941 */ /* 0x000fea0003800000 */
.L_x_10702:
        /* <DEDUP_REMOVED lines=9> */
.L_x_10698:
        /* <DEDUP_REMOVED lines=12> */
.L_x_10707:
[----:B------:R-:W-:-:S07]  /*4d40*/  IMAD.MOV.U32 R58, RZ, RZ, R86 ;  /* 0x000000ffff3a7224 */ /* 0x000fce00078e0056 */
.L_x_10708:
[----:B------:R-:W-:Y:S05]  /*4d50*/  BSYNC B2 ;  /* 0x0000000000027941 */ /* 0x000fea0003800000 */
.L_x_10706:
        /* <DEDUP_REMOVED lines=16> */
.L_x_10712:
[----:B------:R-:W-:Y:S05]  /*4e60*/  BSYNC B3 ;  /* 0x0000000000037941 */ /* 0x000fea0003800000 */
.L_x_10711:
        /* <DEDUP_REMOVED lines=43> */
.L_x_10710:
[----:B------:R-:W-:Y:S05]  /*5120*/  BSYNC B2 ;  /* 0x0000000000027941 */ /* 0x000fea0003800000 */
.L_x_10709:
        /* <DEDUP_REMOVED lines=9> */
[----:B------:R-:W-:Y:S01]  /*51c0*/  MOV R66, R67 ;  /* 0x0000004300427202 */ /* 0x000fe20000000f00 */
[----:B------:R-:W-:Y:S01]  /*51d0*/  FADD.FTZ R58, R42, R58 ;  /* 0x0000003a2a3a7221 */ /* 0x000fe20000010000 */
[----:B------:R-:W-:Y:S06]  /*51e0*/  BRA `(.L_x_10714) ;  /* 0x0000000400507947 */ /* 0x000fec0003800000 */
.L_x_10713:
        /* <DEDUP_REMOVED lines=12> */
.L_x_10716:
[----:B------:R-:W-:-:S07]  /*52b0*/  IMAD.MOV.U32 R79, RZ, RZ, R86 ;  /* 0x000000ffff4f7224 */ /* 0x000fce00078e0056 */
.L_x_10717:
[----:B------:R-:W-:Y:S05]  /*52c0*/  BSYNC B2 ;  /* 0x0000000000027941 */ /* 0x000fea0003800000 */
.L_x_10715:
        /* <DEDUP_REMOVED lines=16> */
.L_x_10721:
[----:B------:R-:W-:Y:S05]  /*53d0*/  BSYNC B3 ;  /* 0x0000000000037941 */ /* 0x000fea0003800000 */
.L_x_10720:
        /* <DEDUP_REMOVED lines=42> */
[----:B------:R-:W-:-:S07]  /*5680*/  IMAD.MOV.U32 R66, RZ, RZ, RZ ;  /* 0x000000ffff427224 */ /* 0x000fce00078e00ff */
.L_x_10719:
[----:B------:R-:W-:Y:S05]  /*5690*/  BSYNC B2 ;  /* 0x0000000000027941 */ /* 0x000fea0003800000 */
.L_x_10718:
        /* <DEDUP_REMOVED lines=9> */
.L_x_10714:
        /* <DEDUP_REMOVED lines=12> */
.L_x_10723:
[----:B------:R-:W-:-:S07]  /*57f0*/  IMAD.MOV.U32 R94, RZ, RZ, R86 ;  /* 0x000000ffff5e7224 */ /* 0x000fce00078e0056 */
.L_x_10724:
[----:B------:R-:W-:Y:S05]  /*5800*/  BSYNC B2 ;  /* 0x0000000000027941 */ /* 0x000fea0003800000 */
.L_x_10722:
        /* <DEDUP_REMOVED lines=16> */
.L_x_10728:
[----:B------:R-:W-:Y:S05]  /*5910*/  BSYNC B3 ;  /* 0x0000000000037941 */ /* 0x000fea0003800000 */
.L_x_10727:
        /* <DEDUP_REMOVED lines=44> */
.L_x_10726:
[----:B------:R-:W-:Y:S05]  /*5be0*/  BSYNC B2 ;  /* 0x0000000000027941 */ /* 0x000fea0003800000 */
.L_x_10725:
        /* <DEDUP_REMOVED lines=12> */
.L_x_10729:
        /* <DEDUP_REMOVED lines=12> */
.L_x_10732:
[----:B------:R-:W-:-:S07]  /*5d70*/  MOV R80, R86 ;  /* 0x0000005600507202 */ /* 0x000fce0000000f00 */
.L_x_10733:
[----:B------:R-:W-:Y:S05]  /*5d80*/  BSYNC B2 ;  /* 0x0000000000027941 */ /* 0x000fea0003800000 */
.L_x_10731:
        /* <DEDUP_REMOVED lines=16> */
.L_x_10737:
[----:B------:R-:W-:Y:S05]  /*5e90*/  BSYNC B3 ;  /* 0x0000000000037941 */ /* 0x000fea0003800000 */
.L_x_10736:
        /* <DEDUP_REMOVED lines=42> */
[----:B------:R-:W-:-:S07]  /*6140*/  LOP3.LUT R85, R97, UR35, R66, 0x96, !PT ;  /* 0x0000002361557c12 */ /* 0x000fce000f8e9642 */
.L_x_10735:
[----:B------:R-:W-:Y:S05]  /*6150*/  BSYNC B2 ;  /* 0x0000000000027941 */ /* 0x000fea0003800000 */
.L_x_10734:
        /* <DEDUP_REMOVED lines=9> */
.L_x_10730:
[----:B------:R-:W-:Y:S02]  /*61f0*/  SEL R65, RZ, 0x10000, P4 ;  /* 0x00010000ff417807 */ /* 0x000fe40002000000 */
[----:B------:R-:W-:Y:S02]  /*6200*/  ISETP.NE.AND P4, PT, R93, RZ, PT ;  /* 0x000000ff5d00720c */ /* 0x000fe40003f85270 */
[----:B------:R-:W-:Y:S02]  /*6210*/  SEL R66, RZ, 0x1000000, P5 ;  /* 0x01000000ff427807 */ /* 0x000fe40002800000 */
[----:B------:R-:W-:Y:S02]  /*6220*/  SEL R0, RZ, 0x100, P3 ;  /* 0x00000100ff007807 */ /* 0x000fe40001800000 */
[----:B------:R-:W-:Y:S02]  /*6230*/  SEL R64, RZ, 0x1, P4 ;  /* 0x00000001ff407807 */ /* 0x000fe40002000000 */
[----:B------:R-:W-:Y:S01]  /*6240*/  ISETP.NE.AND P6, PT, R91, RZ, PT ;  /* 0x000000ff5b00720c */ /* 0x000fe20003fc5270 */
[----:B------:R-:W-:Y:S01]  /*6250*/  IMAD.SHL.U32 R91, R72, 0x8, RZ ;  /* 0x00000008485b7824 */ /* 0x000fe200078e00ff */
[----:B------:R-:W-:-:S02]  /*6260*/  ISETP.NE.AND P0, PT, R90, RZ, PT ;  /* 0x000000ff5a00720c */ /* 0x000fc40003f05270 */
[----:B------:R-:W-:Y:S02]  /*6270*/  ISETP.NE.AND P5, PT, R92, RZ, PT ;  /* 0x000000ff5c00720c */ /* 0x000fe40003fa5270 */
[----:B------:R-:W-:Y:S01]  /*6280*/  LOP3.LUT R0, R0, R66, R65, 0xfe, !PT ;  /* 0x0000004200007212 */ /* 0x000fe200078efe41 */
[----:B------:R-:W-:Y:S01]  /*6290*/  IMAD.WIDE.U32 R64, R64, 0x1000000, RZ ;  /* 0x0100000040407825 */ /* 0x000fe200078e00ff */
[----:B------:R-:W-:Y:S02]  /*62a0*/  SEL R67, RZ, 0x1, P5 ;  /* 0x00000001ff437807 */ /* 0x000fe40002800000 */
[----:B------:R-:W-:Y:S02]  /*62b0*/  SEL R66, RZ, 0x1, P6 ;  /* 0x00000001ff427807 */ /* 0x000fe40003000000 */
[----:B------:R-:W-:Y:S02]  /*62c0*/  SEL R82, RZ, 0x1, P0 ;  /* 0x00000001ff527807 */ /* 0x000fe40000000000 */
[----:B------:R-:W-:Y:S01]  /*62d0*/  LOP3.LUT R65, R65, R0, R67, 0xfe, !PT ;  /* 0x0000000041417212 */ /* 0x000fe200078efe43 */
[----:B------:R-:W-:Y:S01]  /*62e0*/  IMAD.WIDE.U32 R66, R66, 0x10000, RZ ;  /* 0x0001000042427825 */ /* 0x000fe200078e00ff */
[----:B------:R-:W-:-:S02]  /*62f0*/  ISETP.NE.AND P2, PT, R81, RZ, PT ;  /* 0x000000ff5100720c */ /* 0x000fc40003f45270 */
[----:B------:R-:W-:Y:S01]  /*6300*/  SHF.L.U64.HI R90, R72, 0x3, RZ ;  /* 0x00000003485a7819 */ /* 0x000fe200000102ff */
[----:B------:R-:W-:Y:S01]  /*6310*/  IMAD.WIDE.U32 R82, R82, 0x100, RZ ;  /* 0x0000010052527825 */ /* 0x000fe200078e00ff */
[----:B------:R-:W-:Y:S02]  /*6320*/  SEL R81, RZ, 0x1, P2 ;  /* 0x00000001ff517807 */ /* 0x000fe40001000000 */
[----:B------:R-:W-:Y:S02]  /*6330*/  LOP3.LUT R0, R82, R64, R66, 0xfe, !PT ;  /* 0x0000004052007212 */ /* 0x000fe400078efe42 */
[C---:B------:R-:W-:Y:S02]  /*6340*/  LEA R64, P0, R72.reuse, UR12, 0x5 ;  /* 0x0000000c48407c11 */ /* 0x040fe4000f8028ff */
[----:B------:R-:W-:Y:S02]  /*6350*/  LOP3.LUT R67, R83, R65, R67, 0xfe, !PT ;  /* 0x0000004153437212 */ /* 0x000fe400078efe43 */
[----:B------:R-:W-:-:S02]  /*6360*/  LEA.HI.X R65, R72, UR13, RZ, 0x5, P0 ;  /* 0x0000000d48417c11 */ /* 0x000fc400080f2cff */
[----:B------:R-:W-:Y:S02]  /*6370*/  IADD3 R82, P0, R91, UR14, RZ ;  /* 0x0000000e5b527c10 */ /* 0x000fe4000ff1e0ff */
[----:B------:R-:W-:Y:S01]  /*6380*/  LOP3.LUT R66, R0, R81, RZ, 0xfc, !PT ;  /* 0x0000005100427212 */ /* 0x000fe200078efcff */
[----:B------:R1:W-:Y:S01]  /*6390*/  STG.E.128 desc[UR4][R64.64], R48 ;  /* 0x0000003040007986 */ /* 0x0003e2000c101d04 */
[----:B------:R-:W-:-:S03]  /*63a0*/  IADD3.X R83, R90, UR15, RZ, P0, !PT ;  /* 0x0000000f5a537c10 */ /* 0x000fc600087fe4ff */
[----:B------:R1:W-:Y:S04]  /*63b0*/  STG.E.128 desc[UR4][R64.64+0x10], R56 ;  /* 0x0000103840007986 */ /* 0x0003e8000c101d04 */
[----:B------:R1:W-:Y:S01]  /*63c0*/  STG.E.64 desc[UR4][R82.64], R66 ;  /* 0x0000004252007986 */ /* 0x0003e2000c101b04 */
[----:B------:R-:W-:Y:S05]  /*63d0*/  @!P1 BRA `(.L_x_10738) ;  /* 0x0000000000509947 */ /* 0x000fea0003800000 */
[----:B------:R-:W-:Y:S01]  /*63e0*/  IMAD.U32 R0, R79, 0x10000, RZ ;  /* 0x000100004f007824 */ /* 0x000fe200078e00ff */
[----:B-1----:R-:W-:Y:S02]  /*63f0*/  LOP3.LUT R64, R76, 0xff, RZ, 0xc0, !PT ;  /* 0x000000ff4c407812 */ /* 0x002fe400078ec0ff */
        /* <DEDUP_REMOVED lines=8> */
[----:B------:R-:W-:Y:S01]  /*6480*/  LOP3.LUT R0, R65, 0xff00, R0, 0xf8, !PT ;  /* 0x0000ff0041007812 */ /* 0x000fe200078ef800 */
[----:B------:R-:W-:-:S03]  /*6490*/  IMAD.WIDE.U32 R64, R64, 0x1000000, RZ ;  /* 0x0100000040407825 */ /* 0x000fc600078e00ff */
[----:B------:R-:W-:Y:S02]  /*64a0*/  LOP3.LUT R81, R0, 0xff, R77, 0xf8, !PT ;  /* 0x000000ff00517812 */ /* 0x000fe400078ef84d */
[----:B------:R-:W-:Y:S02]  /*64b0*/  LOP3.LUT R66, R82, R64, R66, 0xfe, !PT ;  /* 0x0000004052427212 */ /* 0x000fe400078efe42 */
[----:B------:R-:W-:Y:S02]  /*64c0*/  LOP3.LUT R65, R67, R81, R65, 0xfe, !PT ;  /* 0x0000005143417212 */ /* 0x000fe400078efe41 */
[----:B------:R-:W-:Y:S02]  /*64d0*/  IADD3 R64, P0, R91, UR16, RZ ;  /* 0x000000105b407c10 */ /* 0x000fe4000ff1e0ff */
[----:B------:R-:W-:Y:S02]  /*64e0*/  LOP3.LUT R83, R65, R83, RZ, 0xfc, !PT ;  /* 0x0000005341537212 */ /* 0x000fe400078efcff */
[----:B------:R-:W-:-:S02]  /*64f0*/  IADD3.X R65, R90, UR17, RZ, P0, !PT ;  /* 0x000000115a417c10 */ /* 0x000fc400087fe4ff */
[----:B------:R-:W-:-:S05]  /*6500*/  LOP3.LUT R82, R66, 0xff, R73, 0xf8, !PT ;  /* 0x000000ff42527812 */ /* 0x000fca00078ef849 */
[----:B------:R2:W-:Y:S02]  /*6510*/  STG.E.64 desc[UR4][R64.64], R82 ;  /* 0x0000005240007986 */ /* 0x0005e4000c101b04 */
.L_x_10738:
[----:B-12---:R-:W-:-:S07]  /*6520*/  IADD3 R83, R72, 0x20, RZ ;  /* 0x0000002048537810 */ /* 0x006fce0007ffe0ff */
.L_x_10609:
[----:B------:R-:W-:Y:S05]  /*6530*/  BSYNC B1 ;  /* 0x0000000000017941 */ /* 0x000fea0003800000 */
.L_x_10608:
[----:B------:R-:W-:Y:S01]  /*6540*/  ISETP.NE.AND P0, PT, R89, RZ, PT ;  /* 0x000000ff5900720c */ /* 0x000fe20003f05270 */
[----:B------:R-:W-:-:S12]  /*6550*/  BSSY B1, `(.L_x_10739) ;  /* 0x00005aa000017945 */ /* 0x000fd80003800000 */
[----:B------:R-:W-:Y:S05]  /*6560*/  @!P0 BRA `(.L_x_10740) ;  /* 0x0000005800a08947 */ /* 0x000fea0003800000 */
        /* <DEDUP_REMOVED lines=27> */
.L_x_10742:
[----:B------:R-:W-:-:S07]  /*6720*/  IMAD.MOV.U32 R0, RZ, RZ, R86 ;  /* 0x000000ffff007224 */ /* 0x000fce00078e0056 */
.L_x_10743:
[----:B------:R-:W-:Y:S05]  /*6730*/  BSYNC B2 ;  /* 0x0000000000027941 */ /* 0x000fea0003800000 */
.L_x_10741:
        /* <DEDUP_REMOVED lines=16> */
.L_x_10747:
[----:B------:R-:W-:Y:S05]  /*6840*/  BSYNC B3 ;  /* 0x0000000000037941 */ /* 0x000fea0003800000 */
.L_x_10746:
        /* <DEDUP_REMOVED lines=43> */
.L_x_10745:
[----:B------:R-:W-:Y:S05]  /*6b00*/  BSYNC B2 ;  /* 0x0000000000027941 */ /* 0x000fea0003800000 */
.L_x_10744:
[----:B------:R-:W1:Y:S01]  /*6b10*/  LDC R81, c[0x0][0x298] ;  /* 0x0000a600ff517b82 */ /* 0x000e620000000800 */
[----:B------:R-:W-:Y:S01]  /*6b20*/  I2FP.F32.U32 R55, R0 ;  /* 0x0000000000377245 */ /* 0x000fe20000201000 */
[----:B------:R-:W-:Y:S01]  /*6b30*/  HFMA2.MMA R0, -RZ, RZ, 0.1171875, 0 ;  /* 0x2f800000ff007435 */ /* 0x000fe200000001ff */
[----:B------:R-:W-:Y:S01]  /*6b40*/  ISETP.NE.U32.AND P2, PT, R52, RZ, PT ;  /* 0x000000ff3400720c */ /* 0x000fe20003f45070 */
[----:B-----5:R-:W-:-:S03]  /*6b50*/  HADD2.F32 R52, -RZ, R60.H0_H0 ;  /* 0x2000003cff347230 */ /* 0x020fc60000004100 */
[----:B------:R-:W-:Y:S01]  /*6b60*/  ISETP.NE.AND.EX P2, PT, R53, RZ, PT, P2 ;  /* 0x000000ff3500720c */ /* 0x000fe20003f45320 */
[----:B------:R-:W2:Y:S04]  /*6b70*/  LDC R82, c[0x0][0x294] ;  /* 0x0000a500ff527b82 */ /* 0x000ea80000000800 */
[----:B------:R-:W-:Y:S01]  /*6b80*/  FFMA.FTZ R55, R55, R0, 1.1641532182693481445e-10 ;  /* 0x2f00000037377423 */ /* 0x000fe20000010000 */
[----:B-1----:R-:W-:-:S04]  /*6b90*/  FMUL.FTZ R52, R52, R81 ;  /* 0x0000005134347220 */ /* 0x002fc80000410000 */
        /* <DEDUP_REMOVED lines=9> */
.L_x_10748:
        /* <DEDUP_REMOVED lines=12> */
.L_x_10751:
[----:B------:R-:W-:-:S07]  /*6cf0*/  IMAD.MOV.U32 R53, RZ, RZ, R86 ;  /* 0x000000ffff357224 */ /* 0x000fce00078e0056 */
.L_x_10752:
[----:B------:R-:W-:Y:S05]  /*6d00*/  BSYNC B2 ;  /* 0x0000000000027941 */ /* 0x000fea0003800000 */
.L_x_10750:
        /* <DEDUP_REMOVED lines=16> */
.L_x_10756:
[----:B------:R-:W-:Y:S05]  /*6e10*/  BSYNC B3 ;  /* 0x0000000000037941 */ /* 0x000fea0003800000 */
.L_x_10755:
        /* <DEDUP_REMOVED lines=43> */
.L_x_10754:
[----:B------:R-:W-:Y:S05]  /*70d0*/  BSYNC B2 ;  /* 0x0000000000027941 */ /* 0x000fea0003800000 */
.L_x_10753:
        /* <DEDUP_REMOVED lines=9> */
.L_x_10749:
        /* <DEDUP_REMOVED lines=12> */
.L_x_10758:
[----:B------:R-:W-:-:S07]  /*7230*/  MOV R53, R86 ;  /* 0x0000005600357202 */ /* 0x000fce0000000f00 */
.L_x_10759:
[----:B------:R-:W-:Y:S05]  /*7240*/  BSYNC B2 ;  /* 0x0000000000027941 */ /* 0x000fea0003800000 */
.L_x_10757:
        /* <DEDUP_REMOVED lines=16> */
.L_x_10763:
[----:B------:R-:W-:Y:S05]  /*7350*/  BSYNC B3 ;  /* 0x0000000000037941 */ /* 0x000fea0003800000 */
.L_x_10762:
        /* <DEDUP_REMOVED lines=41> */
[----:B------:R-:W-:-:S05]  /*75f0*/  IMAD.WIDE.U32 R96, R96, -0x2daee0ad, RZ ;  /* 0xd2511f5360607825 */ /* 0x000fca00078e00ff */
[----:B------:R-:W-:-:S07]  /*7600*/  LOP3.LUT R85, R97, UR35, R54, 0x96, !PT ;  /* 0x0000002361557c12 */ /* 0x000fce000f8e9636 */
.L_x_10761:
[----:B------:R-:W-:Y:S05]  /*7610*/  BSYNC B2 ;  /* 0x0000000000027941 */ /* 0x000fea0003800000 */
.L_x_10760:
        /* <DEDUP_REMOVED lines=13> */
.L_x_10764:
        /* <DEDUP_REMOVED lines=12> */
.L_x_10767:
[----:B------:R-:W-:-:S07]  /*77b0*/  IMAD.MOV.U32 R54, RZ, RZ, R86 ;  /* 0x000000ffff367224 */ /* 0x000fce00078e0056 */
.L_x_10768:
[----:B------:R-:W-:Y:S05]  /*77c0*/  BSYNC B2 ;  /* 0x0000000000027941 */ /* 0x000fea0003800000 */
.L_x_10766:
        /* <DEDUP_REMOVED lines=16> */
.L_x_10772:
[----:B------:R-:W-:Y:S05]  /*78d0*/  BSYNC B3 ;  /* 0x0000000000037941 */ /* 0x000fea0003800000 */
.L_x_10771:
        /* <DEDUP_REMOVED lines=43> */
.L_x_10770:
[----:B------:R-:W-:Y:S05]  /*7b90*/  BSYNC B2 ;  /* 0x0000000000027941 */ /* 0x000fea0003800000 */
.L_x_10769:
        /* <DEDUP_REMOVED lines=9> */
.L_x_10765:
        /* <DEDUP_REMOVED lines=12> */
.L_x_10774:
[----:B------:R-:W-:-:S07]  /*7cf0*/  IMAD.MOV.U32 R54, RZ, RZ, R86 ;  /* 0x000000ffff367224 */ /* 0x000fce00078e0056 */
.L_x_10775:
[----:B------:R-:W-:Y:S05]  /*7d00*/  BSYNC B2 ;  /* 0x0000000000027941 */ /* 0x000fea0003800000 */
.L_x_10773:
        /* <DEDUP_REMOVED lines=16> */
.L_x_10779:
[----:B------:R-:W-:Y:S05]  /*7e10*/  BSYNC B3 ;  /* 0x0000000000037941 */ /* 0x000fea0003800000 */
.L_x_10778:
        /* <DEDUP_REMOVED lines=41> */
[----:B------:R-:W-:Y:S01]  /*80b0*/  HFMA2.MMA R64, -RZ, RZ, 0, 0 ;  /* 0x00000000ff407435 */ /* 0x000fe200000001ff */
[----:B------:R-:W-:-:S10]  /*80c0*/  LOP3.LUT R85, R97, UR35, R66, 0x96, !PT ;  /* 0x0000002361557c12 */ /* 0x000fd4000f8e9642 */
.L_x_10777:
[----:B------:R-:W-:Y:S05]  /*80d0*/  BSYNC B2 ;  /* 0x0000000000027941 */ /* 0x000fea0003800000 */
.L_x_10776:
        /* <DEDUP_REMOVED lines=13> */
.L_x_10780:
        /* <DEDUP_REMOVED lines=12> */
.L_x_10783:
[----:B------:R-:W-:-:S07]  /*8270*/  IMAD.MOV.U32 R55, RZ, RZ, R86 ;  /* 0x000000ffff377224 */ /* 0x000fce00078e0056 */
.L_x_10784:
[----:B------:R-:W-:Y:S05]  /*8280*/  BSYNC B2 ;  /* 0x0000000000027941 */ /* 0x000fea0003800000 */
.L_x_10782:
        /* <DEDUP_REMOVED lines=16> */
.L_x_10788:
[----:B------:R-:W-:Y:S05]  /*8390*/  BSYNC B3 ;  /* 0x0000000000037941 */ /* 0x000fea0003800000 */
.L_x_10787:
        /* <DEDUP_REMOVED lines=42> */
[----:B------:R-:W-:-:S07]  /*8640*/  LOP3.LUT R85, R97, UR35, R64, 0x96, !PT ;  /* 0x0000002361557c12 */ /* 0x000fce000f8e9640 */
.L_x_10786:
[----:B------:R-:W-:Y:S05]  /*8650*/  BSYNC B2 ;  /* 0x0000000000027941 */ /* 0x000fea0003800000 */
.L_x_10785:
        /* <DEDUP_REMOVED lines=9> */
.L_x_10781:
        /* <DEDUP_REMOVED lines=12> */
.L_x_10790:
[----:B------:R-:W-:-:S07]  /*87b0*/  IMAD.MOV.U32 R55, RZ, RZ, R86 ;  /* 0x000000ffff377224 */ /* 0x000fce00078e0056 */
.L_x_10791:
[----:B------:R-:W-:Y:S05]  /*87c0*/  BSYNC B2 ;  /* 0x0000000000027941 */ /* 0x000fea0003800000 */
.L_x_10789:
        /* <DEDUP_REMOVED lines=16> */
.L_x_10795:
[----:B------:R-:W-:Y:S05]  /*88d0*/  BSYNC B3 ;  /* 0x0000000000037941 */ /* 0x000fea0003800000 */
.L_x_10794:
        /* <DEDUP_REMOVED lines=43> */
.L_x_10793:
[----:B------:R-:W-:Y:S05]  /*8b90*/  BSYNC B2 ;  /* 0x0000000000027941 */ /* 0x000fea0003800000 */
.L_x_10792:
        /* <DEDUP_REMOVED lines=13> */
.L_x_10796:
        /* <DEDUP_REMOVED lines=12> */
.L_x_10799:
[----:B------:R-:W-:-:S07]  /*8d30*/  IMAD.MOV.U32 R64, RZ, RZ, R86 ;  /* 0x000000ffff407224 */ /* 0x000fce00078e0056 */
.L_x_10800:
[----:B------:R-:W-:Y:S05]  /*8d40*/  BSYNC B2 ;  /* 0x0000000000027941 */ /* 0x000fea0003800000 */
.L_x_10798:
        /* <DEDUP_REMOVED lines=16> */
.L_x_10804:
[----:B------:R-:W-:Y:S05]  /*8e50*/  BSYNC B3 ;  /* 0x0000000000037941 */ /* 0x000fea0003800000 */
.L_x_10803:
        /* <DEDUP_REMOVED lines=42> */
[----:B------:R-:W-:-:S11]  /*9100*/  HFMA2.MMA R60, -RZ, RZ, 0, 0 ;  /* 0x00000000ff3c7435 */ /* 0x000fd600000001ff */
.L_x_10802:
[----:B------:R-:W-:Y:S05]  /*9110*/  BSYNC B2 ;  /* 0x0000000000027941 */ /* 0x000fea0003800000 */
.L_x_10801:
        /* <DEDUP_REMOVED lines=9> */
.L_x_10797:
        /* <DEDUP_REMOVED lines=12> */
.L_x_10806:
[----:B------:R-:W-:-:S07]  /*9270*/  IMAD.MOV.U32 R64, RZ, RZ, R86 ;  /* 0x000000ffff407224 */ /* 0x000fce00078e0056 */
.L_x_10807:
[----:B------:R-:W-:Y:S05]  /*9280*/  BSYNC B2 ;  /* 0x0000000000027941 */ /* 0x000fea0003800000 */
.L_x_10805:
        /* <DEDUP_REMOVED lines=16> */
.L_x_10811:
[----:B------:R-:W-:Y:S05]  /*9390*/  BSYNC B3 ;  /* 0x0000000000037941 */ /* 0x000fea0003800000 */
.L_x_10810:
        /* <DEDUP_REMOVED lines=43> */
.L_x_10809:
[----:B------:R-:W-:Y:S05]  /*9650*/  BSYNC B2 ;  /* 0x0000000000027941 */ /* 0x000fea0003800000 */
.L_x_10808:
        /* <DEDUP_REMOVED lines=13> */
.L_x_10812:
        /* <DEDUP_REMOVED lines=12> */
.L_x_10815:
[----:B------:R-:W-:-:S07]  /*97f0*/  IMAD.MOV.U32 R61, RZ, RZ, R86 ;  /* 0x000000ffff3d7224 */ /* 0x000fce00078e0056 */
.L_x_10816:
[----:B------:R-:W-:Y:S05]  /*9800*/  BSYNC B2 ;  /* 0x0000000000027941 */ /* 0x000fea0003800000 */
.L_x_10814:
        /* <DEDUP_REMOVED lines=16> */
.L_x_10820:
[----:B------:R-:W-:Y:S05]  /*9910*/  BSYNC B3 ;  /* 0x0000000000037941 */ /* 0x000fea0003800000 */
.L_x_10819:
        /* <DEDUP_REMOVED lines=42> */
[----:B------:R-:W-:-:S11]  /*9bc0*/  HFMA2.MMA R64, -RZ, RZ, 0, 0 ;  /* 0x00000000ff407435 */ /* 0x000fd600000001ff */
.L_x_10818:
[----:B------:R-:W-:Y:S05]  /*9bd0*/  BSYNC B2 ;  /* 0x0000000000027941 */ /* 0x000fea0003800000 */
.L_x_10817:
        /* <DEDUP_REMOVED lines=9> */
.L_x_10813:
        /* <DEDUP_REMOVED lines=12> */
.L_x_10822:
[----:B------:R-:W-:-:S07]  /*9d30*/  IMAD.MOV.U32 R61, RZ, RZ, R86 ;  /* 0x000000ffff3d7224 */ /* 0x000fce00078e0056 */
.L_x_10823:
[----:B------:R-:W-:Y:S05]  /*9d40*/  BSYNC B2 ;  /* 0x0000000000027941 */ /* 0x000fea0003800000 */
.L_x_10821:
        /* <DEDUP_REMOVED lines=16> */
.L_x_10827:
[----:B------:R-:W-:Y:S05]  /*9e50*/  BSYNC B3 ;  /* 0x0000000000037941 */ /* 0x000fea0003800000 */
.L_x_10826:
        /* <DEDUP_REMOVED lines=44> */
.L_x_10825:
[----:B------:R-:W-:Y:S05]  /*a120*/  BSYNC B2 ;  /* 0x0000000000027941 */ /* 0x000fea0003800000 */
.L_x_10824:
        /* <DEDUP_REMOVED lines=12> */
.L_x_10828:
        /* <DEDUP_REMOVED lines=12> */
.L_x_10831:
[----:B------:R-:W-:-:S07]  /*a2b0*/  MOV R62, R86 ;  /* 0x00000056003e7202 */ /* 0x000fce0000000f00 */
.L_x_10832:
[----:B------:R-:W-:Y:S05]  /*a2c0*/  BSYNC B2 ;  /* 0x0000000000027941 */ /* 0x000fea0003800000 */
.L_x_10830:
        /* <DEDUP_REMOVED lines=16> */
.L_x_10836:
[----:B------:R-:W-:Y:S05]  /*a3d0*/  BSYNC B3 ;  /* 0x0000000000037941 */ /* 0x000fea0003800000 */
.L_x_10835:
        /* <DEDUP_REMOVED lines=39> */
[----:B------:R-:W-:Y:S02]  /*a650*/  LOP3.LUT R84, R67, UR34, R84, 0x96, !PT ;  /* 0x0000002243547c12 */ /* 0x000fe4000f8e9654 */
[----:B------:R-:W-:Y:S02]  /*a660*/  MOV R86, R66 ;  /* 0x0000004200567202 */ /* 0x000fe40000000f00 */
[----:B------:R-:W-:Y:S01]  /*a670*/  LOP3.LUT R85, R97, UR35, R64, 0x96, !PT ;  /* 0x0000002361557c12 */ /* 0x000fe2000f8e9640 */
[----:B------:R-:W-:-:S07]  /*a680*/  IMAD.MOV.U32 R64, RZ, RZ, RZ ;  /* 0x000000ffff407224 */ /* 0x000fce00078e00ff */
.L_x_10834:
[----:B------:R-:W-:Y:S05]  /*a690*/  BSYNC B2 ;  /* 0x0000000000027941 */ /* 0x000fea0003800000 */
.L_x_10833:
        /* <DEDUP_REMOVED lines=9> */
.L_x_10829:
        /* <DEDUP_REMOVED lines=12> */
.L_x_10838:
[----:B------:R-:W-:-:S07]  /*a7f0*/  MOV R62, R86 ;  /* 0x00000056003e7202 */ /* 0x000fce0000000f00 */
.L_x_10839:
[----:B------:R-:W-:Y:S05]  /*a800*/  BSYNC B2 ;  /* 0x0000000000027941 */ /* 0x000fea0003800000 */
.L_x_10837:
        /* <DEDUP_REMOVED lines=16> */
.L_x_10843:
[----:B------:R-:W-:Y:S05]  /*a910*/  BSYNC B3 ;  /* 0x0000000000037941 */ /* 0x000fea0003800000 */
.L_x_10842:
        /* <DEDUP_REMOVED lines=44> */
.L_x_10841:
[----:B------:R-:W-:Y:S05]  /*abe0*/  BSYNC B2 ;  /* 0x0000000000027941 */ /* 0x000fea0003800000 */
.L_x_10840:
        /* <DEDUP_REMOVED lines=12> */
.L_x_10844:
        /* <DEDUP_REMOVED lines=12> */
.L_x_10847:
[----:B------:R-:W-:-:S07]  /*ad70*/  IMAD.MOV.U32 R79, RZ, RZ, R86 ;  /* 0x000000ffff4f7224 */ /* 0x000fce00078e0056 */
.L_x_10848:
[----:B------:R-:W-:Y:S05]  /*ad80*/  BSYNC B2 ;  /* 0x0000000000027941 */ /* 0x000fea0003800000 */
.L_x_10846:
        /* <DEDUP_REMOVED lines=16> */
.L_x_10852:
[----:B------:R-:W-:Y:S05]  /*ae90*/  BSYNC B3 ;  /* 0x0000000000037941 */ /* 0x000fea0003800000 */
.L_x_10851:
        /* <DEDUP_REMOVED lines=44> */
.L_x_10850:
[----:B------:R-:W-:Y:S05]  /*b160*/  BSYNC B2 ;  /* 0x0000000000027941 */ /* 0x000fea0003800000 */
.L_x_10849:
        /* <DEDUP_REMOVED lines=9> */
.L_x_10845:
        /* <DEDUP_REMOVED lines=12> */
.L_x_10854:
[----:B------:R-:W-:-:S07]  /*b2c0*/  MOV R95, R86 ;  /* 0x00000056005f7202 */ /* 0x000fce0000000f00 */
.L_x_10855:
[----:B------:R-:W-:Y:S05]  /*b2d0*/  BSYNC B2 ;  /* 0x0000000000027941 */ /* 0x000fea0003800000 */
.L_x_10853:
        /* <DEDUP_REMOVED lines=16> */
.L_x_10859:
[----:B------:R-:W-:Y:S05]  /*b3e0*/  BSYNC B3 ;  /* 0x0000000000037941 */ /* 0x000fea0003800000 */
.L_x_10858:
        /* <DEDUP_REMOVED lines=44> */
.L_x_10857:
[----:B------:R-:W-:Y:S05]  /*b6b0*/  BSYNC B2 ;  /* 0x0000000000027941 */ /* 0x000fea0003800000 */
.L_x_10856:
        /* <DEDUP_REMOVED lines=12> */
.L_x_10860:
        /* <DEDUP_REMOVED lines=12> */
.L_x_10863:
[----:B------:R-:W-:-:S07]  /*b840*/  IMAD.MOV.U32 R80, RZ, RZ, R86 ;  /* 0x000000ffff507224 */ /* 0x000fce00078e0056 */
.L_x_10864:
[----:B------:R-:W-:Y:S05]  /*b850*/  BSYNC B2 ;  /* 0x0000000000027941 */ /* 0x000fea0003800000 */
.L_x_10862:
        /* <DEDUP_REMOVED lines=16> */
.L_x_10868:
[----:B------:R-:W-:Y:S05]  /*b960*/  BSYNC B3 ;  /* 0x0000000000037941 */ /* 0x000fea0003800000 */
.L_x_10867:
        /* <DEDUP_REMOVED lines=42> */
[----:B------:R-:W-:-:S07]  /*bc10*/  LOP3.LUT R85, R97, UR35, R64, 0x96, !PT ;  /* 0x0000002361557c12 */ /* 0x000fce000f8e9640 */
.L_x_10866:
[----:B------:R-:W-:Y:S05]  /*bc20*/  BSYNC B2 ;  /* 0x0000000000027941 */ /* 0x000fea0003800000 */
.L_x_10865:
        /* <DEDUP_REMOVED lines=9> */
.L_x_10861:
        /* <DEDUP_REMOVED lines=16> */
[----:B------:R-:W-:-:S03]  /*bdc0*/  SEL R81, RZ, 0x1, P2 ;  /* 0x00000001ff517807 */ /* 0x000fc60001000000 */
[----:B------:R-:W-:-:S03]  /*bdd0*/  IMAD.WIDE.U32 R90, R90, 0x100, RZ ;  /* 0x000001005a5a7825 */ /* 0x000fc600078e00ff */
[----:B------:R-:W-:Y:S02]  /*bde0*/  LOP3.LUT R0, R90, R64, R66, 0xfe, !PT ;  /* 0x000000405a007212 */ /* 0x000fe400078efe42 */
[C---:B------:R-:W-:Y:S02]  /*bdf0*/  LEA R64, P0, R83.reuse, UR12, 0x5 ;  /* 0x0000000c53407c11 */ /* 0x040fe4000f8028ff */
[----:B------:R-:W-:Y:S01]  /*be00*/  LOP3.LUT R66, R0, R81, RZ, 0xfc, !PT ;  /* 0x0000005100427212 */ /* 0x000fe200078efcff */
[----:B------:R-:W-:Y:S01]  /*be10*/  IMAD.SHL.U32 R0, R83, 0x8, RZ ;  /* 0x0000000853007824 */ /* 0x000fe200078e00ff */
[----:B------:R-:W-:Y:S02]  /*be20*/  LOP3.LUT R67, R91, R65, R67, 0xfe, !PT ;  /* 0x000000415b437212 */ /* 0x000fe400078efe43 */
[----:B------:R-:W-:Y:S02]  /*be30*/  LEA.HI.X R65, R83, UR13, RZ, 0x5, P0 ;  /* 0x0000000d53417c11 */ /* 0x000fe400080f2cff */
[----:B------:R-:W-:-:S02]  /*be40*/  SHF.R.U32.HI R81, RZ, 0x1d, R83 ;  /* 0x0000001dff517819 */ /* 0x000fc40000011653 */
[----:B------:R-:W-:Y:S01]  /*be50*/  IADD3 R82, P0, R0, UR14, RZ ;  /* 0x0000000e00527c10 */ /* 0x000fe2000ff1e0ff */
[----:B------:R1:W-:Y:S03]  /*be60*/  STG.E.128 desc[UR4][R64.64], R52 ;  /* 0x0000003440007986 */ /* 0x0003e6000c101d04 */
[----:B------:R-:W-:Y:S01]  /*be70*/  IADD3.X R83, R81, UR15, RZ, P0, !PT ;  /* 0x0000000f51537c10 */ /* 0x000fe200087fe4ff */
        /* <DEDUP_REMOVED lines=23> */
.L_x_10740:
[----:B------:R-:W-:Y:S05]  /*bff0*/  BSYNC B1 ;  /* 0x0000000000017941 */ /* 0x000fea0003800000 */
.L_x_10739:
[----:B------:R-:W-:Y:S01]  /*c000*/  FADD.FTZ R0, RZ, R48 ;  /* 0x00000030ff007221 */ /* 0x000fe20000010000 */
[----:B------:R-:W-:Y:S01]  /*c010*/  ISETP.NE.AND P3, PT, R88, RZ, PT ;  /* 0x000000ff5800720c */ /* 0x000fe20003f65270 */
[----:B------:R-:W-:Y:S01]  /*c020*/  UMOV UR8, 0xffffffff ;  /* 0xffffffff00087882 */ /* 0x000fe20000000000 */
[----:B------:R-:W-:Y:S01]  /*c030*/  ISETP.GT.U32.AND P0, PT, R3, 0x3f, PT ;  /* 0x0000003f0300780c */ /* 0x000fe20003f04070 */
[----:B-12---:R-:W-:Y:S01]  /*c040*/  FADD.FTZ R65, R49, R0 ;  /* 0x0000000031417221 */ /* 0x006fe20000010000 */
        /* <DEDUP_REMOVED lines=71> */
.L_x_10886:
        /* <DEDUP_REMOVED lines=43> */
[----:B------:R-:W-:Y:S02]  /*c770*/  F2FP.F16.F32.PACK_AB R66, R67, R66 ;  /* 0x000000424342723e */ /* 0x000fe400000000ff */
[----:B------:R-:W-:Y:S02]  /*c780*/  F2FP.F16.F32.PACK_AB R67, R90, R83 ;  /* 0x000000535a43723e */ /* 0x000fe400000000ff */
[----:B------:R-:W1:Y:S02]  /*c790*/  LDC.64 R82, c[0x0][0x2b8] ;  /* 0x0000ae00ff527b82 */ /* 0x000e640000000a00 */
[----:B-1----:R-:W-:-:S04]  /*c7a0*/  IMAD.WIDE.U32 R82, R72, 0x10, R82 ;  /* 0x0000001048527825 */ /* 0x002fc800078e0052 */
[----:B------:R-:W-:Y:S01]  /*c7b0*/  VIADD R72, R72, 0x20 ;  /* 0x0000002048487836 */ /* 0x000fe20000000000 */
[----:B------:R2:W-:Y:S06]  /*c7c0*/  STG.E.128 desc[UR4][R82.64], R64 ;  /* 0x0000004052007986 */ /* 0x0005ec000c101d04 */
.L_x_10871:
[----:B------:R-:W-:Y:S05]  /*c7d0*/  BSYNC B1 ;  /* 0x0000000000017941 */ /* 0x000fea0003800000 */
.L_x_10870:
        /* <DEDUP_REMOVED lines=17> */
[----:B------:R-:W-:Y:S01]  /*c8f0*/  F2FP.F16.F32.PACK_AB R66, R83, R66 ;  /* 0x000000425342723e */ /* 0x000fe200000000ff */
        /* <DEDUP_REMOVED lines=14> */
[----:B-1----:R-:W-:-:S05]  /*c9e0*/  IMAD.WIDE.U32 R82, R72, 0x10, R82 ;  /* 0x0000001048527825 */ /* 0x002fca00078e0052 */
[----:B------:R3:W-:Y:S02]  /*c9f0*/  STG.E.128 desc[UR4][R82.64], R64 ;  /* 0x0000004052007986 */ /* 0x0007e4000c101d04 */
.L_x_10873:
[----:B------:R-:W-:Y:S05]  /*ca00*/  BSYNC B1 ;  /* 0x0000000000017941 */ /* 0x000fea0003800000 */
.L_x_10872:
[----:B-123--:R-:W1:Y:S02]  /*ca10*/  LDC.64 R64, c[0x0][0x210] ;  /* 0x00008400ff407b82 */ /* 0x00ee640000000a00 */
[----:B-1----:R-:W-:-:S04]  /*ca20*/  LEA R68, R64, R68, 0x2 ;  /* 0x0000004440447211 */ /* 0x002fc800078e10ff */
[----:B------:R-:W-:-:S13]  /*ca30*/  ISETP.GE.AND P0, PT, R68, R65, PT ;  /* 0x000000414400720c */ /* 0x000fda0003f06270 */
[----:B------:R-:W-:Y:S05]  /*ca40*/  @!P0 BRA `(.L_x_10874) ;  /* 0xffffff4000008947 */ /* 0x000fea000383ffff */
[----:B------:R-:W-:Y:S05]  /*ca50*/  BSYNC B0 ;  /* 0x0000000000007941 */ /* 0x000fea0003800000 */
.L_x_10607:
[----:B------:R-:W-:Y:S05]  /*ca60*/  EXIT ;  /* 0x000000000000794d */ /* 0x000fea0003800000 */
.L_x_10869:
        /* <DEDUP_REMOVED lines=8> */
.L_x_10876:
[----:B------:R-:W-:Y:S05]  /*caf0*/  BSYNC B1 ;  /* 0x0000000000017941 */ /* 0x000fea0003800000 */
.L_x_10875:
        /* <DEDUP_REMOVED lines=9> */
.L_x_10877:
[----:B------:R-:W-:Y:S01]  /*cb90*/  HFMA2.MMA R92, -RZ, RZ, 0, 2.384185791015625e-07 ;  /* 0x00000004ff5c7435 */ /* 0x000fe200000001ff */
[----:B------:R-:W-:-:S05]  /*cba0*/  MOV R65, R91 ;  /* 0x0000005b00417202 */ /* 0x000fca0000000f00 */
[----:B------:R-:W-:-:S04]  /*cbb0*/  FADD.FTZ R81, R66, R65 ;  /* 0x0000004142517221 */ /* 0x000fc80000010000 */
[----:B------:R-:W-:-:S07]  /*cbc0*/  IMAD.MOV.U32 R93, RZ, RZ, R81 ;  /* 0x000000ffff5d7224 */ /* 0x000fce00078e0051 */
[----:B------:R-:W-:Y:S05]  /*cbd0*/  WARPSYNC.COLLECTIVE R90, `(.L_x_10878) ;  /* 0x000000005a087348 */ /* 0x000fea0003c00000 */
[----:B------:R0:W1:Y:S02]  /*cbe0*/  SHFL.BFLY P2, R91, R93, R92, R97 ;  /* 0x0c00005c5d5b7389 */ /* 0x0000640000040061 */
[----:B01----:R-:W-:Y:S01]  /*cbf0*/  ENDCOLLECTIVE ;  /* 0x000000000000791b */ /* 0x003fe20003800000 */
.L_x_10878:
[----:B------:R-:W-:Y:S02]  /*cc00*/  IMAD.MOV.U32 R92, RZ, RZ, 0x8 ;  /* 0x00000008ff5c7424 */ /* 0x000fe400078e00ff */
[----:B------:R-:W-:-:S04]  /*cc10*/  IMAD.MOV.U32 R0, RZ, RZ, R91 ;  /* 0x000000ffff007224 */ /* 0x000fc800078e005b */
[----:B------:R-:W-:-:S05]  /*cc20*/  FADD.FTZ R82, R81, R0 ;  /* 0x0000000051527221 */ /* 0x000fca0000010000 */
[----:B------:R-:W-:-:S07]  /*cc30*/  MOV R93, R82 ;  /* 0x00000052005d7202 */ /* 0x000fce0000000f00 */
[----:B------:R-:W-:Y:S05]  /*cc40*/  WARPSYNC.COLLECTIVE R90, `(.L_x_10879) ;  /* 0x000000005a087348 */ /* 0x000fea0003c00000 */
[----:B------:R0:W1:Y:S02]  /*cc50*/  SHFL.BFLY P2, R91, R93, R92, R97 ;  /* 0x0c00005c5d5b7389 */ /* 0x0000640000040061 */
[----:B01----:R-:W-:Y:S01]  /*cc60*/  ENDCOLLECTIVE ;  /* 0x000000000000791b */ /* 0x003fe20003800000 */
.L_x_10879:
        /* <DEDUP_REMOVED lines=8> */
.L_x_10880:
        /* <DEDUP_REMOVED lines=41> */
.L_x_10881:
[----:B------:R-:W-:Y:S01]  /*cf80*/  HFMA2.MMA R92, -RZ, RZ, 0, 1.1920928955078125e-07 ;  /* 0x00000002ff5c7435 */ /* 0x000fe200000001ff */
[----:B------:R-:W-:-:S05]  /*cf90*/  MOV R67, R91 ;  /* 0x0000005b00437202 */ /* 0x000fca0000000f00 */
[----:B------:R-:W-:-:S04]  /*cfa0*/  FADD.FTZ R67, R0, R67 ;  /* 0x0000004300437221 */ /* 0x000fc80000010000 */
[----:B------:R-:W-:-:S07]  /*cfb0*/  IMAD.MOV.U32 R93, RZ, RZ, R67 ;  /* 0x000000ffff5d7224 */ /* 0x000fce00078e0043 */
[----:B------:R-:W-:Y:S05]  /*cfc0*/  WARPSYNC.COLLECTIVE R90, `(.L_x_10882) ;  /* 0x000000005a087348 */ /* 0x000fea0003c00000 */
[----:B------:R0:W1:Y:S02]  /*cfd0*/  SHFL.BFLY P2, R91, R93, R92, R97 ;  /* 0x0c00005c5d5b7389 */ /* 0x0000640000040061 */
[----:B01----:R-:W-:Y:S01]  /*cfe0*/  ENDCOLLECTIVE ;  /* 0x000000000000791b */ /* 0x003fe20003800000 */
.L_x_10882:
[----:B------:R-:W-:Y:S02]  /*cff0*/  IMAD.MOV.U32 R92, RZ, RZ, 0x4 ;  /* 0x00000004ff5c7424 */ /* 0x000fe400078e00ff */
[----:B------:R-:W-:-:S04]  /*d000*/  IMAD.MOV.U32 R66, RZ, RZ, R91 ;  /* 0x000000ffff427224 */ /* 0x000fc800078e005b */
[----:B------:R-:W-:-:S05]  /*d010*/  FADD.FTZ R66, R67, R66 ;  /* 0x0000004243427221 */ /* 0x000fca0000010000 */
[----:B------:R-:W-:-:S07]  /*d020*/  MOV R93, R66 ;  /* 0x00000042005d7202 */ /* 0x000fce0000000f00 */
[----:B------:R-:W-:Y:S05]  /*d030*/  WARPSYNC.COLLECTIVE R90, `(.L_x_10883) ;  /* 0x000000005a087348 */ /* 0x000fea0003c00000 */
[----:B------:R0:W1:Y:S02]  /*d040*/  SHFL.BFLY P2, R91, R93, R92, R97 ;  /* 0x0c00005c5d5b7389 */ /* 0x0000640000040061 */
[----:B01----:R-:W-:Y:S01]  /*d050*/  ENDCOLLECTIVE ;  /* 0x000000000000791b */ /* 0x003fe20003800000 */
.L_x_10883:
[----:B------:R-:W-:Y:S01]  /*d060*/  HFMA2.MMA R92, -RZ, RZ, 0, 4.76837158203125e-07 ;  /* 0x00000008ff5c7435 */ /* 0x000fe200000001ff */
[----:B------:R-:W-:-:S05]  /*d070*/  MOV R81, R91 ;  /* 0x0000005b00517202 */ /* 0x000fca0000000f00 */
[----:B------:R-:W-:-:S04]  /*d080*/  FADD.FTZ R81, R66, R81 ;  /* 0x0000005142517221 */ /* 0x000fc80000010000 */
[----:B------:R-:W-:-:S07]  /*d090*/  IMAD.MOV.U32 R93, RZ, RZ, R81 ;  /* 0x000000ffff5d7224 */ /* 0x000fce00078e0051 */
[----:B------:R-:W-:Y:S05]  /*d0a0*/  WARPSYNC.COLLECTIVE R90, `(.L_x_10884) ;  /* 0x000000005a087348 */ /* 0x000fea0003c00000 */
[----:B------:R0:W1:Y:S02]  /*d0b0*/  SHFL.BFLY P2, R91, R93, R92, R97 ;  /* 0x0c00005c5d5b7389 */ /* 0x0000640000040061 */
[----:B01----:R-:W-:Y:S01]  /*d0c0*/  ENDCOLLECTIVE ;  /* 0x000000000000791b */ /* 0x003fe20003800000 */
.L_x_10884:
[----:B------:R-:W-:Y:S02]  /*d0d0*/  IMAD.MOV.U32 R92, RZ, RZ, 0x10 ;  /* 0x00000010ff5c7424 */ /* 0x000fe400078e00ff */
[----:B------:R-:W-:-:S04]  /*d0e0*/  IMAD.MOV.U32 R82, RZ, RZ, R91 ;  /* 0x000000ffff527224 */ /* 0x000fc800078e005b */
[----:B------:R-:W-:-:S05]  /*d0f0*/  FADD.FTZ R82, R81, R82 ;  /* 0x0000005251527221 */ /* 0x000fca0000010000 */
[----:B------:R-:W-:-:S07]  /*d100*/  MOV R93, R82 ;  /* 0x00000052005d7202 */ /* 0x000fce0000000f00 */
[----:B------:R-:W-:Y:S05]  /*d110*/  WARPSYNC.COLLECTIVE R90, `(.L_x_10885) ;  /* 0x000000005a087348 */ /* 0x000fea0003c00000 */
[----:B------:R0:W1:Y:S02]  /*d120*/  SHFL.BFLY P2, R91, R93, R92, R97 ;  /* 0x0c00005c5d5b7389 */ /* 0x0000640000040061 */
[----:B01----:R-:W-:Y:S01]  /*d130*/  ENDCOLLECTIVE ;  /* 0x000000000000791b */ /* 0x003fe20003800000 */
.L_x_10885:
[----:B------:R-:W-:Y:S01]  /*d140*/  MOV R83, R91 ;  /* 0x0000005b00537202 */ /* 0x000fe20000000f00 */
[----:B------:R-:W-:Y:S06]  /*d150*/  BRA `(.L_x_10886) ;  /* 0xfffffff000d87947 */ /* 0x000fec000383ffff */
.L_x_10887:
        /* <DEDUP_REMOVED lines=10> */
.L_x_14252:


//--------------------- .text._ZN10layer_norm31ln_parallel_residual_fwd_kernelINS_13Kernel_traitsIf6__halffS2_fjLj512ELj1ELj4ELj1ELj16ENS_18Kernel_traits_baseILj512EfS2_fS2_fjLj128EEEEELb1ELb1ELb1EEEvNS_9FwdParamsE --------------------------
	.section	.text._ZN10layer_norm31ln_parallel_residual_fwd_kernelINS_13Kernel_traitsIf6__halffS2_fjLj512ELj1ELj4ELj1ELj16ENS_18Kernel_traits_baseILj512EfS2_fS2_fjLj128EEEEELb1ELb1ELb1EEEvNS_9FwdParamsE,"ax",@progbits
	.align	128
        .global         _ZN10layer_norm31ln_parallel_residual_fwd_kernelINS_13Kernel_traitsIf6__halffS2_fjLj512ELj1ELj4ELj1ELj16ENS_18Kernel_traits_baseILj512EfS2_fS2_fjLj128EEEEELb1ELb1ELb1EEEvNS_9FwdParamsE
        .type           _ZN10layer_norm31ln_parallel_residual_fwd_kernelINS_13Kernel_traitsIf6__halffS2_fjLj512ELj1ELj4ELj1ELj16ENS_18Kernel_traits_baseILj512EfS2_fS2_fjLj128EEEEELb1ELb1ELb1EEEvNS_9FwdParamsE,@function
        .size           _ZN10layer_norm31ln_parallel_residual_fwd_kernelINS_13Kernel_traitsIf6__halffS2_fjLj512ELj1ELj4ELj1ELj16ENS_18Kernel_traits_baseILj512EfS2_fS2_fjLj128EEEEELb1ELb1ELb1EEEvNS_9FwdParamsE,(.L_x_14253 - _ZN10layer_norm31ln_parallel_residual_fwd_kernelINS_13Kernel_traitsIf6__halffS2_fjLj512ELj1ELj4ELj1ELj16ENS_18Kernel_traits_baseILj512EfS2_fS2_fjLj128EEEEELb1ELb1ELb1EEEvNS_9FwdParamsE)
        .other          _ZN10layer_norm31ln_parallel_residual_fwd_kernelINS_13Kernel_traitsIf6__halffS2_fjLj512ELj1ELj4ELj1ELj16ENS_18Kernel_traits_baseILj512EfS2_fS2_fjLj128EEEEELb1ELb1ELb1EEEvNS_9FwdParamsE,@"STO_CUDA_ENTRY STV_DEFAULT"
_ZN10layer_norm31ln_parallel_residual_fwd_kernelINS_13Kernel_traitsIf6__halffS2_fjLj512ELj1ELj4ELj1ELj16ENS_18Kernel_traits_baseILj512EfS2_fS2_fjLj128EEEEELb1ELb1ELb1EEEvNS_9FwdParamsE:
.text._ZN10layer_norm31ln_parallel_residual_fwd_kernelINS_13Kernel_traitsIf6__halffS2_fjLj512ELj1ELj4ELj1ELj16ENS_18Kernel_traits_baseILj512EfS2_fS2_fjLj128EEEEELb1ELb1ELb1EEEvNS_9FwdParamsE:
        /* <DEDUP_REMOVED lines=144> */
.L_x_11148:
        /* <DEDUP_REMOVED lines=28> */
.L_x_10890:
[----:B------:R-:W-:-:S07]  /*0ac0*/  IMAD.MOV.U32 R18, RZ, RZ, R7 ;  /* 0x000000ffff127224 */ /* 0x000fce00078e0007 */
.L_x_10891:
[----:B------:R-:W-:Y:S05]  /*0ad0*/  BSYNC B1 ;  /* 0x0000000000017941 */ /* 0x000fea0003800000 */
.L_x_10889:
        /* <DEDUP_REMOVED lines=16> */
.L_x_10895:
[----:B------:R-:W-:Y:S05]  /*0be0*/  BSYNC B2 ;  /* 0x0000000000027941 */ /* 0x000fea0003800000 */
.L_x_10894:
        /* <DEDUP_REMOVED lines=44> */
.L_x_10893:
[----:B------:R-:W-:Y:S05]  /*0eb0*/  BSYNC B1 ;  /* 0x0000000000017941 */ /* 0x000fea0003800000 */
.L_x_10892:
        /* <DEDUP_REMOVED lines=18> */
.L_x_10896:
        /* <DEDUP_REMOVED lines=12> */
.L_x_10899:
[----:B------:R-:W-:-:S07]  /*10a0*/  IMAD.MOV.U32 R12, RZ, RZ, R7 ;  /* 0x000000ffff0c7224 */ /* 0x000fce00078e0007 */
.L_x_10900:
[----:B------:R-:W-:Y:S05]  /*10b0*/  BSYNC B1 ;  /* 0x0000000000017941 */ /* 0x000fea0003800000 */
.L_x_10898:
        /* <DEDUP_REMOVED lines=16> */
.L_x_10904:
[----:B------:R-:W-:Y:S05]  /*11c0*/  BSYNC B2 ;  /* 0x0000000000027941 */ /* 0x000fea0003800000 */
.L_x_10903:
        /* <DEDUP_REMOVED lines=44> */
.L_x_10902:
[----:B------:R-:W-:Y:S05]  /*1490*/  BSYNC B1 ;  /* 0x0000000000017941 */ /* 0x000fea0003800000 */
.L_x_10901:
        /* <DEDUP_REMOVED lines=9> */
.L_x_10897:
        /* <DEDUP_REMOVED lines=12> */
.L_x_10906:
[----:B------:R-:W-:-:S07]  /*15f0*/  IMAD.MOV.U32 R12, RZ, RZ, R7 ;  /* 0x000000ffff0c7224 */ /* 0x000fce00078e0007 */
.L_x_10907:
[----:B------:R-:W-:Y:S05]  /*1600*/  BSYNC B1 ;  /* 0x0000000000017941 */ /* 0x000fea0003800000 */
.L_x_10905:
        /* <DEDUP_REMOVED lines=16> */
.L_x_10911:
[----:B------:R-:W-:Y:S05]  /*1710*/  BSYNC B2 ;  /* 0x0000000000027941 */ /* 0x000fea0003800000 */
.L_x_10910:
        /* <DEDUP_REMOVED lines=44> */
.L_x_10909:
[----:B------:R-:W-:Y:S05]  /*19e0*/  BSYNC B1 ;  /* 0x0000000000017941 */ /* 0x000fea0003800000 */
.L_x_10908:
        /* <DEDUP_REMOVED lines=13> */
.L_x_10912:
        /* <DEDUP_REMOVED lines=12> */
.L_x_10915:
[----:B------:R-:W-:-:S07]  /*1b80*/  IMAD.MOV.U32 R8, RZ, RZ, R7 ;  /* 0x000000ffff087224 */ /* 0x000fce00078e0007 */
.L_x_10916:
[----:B------:R-:W-:Y:S05]  /*1b90*/  BSYNC B1 ;  /* 0x0000000000017941 */ /* 0x000fea0003800000 */
.L_x_10914:
        /* <DEDUP_REMOVED lines=16> */
.L_x_10920:
[----:B------:R-:W-:Y:S05]  /*1ca0*/  BSYNC B2 ;  /* 0x0000000000027941 */ /* 0x000fea0003800000 */
.L_x_10919:
        /* <DEDUP_REMOVED lines=44> */
.L_x_10918:
[----:B------:R-:W-:Y:S05]  /*1f70*/  BSYNC B1 ;  /* 0x0000000000017941 */ /* 0x000fea0003800000 */
.L_x_10917:
        /* <DEDUP_REMOVED lines=9> */
.L_x_10913:
        /* <DEDUP_REMOVED lines=12> */
.L_x_10922:
[----:B------:R-:W-:-:S07]  /*20d0*/  IMAD.MOV.U32 R8, RZ, RZ, R7 ;  /* 0x000000ffff087224 */ /* 0x000fce00078e0007 */
.L_x_10923:
[----:B------:R-:W-:Y:S05]  /*20e0*/  BSYNC B1 ;  /* 0x0000000000017941 */ /* 0x000fea0003800000 */
.L_x_10921:
        /* <DEDUP_REMOVED lines=16> */
.L_x_10927:
[----:B------:R-:W-:Y:S05]  /*21f0*/  BSYNC B2 ;  /* 0x0000000000027941 */ /* 0x000fea0003800000 */
.L_x_10926:
        /* <DEDUP_REMOVED lines=44> */
.L_x_10925:
[----:B------:R-:W-:Y:S05]  /*24c0*/  BSYNC B1 ;  /* 0x0000000000017941 */ /* 0x000fea0003800000 */
.L_x_10924:
        /* <DEDUP_REMOVED lines=13> */
.L_x_10928:
        /* <DEDUP_REMOVED lines=12> */
.L_x_10931:
[----:B------:R-:W-:-:S07]  /*2660*/  MOV R12, R7 ;  /* 0x00000007000c7202 */ /* 0x000fce0000000f00 */
.L_x_10932:
[----:B------:R-:W-:Y:S05]  /*2670*/  BSYNC B1 ;  /* 0x0000000000017941 */ /* 0x000fea0003800000 */
.L_x_10930:
        /* <DEDUP_REMOVED lines=16> */
.L_x_10936:
[----:B------:R-:W-:Y:S05]  /*2780*/  BSYNC B2 ;  /* 0x0000000000027941 */ /* 0x000fea0003800000 */
.L_x_10935:
        /* <DEDUP_REMOVED lines=44> */
.L_x_10934:
[----:B------:R-:W-:Y:S05]  /*2a50*/  BSYNC B1 ;  /* 0x0000000000017941 */ /* 0x000fea0003800000 */
.L_x_10933:
        /* <DEDUP_REMOVED lines=9> */
.L_x_10929:
        /* <DEDUP_REMOVED lines=12> */
.L_x_10938:
[----:B------:R-:W-:-:S07]  /*2bb0*/  MOV R12, R7 ;  /* 0x00000007000c7202 */ /* 0x000fce0000000f00 */
.L_x_10939:
[----:B------:R-:W-:Y:S05]  /*2bc0*/  BSYNC B1 ;  /* 0x0000000000017941 */ /* 0x000fea0003800000 */
.L_x_10937:
        /* <DEDUP_REMOVED lines=16> */
.L_x_10943:
[----:B------:R-:W-:Y:S05]  /*2cd0*/  BSYNC B2 ;  /* 0x0000000000027941 */ /* 0x000fea0003800000 */
.L_x_10942:
        /* <DEDUP_REMOVED lines=44> */
.L_x_10941:
[----:B------:R-:W-:Y:S05]  /*2fa0*/  BSYNC B1 ;  /* 0x0000000000017941 */ /* 0x000fea0003800000 */
.L_x_10940:
        /* <DEDUP_REMOVED lines=13> */
.L_x_10944:
        /* <DEDUP_REMOVED lines=12> */
.L_x_10947:
[----:B------:R-:W-:-:S07]  /*3140*/  IMAD.MOV.U32 R9, RZ, RZ, R7 ;  /* 0x000000ffff097224 */ /* 0x000fce00078e0007 */
.L_x_10948:
[----:B------:R-:W-:Y:S05]  /*3150*/  BSYNC B1 ;  /* 0x0000000000017941 */ /* 0x000fea0003800000 */
.L_x_10946:
        /* <DEDUP_REMOVED lines=16> */
.L_x_10952:
[----:B------:R-:W-:Y:S05]  /*3260*/  BSYNC B2 ;  /* 0x0000000000027941 */ /* 0x000fea0003800000 */
.L_x_10951:
        /* <DEDUP_REMOVED lines=44> */
.L_x_10950:
[----:B------:R-:W-:Y:S05]  /*3530*/  BSYNC B1 ;  /* 0x0000000000017941 */ /* 0x000fea0003800000 */
.L_x_10949:
        /* <DEDUP_REMOVED lines=9> */
.L_x_10945:
        /* <DEDUP_REMOVED lines=12> */
.L_x_10954:
[----:B------:R-:W-:-:S07]  /*3690*/  IMAD.MOV.U32 R9, RZ, RZ, R7 ;  /* 0x000000ffff097224 */ /* 0x000fce00078e0007 */
.L_x_10955:
[----:B------:R-:W-:Y:S05]  /*36a0*/  BSYNC B1 ;  /* 0x0000000000017941 */ /* 0x000fea0003800000 */
.L_x_10953:
        /* <DEDUP_REMOVED lines=16> */
.L_x_10959:
[----:B------:R-:W-:Y:S05]  /*37b0*/  BSYNC B2 ;  /* 0x0000000000027941 */ /* 0x000fea0003800000 */
.L_x_10958:
        /* <DEDUP_REMOVED lines=44> */
.L_x_10957:
[----:B------:R-:W-:Y:S05]  /*3a80*/  BSYNC B1 ;  /* 0x0000000000017941 */ /* 0x000fea0003800000 */
.L_x_10956:
        /* <DEDUP_REMOVED lines=13> */
.L_x_10960:
        /* <DEDUP_REMOVED lines=12> */
.L_x_10963:
[----:B------:R-:W-:-:S07]  /*3c20*/  IMAD.MOV.U32 R13, RZ, RZ, R7 ;  /* 0x000000ffff0d7224 */ /* 0x000fce00078e0007 */
.L_x_10964:
[----:B------:R-:W-:Y:S05]  /*3c30*/  BSYNC B1 ;  /* 0x0000000000017941 */ /* 0x000fea0003800000 */
.L_x_10962:
        /* <DEDUP_REMOVED lines=16> */
.L_x_10968:
[----:B------:R-:W-:Y:S05]  /*3d40*/  BSYNC B2 ;  /* 0x0000000000027941 */ /* 0x000fea0003800000 */
.L_x_10967:
        /* <DEDUP_REMOVED lines=44> */
.L_x_10966:
[----:B------:R-:W-:Y:S05]  /*4010*/  BSYNC B1 ;  /* 0x0000000000017941 */ /* 0x000fea0003800000 */
.L_x_10965:
        /* <DEDUP_REMOVED lines=9> */
.L_x_10961:
        /* <DEDUP_REMOVED lines=12> */
.L_x_10970:
[----:B------:R-:W-:-:S07]  /*4170*/  IMAD.MOV.U32 R13, RZ, RZ, R7 ;  /* 0x000000ffff0d7224 */ /* 0x000fce00078e0007 */
.L_x_10971:
[----:B------:R-:W-:Y:S05]  /*4180*/  BSYNC B1 ;  /* 0x0000000000017941 */ /* 0x000fea0003800000 */
.L_x_10969:
        /* <DEDUP_REMOVED lines=16> */
.L_x_10975:
[----:B------:R-:W-:Y:S05]  /*4290*/  BSYNC B2 ;  /* 0x0000000000027941 */ /* 0x000fea0003800000 */
.L_x_10974:
        /* <DEDUP_REMOVED lines=44> */
.L_x_10973:
[----:B------:R-:W-:Y:S05]  /*4560*/  BSYNC B1 ;  /* 0x0000000000017941 */ /* 0x000fea0003800000 */
.L_x_10972:
        /* <DEDUP_REMOVED lines=12> */
.L_x_10976:
        /* <DEDUP_REMOVED lines=12> */
.L_x_10979:
[----:B------:R-:W-:-:S07]  /*46f0*/  MOV R10, R7 ;  /* 0x00000007000a7202 */ /* 0x000fce0000000f00 */
.L_x_10980:
[----:B------:R-:W-:Y:S05]  /*4700*/  BSYNC B1 ;  /* 0x0000000000017941 */ /* 0x000fea0003800000 */
.L_x_10978:
        /* <DEDUP_REMOVED lines=16> */
.L_x_10984:
[----:B------:R-:W-:Y:S05]  /*4810*/  BSYNC B2 ;  /* 0x0000000000027941 */ /* 0x000fea0003800000 */
.L_x_10983:
        /* <DEDUP_REMOVED lines=44> */
.L_x_10982:
[----:B------:R-:W-:Y:S05]  /*4ae0*/  BSYNC B1 ;  /* 0x0000000000017941 */ /* 0x000fea0003800000 */
.L_x_10981:
        /* <DEDUP_REMOVED lines=9> */
.L_x_10977:
        /* <DEDUP_REMOVED lines=12> */
.L_x_10986:
[----:B------:R-:W-:-:S07]  /*4c40*/  IMAD.MOV.U32 R10, RZ, RZ, R7 ;  /* 0x000000ffff0a7224 */ /* 0x000fce00078e0007 */
.L_x_10987:
[----:B------:R-:W-:Y:S05]  /*4c50*/  BSYNC B1 ;  /* 0x0000000000017941 */ /* 0x000fea0003800000 */
.L_x_10985:
        /* <DEDUP_REMOVED lines=16> */
.L_x_10991:
[----:B------:R-:W-:Y:S05]  /*4d60*/  BSYNC B2 ;  /* 0x0000000000027941 */ /* 0x000fea0003800000 */
.L_x_10990:
        /* <DEDUP_REMOVED lines=44> */
.L_x_10989:
[----:B------:R-:W-:Y:S05]  /*5030*/  BSYNC B1 ;  /* 0x0000000000017941 */ /* 0x000fea0003800000 */
.L_x_10988:
        /* <DEDUP_REMOVED lines=12> */
.L_x_10992:
        /* <DEDUP_REMOVED lines=12> */
.L_x_10995:
[----:B------:R-:W-:-:S07]  /*51c0*/  MOV R10, R7 ;  /* 0x00000007000a7202 */ /* 0x000fce0000000f00 */
.L_x_10996:
[----:B------:R-:W-:Y:S05]  /*51d0*/  BSYNC B1 ;  /* 0x0000000000017941 */ /* 0x000fea0003800000 */
.L_x_10994:
        /* <DEDUP_REMOVED lines=16> */
.L_x_11000:
[----:B------:R-:W-:Y:S05]  /*52e0*/  BSYNC B2 ;  /* 0x0000000000027941 */ /* 0x000fea0003800000 */
.L_x_10999:
        /* <DEDUP_REMOVED lines=44> */
.L_x_10998:
[----:B------:R-:W-:Y:S05]  /*55b0*/  BSYNC B1 ;  /* 0x0000000000017941 */ /* 0x000fea0003800000 */
.L_x_10997:
        /* <DEDUP_REMOVED lines=9> */
.L_x_10993:
        /* <DEDUP_REMOVED lines=12> */
.L_x_11002:
[----:B------:R-:W-:-:S07]  /*5710*/  IMAD.MOV.U32 R10, RZ, RZ, R7 ;  /* 0x000000ffff0a7224 */ /* 0x000fce00078e0007 */
.L_x_11003:
[----:B------:R-:W-:Y:S05]  /*5720*/  BSYNC B1 ;  /* 0x0000000000017941 */ /* 0x000fea0003800000 */
.L_x_11001:
        /* <DEDUP_REMOVED lines=16> */
.L_x_11007:
[----:B------:R-:W-:Y:S05]  /*5830*/  BSYNC B2 ;  /* 0x0000000000027941 */ /* 0x000fea0003800000 */
.L_x_11006:
        /* <DEDUP_REMOVED lines=44> */
.L_x_11005:
[----:B------:R-:W-:Y:S05]  /*5b00*/  BSYNC B1 ;  /* 0x0000000000017941 */ /* 0x000fea0003800000 */
.L_x_11004:
        /* <DEDUP_REMOVED lines=12> */
.L_x_11008:
        /* <DEDUP_REMOVED lines=12> */
.L_x_11011:
[----:B------:R-:W-:-:S07]  /*5c90*/  MOV R10, R7 ;  /* 0x00000007000a7202 */ /* 0x000fce0000000f00 */
.L_x_11012:
[----:B------:R-:W-:Y:S05]  /*5ca0*/  BSYNC B1 ;  /* 0x0000000000017941 */ /* 0x000fea0003800000 */
.L_x_11010:
        /* <DEDUP_REMOVED lines=18> */
.L_x_11016:
[----:B------:R-:W-:Y:S05]  /*5dd0*/  BSYNC B2 ;  /* 0x0000000000027941 */ /* 0x000fea0003800000 */
.L_x_11015:
        /* <DEDUP_REMOVED lines=44> */
.L_x_11014:
[----:B------:R-:W-:Y:S05]  /*60a0*/  BSYNC B1 ;  /* 0x0000000000017941 */ /* 0x000fea0003800000 */
.L_x_11013:
        /* <DEDUP_REMOVED lines=9> */
.L_x_11009:
[----:B------:R-:W0:Y:S01]  /*6140*/  LDC.64 R76, c[0x0][0x238] ;  /* 0x00008e00ff4c7b82 */ /* 0x000e220000000a00 */
[----:B------:R-:W-:Y:S02]  /*6150*/  P2R R66, PR, RZ, 0x2 ;  /* 0x00000002ff427803 */ /* 0x000fe40000000000 */
[----:B------:R-:W-:Y:S02]  /*6160*/  ISETP.NE.AND P1, PT, R64, RZ, PT ;  /* 0x000000ff4000720c */ /* 0x000fe40003f25270 */
[----:B------:R-:W-:Y:S02]  /*6170*/  SEL R64, RZ, 0x1000000, P5 ;  /* 0x01000000ff407807 */ /* 0x000fe40002800000 */
[----:B------:R-:W-:Y:S01]  /*6180*/  ISETP.NE.AND P5, PT, R65, RZ, PT ;  /* 0x000000ff4100720c */ /* 0x000fe20003fa5270 */
[----:B------:R-:W1:Y:S01]  /*6190*/  LDC.64 R74, c[0x0][0x240] ;  /* 0x00009000ff4a7b82 */ /* 0x000e620000000a00 */
[----:B------:R-:W-:Y:S02]  /*61a0*/  SEL R65, RZ, 0x10000, P4 ;  /* 0x00010000ff417807 */ /* 0x000fe40002000000 */
[----:B------:R-:W-:-:S02]  /*61b0*/  ISETP.NE.AND P4, PT, R8, RZ, PT ;  /* 0x000000ff0800720c */ /* 0x000fc40003f85270 */
[----:B------:R-:W-:Y:S02]  /*61c0*/  SEL R8, RZ, 0x1, P1 ;  /* 0x00000001ff087807 */ /* 0x000fe40000800000 */
[----:B------:R-:W-:Y:S02]  /*61d0*/  SEL R10, RZ, 0x100, P3 ;  /* 0x00000100ff0a7807 */ /* 0x000fe40001800000 */
[----:B------:R-:W-:Y:S01]  /*61e0*/  ISETP.NE.AND P3, PT, R9, RZ, PT ;  /* 0x000000ff0900720c */ /* 0x000fe20003f65270 */
[----:B------:R-:W-:Y:S01]  /*61f0*/  IMAD.WIDE.U32 R8, R8, 0x1000000, RZ ;  /* 0x0100000008087825 */ /* 0x000fe200078e00ff */
[----:B------:R-:W-:Y:S02]  /*6200*/  ISETP.NE.AND P1, PT, R66, RZ, PT ;  /* 0x000000ff4200720c */ /* 0x000fe40003f25270 */
[----:B------:R-:W-:Y:S02]  /*6210*/  LOP3.LUT R10, R10, R64, R65, 0xfe, !PT ;  /* 0x000000400a0a7212 */ /* 0x000fe400078efe41 */
[----:B------:R-:W-:-:S02]  /*6220*/  SEL R65, RZ, 0x1, P3 ;  /* 0x00000001ff417807 */ /* 0x000fc40001800000 */
[----:B------:R-:W-:Y:S02]  /*6230*/  SEL R64, RZ, 0x1, P4 ;  /* 0x00000001ff407807 */ /* 0x000fe40002000000 */
[----:B------:R-:W-:Y:S02]  /*6240*/  SEL R66, RZ, 0x1, P5 ;  /* 0x00000001ff427807 */ /* 0x000fe40002800000 */
[----:B------:R-:W-:Y:S01]  /*6250*/  LOP3.LUT R9, R9, R10, R65, 0xfe, !PT ;  /* 0x0000000a09097212 */ /* 0x000fe200078efe41 */
        /* <DEDUP_REMOVED lines=33> */
.L_x_11017:
[----:B0-----:R-:W0:Y:S01]  /*6470*/  @P0 LDC.64 R64, c[0x0][0x228] ;  /* 0x00008a00ff400b82 */ /* 0x001e220000000a00 */
[----:B------:R-:W-:-:S07]  /*6480*/  IADD3 R80, R72, 0x20, RZ ;  /* 0x0000002048507810 */ /* 0x000fce0007ffe0ff */
[----:B-1----:R-:W1:Y:S01]  /*6490*/  @P1 LDC.64 R8, c[0x0][0x230] ;  /* 0x00008c00ff081b82 */ /* 0x002e620000000a00 */
[----:B0-----:R-:W-:-:S05]  /*64a0*/  @P0 IMAD.WIDE.U32 R64, R80, 0x10, R64 ;  /* 0x0000001050400825 */ /* 0x001fca00078e0040 */
[----:B------:R0:W5:Y:S01]  /*64b0*/  @P0 LDG.E.128 R28, desc[UR4][R64.64] ;  /* 0x00000004401c0981 */ /* 0x000162000c1e1d00 */
[----:B-1----:R-:W-:-:S05]  /*64c0*/  @P1 IMAD.WIDE.U32 R8, R80, 0x20, R8 ;  /* 0x0000002050081825 */ /* 0x002fca00078e0008 */
[----:B------:R1:W5:Y:S01]  /*64d0*/  @P1 LDG.E.128 R24, desc[UR4][R8.64] ;  /* 0x0000000408181981 */ /* 0x000362000c1e1d00 */
[----:B0-----:R-:W-:-:S03]  /*64e0*/  IMAD.WIDE.U32 R64, R80, 0x10, R78 ;  /* 0x0000001050407825 */ /* 0x001fc600078e004e */
[----:B------:R1:W5:Y:S04]  /*64f0*/  @P1 LDG.E.128 R20, desc[UR4][R8.64+0x10] ;  /* 0x0000100408141981 */ /* 0x000368000c1e1d00 */
[----:B------:R-:W5:Y:S01]  /*6500*/  LDG.E.128 R64, desc[UR4][R64.64] ;  /* 0x0000000440407981 */ /* 0x000f62000c1e1d00 */
        /* <DEDUP_REMOVED lines=12> */
.L_x_11019:
[----:B------:R-:W-:-:S07]  /*65d0*/  IMAD.MOV.U32 R73, RZ, RZ, R7 ;  /* 0x000000ffff497224 */ /* 0x000fce00078e0007 */
.L_x_11020:
[----:B------:R-:W-:Y:S05]  /*65e0*/  BSYNC B1 ;  /* 0x0000000000017941 */ /* 0x000fea0003800000 */
.L_x_11018:
        /* <DEDUP_REMOVED lines=16> */
.L_x_11024:
[----:B------:R-:W-:Y:S05]  /*66f0*/  BSYNC B2 ;  /* 0x0000000000027941 */ /* 0x000fea0003800000 */
.L_x_11023:
        /* <DEDUP_REMOVED lines=44> */
.L_x_11022:
[----:B------:R-:W-:Y:S05]  /*69c0*/  BSYNC B1 ;  /* 0x0000000000017941 */ /* 0x000fea0003800000 */
.L_x_11021:
        /* <DEDUP_REMOVED lines=13> */
.L_x_11025:
        /* <DEDUP_REMOVED lines=12> */
.L_x_11028:
[----:B------:R-:W-:-:S07]  /*6b60*/  MOV R9, R7 ;  /* 0x0000000700097202 */ /* 0x000fce0000000f00 */
.L_x_11029:
[----:B------:R-:W-:Y:S05]  /*6b70*/  BSYNC B1 ;  /* 0x0000000000017941 */ /* 0x000fea0003800000 */
.L_x_11027:
        /* <DEDUP_REMOVED lines=16> */
.L_x_11033:
[----:B------:R-:W-:Y:S05]  /*6c80*/  BSYNC B2 ;  /* 0x0000000000027941 */ /* 0x000fea0003800000 */
.L_x_11032:
        /* <DEDUP_REMOVED lines=44> */
.L_x_11031:
[----:B------:R-:W-:Y:S05]  /*6f50*/  BSYNC B1 ;  /* 0x0000000000017941 */ /* 0x000fea0003800000 */
.L_x_11030:
        /* <DEDUP_REMOVED lines=9> */
.L_x_11026:
        /* <DEDUP_REMOVED lines=12> */
.L_x_11035:
[----:B------:R-:W-:-:S07]  /*70b0*/  IMAD.MOV.U32 R9, RZ, RZ, R7 ;  /* 0x000000ffff097224 */ /* 0x000fce00078e0007 */
.L_x_11036:
[----:B------:R-:W-:Y:S05]  /*70c0*/  BSYNC B1 ;  /* 0x0000000000017941 */ /* 0x000fea0003800000 */
.L_x_11034:
        /* <DEDUP_REMOVED lines=16> */
.L_x_11040:
[----:B------:R-:W-:Y:S05]  /*71d0*/  BSYNC B2 ;  /* 0x0000000000027941 */ /* 0x000fea0003800000 */
.L_x_11039:
        /* <DEDUP_REMOVED lines=44> */
.L_x_11038:
[----:B------:R-:W-:Y:S05]  /*74a0*/  BSYNC B1 ;  /* 0x0000000000017941 */ /* 0x000fea0003800000 */
.L_x_11037:
        /* <DEDUP_REMOVED lines=13> */
.L_x_11041:
        /* <DEDUP_REMOVED lines=12> */
.L_x_11044:
[----:B------:R-:W-:-:S07]  /*7640*/  MOV R64, R7 ;  /* 0x0000000700407202 */ /* 0x000fce0000000f00 */
.L_x_11045:
[----:B------:R-:W-:Y:S05]  /*7650*/  BSYNC B1 ;  /* 0x0000000000017941 */ /* 0x000fea0003800000 */
.L_x_11043:
        /* <DEDUP_REMOVED lines=16> */
.L_x_11049:
[----:B------:R-:W-:Y:S05]  /*7760*/  BSYNC B2 ;  /* 0x0000000000027941 */ /* 0x000fea0003800000 */
.L_x_11048:
        /* <DEDUP_REMOVED lines=44> */
.L_x_11047:
[----:B------:R-:W-:Y:S05]  /*7a30*/  BSYNC B1 ;  /* 0x0000000000017941 */ /* 0x000fea0003800000 */
.L_x_11046:
        /* <DEDUP_REMOVED lines=9> */
.L_x_11042:
        /* <DEDUP_REMOVED lines=12> */
.L_x_11051:
[----:B------:R-:W-:-:S07]  /*7b90*/  IMAD.MOV.U32 R64, RZ, RZ, R7 ;  /* 0x000000ffff407224 */ /* 0x000fce00078e0007 */
.L_x_11052:
[----:B------:R-:W-:Y:S05]  /*7ba0*/  BSYNC B1 ;  /* 0x0000000000017941 */ /* 0x000fea0003800000 */
.L_x_11050:
        /* <DEDUP_REMOVED lines=16> */
.L_x_11056:
[----:B------:R-:W-:Y:S05]  /*7cb0*/  BSYNC B2 ;  /* 0x0000000000027941 */ /* 0x000fea0003800000 */
.L_x_11055:
        /* <DEDUP_REMOVED lines=44> */
.L_x_11054:
[----:B------:R-:W-:Y:S05]  /*7f80*/  BSYNC B1 ;  /* 0x0000000000017941 */ /* 0x000fea0003800000 */
.L_x_11053:
        /* <DEDUP_REMOVED lines=13> */
.L_x_11057:
        /* <DEDUP_REMOVED lines=12> */
.L_x_11060:
[----:B------:R-:W-:-:S07]  /*8120*/  MOV R11, R7 ;  /* 0x00000007000b7202 */ /* 0x000fce0000000f00 */
.L_x_11061:
[----:B------:R-:W-:Y:S05]  /*8130*/  BSYNC B1 ;  /* 0x0000000000017941 */ /* 0x000fea0003800000 */
.L_x_11059:
        /* <DEDUP_REMOVED lines=16> */
.L_x_11065:
[----:B------:R-:W-:Y:S05]  /*8240*/  BSYNC B2 ;  /* 0x0000000000027941 */ /* 0x000fea0003800000 */
.L_x_11064:
        /* <DEDUP_REMOVED lines=44> */
.L_x_11063:
[----:B------:R-:W-:Y:S05]  /*8510*/  BSYNC B1 ;  /* 0x0000000000017941 */ /* 0x000fea0003800000 */
.L_x_11062:
        /* <DEDUP_REMOVED lines=9> */
.L_x_11058:
        /* <DEDUP_REMOVED lines=12> */
.L_x_11067:
[----:B------:R-:W-:-:S07]  /*8670*/  IMAD.MOV.U32 R11, RZ, RZ, R7 ;  /* 0x000000ffff0b7224 */ /* 0x000fce00078e0007 */
.L_x_11068:
[----:B------:R-:W-:Y:S05]  /*8680*/  BSYNC B1 ;  /* 0x0000000000017941 */ /* 0x000fea0003800000 */
.L_x_11066:
        /* <DEDUP_REMOVED lines=16> */
.L_x_11072:
[----:B------:R-:W-:Y:S05]  /*8790*/  BSYNC B2 ;  /* 0x0000000000027941 */ /* 0x000fea0003800000 */
.L_x_11071:
        /* <DEDUP_REMOVED lines=44> */
.L_x_11070:
[----:B------:R-:W-:Y:S05]  /*8a60*/  BSYNC B1 ;  /* 0x0000000000017941 */ /* 0x000fea0003800000 */
.L_x_11069:
        /* <DEDUP_REMOVED lines=13> */
.L_x_11073:
        /* <DEDUP_REMOVED lines=12> */
.L_x_11076:
[----:B------:R-:W-:-:S07]  /*8c00*/  MOV R73, R7 ;  /* 0x0000000700497202 */ /* 0x000fce0000000f00 */
.L_x_11077:
[----:B------:R-:W-:Y:S05]  /*8c10*/  BSYNC B1 ;  /* 0x0000000000017941 */ /* 0x000fea0003800000 */
.L_x_11075:
        /* <DEDUP_REMOVED lines=16> */
.L_x_11081:
[----:B------:R-:W-:Y:S05]  /*8d20*/  BSYNC B2 ;  /* 0x0000000000027941 */ /* 0x000fea0003800000 */
.L_x_11080:
        /* <DEDUP_REMOVED lines=44> */
.L_x_11079:
[----:B------:R-:W-:Y:S05]  /*8ff0*/  BSYNC B1 ;  /* 0x0000000000017941 */ /* 0x000fea0003800000 */
.L_x_11078:
        /* <DEDUP_REMOVED lines=9> */
.L_x_11074:
        /* <DEDUP_REMOVED lines=12> */
.L_x_11083:
[----:B------:R-:W-:-:S07]  /*9150*/  IMAD.MOV.U32 R73, RZ, RZ, R7 ;  /* 0x000000ffff497224 */ /* 0x000fce00078e0007 */
.L_x_11084:
[----:B------:R-:W-:Y:S05]  /*9160*/  BSYNC B1 ;  /* 0x0000000000017941 */ /* 0x000fea0003800000 */
.L_x_11082:
        /* <DEDUP_REMOVED lines=16> */
.L_x_11088:
[----:B------:R-:W-:Y:S05]  /*9270*/  BSYNC B2 ;  /* 0x0000000000027941 */ /* 0x000fea0003800000 */
.L_x_11087:
        /* <DEDUP_REMOVED lines=44> */
.L_x_11086:
[----:B------:R-:W-:Y:S05]  /*9540*/  BSYNC B1 ;  /* 0x0000000000017941 */ /* 0x000fea0003800000 */
.L_x_11085:
        /* <DEDUP_REMOVED lines=13> */
.L_x_11089:
        /* <DEDUP_REMOVED lines=12> */
.L_x_11092:
[----:B------:R-:W-:-:S07]  /*96e0*/  MOV R65, R7 ;  /* 0x0000000700417202 */ /* 0x000fce0000000f00 */
.L_x_11093:
[----:B------:R-:W-:Y:S05]  /*96f0*/  BSYNC B1 ;  /* 0x0000000000017941 */ /* 0x000fea0003800000 */
.L_x_11091:
        /* <DEDUP_REMOVED lines=16> */
.L_x_11097:
[----:B------:R-:W-:Y:S05]  /*9800*/  BSYNC B2 ;  /* 0x0000000000027941 */ /* 0x000fea0003800000 */
.L_x_11096:
        /* <DEDUP_REMOVED lines=42> */
[----:B------:R-:W-:Y:S02]  /*9ab0*/  LOP3.LUT R6, R77, UR31, R6, 0x96, !PT ;  /* 0x0000001f4d067c12 */ /* 0x000fe4000f8e9606 */
[----:B------:R-:W-:-:S07]  /*9ac0*/  MOV R7, R76 ;  /* 0x0000004c00077202 */ /* 0x000fce0000000f00 */
.L_x_11095:
[----:B------:R-:W-:Y:S05]  /*9ad0*/  BSYNC B1 ;  /* 0x0000000000017941 */ /* 0x000fea0003800000 */
.L_x_11094:
        /* <DEDUP_REMOVED lines=9> */
.L_x_11090:
        /* <DEDUP_REMOVED lines=12> */
.L_x_11099:
[----:B------:R-:W-:-:S07]  /*9c30*/  IMAD.MOV.U32 R65, RZ, RZ, R7 ;  /* 0x000000ffff417224 */ /* 0x000fce00078e0007 */
.L_x_11100:
[----:B------:R-:W-:Y:S05]  /*9c40*/  BSYNC B1 ;  /* 0x0000000000017941 */ /* 0x000fea0003800000 */
.L_x_11098:
        /* <DEDUP_REMOVED lines=16> */
.L_x_11104:
[----:B------:R-:W-:Y:S05]  /*9d50*/  BSYNC B2 ;  /* 0x0000000000027941 */ /* 0x000fea0003800000 */
.L_x_11103:
        /* <DEDUP_REMOVED lines=44> */
.L_x_11102:
[----:B------:R-:W-:Y:S05]  /*a020*/  BSYNC B1 ;  /* 0x0000000000017941 */ /* 0x000fea0003800000 */
.L_x_11101:
        /* <DEDUP_REMOVED lines=12> */
.L_x_11105:
        /* <DEDUP_REMOVED lines=12> */
.L_x_11108:
[----:B------:R-:W-:-:S07]  /*a1b0*/  MOV R66, R7 ;  /* 0x0000000700427202 */ /* 0x000fce0000000f00 */
.L_x_11109:
[----:B------:R-:W-:Y:S05]  /*a1c0*/  BSYNC B1 ;  /* 0x0000000000017941 */ /* 0x000fea0003800000 */
.L_x_11107:
        /* <DEDUP_REMOVED lines=16> */
.L_x_11113:
[----:B------:R-:W-:Y:S05]  /*a2d0*/  BSYNC B2 ;  /* 0x0000000000027941 */ /* 0x000fea0003800000 */
.L_x_11112:
        /* <DEDUP_REMOVED lines=44> */
.L_x_11111:
[----:B------:R-:W-:Y:S05]  /*a5a0*/  BSYNC B1 ;  /* 0x0000000000017941 */ /* 0x000fea0003800000 */
.L_x_11110:
        /* <DEDUP_REMOVED lines=9> */
.L_x_11106:
        /* <DEDUP_REMOVED lines=12> */
.L_x_11115:
[----:B------:R-:W-:-:S07]  /*a700*/  IMAD.MOV.U32 R66, RZ, RZ, R7 ;  /* 0x000000ffff427224 */ /* 0x000fce00078e0007 */
.L_x_11116:
[----:B------:R-:W-:Y:S05]  /*a710*/  BSYNC B1 ;  /* 0x0000000000017941 */ /* 0x000fea0003800000 */
.L_x_11114:
        /* <DEDUP_REMOVED lines=16> */
.L_x_11120:
[----:B------:R-:W-:Y:S05]  /*a820*/  BSYNC B2 ;  /* 0x0000000000027941 */ /* 0x000fea0003800000 */
.L_x_11119:
        /* <DEDUP_REMOVED lines=44> */
.L_x_11118:
[----:B------:R-:W-:Y:S05]  /*aaf0*/  BSYNC B1 ;  /* 0x0000000000017941 */ /* 0x000fea0003800000 */
.L_x_11117:
        /* <DEDUP_REMOVED lines=12> */
.L_x_11121:
        /* <DEDUP_REMOVED lines=12> */
.L_x_11124:
[----:B------:R-:W-:-:S07]  /*ac80*/  MOV R70, R7 ;  /* 0x0000000700467202 */ /* 0x000fce0000000f00 */
.L_x_11125:
[----:B------:R-:W-:Y:S05]  /*ac90*/  BSYNC B1 ;  /* 0x0000000000017941 */ /* 0x000fea0003800000 */
.L_x_11123:
        /* <DEDUP_REMOVED lines=16> */
.L_x_11129:
[----:B------:R-:W-:Y:S05]  /*ada0*/  BSYNC B2 ;  /* 0x0000000000027941 */ /* 0x000fea0003800000 */
.L_x_11128:
        /* <DEDUP_REMOVED lines=44> */
.L_x_11127:
[----:B------:R-:W-:Y:S05]  /*b070*/  BSYNC B1 ;  /* 0x0000000000017941 */ /* 0x000fea0003800000 */
.L_x_11126:
        /* <DEDUP_REMOVED lines=10> */
.L_x_11122:
        /* <DEDUP_REMOVED lines=12> */
.L_x_11131:
[----:B------:R-:W-:-:S07]  /*b1e0*/  IMAD.MOV.U32 R73, RZ, RZ, R7 ;  /* 0x000000ffff497224 */ /* 0x000fce00078e0007 */
.L_x_11132:
[----:B------:R-:W-:Y:S05]  /*b1f0*/  BSYNC B1 ;  /* 0x0000000000017941 */ /* 0x000fea0003800000 */
.L_x_11130:
        /* <DEDUP_REMOVED lines=16> */
.L_x_11136:
[----:B------:R-:W-:Y:S05]  /*b300*/  BSYNC B2 ;  /* 0x0000000000027941 */ /* 0x000fea0003800000 */
.L_x_11135:
        /* <DEDUP_REMOVED lines=44> */
.L_x_11134:
[----:B------:R-:W-:Y:S05]  /*b5d0*/  BSYNC B1 ;  /* 0x0000000000017941 */ /* 0x000fea0003800000 */
.L_x_11133:
        /* <DEDUP_REMOVED lines=12> */
.L_x_11137:
        /* <DEDUP_REMOVED lines=12> */
.L_x_11140:
[----:B------:R-:W-:-:S07]  /*b760*/  MOV R71, R7 ;  /* 0x0000000700477202 */ /* 0x000fce0000000f00 */
.L_x_11141:
[----:B------:R-:W-:Y:S05]  /*b770*/  BSYNC B1 ;  /* 0x0000000000017941 */ /* 0x000fea0003800000 */
.L_x_11139:
        /* <DEDUP_REMOVED lines=16> */
.L_x_11145:
[----:B------:R-:W-:Y:S05]  /*b880*/  BSYNC B2 ;  /* 0x0000000000027941 */ /* 0x000fea0003800000 */
.L_x_11144:
        /* <DEDUP_REMOVED lines=41> */
[----:B------:R-:W-:-:S03]  /*bb20*/  HFMA2.MMA R73, -RZ, RZ, 0, 0 ;  /* 0x00000000ff497435 */ /* 0x000fc600000001ff */
[----:B------:R-:W-:Y:S01]  /*bb30*/  IMAD.MOV.U32 R7, RZ, RZ, R74 ;  /* 0x000000ffff077224 */ /* 0x000fe200078e004a */
[----:B------:R-:W-:-:S07]  /*bb40*/  LOP3.LUT R6, R75, UR31, R6, 0x96, !PT ;  /* 0x0000001f4b067c12 */ /* 0x000fce000f8e9606 */
.L_x_11143:
[----:B------:R-:W-:Y:S05]  /*bb50*/  BSYNC B1 ;  /* 0x0000000000017941 */ /* 0x000fea0003800000 */
.L_x_11142:
        /* <DEDUP_REMOVED lines=9> */
.L_x_11138:
        /* <DEDUP_REMOVED lines=49> */
.L_x_11146:
        /* <DEDUP_REMOVED lines=72> */
.L_x_11160:
        /* <DEDUP_REMOVED lines=44> */
[----:B------:R-:W-:Y:S01]  /*c640*/  F2FP.F16.F32.PACK_AB R14, R65, R14 ;  /* 0x0000000e410e723e */ /* 0x000fe200000000ff */
[----:B------:R-:W-:Y:S01]  /*c650*/  FFMA.FTZ R91, R40, R91, R56 ;  /* 0x0000005b285b7223 */ /* 0x000fe20000010038 */
[----:B------:R-:W1:Y:S01]  /*c660*/  LDC.64 R64, c[0x0][0x210] ;  /* 0x00008400ff407b82 */ /* 0x000e620000000a00 */
[----:B------:R-:W-:Y:S01]  /*c670*/  FFMA.FTZ R12, R41, R12, R57 ;  /* 0x0000000c290c7223 */ /* 0x000fe20000010039 */
[C---:B------:R-:W-:Y:S01]  /*c680*/  FMUL.FTZ R87, R74.reuse, R87 ;  /* 0x000000574a577220 */ /* 0x040fe20000410000 */
[C---:B------:R-:W-:Y:S01]  /*c690*/  FMUL.FTZ R16, R74.reuse, R89 ;  /* 0x000000594a107220 */ /* 0x040fe20000410000 */
[----:B------:R-:W-:Y:S01]  /*c6a0*/  FMUL.FTZ R76, R74, R76 ;  /* 0x0000004c4a4c7220 */ /* 0x000fe20000410000 */
[----:B------:R-:W-:Y:S01]  /*c6b0*/  F2FP.F16.F32.PACK_AB R11, R8, R11 ;  /* 0x0000000b080b723e */ /* 0x000fe200000000ff */
[----:B------:R-:W-:Y:S01]  /*c6c0*/  FFMA.FTZ R8, R44, R77, R60 ;  /* 0x0000004d2c087223 */ /* 0x000fe2000001003c */
[----:B------:R-:W-:Y:S01]  /*c6d0*/  FFMA.FTZ R9, R46, R87, R62 ;  /* 0x000000572e097223 */ /* 0x000fe2000001003e */
[----:B------:R-:W-:Y:S01]  /*c6e0*/  FFMA.FTZ R16, R47, R16, R63 ;  /* 0x000000102f107223 */ /* 0x000fe2000001003f */
[----:B------:R-:W-:Y:S01]  /*c6f0*/  F2FP.F16.F32.PACK_AB R10, R12, R91 ;  /* 0x0000005b0c0a723e */ /* 0x000fe200000000ff */
[----:B------:R-:W-:Y:S01]  /*c700*/  FFMA.FTZ R77, R35, R76, R51 ;  /* 0x0000004c234d7223 */ /* 0x000fe20000010033 */
[C---:B------:R-:W-:Y:S01]  /*c710*/  FMUL.FTZ R19, R74.reuse, R19 ;  /* 0x000000134a137220 */ /* 0x040fe20000410000 */
[C---:B------:R-:W-:Y:S01]  /*c720*/  FMUL.FTZ R12, R74.reuse, R75 ;  /* 0x0000004b4a0c7220 */ /* 0x040fe20000410000 */
        /* <DEDUP_REMOVED lines=11> */
[----:B0-----:R-:W-:Y:S01]  /*c7e0*/  @!P1 IMAD.WIDE R66, R0, 0x4, R66 ;  /* 0x0000000400429825 */ /* 0x001fe200078e0242 */
[----:B------:R-:W-:-:S02]  /*c7f0*/  LEA.HI.X R17, R72, UR15, RZ, 0x4, P2 ;  /* 0x0000000f48117c11 */ /* 0x000fc400090f24ff */
[----:B------:R-:W-:Y:S02]  /*c800*/  F2FP.F16.F32.PACK_AB R13, R78, R19 ;  /* 0x000000134e0d723e */ /* 0x000fe400000000ff */
[----:B------:R-:W-:Y:S01]  /*c810*/  LEA.HI.X R19, R80, UR15, RZ, 0x4, P3 ;  /* 0x0000000f50137c11 */ /* 0x000fe200098f24ff */
[----:B------:R0:W-:Y:S01]  /*c820*/  @!P1 STG.E desc[UR4][R66.64], R74 ;  /* 0x0000004a42009986 */ /* 0x0001e2000c101904 */
[----:B------:R-:W-:Y:S02]  /*c830*/  F2FP.F16.F32.PACK_AB R12, R75, R12 ;  /* 0x0000000c4b0c723e */ /* 0x000fe400000000ff */
[----:B-1----:R-:W-:Y:S01]  /*c840*/  LEA R0, R64, R0, 0x2 ;  /* 0x0000000040007211 */ /* 0x002fe200078e10ff */
[----:B------:R0:W-:Y:S03]  /*c850*/  STG.E.128 desc[UR4][R16.64], R8 ;  /* 0x0000000810007986 */ /* 0x0001e6000c101d04 */
[----:B------:R-:W-:Y:S01]  /*c860*/  ISETP.GE.AND P1, PT, R0, R65, PT ;  /* 0x000000410000720c */ /* 0x000fe20003f26270 */
[----:B------:R0:W-:-:S12]  /*c870*/  STG.E.128 desc[UR4][R18.64], R12 ;  /* 0x0000000c12007986 */ /* 0x0001d8000c101d04 */
[----:B------:R-:W-:Y:S05]  /*c880*/  @!P1 BRA `(.L_x_11148) ;  /* 0xffffff40001c9947 */ /* 0x000fea000383ffff */
[----:B------:R-:W-:Y:S05]  /*c890*/  BSYNC B0 ;  /* 0x0000000000007941 */ /* 0x000fea0003800000 */
.L_x_10888:
[----:B------:R-:W-:Y:S05]  /*c8a0*/  EXIT ;  /* 0x000000000000794d */ /* 0x000fea0003800000 */
.L_x_11147:
        /* <DEDUP_REMOVED lines=8> */
.L_x_11150:
[----:B------:R-:W-:Y:S05]  /*c930*/  BSYNC B1 ;  /* 0x0000000000017941 */ /* 0x000fea0003800000 */
.L_x_11149:
        /* <DEDUP_REMOVED lines=8> */
.L_x_11151:
[----:B------:R-:W-:Y:S02]  /*c9c0*/  IMAD.MOV.U32 R77, RZ, RZ, 0x4 ;  /* 0x00000004ff4d7424 */ /* 0x000fe400078e00ff */
[----:B------:R-:W-:-:S05]  /*c9d0*/  FADD.FTZ R87, R86, R74 ;  /* 0x0000004a56577221 */ /* 0x000fca0000010000 */
[----:B------:R-:W-:-:S07]  /*c9e0*/  MOV R86, R87 ;  /* 0x0000005700567202 */ /* 0x000fce0000000f00 */
[----:B------:R-:W-:Y:S05]  /*c9f0*/  WARPSYNC.COLLECTIVE R75, `(.L_x_11152) ;  /* 0x000000004b087348 */ /* 0x000fea0003c00000 */
[----:B------:R0:W1:Y:S02]  /*ca00*/  SHFL.BFLY P2, R74, R86, R77, R78 ;  /* 0x0c00004d564a7389 */ /* 0x000064000004004e */
[----:B01----:R-:W-:Y:S01]  /*ca10*/  ENDCOLLECTIVE ;  /* 0x000000000000791b */ /* 0x003fe20003800000 */
.L_x_11152:
[----:B------:R-:W-:Y:S02]  /*ca20*/  IMAD.MOV.U32 R77, RZ, RZ, 0x8 ;  /* 0x00000008ff4d7424 */ /* 0x000fe400078e00ff */
[----:B------:R-:W-:-:S05]  /*ca30*/  FADD.FTZ R89, R87, R74 ;  /* 0x0000004a57597221 */ /* 0x000fca0000010000 */
[----:B------:R-:W-:-:S07]  /*ca40*/  MOV R86, R89 ;  /* 0x0000005900567202 */ /* 0x000fce0000000f00 */
[----:B------:R-:W-:Y:S05]  /*ca50*/  WARPSYNC.COLLECTIVE R75, `(.L_x_11153) ;  /* 0x000000004b087348 */ /* 0x000fea0003c00000 */
[----:B------:R0:W1:Y:S02]  /*ca60*/  SHFL.BFLY P2, R74, R86, R77, R78 ;  /* 0x0c00004d564a7389 */ /* 0x000064000004004e */
[----:B01----:R-:W-:Y:S01]  /*ca70*/  ENDCOLLECTIVE ;  /* 0x000000000000791b */ /* 0x003fe20003800000 */
.L_x_11153:
[----:B------:R-:W-:Y:S02]  /*ca80*/  IMAD.MOV.U32 R77, RZ, RZ, 0x10 ;  /* 0x00000010ff4d7424 */ /* 0x000fe400078e00ff */
[----:B------:R-:W-:-:S05]  /*ca90*/  FADD.FTZ R90, R89, R74 ;  /* 0x0000004a595a7221 */ /* 0x000fca0000010000 */
[----:B------:R-:W-:-:S07]  /*caa0*/  MOV R86, R90 ;  /* 0x0000005a00567202 */ /* 0x000fce0000000f00 */
[----:B------:R-:W-:Y:S05]  /*cab0*/  WARPSYNC.COLLECTIVE R75, `(.L_x_11154) ;  /* 0x000000004b087348 */ /* 0x000fea0003c00000 */
[----:B------:R0:W1:Y:S02]  /*cac0*/  SHFL.BFLY P2, R74, R86, R77, R78 ;  /* 0x0c00004d564a7389 */ /* 0x000064000004004e */
[----:B01----:R-:W-:Y:S01]  /*cad0*/  ENDCOLLECTIVE ;  /* 0x000000000000791b */ /* 0x003fe20003800000 */
.L_x_11154:
        /* <DEDUP_REMOVED lines=39> */
.L_x_11155:
[----:B------:R-:W-:Y:S02]  /*cd50*/  IMAD.MOV.U32 R77, RZ, RZ, 0x2 ;  /* 0x00000002ff4d7424 */ /* 0x000fe400078e00ff */
[----:B------:R-:W-:-:S05]  /*cd60*/  FADD.FTZ R87, R86, R74 ;  /* 0x0000004a56577221 */ /* 0x000fca0000010000 */
[----:B------:R-:W-:-:S07]  /*cd70*/  MOV R86, R87 ;  /* 0x0000005700567202 */ /* 0x000fce0000000f00 */
[----:B------:R-:W-:Y:S05]  /*cd80*/  WARPSYNC.COLLECTIVE R75, `(.L_x_11156) ;  /* 0x000000004b087348 */ /* 0x000fea0003c00000 */
[----:B------:R0:W1:Y:S02]  /*cd90*/  SHFL.BFLY P2, R74, R86, R77, R78 ;  /* 0x0c00004d564a7389 */ /* 0x000064000004004e */
[----:B01----:R-:W-:Y:S01]  /*cda0*/  ENDCOLLECTIVE ;  /* 0x000000000000791b */ /* 0x003fe20003800000 */
.L_x_11156:
[----:B------:R-:W-:Y:S02]  /*cdb0*/  IMAD.MOV.U32 R77, RZ, RZ, 0x4 ;  /* 0x00000004ff4d7424 */ /* 0x000fe400078e00ff */
[----:B------:R-:W-:-:S05]  /*cdc0*/  FADD.FTZ R89, R87, R74 ;  /* 0x0000004a57597221 */ /* 0x000fca0000010000 */
[----:B------:R-:W-:-:S07]  /*cdd0*/  MOV R86, R89 ;  /* 0x0000005900567202 */ /* 0x000fce0000000f00 */
[----:B------:R-:W-:Y:S05]  /*cde0*/  WARPSYNC.COLLECTIVE R75, `(.L_x_11157) ;  /* 0x000000004b087348 */ /* 0x000fea0003c00000 */
[----:B------:R0:W1:Y:S02]  /*cdf0*/  SHFL.BFLY P2, R74, R86, R77, R78 ;  /* 0x0c00004d564a7389 */ /* 0x000064000004004e */
[----:B01----:R-:W-:Y:S01]  /*ce00*/  ENDCOLLECTIVE ;  /* 0x000000000000791b */ /* 0x003fe20003800000 */
.L_x_11157:
[----:B------:R-:W-:Y:S02]  /*ce10*/  IMAD.MOV.U32 R77, RZ, RZ, 0x8 ;  /* 0x00000008ff4d7424 */ /* 0x000fe400078e00ff */
[----:B------:R-:W-:-:S05]  /*ce20*/  FADD.FTZ R90, R89, R74 ;  /* 0x0000004a595a7221 */ /* 0x000fca0000010000 */
[----:B------:R-:W-:-:S07]  /*ce30*/  MOV R86, R90 ;  /* 0x0000005a00567202 */ /* 0x000fce0000000f00 */
[----:B------:R-:W-:Y:S05]  /*ce40*/  WARPSYNC.COLLECTIVE R75, `(.L_x_11158) ;  /* 0x000000004b087348 */ /* 0x000fea0003c00000 */
[----:B------:R0:W1:Y:S02]  /*ce50*/  SHFL.BFLY P2, R74, R86, R77, R78 ;  /* 0x0c00004d564a7389 */ /* 0x000064000004004e */
[----:B01----:R-:W-:Y:S01]  /*ce60*/  ENDCOLLECTIVE ;  /* 0x000000000000791b */ /* 0x003fe20003800000 */
.L_x_11158:
[----:B------:R-:W-:Y:S02]  /*ce70*/  IMAD.MOV.U32 R77, RZ, RZ, 0x10 ;  /* 0x00000010ff4d7424 */ /* 0x000fe400078e00ff */
[----:B------:R-:W-:-:S05]  /*ce80*/  FADD.FTZ R91, R90, R74 ;  /* 0x0000004a5a5b7221 */ /* 0x000fca0000010000 */
[----:B------:R-:W-:-:S07]  /*ce90*/  MOV R86, R91 ;  /* 0x0000005b00567202 */ /* 0x000fce0000000f00 */
[----:B------:R-:W-:Y:S05]  /*cea0*/  WARPSYNC.COLLECTIVE R75, `(.L_x_11159) ;  /* 0x000000004b087348 */ /* 0x000fea0003c00000 */
[----:B------:R0:W1:Y:S02]  /*ceb0*/  SHFL.BFLY P2, R74, R86, R77, R78 ;  /* 0x0c00004d564a7389 */ /* 0x000064000004004e */
[----:B01----:R-:W-:Y:S01]  /*cec0*/  ENDCOLLECTIVE ;  /* 0x000000000000791b */ /* 0x003fe20003800000 */
.L_x_11159:
[----:B------:R-:W-:Y:S01]  /*ced0*/  MOV R92, R74 ;  /* 0x0000004a005c7202 */ /* 0x000fe20000000f00 */
[----:B------:R-:W-:Y:S06]  /*cee0*/  BRA `(.L_x_11160) ;  /* 0xfffffff400247947 */ /* 0x000fec000383ffff */
.L_x_11161:
        /* <DEDUP_REMOVED lines=9> */
.L_x_14253:


//--------------------- .text._ZN10layer_norm31ln_parallel_residual_fwd_kernelINS_13Kernel_traitsI6__halfffffjLj512ELj1ELj4ELj1ELj16ENS_18Kernel_traits_baseILj512ES2_ffffjLj128EEEEELb0ELb0ELb0EEEvNS_9FwdParamsE --------------------------
	.section	.text._ZN10layer_norm31ln_parallel_residual_fwd_kernelINS_13Kernel_traitsI6__halfffffjLj512ELj1ELj4ELj1ELj16ENS_18Kernel_traits_baseILj512ES2_ffffjLj128EEEEELb0ELb0ELb0EEEvNS_9FwdParamsE,"ax",@progbits
	.align	128
        .global         _ZN10layer_norm31ln_parallel_residual_fwd_kernelINS_13Kernel_traitsI6__halfffffjLj512ELj1ELj4ELj1ELj16ENS_18Kernel_traits_baseILj512ES2_ffffjLj128EEEEELb0ELb0ELb0EEEvNS_9FwdParamsE
        .type           _ZN10layer_norm31ln_parallel_residual_fwd_kernelINS_13Kernel_traitsI6__halfffffjLj512ELj1ELj4ELj1ELj16ENS_18Kernel_traits_baseILj512ES2_ffffjLj128EEEEELb0ELb0ELb0EEEvNS_9FwdParamsE,@function
        .size           _ZN10layer_norm31ln_parallel_residual_fwd_kernelINS_13Kernel_traitsI6__halfffffjLj512ELj1ELj4ELj1ELj16ENS_18Kernel_traits_baseILj512ES2_ffffjLj128EEEEELb0ELb0ELb0EEEvNS_9FwdParamsE,(.L_x_14254 - _ZN10layer_norm31ln_parallel_residual_fwd_kernelINS_13Kernel_traitsI6__halfffffjLj512ELj1ELj4ELj1ELj16ENS_18Kernel_traits_baseILj512ES2_ffffjLj128EEEEELb0ELb0ELb0EEEvNS_9FwdParamsE)
        .other          _ZN10layer_norm31ln_parallel_residual_fwd_kernelINS_13Kernel_traitsI6__halfffffjLj512ELj1ELj4ELj1ELj16ENS_18Kernel_traits_baseILj512ES2_ffffjLj128EEEEELb0ELb0ELb0EEEvNS_9FwdParamsE,@"STO_CUDA_ENTRY STV_DEFAULT"
_ZN10layer_norm31ln_parallel_residual_fwd_kernelINS_13Kernel_traitsI6__halfffffjLj512ELj1ELj4ELj1ELj16ENS_18Kernel_traits_baseILj512ES2_ffffjLj128EEEEELb0ELb0ELb0EEEvNS_9FwdParamsE:
.text._ZN10layer_norm31ln_parallel_residual_fwd_kernelINS_13Kernel_traitsI6__halfffffjLj512ELj1ELj4ELj1ELj16ENS_18Kernel_traits_baseILj512ES2_ffffjLj128EEEEELb0ELb0ELb0EEEvNS_9FwdParamsE:
        /* <DEDUP_REMOVED lines=9> */
[C---:B0-----:R-:W-:Y:S02]  /*0090*/  LOP3.LUT R3, R103.reuse, 0x1f, RZ, 0xc, !PT ;  /* 0x0000001f67037812 */ /* 0x041fe400078e0cff */
[----:B------:R-:W-:Y:S02]  /*00a0*/  SHF.R.U32.HI R100, RZ, 0x5, R103 ;  /* 0x00000005ff647819 */ /* 0x000fe40000011667 */
[----:B------:R-:W-:Y:S02]  /*00b0*/  LEA.HI.SX32 R102, R0, R3, 0x1e ;  /* 0x0000000300667211 */ /* 0x000fe400078ff2ff */
[----:B------:R-:W-:Y:S02]  /*00c0*/  LOP3.LUT R103, R103, 0x1f, RZ, 0xc0, !PT ;  /* 0x0000001f67677812 */ /* 0x000fe400078ec0ff */
[----:B------:R-:W-:-:S02]  /*00d0*/  LOP3.LUT P0, RZ, R102, 0xffffffe0, RZ, 0xc0, !PT ;  /* 0xffffffe066ff7812 */ /* 0x000fc4000780c0ff */
[C---:B------:R-:W-:Y:S02]  /*00e0*/  ISETP.GE.U32.AND P6, PT, R102.reuse, 0x40, PT ;  /* 0x000000406600780c */ /* 0x040fe40003fc6070 */
[C---:B------:R-:W-:Y:S02]  /*00f0*/  ISETP.GE.U32.AND P5, PT, R102.reuse, 0x60, PT ;  /* 0x000000606600780c */ /* 0x040fe40003fa6070 */
[----:B------:R-:W-:Y:S02]  /*0100*/  ISETP.GE.U32.AND P4, PT, R102, 0x80, PT ;  /* 0x000000806600780c */ /* 0x000fe40003f86070 */
[----:B------:R-:W-:Y:S02]  /*0110*/  P2R R0, PR, RZ, 0x40 ;  /* 0x00000040ff007803 */ /* 0x000fe40000000000 */
[----:B------:R-:W-:Y:S02]  /*0120*/  P2R R0, PR, RZ, 0x20 ;  /* 0x00000020ff007803 */ /* 0x000fe40000000000 */
[----:B--2---:R-:W-:-:S02]  /*0130*/  LEA R100, R5, R100, 0x2 ;  /* 0x0000006405647211 */ /* 0x004fc400078e10ff */
[----:B------:R-:W-:Y:S02]  /*0140*/  P2R R0, PR, RZ, 0x10 ;  /* 0x00000010ff007803 */ /* 0x000fe40000000000 */
[----:B------:R-:W-:Y:S01]  /*0150*/  MOV R21, R103 ;  /* 0x0000006700157202 */ /* 0x000fe20000000f00 */
[----:B---3--:R-:W-:Y:S06]  /*0160*/  @!P0 BRA `(.L_x_11163) ;  /* 0x0000000000608947 */ /* 0x008fec0003800000 */
        /* <DEDUP_REMOVED lines=9> */
[----:B------:R-:W-:-:S04]  /*0200*/  @P1 LEA R4, P3, R21, UR6, 0x3 ;  /* 0x0000000615041c11 */ /* 0x000fc8000f8618ff */
[C---:B------:R-:W-:Y:S01]  /*0210*/  @P1 LEA.HI.X R5, R21.reuse, UR7, RZ, 0x3, P3 ;  /* 0x0000000715051c11 */ /* 0x040fe200098f1cff */
[----:B------:R-:W-:Y:S01]  /*0220*/  ULDC.64 UR6, c[0x0][0x268] ;  /* 0x00009a0000067ab9 */ /* 0x000fe20000000a00 */
[----:B------:R-:W-:Y:S01]  /*0230*/  @P2 IADD3 R8, P3, R6, UR8, RZ ;  /* 0x0000000806082c10 */ /* 0x000fe2000ff7e0ff */
[C---:B0-----:R-:W-:Y:S02]  /*0240*/  IMAD.WIDE.U32 R2, R21.reuse, 0x8, R2 ;  /* 0x0000000815027825 */ /* 0x041fe400078e0002 */
[----:B------:R0:W5:Y:S01]  /*0250*/  @P1 LDG.E.64 R98, desc[UR4][R4.64] ;  /* 0x0000000404621981 */ /* 0x000162000c1e1b00 */
[----:B------:R-:W-:Y:S02]  /*0260*/  @P2 IADD3.X R9, R0, UR9, RZ, P3, !PT ;  /* 0x0000000900092c10 */ /* 0x000fe40009ffe4ff */
[----:B------:R-:W-:Y:S01]  /*0270*/  IADD3 R6, P3, R6, UR6, RZ ;  /* 0x0000000606067c10 */ /* 0x000fe2000ff7e0ff */
[----:B------:R0:W5:Y:S03]  /*0280*/  LDG.E.64 R24, desc[UR4][R2.64] ;  /* 0x0000000402187981 */ /* 0x000166000c1e1b00 */
[----:B------:R-:W-:Y:S01]  /*0290*/  IADD3.X R7, R0, UR7, RZ, P3, !PT ;  /* 0x0000000700077c10 */ /* 0x000fe20009ffe4ff */
[----:B------:R0:W5:Y:S04]  /*02a0*/  @P2 LDG.E.64 R12, desc[UR4][R8.64] ;  /* 0x00000004080c2981 */ /* 0x000168000c1e1b00 */
[----:B------:R0:W5:Y:S01]  /*02b0*/  LDG.E.64 R26, desc[UR4][R6.64] ;  /* 0x00000004061a7981 */ /* 0x000162000c1e1b00 */
[----:B------:R-:W-:-:S02]  /*02c0*/  LOP3.LUT R21, R21, 0x20, RZ, 0xfc, !PT ;  /* 0x0000002015157812 */ /* 0x000fc400078efcff */
[----:B------:R-:W-:Y:S02]  /*02d0*/  @!P1 CS2R R98, SRZ ;  /* 0x0000000000629805 */ /* 0x000fe4000001ff00 */
[----:B0-----:R-:W-:-:S07]  /*02e0*/  @!P2 CS2R R12, SRZ ;  /* 0x00000000000ca805 */ /* 0x001fce000001ff00 */
.L_x_11163:
[----:B------:R-:W-:Y:S05]  /*02f0*/  BSYNC B0 ;  /* 0x0000000000007941 */ /* 0x000fea0003800000 */
.L_x_11162:
        /* <DEDUP_REMOVED lines=23> */
[----:B------:R-:W-:-:S02]  /*0470*/  IADD3 R21, R21, 0x20, RZ ;  /* 0x0000002015157810 */ /* 0x000fc40007ffe0ff */
[----:B------:R-:W-:Y:S02]  /*0480*/  @!P1 CS2R R10, SRZ ;  /* 0x00000000000a9805 */ /* 0x000fe4000001ff00 */
[----:B0-----:R-:W-:-:S07]  /*0490*/  @!P2 CS2R R8, SRZ ;  /* 0x000000000008a805 */ /* 0x001fce000001ff00 */
.L_x_11165:
[----:B------:R-:W-:Y:S05]  /*04a0*/  BSYNC B0 ;  /* 0x0000000000007941 */ /* 0x000fea0003800000 */
.L_x_11164:
        /* <DEDUP_REMOVED lines=26> */
.L_x_11167:
[----:B------:R-:W-:Y:S05]  /*0650*/  BSYNC B0 ;  /* 0x0000000000007941 */ /* 0x000fea0003800000 */
.L_x_11166:
        /* <DEDUP_REMOVED lines=11> */
[----:B------:R-:W-:-:S04]  /*0710*/  @P1 LEA R18, P3, R21, UR6, 0x3 ;  /* 0x0000000615121c11 */ /* 0x000fc8000f8618ff */
[C---:B------:R-:W-:Y:S01]  /*0720*/  @P1 LEA.HI.X R19, R21.reuse, UR7, RZ, 0x3, P3 ;  /* 0x0000000715131c11 */ /* 0x040fe200098f1cff */
[----:B------:R-:W-:Y:S01]  /*0730*/  ULDC.64 UR6, c[0x0][0x268] ;  /* 0x00009a0000067ab9 */ /* 0x000fe20000000a00 */
[----:B------:R-:W-:Y:S01]  /*0740*/  @P2 IADD3 R22, P3, R20, UR8, RZ ;  /* 0x0000000814162c10 */ /* 0x000fe2000ff7e0ff */
[----:B0-----:R-:W-:Y:S02]  /*0750*/  IMAD.WIDE.U32 R14, R21, 0x8, R14 ;  /* 0x00000008150e7825 */ /* 0x001fe400078e000e */
[----:B------:R0:W5:Y:S01]  /*0760*/  @P1 LDG.E.64 R2, desc[UR4][R18.64] ;  /* 0x0000000412021981 */ /* 0x000162000c1e1b00 */
[----:B------:R-:W-:Y:S02]  /*0770*/  @P2 IADD3.X R23, R0, UR9, RZ, P3, !PT ;  /* 0x0000000900172c10 */ /* 0x000fe40009ffe4ff */
[----:B------:R-:W-:Y:S01]  /*0780*/  IADD3 R20, P3, R20, UR6, RZ ;  /* 0x0000000614147c10 */ /* 0x000fe2000ff7e0ff */
[----:B------:R-:W5:Y:S03]  /*0790*/  LDG.E.64 R14, desc[UR4][R14.64] ;  /* 0x000000040e0e7981 */ /* 0x000f66000c1e1b00 */
[----:B------:R-:W-:Y:S01]  /*07a0*/  IADD3.X R21, R0, UR7, RZ, P3, !PT ;  /* 0x0000000700157c10 */ /* 0x000fe20009ffe4ff */
[----:B------:R0:W5:Y:S05]  /*07b0*/  @P2 LDG.E.64 R16, desc[UR4][R22.64] ;  /* 0x0000000416102981 */ /* 0x00016a000c1e1b00 */
[----:B------:R-:W5:Y:S01]  /*07c0*/  LDG.E.64 R20, desc[UR4][R20.64] ;  /* 0x0000000414147981 */ /* 0x000f62000c1e1b00 */
[----:B------:R-:W-:-:S02]  /*07d0*/  @!P1 CS2R R2, SRZ ;  /* 0x0000000000029805 */ /* 0x000fc4000001ff00 */
[----:B0-----:R-:W-:-:S07]  /*07e0*/  @!P2 CS2R R16, SRZ ;  /* 0x000000000010a805 */ /* 0x001fce000001ff00 */
.L_x_11169:
[----:B------:R-:W-:Y:S05]  /*07f0*/  BSYNC B0 ;  /* 0x0000000000007941 */ /* 0x000fea0003800000 */
.L_x_11168:
[----:B------:R-:W-:Y:S02]  /*0800*/  ULDC UR6, c[0x0][0x214] ;  /* 0x0000850000067ab9 */ /* 0x000fe40000000800 */
[----:B------:R-:W-:Y:S01]  /*0810*/  ISETP.GE.AND P2, PT, R100, UR6, PT ;  /* 0x0000000664007c0c */ /* 0x000fe2000bf46270 */
[----:B------:R-:W-:Y:S02]  /*0820*/  ULDC.64 UR6, c[0x0][0x230] ;  /* 0x00008c0000067ab9 */ /* 0x000fe40000000a00 */
[----:B------:R-:W-:-:S04]  /*0830*/  LOP3.LUT P1, RZ, R36, UR6, RZ, 0xfc, !PT ;  /* 0x0000000624ff7c12 */ /* 0x000fc8000f82fcff */
[----:B------:R-:W-:-:S06]  /*0840*/  LOP3.LUT P1, RZ, R37, UR7, RZ, 0xfc, P1 ;  /* 0x0000000725ff7c12 */ /* 0x000fcc000882fcff */
[----:B------:R-:W-:Y:S07]  /*0850*/  @P2 EXIT ;  /* 0x000000000000294d */ /* 0x000fee0003800000 */
[----:B-----5:R-:W-:Y:S01]  /*0860*/  SHF.R.U64 R92, R12, 0x10, R13 ;  /* 0x000000100c5c7819 */ /* 0x020fe2000000120d */
[----:B------:R-:W-:Y:S01]  /*0870*/  HADD2.F32 R96, -RZ, R12.H0_H0 ;  /* 0x2000000cff607230 */ /* 0x000fe20000004100 */
[----:B------:R-:W-:Y:S01]  /*0880*/  SHF.R.U64 R79, R10, 0x10, R11 ;  /* 0x000000100a4f7819 */ /* 0x000fe2000000120b */
[----:B------:R-:W-:Y:S01]  /*0890*/  HADD2.F32 R12, -RZ, R10.H0_H0 ;  /* 0x2000000aff0c7230 */ /* 0x000fe20000004100 */
[----:B------:R-:W-:Y:S01]  /*08a0*/  MOV R19, R27 ;  /* 0x0000001b00137202 */ /* 0x000fe20000000f00 */
[----:B------:R-:W-:Y:S01]  /*08b0*/  HADD2.F32 R10, -RZ, R8.H0_H0 ;  /* 0x20000008ff0a7230 */ /* 0x000fe20000004100 */
[----:B------:R-:W-:Y:S01]  /*08c0*/  SHF.R.U64 R81, R8, 0x10, R9 ;  /* 0x0000001008517819 */ /* 0x000fe20000001209 */
[----:B------:R-:W-:Y:S01]  /*08d0*/  HADD2.F32 R8, -RZ, R6.H0_H0 ;  /* 0x20000006ff087230 */ /* 0x000fe20000004100 */
[----:B------:R-:W-:Y:S01]  /*08e0*/  MOV R101, R24 ;  /* 0x0000001800657202 */ /* 0x000fe20000000f00 */
[----:B------:R-:W-:Y:S01]  /*08f0*/  ULDC.U8 UR6, c[0x0][0x2a0] ;  /* 0x0000a80000067ab9 */ /* 0x000fe20000000000 */
[--C-:B------:R-:W-:Y:S01]  /*0900*/  SHF.R.U64 R97, R24, 0x10, R25.reuse ;  /* 0x0000001018617819 */ /* 0x100fe20000001219 */
[----:B------:R-:W-:Y:S01]  /*0910*/  HADD2.F32 R0, -RZ, R17.H0_H0 ;  /* 0x20000011ff007230 */ /* 0x000fe20000004100 */
[----:B------:R-:W-:Y:S01]  /*0920*/  MOV R93, R25 ;  /* 0x00000019005d7202 */ /* 0x000fe20000000f00 */
[----:B------:R-:W-:Y:S01]  /*0930*/  HADD2.F32 R101, -RZ, R101.H0_H0 ;  /* 0x20000065ff657230 */ /* 0x000fe20000004100 */
[----:B------:R-:W-:Y:S01]  /*0940*/  SHF.R.U32.HI R37, RZ, 0x10, R25 ;  /* 0x00000010ff257819 */ /* 0x000fe20000011619 */
[----:B------:R-:W-:Y:S01]  /*0950*/  HADD2.F32 R97, -RZ, R97.H0_H0 ;  /* 0x20000061ff617230 */ /* 0x000fe20000004100 */
[----:B------:R-:W-:Y:S01]  /*0960*/  MOV R18, R26 ;  /* 0x0000001a00127202 */ /* 0x000fe20000000f00 */
[----:B------:R-:W-:Y:S01]  /*0970*/  HADD2.F32 R93, -RZ, R93.H0_H0 ;  /* 0x2000005dff5d7230 */ /* 0x000fe20000004100 */
[--C-:B------:R-:W-:Y:S01]  /*0980*/  SHF.R.U64 R95, R26, 0x10, R27.reuse ;  /* 0x000000101a5f7819 */ /* 0x100fe2000000121b */
[----:B------:R-:W-:Y:S01]  /*0990*/  HADD2.F32 R92, -RZ, R92.H0_H0 ;  /* 0x2000005cff5c7230 */ /* 0x000fe20000004100 */
[----:B------:R-:W-:Y:S01]  /*09a0*/  SHF.R.U32.HI R36, RZ, 0x10, R27 ;  /* 0x00000010ff247819 */ /* 0x000fe2000001161b */
[----:B------:R-:W-:Y:S01]  /*09b0*/  HADD2.F32 R79, -RZ, R79.H0_H0 ;  /* 0x2000004fff4f7230 */ /* 0x000fe20000004100 */
[----:B------:R-:W-:Y:S01]  /*09c0*/  MOV R22, R32 ;  /* 0x0000002000167202 */ /* 0x000fe20000000f00 */
[----:B------:R-:W-:Y:S01]  /*09d0*/  HADD2.F32 R95, -RZ, R95.H0_H0 ;  /* 0x2000005fff5f7230 */ /* 0x000fe20000004100 */
[----:B------:R-:W-:Y:S01]  /*09e0*/  SHF.R.U64 R83, R6, 0x10, R7 ;  /* 0x0000001006537819 */ /* 0x000fe20000001207 */
[----:B------:R-:W-:Y:S01]  /*09f0*/  HADD2.F32 R6, -RZ, R4.H0_H0 ;  /* 0x20000004ff067230 */ /* 0x000fe20000004100 */
[--C-:B------:R-:W-:Y:S01]  /*0a00*/  SHF.R.U64 R27, R32, 0x10, R33.reuse ;  /* 0x00000010201b7819 */ /* 0x100fe20000001221 */
[----:B------:R-:W-:Y:S01]  /*0a10*/  HADD2.F32 R81, -RZ, R81.H0_H0 ;  /* 0x20000051ff517230 */ /* 0x000fe20000004100 */
[----:B------:R-:W-:Y:S01]  /*0a20*/  MOV R24, R33 ;  /* 0x0000002100187202 */ /* 0x000fe20000000f00 */
[----:B------:R-:W-:Y:S01]  /*0a30*/  HADD2.F32 R83, -RZ, R83.H0_H0 ;  /* 0x20000053ff537230 */ /* 0x000fe20000004100 */
[----:B------:R-:W-:Y:S01]  /*0a40*/  SHF.R.U32.HI R25, RZ, 0x10, R33 ;  /* 0x00000010ff197819 */ /* 0x000fe20000011621 */
[----:B------:R-:W-:Y:S01]  /*0a50*/  ULDC UR8, c[0x0][0x218] ;  /* 0x0000860000087ab9 */ /* 0x000fe20000000800 */
[----:B------:R-:W-:Y:S01]  /*0a60*/  MOV R23, R28 ;  /* 0x0000001c00177202 */ /* 0x000fe20000000f00 */
[----:B------:R-:W-:Y:S01]  /*0a70*/  ULDC UR7, c[0x0][0x2d8] ;  /* 0x0000b60000077ab9 */ /* 0x000fe20000000800 */
[--C-:B------:R-:W-:Y:S01]  /*0a80*/  SHF.R.U64 R26, R28, 0x10, R29.reuse ;  /* 0x000000101c1a7819 */ /* 0x100fe2000000121d */
[----:B------:R-:W-:Y:S01]  /*0a90*/  ULDC.64 UR10, c[0x0][0x228] ;  /* 0x00008a00000a7ab9 */ /* 0x000fe20000000a00 */
[----:B------:R-:W-:Y:S01]  /*0aa0*/  MOV R60, R29 ;  /* 0x0000001d003c7202 */ /* 0x000fe20000000f00 */
[----:B------:R-:W-:Y:S01]  /*0ab0*/  HADD2.F32 R23, -RZ, R23.H0_H0 ;  /* 0x20000017ff177230 */ /* 0x000fe20000004100 */
[----:B------:R-:W-:Y:S01]  /*0ac0*/  SHF.R.U32.HI R61, RZ, 0x10, R29 ;  /* 0x00000010ff3d7819 */ /* 0x000fe2000001161d */
[----:B------:R-:W-:Y:S01]  /*0ad0*/  ULDC.64 UR12, c[0x0][0x230] ;  /* 0x00008c00000c7ab9 */ /* 0x000fe20000000a00 */
[----:B------:R-:W-:Y:S01]  /*0ae0*/  MOV R63, R34 ;  /* 0x00000022003f7202 */ /* 0x000fe20000000f00 */
[----:B------:R-:W-:Y:S01]  /*0af0*/  HADD2.F32 R60, -RZ, R60.H0_H0 ;  /* 0x2000003cff3c7230 */ /* 0x000fe20000004100 */
        /* <DEDUP_REMOVED lines=30> */
[--C-:B------:R-:W-:Y:S01]  /*0ce0*/  SHF.R.U64 R94, R98, 0x10, R99.reuse ;  /* 0x00000010625e7819 */ /* 0x100fe20000001263 */
[----:B------:R-:W-:Y:S01]  /*0cf0*/  HADD2.F32 R98, -RZ, R98.H0_H0 ;  /* 0x20000062ff627230 */ /* 0x000fe20000004100 */
[----:B------:R-:W-:Y:S01]  /*0d00*/  SHF.R.U32.HI R78, RZ, 0x10, R99 ;  /* 0x00000010ff4e7819 */ /* 0x000fe20000011663 */
        /* <DEDUP_REMOVED lines=9> */
[--C-:B------:R-:W-:Y:S01]  /*0da0*/  SHF.R.U64 R85, R4, 0x10, R5.reuse ;  /* 0x0000001004557819 */ /* 0x100fe20000001205 */
        /* <DEDUP_REMOVED lines=11> */
[----:B------:R-:W-:Y:S01]  /*0e60*/  ISETP.NE.AND P2, PT, RZ, UR6, PT ;  /* 0x00000006ff007c0c */ /* 0x000fe2000bf45270 */
[----:B------:R-:W-:-:S02]  /*0e70*/  HADD2.F32 R17, -RZ, R36.H0_H0 ;  /* 0x20000024ff117230 */ /* 0x000fc40000004100 */
[----:B------:R-:W-:Y:S01]  /*0e80*/  HADD2.F32 R18, -RZ, R27.H0_H0 ;  /* 0x2000001bff127230 */ /* 0x000fe20000004100 */
[----:B------:R-:W-:Y:S01]  /*0e90*/  P2R R104, PR, RZ, 0x4 ;  /* 0x00000004ff687803 */ /* 0x000fe20000000000 */
[----:B------:R-:W-:Y:S02]  /*0ea0*/  HADD2.F32 R22, -RZ, R26.H0_H0 ;  /* 0x2000001aff167230 */ /* 0x000fe40000004100 */
[----:B------:R-:W-:Y:S02]  /*0eb0*/  HADD2.F32 R72, -RZ, R72.H0_H0 ;  /* 0x20000048ff487230 */ /* 0x000fe40000004100 */
[----:B------:R-:W-:Y:S02]  /*0ec0*/  HADD2.F32 R73, -RZ, R73.H0_H0 ;  /* 0x20000049ff497230 */ /* 0x000fe40000004100 */
[----:B------:R-:W-:Y:S02]  /*0ed0*/  HADD2.F32 R75, -RZ, R75.H0_H0 ;  /* 0x2000004bff4b7230 */ /* 0x000fe40000004100 */
[----:B------:R-:W-:-:S02]  /*0ee0*/  HADD2.F32 R74, -RZ, R74.H0_H0 ;  /* 0x2000004aff4a7230 */ /* 0x000fc40000004100 */
[----:B------:R-:W-:Y:S02]  /*0ef0*/  HADD2.F32 R77, -RZ, R77.H0_H0 ;  /* 0x2000004dff4d7230 */ /* 0x000fe40000004100 */
        /* <DEDUP_REMOVED lines=12> */
[----:B------:R-:W-:-:S07]  /*0fc0*/  HADD2.F32 R91, -RZ, R91.H0_H0 ;  /* 0x2000005bff5b7230 */ /* 0x000fce0000004100 */
.L_x_11251:
[----:B------:R-:W-:Y:S01]  /*0fd0*/  IMAD R52, R100, UR8, RZ ;  /* 0x0000000864347c24 */ /* 0x000fe2000f8e02ff */
[----:B------:R-:W-:Y:S04]  /*0fe0*/  BSSY B0, `(.L_x_11170) ;  /* 0x0000046000007945 */ /* 0x000fe80003800000 */
[----:B------:R-:W-:-:S04]  /*0ff0*/  SHF.R.S32.HI R53, RZ, 0x1f, R52 ;  /* 0x0000001fff357819 */ /* 0x000fc80000011434 */
[----:B------:R-:W-:-:S04]  /*1000*/  LEA.HI R52, R53, R52, RZ, 0x2 ;  /* 0x0000003435347211 */ /* 0x000fc800078f10ff */
[----:B------:R-:W-:-:S04]  /*1010*/  LEA.HI.SX32 R105, R52, R103, 0x1e ;  /* 0x0000006734697211 */ /* 0x000fc800078ff2ff */
[----:B------:R-:W-:Y:S01]  /*1020*/  MOV R55, R105 ;  /* 0x0000006900377202 */ /* 0x000fe20000000f00 */
[----:B------:R-:W-:Y:S06]  /*1030*/  @!P0 BRA `(.L_x_11171) ;  /* 0x0000000400008947 */ /* 0x000fec0003800000 */
[----:B------:R-:W-:Y:S01]  /*1040*/  ISETP.NE.U32.AND P3, PT, RZ, UR10, PT ;  /* 0x0000000aff007c0c */ /* 0x000fe2000bf65070 */
[----:B------:R-:W0:Y:S03]  /*1050*/  LDC.64 R28, c[0x0][0x220] ;  /* 0x00008800ff1c7b82 */ /* 0x000e260000000a00 */
[----:B------:R-:W-:-:S13]  /*1060*/  ISETP.NE.AND.EX P3, PT, RZ, UR11, PT, P3 ;  /* 0x0000000bff007c0c */ /* 0x000fda000bf65330 */
[----:B------:R-:W-:-:S04]  /*1070*/  @P3 LEA R54, P2, R105, UR10, 0x4 ;  /* 0x0000000a69363c11 */ /* 0x000fc8000f8420ff */
[C---:B------:R-:W-:Y:S02]  /*1080*/  @P3 LEA.HI.X R55, R105.reuse, UR11, RZ, 0x4, P2 ;  /* 0x0000000b69373c11 */ /* 0x040fe400090f24ff */
[----:B------:R-:W-:Y:S01]  /*1090*/  ISETP.NE.U32.AND P2, PT, RZ, UR12, PT ;  /* 0x0000000cff007c0c */ /* 0x000fe2000bf45070 */
[----:B0-----:R-:W-:Y:S02]  /*10a0*/  IMAD.WIDE.U32 R28, R105, 0x10, R28 ;  /* 0x00000010691c7825 */ /* 0x001fe400078e001c */
[----:B------:R0:W5:Y:S01]  /*10b0*/  @P3 LDG.E.128 R24, desc[UR4][R54.64] ;  /* 0x0000000436183981 */ /* 0x000162000c1e1d00 */
[----:B------:R-:W-:-:S03]  /*10c0*/  ISETP.NE.AND.EX P2, PT, RZ, UR13, PT, P2 ;  /* 0x0000000dff007c0c */ /* 0x000fc6000bf45320 */
[----:B------:R-:W5:Y:S10]  /*10d0*/  LDG.E.128 R28, desc[UR4][R28.64] ;  /* 0x000000041c1c7981 */ /* 0x000f74000c1e1d00 */
[----:B------:R-:W-:-:S04]  /*10e0*/  @P2 LEA R52, P4, R105, UR12, 0x4 ;  /* 0x0000000c69342c11 */ /* 0x000fc8000f8820ff */
[----:B------:R-:W-:-:S05]  /*10f0*/  @P2 LEA.HI.X R53, R105, UR13, RZ, 0x4, P4 ;  /* 0x0000000d69352c11 */ /* 0x000fca000a0f24ff */
[----:B------:R0:W5:Y:S01]  /*1100*/  @P2 LDG.E.128 R32, desc[UR4][R52.64] ;  /* 0x0000000434202981 */ /* 0x000162000c1e1d00 */
[----:B------:R-:W-:-:S04]  /*1110*/  ISETP.NE.U32.AND P3, PT, RZ, UR10, PT ;  /* 0x0000000aff007c0c */ /* 0x000fc8000bf65070 */
[----:B------:R-:W-:-:S13]  /*1120*/  ISETP.NE.AND.EX P3, PT, RZ, UR11, PT, P3 ;  /* 0x0000000bff007c0c */ /* 0x000fda000bf65330 */
[----:B0-----:R-:W-:Y:S05]  /*1130*/  @P3 BRA `(.L_x_11172) ;  /* 0x00000000001c3947 */ /* 0x001fea0003800000 */
[----:B------:R-:W-:-:S04]  /*1140*/  ISETP.NE.U32.AND P4, PT, RZ, UR12, PT ;  /* 0x0000000cff007c0c */ /* 0x000fc8000bf85070 */
[----:B------:R-:W-:-:S13]  /*1150*/  ISETP.NE.AND.EX P4, PT, RZ, UR13, PT, P4 ;  /* 0x0000000dff007c0c */ /* 0x000fda000bf85340 */
[----:B------:R-:W-:Y:S05]  /*1160*/  @P4 BRA `(.L_x_11173) ;  /* 0x0000000000084947 */ /* 0x000fea0003800000 */
[----:B------:R-:W-:Y:S05]  /*1170*/  @P1 BRA `(.L_x_11174) ;  /* 0x0000000000141947 */ /* 0x000fea0003800000 */
[----:B------:R-:W-:Y:S05]  /*1180*/  BRA `(.L_x_11175) ;  /* 0x0000000000147947 */ /* 0x000fea0003800000 */
.L_x_11173:
[----:B-----5:R-:W-:Y:S01]  /*1190*/  FADD.FTZ R28, R32, R28 ;  /* 0x0000001c201c7221 */ /* 0x020fe20000010000 */
[----:B------:R-:W-:Y:S06]  /*11a0*/  BRA `(.L_x_11174) ;  /* 0x0000000000087947 */ /* 0x000fec0003800000 */
.L_x_11172:
[----:B-----5:R-:W-:-:S04]  /*11b0*/  FADD.FTZ R28, R24, R28 ;  /* 0x0000001c181c7221 */ /* 0x020fc80000010000 */
[----:B------:R-:W-:-:S07]  /*11c0*/  @P2 FADD.FTZ R28, R32, R28 ;  /* 0x0000001c201c2221 */ /* 0x000fce0000010000 */
.L_x_11174:
[----:B-----5:R-:W-:-:S07]  /*11d0*/  MOV R36, R28 ;  /* 0x0000001c00247202 */ /* 0x020fce0000000f00 */
.L_x_11175:
[----:B------:R-:W-:Y:S05]  /*11e0*/  @P3 BRA `(.L_x_11176) ;  /* 0x00000000001c3947 */ /* 0x000fea0003800000 */
[----:B------:R-:W-:-:S04]  /*11f0*/  ISETP.NE.U32.AND P4, PT, RZ, UR12, PT ;  /* 0x0000000cff007c0c */ /* 0x000fc8000bf85070 */
[----:B------:R-:W-:-:S13]  /*1200*/  ISETP.NE.AND.EX P4, PT, RZ, UR13, PT, P4 ;  /* 0x0000000dff007c0c */ /* 0x000fda000bf85340 */
[----:B------:R-:W-:Y:S05]  /*1210*/  @P4 BRA `(.L_x_11177) ;  /* 0x0000000000084947 */ /* 0x000fea0003800000 */
[----:B------:R-:W-:Y:S05]  /*1220*/  @P1 BRA `(.L_x_11178) ;  /* 0x0000000000141947 */ /* 0x000fea0003800000 */
[----:B------:R-:W-:Y:S05]  /*1230*/  BRA `(.L_x_11179) ;  /* 0x0000000000147947 */ /* 0x000fea0003800000 */
.L_x_11177:
[----:B-----5:R-:W-:Y:S01]  /*1240*/  FADD.FTZ R29, R33, R29 ;  /* 0x0000001d211d7221 */ /* 0x020fe20000010000 */
[----:B------:R-:W-:Y:S06]  /*1250*/  BRA `(.L_x_11178) ;  /* 0x0000000000087947 */ /* 0x000fec0003800000 */
.L_x_11176:
[----:B-----5:R-:W-:-:S04]  /*1260*/  FADD.FTZ R29, R25, R29 ;  /* 0x0000001d191d7221 */ /* 0x020fc80000010000 */
[----:B------:R-:W-:-:S07]  /*1270*/  @P2 FADD.FTZ R29, R33, R29 ;  /* 0x0000001d211d2221 */ /* 0x000fce0000010000 */
.L_x_11178:
[----:B-----5:R-:W-:-:S07]  /*1280*/  MOV R37, R29 ;  /* 0x0000001d00257202 */ /* 0x020fce0000000f00 */
.L_x_11179:
[----:B------:R-:W-:Y:S05]  /*1290*/  @P3 BRA `(.L_x_11180) ;  /* 0x00000000001c3947 */ /* 0x000fea0003800000 */
[----:B------:R-:W-:-:S04]  /*12a0*/  ISETP.NE.U32.AND P4, PT, RZ, UR12, PT ;  /* 0x0000000cff007c0c */ /* 0x000fc8000bf85070 */
[----:B------:R-:W-:-:S13]  /*12b0*/  ISETP.NE.AND.EX P4, PT, RZ, UR13, PT, P4 ;  /* 0x0000000dff007c0c */ /* 0x000fda000bf85340 */
[----:B------:R-:W-:Y:S05]  /*12c0*/  @P4 BRA `(.L_x_11181) ;  /* 0x0000000000084947 */ /* 0x000fea0003800000 */
[----:B------:R-:W-:Y:S05]  /*12d0*/  @P1 BRA `(.L_x_11182) ;  /* 0x0000000000141947 */ /* 0x000fea0003800000 */
[----:B------:R-:W-:Y:S05]  /*12e0*/  BRA `(.L_x_11183) ;  /* 0x0000000000147947 */ /* 0x000fea0003800000 */
.L_x_11181:
[----:B-----5:R-:W-:Y:S01]  /*12f0*/  FADD.FTZ R30, R34, R30 ;  /* 0x0000001e221e7221 */ /* 0x020fe20000010000 */
[----:B------:R-:W-:Y:S06]  /*1300*/  BRA `(.L_x_11182) ;  /* 0x0000000000087947 */ /* 0x000fec0003800000 */
.L_x_11180:
[----:B-----5:R-:W-:-:S04]  /*1310*/  FADD.FTZ R30, R26, R30 ;  /* 0x0000001e1a1e7221 */ /* 0x020fc80000010000 */
[----:B------:R-:W-:-:S07]  /*1320*/  @P2 FADD.FTZ R30, R34, R30 ;  /* 0x0000001e221e2221 */ /* 0x000fce0000010000 */
.L_x_11182:
[----:B-----5:R-:W-:-:S07]  /*1330*/  MOV R38, R30 ;  /* 0x0000001e00267202 */ /* 0x020fce0000000f00 */
.L_x_11183:
[----:B------:R-:W-:Y:S05]  /*1340*/  @P3 BRA `(.L_x_11184) ;  /* 0x00000000001c3947 */ /* 0x000fea0003800000 */
[----:B------:R-:W-:-:S04]  /*1350*/  ISETP.NE.U32.AND P2, PT, RZ, UR12, PT ;  /* 0x0000000cff007c0c */ /* 0x000fc8000bf45070 */
[----:B------:R-:W-:-:S13]  /*1360*/  ISETP.NE.AND.EX P2, PT, RZ, UR13, PT, P2 ;  /* 0x0000000dff007c0c */ /* 0x000fda000bf45320 */
[----:B------:R-:W-:Y:S05]  /*1370*/  @P2 BRA `(.L_x_11185) ;  /* 0x0000000000082947 */ /* 0x000fea0003800000 */
[----:B------:R-:W-:Y:S05]  /*1380*/  @P1 BRA `(.L_x_11186) ;  /* 0x0000000000141947 */ /* 0x000fea0003800000 */
[----:B------:R-:W-:Y:S05]  /*1390*/  BRA `(.L_x_11187) ;  /* 0x0000000000147947 */ /* 0x000fea0003800000 */
.L_x_11185:
[----:B-----5:R-:W-:Y:S01]  /*13a0*/  FADD.FTZ R31, R35, R31 ;  /* 0x0000001f231f7221 */ /* 0x020fe20000010000 */
[----:B------:R-:W-:Y:S06]  /*13b0*/  BRA `(.L_x_11186) ;  /* 0x0000000000087947 */ /* 0x000fec0003800000 */
.L_x_11184:
[----:B-----5:R-:W-:-:S04]  /*13c0*/  FADD.FTZ R31, R27, R31 ;  /* 0x0000001f1b1f7221 */ /* 0x020fc80000010000 */
[----:B------:R-:W-:-:S07]  /*13d0*/  @P2 FADD.FTZ R31, R35, R31 ;  /* 0x0000001f231f2221 */ /* 0x000fce0000010000 */
.L_x_11186:
[----:B-----5:R-:W-:-:S07]  /*13e0*/  MOV R39, R31 ;  /* 0x0000001f00277202 */ /* 0x020fce0000000f00 */
.L_x_11187:
[----:B------:R-:W0:Y:S01]  /*13f0*/  @P1 LDC.64 R52, c[0x0][0x238] ;  /* 0x00008e00ff341b82 */ /* 0x000e220000000a00 */
[C---:B------:R-:W-:Y:S02]  /*1400*/  IADD3 R55, R105.reuse, 0x20, RZ ;  /* 0x0000002069377810 */ /* 0x040fe40007ffe0ff */
[----:B0-----:R-:W-:-:S04]  /*1410*/  @P1 LEA R52, P2, R105, R52, 0x4 ;  /* 0x0000003469341211 */ /* 0x001fc800078420ff */
[----:B------:R-:W-:-:S05]  /*1420*/  @P1 LEA.HI.X R53, R105, R53, RZ, 0x4, P2 ;  /* 0x0000003569351211 */ /* 0x000fca00010f24ff */
[----:B------:R0:W-:Y:S04]  /*1430*/  @P1 STG.E.128 desc[UR4][R52.64], R36 ;  /* 0x0000002434001986 */ /* 0x0001e8000c101d04 */
.L_x_11171:
[----:B------:R-:W-:Y:S05]  /*1440*/  BSYNC B0 ;  /* 0x0000000000007941 */ /* 0x000fea0003800000 */
.L_x_11170:
[----:B------:R-:W-:Y:S01]  /*1450*/  ISETP.GE.U32.AND P2, PT, R102, 0x40, PT ;  /* 0x000000406600780c */ /* 0x000fe20003f46070 */
[----:B------:R-:W-:-:S12]  /*1460*/  BSSY B0, `(.L_x_11188) ;  /* 0x0000042000007945 */ /* 0x000fd80003800000 */
[----:B------:R-:W-:Y:S05]  /*1470*/  @!P2 BRA `(.L_x_11189) ;  /* 0x000000040000a947 */ /* 0x000fea0003800000 */
[----:B------:R-:W-:Y:S01]  /*1480*/  ISETP.NE.U32.AND P3, PT, RZ, UR10, PT ;  /* 0x0000000aff007c0c */ /* 0x000fe2000bf65070 */
[----:B------:R-:W1:Y:S03]  /*1490*/  LDC.64 R40, c[0x0][0x220] ;  /* 0x00008800ff287b82 */ /* 0x000e660000000a00 */
[----:B------:R-:W-:-:S13]  /*14a0*/  ISETP.NE.AND.EX P3, PT, RZ, UR11, PT, P3 ;  /* 0x0000000bff007c0c */ /* 0x000fda000bf65330 */
[----:B------:R-:W-:-:S04]  /*14b0*/  @P3 LEA R56, P2, R55, UR10, 0x4 ;  /* 0x0000000a37383c11 */ /* 0x000fc8000f8420ff */
[C---:B------:R-:W-:Y:S02]  /*14c0*/  @P3 LEA.HI.X R57, R55.reuse, UR11, RZ, 0x4, P2 ;  /* 0x0000000b37393c11 */ /* 0x040fe400090f24ff */
[----:B------:R-:W-:Y:S01]  /*14d0*/  ISETP.NE.U32.AND P2, PT, RZ, UR12, PT ;  /* 0x0000000cff007c0c */ /* 0x000fe2000bf45070 */
[----:B-1----:R-:W-:Y:S02]  /*14e0*/  IMAD.WIDE.U32 R40, R55, 0x10, R40 ;  /* 0x0000001037287825 */ /* 0x002fe400078e0028 */
[----:B-----5:R1:W5:Y:S01]  /*14f0*/  @P3 LDG.E.128 R24, desc[UR4][R56.64] ;  /* 0x0000000438183981 */ /* 0x020362000c1e1d00 */
[----:B------:R-:W-:-:S03]  /*1500*/  ISETP.NE.AND.EX P2, PT, RZ, UR13, PT, P2 ;  /* 0x0000000dff007c0c */ /* 0x000fc6000bf45320 */
[----:B------:R-:W5:Y:S10]  /*1510*/  LDG.E.128 R40, desc[UR4][R40.64] ;  /* 0x0000000428287981 */ /* 0x000f74000c1e1d00 */
[----:B0-----:R-:W-:-:S04]  /*1520*/  @P2 LEA R52, P4, R55, UR12, 0x4 ;  /* 0x0000000c37342c11 */ /* 0x001fc8000f8820ff */
[----:B------:R-:W-:-:S05]  /*1530*/  @P2 LEA.HI.X R53, R55, UR13, RZ, 0x4, P4 ;  /* 0x0000000d37352c11 */ /* 0x000fca000a0f24ff */
[----:B------:R1:W5:Y:S01]  /*1540*/  @P2 LDG.E.128 R32, desc[UR4][R52.64] ;  /* 0x0000000434202981 */ /* 0x000362000c1e1d00 */
[----:B------:R-:W-:-:S04]  /*1550*/  ISETP.NE.U32.AND P3, PT, RZ, UR10, PT ;  /* 0x0000000aff007c0c */ /* 0x000fc8000bf65070 */
[----:B------:R-:W-:-:S13]  /*1560*/  ISETP.NE.AND.EX P3, PT, RZ, UR11, PT, P3 ;  /* 0x0000000bff007c0c */ /* 0x000fda000bf65330 */
[----:B-1----:R-:W-:Y:S05]  /*1570*/  @P3 BRA `(.L_x_11190) ;  /* 0x00000000001c3947 */ /* 0x002fea0003800000 */
[----:B------:R-:W-:-:S04]  /*1580*/  ISETP.NE.U32.AND P4, PT, RZ, UR12, PT ;  /* 0x0000000cff007c0c */ /* 0x000fc8000bf85070 */
[----:B------:R-:W-:-:S13]  /*1590*/  ISETP.NE.AND.EX P4, PT, RZ, UR13, PT, P4 ;  /* 0x0000000dff007c0c */ /* 0x000fda000bf85340 */
[----:B------:R-:W-:Y:S05]  /*15a0*/  @P4 BRA `(.L_x_11191) ;  /* 0x0000000000084947 */ /* 0x000fea0003800000 */
[----:B------:R-:W-:Y:S05]  /*15b0*/  @P1 BRA `(.L_x_11192) ;  /* 0x0000000000141947 */ /* 0x000fea0003800000 */
[----:B------:R-:W-:Y:S05]  /*15c0*/  BRA `(.L_x_11193) ;  /* 0x0000000000147947 */ /* 0x000fea0003800000 */
.L_x_11191:
[----:B-----5:R-:W-:Y:S01]  /*15d0*/  FADD.FTZ R40, R32, R40 ;  /* 0x0000002820287221 */ /* 0x020fe20000010000 */
[----:B------:R-:W-:Y:S06]  /*15e0*/  BRA `(.L_x_11192) ;  /* 0x0000000000087947 */ /* 0x000fec0003800000 */
.L_x_11190:
[----:B-----5:R-:W-:-:S04]  /*15f0*/  FADD.FTZ R40, R24, R40 ;  /* 0x0000002818287221 */ /* 0x020fc80000010000 */
[----:B------:R-:W-:-:S07]  /*1600*/  @P2 FADD.FTZ R40, R32, R40 ;  /* 0x0000002820282221 */ /* 0x000fce0000010000 */
.L_x_11192:
[----:B-----5:R-:W-:-:S07]  /*1610*/  MOV R36, R40 ;  /* 0x0000002800247202 */ /* 0x020fce0000000f00 */
.L_x_11193:
[----:B------:R-:W-:Y:S05]  /*1620*/  @P3 BRA `(.L_x_11194) ;  /* 0x00000000001c3947 */ /* 0x000fea0003800000 */
[----:B------:R-:W-:-:S04]  /*1630*/  ISETP.NE.U32.AND P4, PT, RZ, UR12, PT ;  /* 0x0000000cff007c0c */ /* 0x000fc8000bf85070 */
[----:B------:R-:W-:-:S13]  /*1640*/  ISETP.NE.AND.EX P4, PT, RZ, UR13, PT, P4 ;  /* 0x0000000dff007c0c */ /* 0x000fda000bf85340 */
[----:B------:R-:W-:Y:S05]  /*1650*/  @P4 BRA `(.L_x_11195) ;  /* 0x0000000000084947 */ /* 0x000fea0003800000 */
[----:B------:R-:W-:Y:S05]  /*1660*/  @P1 BRA `(.L_x_11196) ;  /* 0x0000000000141947 */ /* 0x000fea0003800000 */
[----:B------:R-:W-:Y:S05]  /*1670*/  BRA `(.L_x_11197) ;  /* 0x0000000000147947 */ /* 0x000fea0003800000 */
.L_x_11195:
[----:B-----5:R-:W-:Y:S01]  /*1680*/  FADD.FTZ R41, R33, R41 ;  /* 0x0000002921297221 */ /* 0x020fe20000010000 */
[----:B------:R-:W-:Y:S06]  /*1690*/  BRA `(.L_x_11196) ;  /* 0x0000000000087947 */ /* 0x000fec0003800000 */
.L_x_11194:
[----:B-----5:R-:W-:-:S04]  /*16a0*/  FADD.FTZ R41, R25, R41 ;  /* 0x0000002919297221 */ /* 0x020fc80000010000 */
[----:B------:R-:W-:-:S07]  /*16b0*/  @P2 FADD.FTZ R41, R33, R41 ;  /* 0x0000002921292221 */ /* 0x000fce0000010000 */
.L_x_11196:
[----:B-----5:R-:W-:-:S07]  /*16c0*/  MOV R37, R41 ;  /* 0x0000002900257202 */ /* 0x020fce0000000f00 */
.L_x_11197:
[----:B------:R-:W-:Y:S05]  /*16d0*/  @P3 BRA `(.L_x_11198) ;  /* 0x00000000001c3947 */ /* 0x000fea0003800000 */
[----:B------:R-:W-:-:S04]  /*16e0*/  ISETP.NE.U32.AND P4, PT, RZ, UR12, PT ;  /* 0x0000000cff007c0c */ /* 0x000fc8000bf85070 */
[----:B------:R-:W-:-:S13]  /*16f0*/  ISETP.NE.AND.EX P4, PT, RZ, UR13, PT, P4 ;  /* 0x0000000dff007c0c */ /* 0x000fda000bf85340 */
[----:B------:R-:W-:Y:S05]  /*1700*/  @P4 BRA `(.L_x_11199) ;  /* 0x0000000000084947 */ /* 0x000fea0003800000 */
[----:B------:R-:W-:Y:S05]  /*1710*/  @P1 BRA `(.L_x_11200) ;  /* 0x0000000000141947 */ /* 0x000fea0003800000 */
[----:B------:R-:W-:Y:S05]  /*1720*/  BRA `(.L_x_11201) ;  /* 0x0000000000147947 */ /* 0x000fea0003800000 */
.L_x_11199:
[----:B-----5:R-:W-:Y:S01]  /*1730*/  FADD.FTZ R42, R34, R42 ;  /* 0x0000002a222a7221 */ /* 0x020fe20000010000 */
[----:B------:R-:W-:Y:S06]  /*1740*/  BRA `(.L_x_11200) ;  /* 0x0000000000087947 */ /* 0x000fec0003800000 */
.L_x_11198:
[----:B-----5:R-:W-:-:S04]  /*1750*/  FADD.FTZ R42, R26, R42 ;  /* 0x0000002a1a2a7221 */ /* 0x020fc80000010000 */
[----:B------:R-:W-:-:S07]  /*1760*/  @P2 FADD.FTZ R42, R34, R42 ;  /* 0x0000002a222a2221 */ /* 0x000fce0000010000 */
.L_x_11200:
[----:B-----5:R-:W-:-:S07]  /*1770*/  MOV R38, R42 ;  /* 0x0000002a00267202 */ /* 0x020fce0000000f00 */
.L_x_11201:
[----:B------:R-:W-:Y:S05]  /*1780*/  @P3 BRA `(.L_x_11202) ;  /* 0x00000000001c3947 */ /* 0x000fea0003800000 */
[----:B------:R-:W-:-:S04]  /*1790*/  ISETP.NE.U32.AND P2, PT, RZ, UR12, PT ;  /* 0x0000000cff007c0c */ /* 0x000fc8000bf45070 */
[----:B------:R-:W-:-:S13]  /*17a0*/  ISETP.NE.AND.EX P2, PT, RZ, UR13, PT, P2 ;  /* 0x0000000dff007c0c */ /* 0x000fda000bf45320 */
[----:B------:R-:W-:Y:S05]  /*17b0*/  @P2 BRA `(.L_x_11203) ;  /* 0x0000000000082947 */ /* 0x000fea0003800000 */
[----:B------:R-:W-:Y:S05]  /*17c0*/  @P1 BRA `(.L_x_11204) ;  /* 0x0000000000141947 */ /* 0x000fea0003800000 */
[----:B------:R-:W-:Y:S05]  /*17d0*/  BRA `(.L_x_11205) ;  /* 0x0000000000147947 */ /* 0x000fea0003800000 */
.L_x_11203:
[----:B-----5:R-:W-:Y:S01]  /*17e0*/  FADD.FTZ R43, R35, R43 ;  /* 0x0000002b232b7221 */ /* 0x020fe20000010000 */
[----:B------:R-:W-:Y:S06]  /*17f0*/  BRA `(.L_x_11204) ;  /* 0x0000000000087947 */ /* 0x000fec0003800000 */
.L_x_11202:
[----:B-----5:R-:W-:-:S04]  /*1800*/  FADD.FTZ R43, R27, R43 ;  /* 0x0000002b1b2b7221 */ /* 0x020fc80000010000 */
[----:B------:R-:W-:-:S07]  /*1810*/  @P2 FADD.FTZ R43, R35, R43 ;  /* 0x0000002b232b2221 */ /* 0x000fce0000010000 */
.L_x_11204:
[----:B-----5:R-:W-:-:S07]  /*1820*/  MOV R39, R43 ;  /* 0x0000002b00277202 */ /* 0x020fce0000000f00 */
.L_x_11205:
[----:B------:R-:W0:Y:S02]  /*1830*/  @P1 LDC.64 R52, c[0x0][0x238] ;  /* 0x00008e00ff341b82 */ /* 0x000e240000000a00 */
[----:B0-----:R-:W-:-:S04]  /*1840*/  @P1 LEA R52, P2, R55, R52, 0x4 ;  /* 0x0000003437341211 */ /* 0x001fc800078420ff */
[C---:B------:R-:W-:Y:S02]  /*1850*/  @P1 LEA.HI.X R53, R55.reuse, R53, RZ, 0x4, P2 ;  /* 0x0000003537351211 */ /* 0x040fe400010f24ff */
[----:B------:R-:W-:-:S03]  /*1860*/  IADD3 R55, R55, 0x20, RZ ;  /* 0x0000002037377810 */ /* 0x000fc60007ffe0ff */
[----:B------:R1:W-:Y:S04]  /*1870*/  @P1 STG.E.128 desc[UR4][R52.64], R36 ;  /* 0x0000002434001986 */ /* 0x0003e8000c101d04 */
.L_x_11189:
[----:B------:R-:W-:Y:S05]  /*1880*/  BSYNC B0 ;  /* 0x0000000000007941 */ /* 0x000fea0003800000 */
.L_x_11188:
[----:B------:R-:W-:Y:S01]  /*1890*/  ISETP.GE.U32.AND P2, PT, R102, 0x60, PT ;  /* 0x000000606600780c */ /* 0x000fe20003f46070 */
[----:B------:R-:W-:-:S12]  /*18a0*/  BSSY B0, `(.L_x_11206) ;  /* 0x0000042000007945 */ /* 0x000fd80003800000 */
[----:B------:R-:W-:Y:S05]  /*18b0*/  @!P2 BRA `(.L_x_11207) ;  /* 0x000000040000a947 */ /* 0x000fea0003800000 */
[----:B------:R-:W-:Y:S01]  /*18c0*/  ISETP.NE.U32.AND P3, PT, RZ, UR10, PT ;  /* 0x0000000aff007c0c */ /* 0x000fe2000bf65070 */
[----:B------:R-:W2:Y:S03]  /*18d0*/  LDC.64 R44, c[0x0][0x220] ;  /* 0x00008800ff2c7b82 */ /* 0x000ea60000000a00 */
[----:B------:R-:W-:-:S13]  /*18e0*/  ISETP.NE.AND.EX P3, PT, RZ, UR11, PT, P3 ;  /* 0x0000000bff007c0c */ /* 0x000fda000bf65330 */
[----:B------:R-:W-:-:S04]  /*18f0*/  @P3 LEA R56, P2, R55, UR10, 0x4 ;  /* 0x0000000a37383c11 */ /* 0x000fc8000f8420ff */
[C---:B------:R-:W-:Y:S02]  /*1900*/  @P3 LEA.HI.X R57, R55.reuse, UR11, RZ, 0x4, P2 ;  /* 0x0000000b37393c11 */ /* 0x040fe400090f24ff */
[----:B------:R-:W-:Y:S01]  /*1910*/  ISETP.NE.U32.AND P2, PT, RZ, UR12, PT ;  /* 0x0000000cff007c0c */ /* 0x000fe2000bf45070 */
[----:B--2---:R-:W-:Y:S02]  /*1920*/  IMAD.WIDE.U32 R44, R55, 0x10, R44 ;  /* 0x00000010372c7825 */ /* 0x004fe400078e002c */
[----:B-----5:R2:W5:Y:S01]  /*1930*/  @P3 LDG.E.128 R24, desc[UR4][R56.64] ;  /* 0x0000000438183981 */ /* 0x020562000c1e1d00 */
[----:B------:R-:W-:-:S03]  /*1940*/  ISETP.NE.AND.EX P2, PT, RZ, UR13, PT, P2 ;  /* 0x0000000dff007c0c */ /* 0x000fc6000bf45320 */
[----:B------:R-:W5:Y:S10]  /*1950*/  LDG.E.128 R44, desc[UR4][R44.64] ;  /* 0x000000042c2c7981 */ /* 0x000f74000c1e1d00 */
[----:B01----:R-:W-:-:S04]  /*1960*/  @P2 LEA R52, P4, R55, UR12, 0x4 ;  /* 0x0000000c37342c11 */ /* 0x003fc8000f8820ff */
[----:B------:R-:W-:-:S05]  /*1970*/  @P2 LEA.HI.X R53, R55, UR13, RZ, 0x4, P4 ;  /* 0x0000000d37352c11 */ /* 0x000fca000a0f24ff */
[----:B------:R2:W5:Y:S01]  /*1980*/  @P2 LDG.E.128 R32, desc[UR4][R52.64] ;  /* 0x0000000434202981 */ /* 0x000562000c1e1d00 */
[----:B------:R-:W-:-:S04]  /*1990*/  ISETP.NE.U32.AND P3, PT, RZ, UR10, PT ;  /* 0x0000000aff007c0c */ /* 0x000fc8000bf65070 */
[----:B------:R-:W-:-:S13]  /*19a0*/  ISETP.NE.AND.EX P3, PT, RZ, UR11, PT, P3 ;  /* 0x0000000bff007c0c */ /* 0x000fda000bf65330 */
[----:B--2---:R-:W-:Y:S05]  /*19b0*/  @P3 BRA `(.L_x_11208) ;  /* 0x00000000001c3947 */ /* 0x004fea0003800000 */
[----:B------:R-:W-:-:S04]  /*19c0*/  ISETP.NE.U32.AND P4, PT, RZ, UR12, PT ;  /* 0x0000000cff007c0c */ /* 0x000fc8000bf85070 */
[----:B------:R-:W-:-:S13]  /*19d0*/  ISETP.NE.AND.EX P4, PT, RZ, UR13, PT, P4 ;  /* 0x0000000dff007c0c */ /* 0x000fda000bf85340 */
[----:B------:R-:W-:Y:S05]  /*19e0*/  @P4 BRA `(.L_x_11209) ;  /* 0x0000000000084947 */ /* 0x000fea0003800000 */
[----:B------:R-:W-:Y:S05]  /*19f0*/  @P1 BRA `(.L_x_11210) ;  /* 0x0000000000141947 */ /* 0x000fea0003800000 */
[----:B------:R-:W-:Y:S05]  /*1a00*/  BRA `(.L_x_11211) ;  /* 0x0000000000147947 */ /* 0x000fea0003800000 */
.L_x_11209:
[----:B-----5:R-:W-:Y:S01]  /*1a10*/  FADD.FTZ R44, R32, R44 ;  /* 0x0000002c202c7221 */ /* 0x020fe20000010000 */
[----:B------:R-:W-:Y:S06]  /*1a20*/  BRA `(.L_x_11210) ;  /* 0x0000000000087947 */ /* 0x000fec0003800000 */
.L_x_11208:
[----:B-----5:R-:W-:-:S04]  /*1a30*/  FADD.FTZ R44, R24, R44 ;  /* 0x0000002c182c7221 */ /* 0x020fc80000010000 */
[----:B------:R-:W-:-:S07]  /*1a40*/  @P2 FADD.FTZ R44, R32, R44 ;  /* 0x0000002c202c2221 */ /* 0x000fce0000010000 */
.L_x_11210:
[----:B-----5:R-:W-:-:S07]  /*1a50*/  MOV R36, R44 ;  /* 0x0000002c00247202 */ /* 0x020fce0000000f00 */
.L_x_11211:
[----:B------:R-:W-:Y:S05]  /*1a60*/  @P3 BRA `(.L_x_11212) ;  /* 0x00000000001c3947 */ /* 0x000fea0003800000 */
[----:B------:R-:W-:-:S04]  /*1a70*/  ISETP.NE.U32.AND P4, PT, RZ, UR12, PT ;  /* 0x0000000cff007c0c */ /* 0x000fc8000bf85070 */
[----:B------:R-:W-:-:S13]  /*1a80*/  ISETP.NE.AND.EX P4, PT, RZ, UR13, PT, P4 ;  /* 0x0000000dff007c0c */ /* 0x000fda000bf85340 */
[----:B------:R-:W-:Y:S05]  /*1a90*/  @P4 BRA `(.L_x_11213) ;  /* 0x0000000000084947 */ /* 0x000fea0003800000 */
[----:B------:R-:W-:Y:S05]  /*1aa0*/  @P1 BRA `(.L_x_11214) ;  /* 0x0000000000141947 */ /* 0x000fea0003800000 */
[----:B------:R-:W-:Y:S05]  /*1ab0*/  BRA `(.L_x_11215) ;  /* 0x0000000000147947 */ /* 0x000fea0003800000 */
.L_x_11213:
[----:B-----5:R-:W-:Y:S01]  /*1ac0*/  FADD.FTZ R45, R33, R45 ;  /* 0x0000002d212d7221 */ /* 0x020fe20000010000 */
[----:B------:R-:W-:Y:S06]  /*1ad0*/  BRA `(.L_x_11214) ;  /* 0x0000000000087947 */ /* 0x000fec0003800000 */
.L_x_11212:
[----:B-----5:R-:W-:-:S04]  /*1ae0*/  FADD.FTZ R45, R25, R45 ;  /* 0x0000002d192d7221 */ /* 0x020fc80000010000 */
[----:B------:R-:W-:-:S07]  /*1af0*/  @P2 FADD.FTZ R45, R33, R45 ;  /* 0x0000002d212d2221 */ /* 0x000fce0000010000 */
.L_x_11214:
[----:B-----5:R-:W-:-:S07]  /*1b00*/  MOV R37, R45 ;  /* 0x0000002d00257202 */ /* 0x020fce0000000f00 */
.L_x_11215:
[----:B------:R-:W-:Y:S05]  /*1b10*/  @P3 BRA `(.L_x_11216) ;  /* 0x00000000001c3947 */ /* 0x000fea0003800000 */
[----:B------:R-:W-:-:S04]  /*1b20*/  ISETP.NE.U32.AND P4, PT, RZ, UR12, PT ;  /* 0x0000000cff007c0c */ /* 0x000fc8000bf85070 */
[----:B------:R-:W-:-:S13]  /*1b30*/  ISETP.NE.AND.EX P4, PT, RZ, UR13, PT, P4 ;  /* 0x0000000dff007c0c */ /* 0x000fda000bf85340 */
[----:B------:R-:W-:Y:S05]  /*1b40*/  @P4 BRA `(.L_x_11217) ;  /* 0x0000000000084947 */ /* 0x000fea0003800000 */
[----:B------:R-:W-:Y:S05]  /*1b50*/  @P1 BRA `(.L_x_11218) ;  /* 0x0000000000141947 */ /* 0x000fea0003800000 */
[----:B------:R-:W-:Y:S05]  /*1b60*/  BRA `(.L_x_11219) ;  /* 0x0000000000147947 */ /* 0x000fea0003800000 */
.L_x_11217:
[----:B-----5:R-:W-:Y:S01]  /*1b70*/  FADD.FTZ R46, R34, R46 ;  /* 0x0000002e222e7221 */ /* 0x020fe20000010000 */
[----:B------:R-:W-:Y:S06]  /*1b80*/  BRA `(.L_x_11218) ;  /* 0x0000000000087947 */ /* 0x000fec0003800000 */
.L_x_11216:
[----:B-----5:R-:W-:-:S04]  /*1b90*/  FADD.FTZ R46, R26, R46 ;  /* 0x0000002e1a2e7221 */ /* 0x020fc80000010000 */
[----:B------:R-:W-:-:S07]  /*1ba0*/  @P2 FADD.FTZ R46, R34, R46 ;  /* 0x0000002e222e2221 */ /* 0x000fce0000010000 */
.L_x_11218:
[----:B-----5:R-:W-:-:S07]  /*1bb0*/  MOV R38, R46 ;  /* 0x0000002e00267202 */ /* 0x020fce0000000f00 */
.L_x_11219:
[----:B------:R-:W-:Y:S05]  /*1bc0*/  @P3 BRA `(.L_x_11220) ;  /* 0x00000000001c3947 */ /* 0x000fea0003800000 */
[----:B------:R-:W-:-:S04]  /*1bd0*/  ISETP.NE.U32.AND P2, PT, RZ, UR12, PT ;  /* 0x0000000cff007c0c */ /* 0x000fc8000bf45070 */
[----:B------:R-:W-:-:S13]  /*1be0*/  ISETP.NE.AND.EX P2, PT, RZ, UR13, PT, P2 ;  /* 0x0000000dff007c0c */ /* 0x000fda000bf45320 */
[----:B------:R-:W-:Y:S05]  /*1bf0*/  @P2 BRA `(.L_x_11221) ;  /* 0x0000000000082947 */ /* 0x000fea0003800000 */
[----:B------:R-:W-:Y:S05]  /*1c00*/  @P1 BRA `(.L_x_11222) ;  /* 0x0000000000141947 */ /* 0x000fea0003800000 */
[----:B------:R-:W-:Y:S05]  /*1c10*/  BRA `(.L_x_11223) ;  /* 0x0000000000147947 */ /* 0x000fea0003800000 */
.L_x_11221:
[----:B-----5:R-:W-:Y:S01]  /*1c20*/  FADD.FTZ R47, R35, R47 ;  /* 0x0000002f232f7221 */ /* 0x020fe20000010000 */
[----:B------:R-:W-:Y:S06]  /*1c30*/  BRA `(.L_x_11222) ;  /* 0x0000000000087947 */ /* 0x000fec0003800000 */
.L_x_11220:
[----:B-----5:R-:W-:-:S04]  /*1c40*/  FADD.FTZ R47, R27, R47 ;  /* 0x0000002f1b2f7221 */ /* 0x020fc80000010000 */
[----:B------:R-:W-:-:S07]  /*1c50*/  @P2 FADD.FTZ R47, R35, R47 ;  /* 0x0000002f232f2221 */ /* 0x000fce0000010000 */
.L_x_11222:
[----:B-----5:R-:W-:-:S07]  /*1c60*/  MOV R39, R47 ;  /* 0x0000002f00277202 */ /* 0x020fce0000000f00 */
.L_x_11223:
[----:B------:R-:W0:Y:S02]  /*1c70*/  @P1 LDC.64 R52, c[0x0][0x238] ;  /* 0x00008e00ff341b82 */ /* 0x000e240000000a00 */
[----:B0-----:R-:W-:-:S04]  /*1c80*/  @P1 LEA R52, P2, R55, R52, 0x4 ;  /* 0x0000003437341211 */ /* 0x001fc800078420ff */
[C---:B------:R-:W-:Y:S02]  /*1c90*/  @P1 LEA.HI.X R53, R55.reuse, R53, RZ, 0x4, P2 ;  /* 0x0000003537351211 */ /* 0x040fe400010f24ff */
[----:B------:R-:W-:-:S03]  /*1ca0*/  IADD3 R55, R55, 0x20, RZ ;  /* 0x0000002037377810 */ /* 0x000fc60007ffe0ff */
[----:B------:R2:W-:Y:S04]  /*1cb0*/  @P1 STG.E.128 desc[UR4][R52.64], R36 ;  /* 0x0000002434001986 */ /* 0x0005e8000c101d04 */
.L_x_11207:
[----:B------:R-:W-:Y:S05]  /*1cc0*/  BSYNC B0 ;  /* 0x0000000000007941 */ /* 0x000fea0003800000 */
.L_x_11206:
[----:B------:R-:W-:Y:S01]  /*1cd0*/  ISETP.GE.U32.AND P2, PT, R102, 0x80, PT ;  /* 0x000000806600780c */ /* 0x000fe20003f46070 */
[----:B------:R-:W-:-:S12]  /*1ce0*/  BSSY B0, `(.L_x_11224) ;  /* 0x0000041000007945 */ /* 0x000fd80003800000 */
[----:B------:R-:W-:Y:S05]  /*1cf0*/  @!P2 BRA `(.L_x_11225) ;  /* 0x0000000000fca947 */ /* 0x000fea0003800000 */
[----:B------:R-:W-:Y:S01]  /*1d00*/  ISETP.NE.U32.AND P3, PT, RZ, UR10, PT ;  /* 0x0000000aff007c0c */ /* 0x000fe2000bf65070 */
[----:B------:R-:W3:Y:S03]  /*1d10*/  LDC.64 R48, c[0x0][0x220] ;  /* 0x00008800ff307b82 */ /* 0x000ee60000000a00 */
[----:B------:R-:W-:-:S13]  /*1d20*/  ISETP.NE.AND.EX P3, PT, RZ, UR11, PT, P3 ;  /* 0x0000000bff007c0c */ /* 0x000fda000bf65330 */
[----:B------:R-:W-:-:S04]  /*1d30*/  @P3 LEA R56, P2, R55, UR10, 0x4 ;  /* 0x0000000a37383c11 */ /* 0x000fc8000f8420ff */
[C---:B------:R-:W-:Y:S02]  /*1d40*/  @P3 LEA.HI.X R57, R55.reuse, UR11, RZ, 0x4, P2 ;  /* 0x0000000b37393c11 */ /* 0x040fe400090f24ff */
[----:B------:R-:W-:Y:S01]  /*1d50*/  ISETP.NE.U32.AND P2, PT, RZ, UR12, PT ;  /* 0x0000000cff007c0c */ /* 0x000fe2000bf45070 */
[----:B---3--:R-:W-:Y:S02]  /*1d60*/  IMAD.WIDE.U32 R48, R55, 0x10, R48 ;  /* 0x0000001037307825 */ /* 0x008fe400078e0030 */
[----:B-----5:R3:W5:Y:S01]  /*1d70*/  @P3 LDG.E.128 R24, desc[UR4][R56.64] ;  /* 0x0000000438183981 */ /* 0x020762000c1e1d00 */
[----:B------:R-:W-:-:S03]  /*1d80*/  ISETP.NE.AND.EX P2, PT, RZ, UR13, PT, P2 ;  /* 0x0000000dff007c0c */ /* 0x000fc6000bf45320 */
[----:B------:R-:W5:Y:S10]  /*1d90*/  LDG.E.128 R48, desc[UR4][R48.64] ;  /* 0x0000000430307981 */ /* 0x000f74000c1e1d00 */
[----:B012---:R-:W-:-:S04]  /*1da0*/  @P2 LEA R52, P4, R55, UR12, 0x4 ;  /* 0x0000000c37342c11 */ /* 0x007fc8000f8820ff */
[----:B------:R-:W-:-:S05]  /*1db0*/  @P2 LEA.HI.X R53, R55, UR13, RZ, 0x4, P4 ;  /* 0x0000000d37352c11 */ /* 0x000fca000a0f24ff */
[----:B------:R3:W5:Y:S01]  /*1dc0*/  @P2 LDG.E.128 R32, desc[UR4][R52.64] ;  /* 0x0000000434202981 */ /* 0x000762000c1e1d00 */
[----:B------:R-:W-:-:S04]  /*1dd0*/  ISETP.NE.U32.AND P3, PT, RZ, UR10, PT ;  /* 0x0000000aff007c0c */ /* 0x000fc8000bf65070 */
[----:B------:R-:W-:-:S13]  /*1de0*/  ISETP.NE.AND.EX P3, PT, RZ, UR11, PT, P3 ;  /* 0x0000000bff007c0c */ /* 0x000fda000bf65330 */
[----:B---3--:R-:W-:Y:S05]  /*1df0*/  @P3 BRA `(.L_x_11226) ;  /* 0x00000000001c3947 */ /* 0x008fea0003800000 */
[----:B------:R-:W-:-:S04]  /*1e00*/  ISETP.NE.U32.AND P4, PT, RZ, UR12, PT ;  /* 0x0000000cff007c0c */ /* 0x000fc8000bf85070 */
[----:B------:R-:W-:-:S13]  /*1e10*/  ISETP.NE.AND.EX P4, PT, RZ, UR13, PT, P4 ;  /* 0x0000000dff007c0c */ /* 0x000fda000bf85340 */
[----:B------:R-:W-:Y:S05]  /*1e20*/  @P4 BRA `(.L_x_11227) ;  /* 0x0000000000084947 */ /* 0x000fea0003800000 */
[----:B------:R-:W-:Y:S05]  /*1e30*/  @P1 BRA `(.L_x_11228) ;  /* 0x0000000000141947 */ /* 0x000fea0003800000 */
[----:B------:R-:W-:Y:S05]  /*1e40*/  BRA `(.L_x_11229) ;  /* 0x0000000000147947 */ /* 0x000fea0003800000 */
.L_x_11227:
[----:B-----5:R-:W-:Y:S01]  /*1e50*/  FADD.FTZ R48, R32, R48 ;  /* 0x0000003020307221 */ /* 0x020fe20000010000 */
[----:B------:R-:W-:Y:S06]  /*1e60*/  BRA `(.L_x_11228) ;  /* 0x0000000000087947 */ /* 0x000fec0003800000 */
.L_x_11226:
[----:B-----5:R-:W-:-:S04]  /*1e70*/  FADD.FTZ R48, R24, R48 ;  /* 0x0000003018307221 */ /* 0x020fc80000010000 */
[----:B------:R-:W-:-:S07]  /*1e80*/  @P2 FADD.FTZ R48, R32, R48 ;  /* 0x0000003020302221 */ /* 0x000fce0000010000 */
.L_x_11228:
[----:B-----5:R-:W-:-:S07]  /*1e90*/  MOV R36, R48 ;  /* 0x0000003000247202 */ /* 0x020fce0000000f00 */
.L_x_11229:
[----:B------:R-:W-:Y:S05]  /*1ea0*/  @P3 BRA `(.L_x_11230) ;  /* 0x00000000001c3947 */ /* 0x000fea0003800000 */
[----:B------:R-:W-:-:S04]  /*1eb0*/  ISETP.NE.U32.AND P4, PT, RZ, UR12, PT ;  /* 0x0000000cff007c0c */ /* 0x000fc8000bf85070 */
[----:B------:R-:W-:-:S13]  /*1ec0*/  ISETP.NE.AND.EX P4, PT, RZ, UR13, PT, P4 ;  /* 0x0000000dff007c0c */ /* 0x000fda000bf85340 */
[----:B------:R-:W-:Y:S05]  /*1ed0*/  @P4 BRA `(.L_x_11231) ;  /* 0x0000000000084947 */ /* 0x000fea0003800000 */
[----:B------:R-:W-:Y:S05]  /*1ee0*/  @P1 BRA `(.L_x_11232) ;  /* 0x0000000000141947 */ /* 0x000fea0003800000 */
[----:B------:R-:W-:Y:S05]  /*1ef0*/  BRA `(.L_x_11233) ;  /* 0x0000000000147947 */ /* 0x000fea0003800000 */
.L_x_11231:
[----:B-----5:R-:W-:Y:S01]  /*1f00*/  FADD.FTZ R49, R33, R49 ;  /* 0x0000003121317221 */ /* 0x020fe20000010000 */
[----:B------:R-:W-:Y:S06]  /*1f10*/  BRA `(.L_x_11232) ;  /* 0x0000000000087947 */ /* 0x000fec0003800000 */
.L_x_11230:
[----:B-----5:R-:W-:-:S04]  /*1f20*/  FADD.FTZ R49, R25, R49 ;  /* 0x0000003119317221 */ /* 0x020fc80000010000 */
[----:B------:R-:W-:-:S07]  /*1f30*/  @P2 FADD.FTZ R49, R33, R49 ;  /* 0x0000003121312221 */ /* 0x000fce0000010000 */
.L_x_11232:
[----:B-----5:R-:W-:-:S07]  /*1f40*/  MOV R37, R49 ;  /* 0x0000003100257202 */ /* 0x020fce0000000f00 */
.L_x_11233:
[----:B------:R-:W-:Y:S05]  /*1f50*/  @P3 BRA `(.L_x_11234) ;  /* 0x00000000001c3947 */ /* 0x000fea0003800000 */
[----:B------:R-:W-:-:S04]  /*1f60*/  ISETP.NE.U32.AND P4, PT, RZ, UR12, PT ;  /* 0x0000000cff007c0c */ /* 0x000fc8000bf85070 */
[----:B------:R-:W-:-:S13]  /*1f70*/  ISETP.NE.AND.EX P4, PT, RZ, UR13, PT, P4 ;  /* 0x0000000dff007c0c */ /* 0x000fda000bf85340 */
[----:B------:R-:W-:Y:S05]  /*1f80*/  @P4 BRA `(.L_x_11235) ;  /* 0x0000000000084947 */ /* 0x000fea0003800000 */
[----:B------:R-:W-:Y:S05]  /*1f90*/  @P1 BRA `(.L_x_11236) ;  /* 0x0000000000141947 */ /* 0x000fea0003800000 */
[----:B------:R-:W-:Y:S05]  /*1fa0*/  BRA `(.L_x_11237) ;  /* 0x0000000000147947 */ /* 0x000fea0003800000 */
.L_x_11235:
[----:B-----5:R-:W-:Y:S01]  /*1fb0*/  FADD.FTZ R50, R34, R50 ;  /* 0x0000003222327221 */ /* 0x020fe20000010000 */
[----:B------:R-:W-:Y:S06]  /*1fc0*/  BRA `(.L_x_11236) ;  /* 0x0000000000087947 */ /* 0x000fec0003800000 */
.L_x_11234:
[----:B-----5:R-:W-:-:S04]  /*1fd0*/  FADD.FTZ R50, R26, R50 ;  /* 0x000000321a327221 */ /* 0x020fc80000010000 */
[----:B------:R-:W-:-:S07]  /*1fe0*/  @P2 FADD.FTZ R50, R34, R50 ;  /* 0x0000003222322221 */ /* 0x000fce0000010000 */
.L_x_11236:
[----:B-----5:R-:W-:-:S07]  /*1ff0*/  MOV R38, R50 ;  /* 0x0000003200267202 */ /* 0x020fce0000000f00 */
.L_x_11237:
[----:B------:R-:W-:Y:S05]  /*2000*/  @P3 BRA `(.L_x_11238) ;  /* 0x00000000001c3947 */ /* 0x000fea0003800000 */
[----:B------:R-:W-:-:S04]  /*2010*/  ISETP.NE.U32.AND P2, PT, RZ, UR12, PT ;  /* 0x0000000cff007c0c */ /* 0x000fc8000bf45070 */
[----:B------:R-:W-:-:S13]  /*2020*/  ISETP.NE.AND.EX P2, PT, RZ, UR13, PT, P2 ;  /* 0x0000000dff007c0c */ /* 0x000fda000bf45320 */
[----:B------:R-:W-:Y:S05]  /*2030*/  @P2 BRA `(.L_x_11239) ;  /* 0x0000000000082947 */ /* 0x000fea0003800000 */
[----:B------:R-:W-:Y:S05]  /*2040*/  @P1 BRA `(.L_x_11240) ;  /* 0x0000000000141947 */ /* 0x000fea0003800000 */
[----:B------:R-:W-:Y:S05]  /*2050*/  BRA `(.L_x_11241) ;  /* 0x0000000000147947 */ /* 0x000fea0003800000 */
.L_x_11239:
[----:B-----5:R-:W-:Y:S01]  /*2060*/  FADD.FTZ R51, R35, R51 ;  /* 0x0000003323337221 */ /* 0x020fe20000010000 */
[----:B------:R-:W-:Y:S06]  /*2070*/  BRA `(.L_x_11240) ;  /* 0x0000000000087947 */ /* 0x000fec0003800000 */
.L_x_11238:
[----:B-----5:R-:W-:-:S04]  /*2080*/  FADD.FTZ R51, R27, R51 ;  /* 0x000000331b337221 */ /* 0x020fc80000010000 */
[----:B------:R-:W-:-:S07]  /*2090*/  @P2 FADD.FTZ R51, R35, R51 ;  /* 0x0000003323332221 */ /* 0x000fce0000010000 */
.L_x_11240:
[----:B-----5:R-:W-:-:S07]  /*20a0*/  MOV R39, R51 ;  /* 0x0000003300277202 */ /* 0x020fce0000000f00 */
.L_x_11241:
[----:B------:R-:W0:Y:S02]  /*20b0*/  @P1 LDC.64 R52, c[0x0][0x238] ;  /* 0x00008e00ff341b82 */ /* 0x000e240000000a00 */
[----:B0-----:R-:W-:-:S04]  /*20c0*/  @P1 LEA R52, P2, R55, R52, 0x4 ;  /* 0x0000003437341211 */ /* 0x001fc800078420ff */
[----:B------:R-:W-:-:S05]  /*20d0*/  @P1 LEA.HI.X R53, R55, R53, RZ, 0x4, P2 ;  /* 0x0000003537351211 */ /* 0x000fca00010f24ff */
[----:B------:R3:W-:Y:S04]  /*20e0*/  @P1 STG.E.128 desc[UR4][R52.64], R36 ;  /* 0x0000002434001986 */ /* 0x0007e8000c101d04 */
.L_x_11225:
[----:B------:R-:W-:Y:S05]  /*20f0*/  BSYNC B0 ;  /* 0x0000000000007941 */ /* 0x000fea0003800000 */
.L_x_11224:
[----:B0123-5:R-:W-:Y:S01]  /*2100*/  FADD.FTZ R52, RZ, R28 ;  /* 0x0000001cff347221 */ /* 0x02ffe20000010000 */
[C---:B------:R-:W-:Y:S01]  /*2110*/  ISETP.GT.U32.AND P2, PT, R102.reuse, 0x3f, PT ;  /* 0x0000003f6600780c */ /* 0x040fe20003f44070 */
[----:B------:R-:W-:Y:S01]  /*2120*/  UMOV UR6, 0xffffffff ;  /* 0xffffffff00067882 */ /* 0x000fe20000000000 */
[C---:B------:R-:W-:Y:S01]  /*2130*/  ISETP.GT.U32.AND P3, PT, R102.reuse, 0x5f, PT ;  /* 0x0000005f6600780c */ /* 0x040fe20003f64070 */
[----:B------:R-:W-:Y:S01]  /*2140*/  FADD.FTZ R53, R29, R52 ;  /* 0x000000341d357221 */ /* 0x000fe20000010000 */
[----:B------:R-:W-:Y:S02]  /*2150*/  ISETP.GT.U32.AND P4, PT, R102, 0x7f, PT ;  /* 0x0000007f6600780c */ /* 0x000fe40003f84070 */
[----:B------:R-:W-:Y:S01]  /*2160*/  ISETP.NE.AND P5, PT, R103, RZ, PT ;  /* 0x000000ff6700720c */ /* 0x000fe20003fa5270 */
[----:B------:R-:W-:-:S04]  /*2170*/  FADD.FTZ R52, R30, R53 ;  /* 0x000000351e347221 */ /* 0x000fc80000010000 */
[----:B------:R-:W-:-:S05]  /*2180*/  FADD.FTZ R52, R31, R52 ;  /* 0x000000341f347221 */ /* 0x000fca0000010000 */
[----:B------:R-:W-:-:S05]  /*2190*/  FSEL R53, R52, RZ, P0 ;  /* 0x000000ff34357208 */ /* 0x000fca0000000000 */
[----:B------:R-:W-:-:S04]  /*21a0*/  FADD.FTZ R52, R40, R53 ;  /* 0x0000003528347221 */ /* 0x000fc80000010000 */
[----:B------:R-:W-:-:S04]  /*21b0*/  FADD.FTZ R55, R41, R52 ;  /* 0x0000003429377221 */ /* 0x000fc80000010000 */
[----:B------:R-:W-:-:S04]  /*21c0*/  FADD.FTZ R52, R42, R55 ;  /* 0x000000372a347221 */ /* 0x000fc80000010000 */
[----:B------:R-:W-:-:S04]  /*21d0*/  @P2 FADD.FTZ R53, R43, R52 ;  /* 0x000000342b352221 */ /* 0x000fc80000010000 */
[----:B------:R-:W-:-:S04]  /*21e0*/  FADD.FTZ R52, R44, R53 ;  /* 0x000000352c347221 */ /* 0x000fc80000010000 */
[----:B------:R-:W-:-:S04]  /*21f0*/  FADD.FTZ R55, R45, R52 ;  /* 0x000000342d377221 */ /* 0x000fc80000010000 */
[----:B------:R-:W-:-:S04]  /*2200*/  FADD.FTZ R52, R46, R55 ;  /* 0x000000372e347221 */ /* 0x000fc80000010000 */
[----:B------:R-:W-:-:S04]  /*2210*/  @P3 FADD.FTZ R53, R47, R52 ;  /* 0x000000342f353221 */ /* 0x000fc80000010000 */
        /* <DEDUP_REMOVED lines=34> */
[----:B------:R-:W-:Y:S01]  /*2440*/  @P2 FFMA.FTZ R52, R54, R54, R53 ;  /* 0x0000003636342223 */ /* 0x000fe20000010035 */
[--C-:B------:R-:W-:Y:S01]  /*2450*/  FADD.FTZ R53, R44, -R57.reuse ;  /* 0x800000392c357221 */ /* 0x100fe20000010000 */
[----:B------:R-:W-:-:S03]  /*2460*/  FADD.FTZ R54, R45, -R57 ;  /* 0x800000392d367221 */ /* 0x000fc60000010000 */
        /* <DEDUP_REMOVED lines=22> */
.L_x_11263:
[----:B------:R-:W-:Y:S01]  /*25d0*/  FMUL.FTZ R106, R57, R57 ;  /* 0x00000039396a7220 */ /* 0x000fe20000410000 */
[----:B------:R-:W-:Y:S01]  /*25e0*/  ISETP.NE.AND P2, PT, R104, RZ, PT ;  /* 0x000000ff6800720c */ /* 0x000fe20003f45270 */
[----:B------:R-:W2:Y:S01]  /*25f0*/  @!P5 LDC.64 R54, c[0x0][0x250] ;  /* 0x00009400ff36db82 */ /* 0x000ea20000000a00 */
[----:B-1----:R-:W-:Y:S01]  /*2600*/  FADD.FTZ R107, R58, R59 ;  /* 0x0000003b3a6b7221 */ /* 0x002fe20000010000 */
[----:B------:R-:W-:Y:S01]  /*2610*/  BSSY B0, `(.L_x_11243) ;  /* 0x0000023000007945 */ /* 0x000fe20003800000 */
[----:B------:R-:W-:Y:S02]  /*2620*/  FSEL R59, R106, RZ, P2 ;  /* 0x000000ff6a3b7208 */ /* 0x000fe40001000000 */
[----:B------:R-:W-:Y:S01]  /*2630*/  FFMA.FTZ R56, R107, R56, UR7 ;  /* 0x000000076b387e23 */ /* 0x000fe20008010038 */
[----:B------:R-:W-:Y:S02]  /*2640*/  FSEL R108, R57, RZ, !P2 ;  /* 0x000000ff396c7208 */ /* 0x000fe40005000000 */
[----:B------:R-:W1:Y:S01]  /*2650*/  @!P5 LDC.64 R52, c[0x0][0x258] ;  /* 0x00009600ff34db82 */ /* 0x000e620000000a00 */
[----:B------:R-:W-:-:S04]  /*2660*/  FADD.FTZ R56, R56, R59 ;  /* 0x0000003b38387221 */ /* 0x000fc80000010000 */
[----:B------:R-:W3:Y:S01]  /*2670*/  MUFU.RSQ R109, R56 ;  /* 0x00000038006d7308 */ /* 0x000ee20000001400 */
[----:B--2---:R-:W-:-:S05]  /*2680*/  @!P5 IMAD.WIDE R54, R100, 0x4, R54 ;  /* 0x000000046436d825 */ /* 0x004fca00078e0236 */
[----:B------:R2:W-:Y:S01]  /*2690*/  @!P5 STG.E desc[UR4][R54.64], R57 ;  /* 0x000000393600d986 */ /* 0x0005e2000c101904 */
[----:B-1----:R-:W-:-:S05]  /*26a0*/  @!P5 IMAD.WIDE R52, R100, 0x4, R52 ;  /* 0x000000046434d825 */ /* 0x002fca00078e0234 */
[----:B---3--:R2:W-:Y:S01]  /*26b0*/  @!P5 STG.E desc[UR4][R52.64], R109 ;  /* 0x0000006d3400d986 */ /* 0x0085e2000c101904 */
[----:B------:R-:W-:Y:S05]  /*26c0*/  @!P0 BRA `(.L_x_11244) ;  /* 0x00000000005c8947 */ /* 0x000fea0003800000 */
[----:B------:R-:W1:Y:S01]  /*26d0*/  LDC.64 R110, c[0x0][0x2b8] ;  /* 0x0000ae00ff6e7b82 */ /* 0x000e620000000a00 */
[--C-:B--2---:R-:W-:Y:S01]  /*26e0*/  FADD.FTZ R52, R28, -R108.reuse ;  /* 0x8000006c1c347221 */ /* 0x104fe20000010000 */
[--C-:B------:R-:W-:Y:S01]  /*26f0*/  FADD.FTZ R54, R29, -R108.reuse ;  /* 0x8000006c1d367221 */ /* 0x100fe20000010000 */
[--C-:B------:R-:W-:Y:S01]  /*2700*/  FADD.FTZ R112, R31, -R108.reuse ;  /* 0x8000006c1f707221 */ /* 0x100fe20000010000 */
[----:B0-----:R-:W-:Y:S01]  /*2710*/  FADD.FTZ R58, R30, -R108 ;  /* 0x8000006c1e3a7221 */ /* 0x001fe20000010000 */
[C---:B------:R-:W-:Y:S01]  /*2720*/  FMUL.FTZ R56, R109.reuse, R52 ;  /* 0x000000346d387220 */ /* 0x040fe20000410000 */
[C---:B------:R-:W-:Y:S01]  /*2730*/  FMUL.FTZ R57, R109.reuse, R54 ;  /* 0x000000366d397220 */ /* 0x040fe20000410000 */
[C---:B------:R-:W-:Y:S01]  /*2740*/  FMUL.FTZ R112, R109.reuse, R112 ;  /* 0x000000706d707220 */ /* 0x040fe20000410000 */
[----:B------:R-:W0:Y:S01]  /*2750*/  LDC.64 R106, c[0x0][0x2c0] ;  /* 0x0000b000ff6a7b82 */ /* 0x000e220000000a00 */
[----:B------:R-:W-:Y:S01]  /*2760*/  FMUL.FTZ R58, R109, R58 ;  /* 0x0000003a6d3a7220 */ /* 0x000fe20000410000 */
[-C--:B------:R-:W-:Y:S01]  /*2770*/  FFMA.FTZ R53, R97, R57.reuse, R94 ;  /* 0x0000003961357223 */ /* 0x080fe2000001005e */
[----:B------:R-:W-:Y:S01]  /*2780*/  FFMA.FTZ R55, R15, R112, R78 ;  /* 0x000000700f377223 */ /* 0x000fe2000001004e */
[----:B------:R-:W-:Y:S01]  /*2790*/  FFMA.FTZ R52, R101, R56, R98 ;  /* 0x0000003865347223 */ /* 0x000fe20000010062 */
[----:B------:R-:W-:Y:S01]  /*27a0*/  FFMA.FTZ R54, R93, R58, R14 ;  /* 0x0000003a5d367223 */ /* 0x000fe2000001000e */
[----:B------:R-:W-:Y:S01]  /*27b0*/  FFMA.FTZ R59, R17, R112, R80 ;  /* 0x00000070113b7223 */ /* 0x000fe20000010050 */
[----:B------:R-:W-:Y:S01]  /*27c0*/  FFMA.FTZ R58, R16, R58, R13 ;  /* 0x0000003a103a7223 */ /* 0x000fe2000001000d */
[----:B------:R-:W-:Y:S01]  /*27d0*/  FFMA.FTZ R57, R95, R57, R92 ;  /* 0x000000395f397223 */ /* 0x000fe2000001005c */
[----:B------:R-:W-:Y:S01]  /*27e0*/  FFMA.FTZ R56, R99, R56, R96 ;  /* 0x0000003863387223 */ /* 0x000fe20000010060 */
[----:B-1----:R-:W-:-:S05]  /*27f0*/  IMAD.WIDE.U32 R110, R105, 0x10, R110 ;  /* 0x00000010696e7825 */ /* 0x002fca00078e006e */
[----:B------:R1:W-:Y:S01]  /*2800*/  STG.E.128 desc[UR4][R110.64], R52 ;  /* 0x000000346e007986 */ /* 0x0003e2000c101d04 */
[C---:B0-----:R-:W-:Y:S01]  /*2810*/  IMAD.WIDE.U32 R106, R105.reuse, 0x10, R106 ;  /* 0x00000010696a7825 */ /* 0x041fe200078e006a */
[----:B------:R-:W-:-:S04]  /*2820*/  IADD3 R105, R105, 0x20, RZ ;  /* 0x0000002069697810 */ /* 0x000fc80007ffe0ff */
[----:B------:R1:W-:Y:S03]  /*2830*/  STG.E.128 desc[UR4][R106.64], R56 ;  /* 0x000000386a007986 */ /* 0x0003e6000c101d04 */
.L_x_11244:
[----:B------:R-:W-:Y:S05]  /*2840*/  BSYNC B0 ;  /* 0x0000000000007941 */ /* 0x000fea0003800000 */
.L_x_11243:
[----:B------:R-:W-:Y:S01]  /*2850*/  ISETP.GE.U32.AND P2, PT, R102, 0x40, PT ;  /* 0x000000406600780c */ /* 0x000fe20003f46070 */
[----:B------:R-:W-:-:S12]  /*2860*/  BSSY B0, `(.L_x_11245) ;  /* 0x0000019000007945 */ /* 0x000fd80003800000 */
[----:B------:R-:W-:Y:S05]  /*2870*/  @!P2 BRA `(.L_x_11246) ;  /* 0x00000000005ca947 */ /* 0x000fea0003800000 */
[----:B-1----:R-:W1:Y:S01]  /*2880*/  LDC.64 R110, c[0x0][0x2b8] ;  /* 0x0000ae00ff6e7b82 */ /* 0x002e620000000a00 */
        /* <DEDUP_REMOVED lines=22> */
.L_x_11246:
[----:B------:R-:W-:Y:S05]  /*29f0*/  BSYNC B0 ;  /* 0x0000000000007941 */ /* 0x000fea0003800000 */
.L_x_11245:
[----:B------:R-:W-:Y:S01]  /*2a00*/  ISETP.GE.U32.AND P2, PT, R102, 0x60, PT ;  /* 0x000000606600780c */ /* 0x000fe20003f46070 */
[----:B------:R-:W-:-:S12]  /*2a10*/  BSSY B0, `(.L_x_11247) ;  /* 0x0000019000007945 */ /* 0x000fd80003800000 */
[----:B------:R-:W-:Y:S05]  /*2a20*/  @!P2 BRA `(.L_x_11248) ;  /* 0x00000000005ca947 */ /* 0x000fea0003800000 */
[----:B-1-3--:R-:W1:Y:S01]  /*2a30*/  LDC.64 R110, c[0x0][0x2b8] ;  /* 0x0000ae00ff6e7b82 */ /* 0x00ae620000000a00 */
        /* <DEDUP_REMOVED lines=22> */
.L_x_11248:
[----:B------:R-:W-:Y:S05]  /*2ba0*/  BSYNC B0 ;  /* 0x0000000000007941 */ /* 0x000fea0003800000 */
.L_x_11247:
[----:B------:R-:W-:Y:S01]  /*2bb0*/  ISETP.GE.U32.AND P2, PT, R102, 0x80, PT ;  /* 0x000000806600780c */ /* 0x000fe20003f46070 */
[----:B------:R-:W-:-:S12]  /*2bc0*/  BSSY B0, `(.L_x_11249) ;  /* 0x0000018000007945 */ /* 0x000fd80003800000 */
[----:B------:R-:W-:Y:S05]  /*2bd0*/  @!P2 BRA `(.L_x_11250) ;  /* 0x000000000058a947 */ /* 0x000fea0003800000 */
[----:B-1234-:R-:W1:Y:S01]  /*2be0*/  LDC.64 R52, c[0x0][0x2c0] ;  /* 0x0000b000ff347b82 */ /* 0x01ee620000000a00 */
[--C-:B------:R-:W-:Y:S01]  /*2bf0*/  FADD.FTZ R54, R48, -R108.reuse ;  /* 0x8000006c30367221 */ /* 0x100fe20000010000 */
[--C-:B0-----:R-:W-:Y:S01]  /*2c00*/  FADD.FTZ R58, R49, -R108.reuse ;  /* 0x8000006c313a7221 */ /* 0x101fe20000010000 */
[--C-:B------:R-:W-:Y:S01]  /*2c10*/  FADD.FTZ R110, R51, -R108.reuse ;  /* 0x8000006c336e7221 */ /* 0x100fe20000010000 */
[----:B------:R-:W-:Y:S01]  /*2c20*/  FADD.FTZ R108, R50, -R108 ;  /* 0x8000006c326c7221 */ /* 0x000fe20000010000 */
[C---:B------:R-:W-:Y:S01]  /*2c30*/  FMUL.FTZ R56, R109.reuse, R54 ;  /* 0x000000366d387220 */ /* 0x040fe20000410000 */
[C---:B------:R-:W-:Y:S01]  /*2c40*/  FMUL.FTZ R57, R109.reuse, R58 ;  /* 0x0000003a6d397220 */ /* 0x040fe20000410000 */
[C---:B------:R-:W-:Y:S01]  /*2c50*/  FMUL.FTZ R110, R109.reuse, R110 ;  /* 0x0000006e6d6e7220 */ /* 0x040fe20000410000 */
[----:B------:R-:W0:Y:S01]  /*2c60*/  LDC.64 R106, c[0x0][0x2b8] ;  /* 0x0000ae00ff6a7b82 */ /* 0x000e220000000a00 */
[----:B------:R-:W-:Y:S02]  /*2c70*/  FMUL.FTZ R58, R109, R108 ;  /* 0x0000006c6d3a7220 */ /* 0x000fe40000410000 */
[-C--:B------:R-:W-:Y:S01]  /*2c80*/  FFMA.FTZ R55, R73, R110.reuse, R90 ;  /* 0x0000006e49377223 */ /* 0x080fe2000001005a */
[----:B------:R-:W-:Y:S01]  /*2c90*/  FFMA.FTZ R59, R76, R110, R91 ;  /* 0x0000006e4c3b7223 */ /* 0x000fe2000001005b */
[-C--:B------:R-:W-:Y:S01]  /*2ca0*/  FFMA.FTZ R54, R72, R58.reuse, R3 ;  /* 0x0000003a48367223 */ /* 0x080fe20000010003 */
[----:B------:R-:W-:Y:S01]  /*2cb0*/  FFMA.FTZ R58, R77, R58, R0 ;  /* 0x0000003a4d3a7223 */ /* 0x000fe20000010000 */
[----:B-1----:R-:W-:-:S04]  /*2cc0*/  IMAD.WIDE.U32 R108, R105, 0x10, R52 ;  /* 0x00000010696c7825 */ /* 0x002fc800078e0034 */
[-C--:B------:R-:W-:Y:S01]  /*2cd0*/  FFMA.FTZ R53, R70, R57.reuse, R87 ;  /* 0x0000003946357223 */ /* 0x080fe20000010057 */
[-C--:B------:R-:W-:Y:S01]  /*2ce0*/  FFMA.FTZ R52, R71, R56.reuse, R4 ;  /* 0x0000003847347223 */ /* 0x080fe20000010004 */
[----:B------:R-:W-:Y:S01]  /*2cf0*/  FFMA.FTZ R57, R74, R57, R89 ;  /* 0x000000394a397223 */ /* 0x000fe20000010059 */
[----:B------:R-:W-:Y:S01]  /*2d00*/  FFMA.FTZ R56, R75, R56, R2 ;  /* 0x000000384b387223 */ /* 0x000fe20000010002 */
[----:B0-----:R-:W-:-:S05]  /*2d10*/  IMAD.WIDE.U32 R106, R105, 0x10, R106 ;  /* 0x00000010696a7825 */ /* 0x001fca00078e006a */
[----:B------:R0:W-:Y:S04]  /*2d20*/  STG.E.128 desc[UR4][R106.64], R52 ;  /* 0x000000346a007986 */ /* 0x0001e8000c101d04 */
[----:B------:R0:W-:Y:S02]  /*2d30*/  STG.E.128 desc[UR4][R108.64], R56 ;  /* 0x000000386c007986 */ /* 0x0001e4000c101d04 */
.L_x_11250:
[----:B------:R-:W-:Y:S05]  /*2d40*/  BSYNC B0 ;  /* 0x0000000000007941 */ /* 0x000fea0003800000 */
.L_x_11249:
[----:B01234-:R-:W0:Y:S02]  /*2d50*/  LDC.64 R52, c[0x0][0x210] ;  /* 0x00008400ff347b82 */ /* 0x01fe240000000a00 */
[----:B0-----:R-:W-:-:S04]  /*2d60*/  LEA R100, R52, R100, 0x2 ;  /* 0x0000006434647211 */ /* 0x001fc800078e10ff */
[----:B------:R-:W-:-:S13]  /*2d70*/  ISETP.GE.AND P2, PT, R100, R53, PT ;  /* 0x000000356400720c */ /* 0x000fda0003f46270 */
[----:B------:R-:W-:Y:S05]  /*2d80*/  @!P2 BRA `(.L_x_11251) ;  /* 0xffffffe00090a947 */ /* 0x000fea000383ffff */
[----:B------:R-:W-:Y:S05]  /*2d90*/  EXIT ;  /* 0x000000000000794d */ /* 0x000fea0003800000 */
.L_x_11242:
[----:B------:R-:W-:Y:S01]  /*2da0*/  HFMA2.MMA R108, -RZ, RZ, 0, 5.9604644775390625e-08 ;  /* 0x00000001ff6c7435 */ /* 0x000fe200000001ff */
[----:B------:R-:W-:Y:S01]  /*2db0*/  BSSY B0, `(.L_x_11252) ;  /* 0x0000007000007945 */ /* 0x000fe20003800000 */
[----:B------:R-:W-:Y:S02]  /*2dc0*/  MOV R109, R53 ;  /* 0x00000035006d7202 */ /* 0x000fe40000000f00 */
[----:B------:R-:W-:Y:S02]  /*2dd0*/  MOV R111, 0x1f ;  /* 0x0000001f006f7802 */ /* 0x000fe40000000f00 */
[----:B------:R-:W-:-:S07]  /*2de0*/  MOV R106, 0xffffffff ;  /* 0xffffffff006a7802 */ /* 0x000fce0000000f00 */
[----:B------:R-:W-:Y:S05]  /*2df0*/  WARPSYNC.COLLECTIVE R106, `(.L_x_11253) ;  /* 0x000000006a087348 */ /* 0x000fea0003c00000 */
[----:B------:R0:W1:Y:S02]  /*2e00*/  SHFL.BFLY P6, R107, R109, R108, R111 ;  /* 0x0c00006c6d6b7389 */ /* 0x00006400000c006f */
[----:B01----:R-:W-:Y:S01]  /*2e10*/  ENDCOLLECTIVE ;  /* 0x000000000000791b */ /* 0x003fe20003800000 */
.L_x_11253:
[----:B------:R-:W-:Y:S05]  /*2e20*/  BSYNC B0 ;  /* 0x0000000000007941 */ /* 0x000fea0003800000 */
.L_x_11252:
        /* <DEDUP_REMOVED lines=10> */
.L_x_11254:
[----:B------:R-:W-:Y:S01]  /*2ed0*/  HFMA2.MMA R108, -RZ, RZ, 0, 2.384185791015625e-07 ;  /* 0x00000004ff6c7435 */ /* 0x000fe200000001ff */
[----:B------:R-:W-:-:S05]  /*2ee0*/  MOV R55, R107 ;  /* 0x0000006b00377202 */ /* 0x000fca0000000f00 */
[----:B------:R-:W-:-:S05]  /*2ef0*/  FADD.FTZ R55, R54, R55 ;  /* 0x0000003736377221 */ /* 0x000fca0000010000 */
[----:B------:R-:W-:-:S07]  /*2f00*/  MOV R109, R55 ;  /* 0x00000037006d7202 */ /* 0x000fce0000000f00 */
[----:B------:R-:W-:Y:S05]  /*2f10*/  WARPSYNC.COLLECTIVE R106, `(.L_x_11255) ;  /* 0x000000006a087348 */ /* 0x000fea0003c00000 */
[----:B------:R0:W1:Y:S02]  /*2f20*/  SHFL.BFLY P6, R107, R109, R108, R111 ;  /* 0x0c00006c6d6b7389 */ /* 0x00006400000c006f */
[----:B01----:R-:W-:Y:S01]  /*2f30*/  ENDCOLLECTIVE ;  /* 0x000000000000791b */ /* 0x003fe20003800000 */
.L_x_11255:
[----:B------:R-:W-:Y:S01]  /*2f40*/  HFMA2.MMA R108, -RZ, RZ, 0, 4.76837158203125e-07 ;  /* 0x00000008ff6c7435 */ /* 0x000fe200000001ff */
[----:B------:R-:W-:-:S05]  /*2f50*/  MOV R52, R107 ;  /* 0x0000006b00347202 */ /* 0x000fca0000000f00 */
[----:B------:R-:W-:-:S05]  /*2f60*/  FADD.FTZ R58, R55, R52 ;  /* 0x00000034373a7221 */ /* 0x000fca0000010000 */
[----:B------:R-:W-:-:S07]  /*2f70*/  MOV R109, R58 ;  /* 0x0000003a006d7202 */ /* 0x000fce0000000f00 */
[----:B------:R-:W-:Y:S05]  /*2f80*/  WARPSYNC.COLLECTIVE R106, `(.L_x_11256) ;  /* 0x000000006a087348 */ /* 0x000fea0003c00000 */
[----:B------:R0:W1:Y:S02]  /*2f90*/  SHFL.BFLY P6, R107, R109, R108, R111 ;  /* 0x0c00006c6d6b7389 */ /* 0x00006400000c006f */
[----:B01----:R-:W-:Y:S01]  /*2fa0*/  ENDCOLLECTIVE ;  /* 0x000000000000791b */ /* 0x003fe20003800000 */
.L_x_11256:
[----:B------:R-:W-:Y:S01]  /*2fb0*/  HFMA2.MMA R108, -RZ, RZ, 0, 9.5367431640625e-07 ;  /* 0x00000010ff6c7435 */ /* 0x000fe200000001ff */
[----:B------:R-:W-:-:S05]  /*2fc0*/  MOV R57, R107 ;  /* 0x0000006b00397202 */ /* 0x000fca0000000f00 */
[----:B------:R-:W-:-:S05]  /*2fd0*/  FADD.FTZ R59, R58, R57 ;  /* 0x000000393a3b7221 */ /* 0x000fca0000010000 */
[----:B------:R-:W-:-:S07]  /*2fe0*/  MOV R109, R59 ;  /* 0x0000003b006d7202 */ /* 0x000fce0000000f00 */
[----:B------:R-:W-:Y:S05]  /*2ff0*/  WARPSYNC.COLLECTIVE R106, `(.L_x_11257) ;  /* 0x000000006a087348 */ /* 0x000fea0003c00000 */
[----:B------:R0:W1:Y:S02]  /*3000*/  SHFL.BFLY P6, R107, R109, R108, R111 ;  /* 0x0c00006c6d6b7389 */ /* 0x00006400000c006f */
[----:B01----:R-:W-:Y:S01]  /*3010*/  ENDCOLLECTIVE ;  /* 0x000000000000791b */ /* 0x003fe20003800000 */
.L_x_11257:
        /* <DEDUP_REMOVED lines=20> */
[----:B------:R-:W-:Y:S01]  /*3160*/  @P2 FFMA.FTZ R52, R54, R54, R53 ;  /* 0x0000003636342223 */ /* 0x000fe20000010035 */
[--C-:B------:R-:W-:Y:S01]  /*3170*/  FADD.FTZ R53, R44, -R57.reuse ;  /* 0x800000392c357221 */ /* 0x100fe20000010000 */
[----:B------:R-:W-:-:S03]  /*3180*/  FADD.FTZ R54, R45, -R57 ;  /* 0x800000392d367221 */ /* 0x000fc60000010000 */
        /* <DEDUP_REMOVED lines=18> */
.L_x_11258:
[----:B------:R-:W-:Y:S01]  /*32b0*/  HFMA2.MMA R108, -RZ, RZ, 0, 1.1920928955078125e-07 ;  /* 0x00000002ff6c7435 */ /* 0x000fe200000001ff */
[----:B------:R-:W-:-:S05]  /*32c0*/  MOV R53, R107 ;  /* 0x0000006b00357202 */ /* 0x000fca0000000f00 */
[----:B------:R-:W-:-:S05]  /*32d0*/  FADD.FTZ R53, R52, R53 ;  /* 0x0000003534357221 */ /* 0x000fca0000010000 */
[----:B------:R-:W-:-:S07]  /*32e0*/  MOV R109, R53 ;  /* 0x00000035006d7202 */ /* 0x000fce0000000f00 */
[----:B------:R-:W-:Y:S05]  /*32f0*/  WARPSYNC.COLLECTIVE R106, `(.L_x_11259) ;  /* 0x000000006a087348 */ /* 0x000fea0003c00000 */
[----:B------:R0:W1:Y:S02]  /*3300*/  SHFL.BFLY P6, R107, R109, R108, R111 ;  /* 0x0c00006c6d6b7389 */ /* 0x00006400000c006f */
[----:B01----:R-:W-:Y:S01]  /*3310*/  ENDCOLLECTIVE ;  /* 0x000000000000791b */ /* 0x003fe20003800000 */
.L_x_11259:
[----:B------:R-:W-:Y:S01]  /*3320*/  HFMA2.MMA R108, -RZ, RZ, 0, 2.384185791015625e-07 ;  /* 0x00000004ff6c7435 */ /* 0x000fe200000001ff */
[----:B------:R-:W-:-:S05]  /*3330*/  MOV R54, R107 ;  /* 0x0000006b00367202 */ /* 0x000fca0000000f00 */
[----:B------:R-:W-:-:S05]  /*3340*/  FADD.FTZ R54, R53, R54 ;  /* 0x0000003635367221 */ /* 0x000fca0000010000 */
[----:B------:R-:W-:-:S07]  /*3350*/  MOV R109, R54 ;  /* 0x00000036006d7202 */ /* 0x000fce0000000f00 */
[----:B------:R-:W-:Y:S05]  /*3360*/  WARPSYNC.COLLECTIVE R106, `(.L_x_11260) ;  /* 0x000000006a087348 */ /* 0x000fea0003c00000 */
[----:B------:R0:W1:Y:S02]  /*3370*/  SHFL.BFLY P6, R107, R109, R108, R111 ;  /* 0x0c00006c6d6b7389 */ /* 0x00006400000c006f */
[----:B01----:R-:W-:Y:S01]  /*3380*/  ENDCOLLECTIVE ;  /* 0x000000000000791b */ /* 0x003fe20003800000 */
.L_x_11260:
[----:B------:R-:W-:Y:S01]  /*3390*/  HFMA2.MMA R108, -RZ, RZ, 0, 4.76837158203125e-07 ;  /* 0x00000008ff6c7435 */ /* 0x000fe200000001ff */
[----:B------:R-:W-:-:S05]  /*33a0*/  MOV R55, R107 ;  /* 0x0000006b00377202 */ /* 0x000fca0000000f00 */
[----:B------:R-:W-:-:S05]  /*33b0*/  FADD.FTZ R55, R54, R55 ;  /* 0x0000003736377221 */ /* 0x000fca0000010000 */
[----:B------:R-:W-:-:S07]  /*33c0*/  MOV R109, R55 ;  /* 0x00000037006d7202 */ /* 0x000fce0000000f00 */
[----:B------:R-:W-:Y:S05]  /*33d0*/  WARPSYNC.COLLECTIVE R106, `(.L_x_11261) ;  /* 0x000000006a087348 */ /* 0x000fea0003c00000 */
[----:B------:R0:W1:Y:S02]  /*33e0*/  SHFL.BFLY P6, R107, R109, R108, R111 ;  /* 0x0c00006c6d6b7389 */ /* 0x00006400000c006f */
[----:B01----:R-:W-:Y:S01]  /*33f0*/  ENDCOLLECTIVE ;  /* 0x000000000000791b */ /* 0x003fe20003800000 */
.L_x_11261:
[----:B------:R-:W-:Y:S01]  /*3400*/  HFMA2.MMA R108, -RZ, RZ, 0, 9.5367431640625e-07 ;  /* 0x00000010ff6c7435 */ /* 0x000fe200000001ff */
[----:B------:R-:W-:-:S05]  /*3410*/  MOV R58, R107 ;  /* 0x0000006b003a7202 */ /* 0x000fca0000000f00 */
[----:B------:R-:W-:-:S05]  /*3420*/  FADD.FTZ R58, R55, R58 ;  /* 0x0000003a373a7221 */ /* 0x000fca0000010000 */
[----:B------:R-:W-:-:S07]  /*3430*/  MOV R109, R58 ;  /* 0x0000003a006d7202 */ /* 0x000fce0000000f00 */
[----:B------:R-:W-:Y:S05]  /*3440*/  WARPSYNC.COLLECTIVE R106, `(.L_x_11262) ;  /* 0x000000006a087348 */ /* 0x000fea0003c00000 */
[----:B------:R0:W1:Y:S02]  /*3450*/  SHFL.BFLY P6, R107, R109, R108, R111 ;  /* 0x0c00006c6d6b7389 */ /* 0x00006400000c006f */
[----:B01----:R-:W-:Y:S01]  /*3460*/  ENDCOLLECTIVE ;  /* 0x000000000000791b */ /* 0x003fe20003800000 */
.L_x_11262:
[----:B------:R-:W-:Y:S01]  /*3470*/  MOV R59, R107 ;  /* 0x0000006b003b7202 */ /* 0x000fe20000000f00 */
[----:B------:R-:W-:Y:S06]  /*3480*/  BRA `(.L_x_11263) ;  /* 0xfffffff000507947 */ /* 0x000fec000383ffff */
.L_x_11264:
        /* <DEDUP_REMOVED lines=15> */
.L_x_14254:


//--------------------- .text._ZN10layer_norm31ln_parallel_residual_fwd_kernelINS_13Kernel_traitsI6__halfffffjLj512ELj1ELj4ELj1ELj16ENS_18Kernel_traits_baseILj512ES2_ffffjLj128EEEEELb0ELb0ELb1EEEvNS_9FwdParamsE --------------------------
	.section	.text._ZN10layer_norm31ln_parallel_residual_fwd_kernelINS_13Kernel_traitsI6__halfffffjLj512ELj1ELj4ELj1ELj16ENS_18Kernel_traits_baseILj512ES2_ffffjLj128EEEEELb0ELb0ELb1EEEvNS_9FwdParamsE,"ax",@progbits
	.align	128
        .global         _ZN10layer_norm31ln_parallel_residual_fwd_kernelINS_13Kernel_traitsI6__halfffffjLj512ELj1ELj4ELj1ELj16ENS_18Kernel_traits_baseILj512ES2_ffffjLj128EEEEELb0ELb0ELb1EEEvNS_9FwdParamsE
        .type           _ZN10layer_norm31ln_parallel_residual_fwd_kernelINS_13Kernel_traitsI6__halfffffjLj512ELj1ELj4ELj1ELj16ENS_18Kernel_traits_baseILj512ES2_ffffjLj128EEEEELb0ELb0ELb1EEEvNS_9FwdParamsE,@function
        .size           _ZN10layer_norm31ln_parallel_residual_fwd_kernelINS_13Kernel_traitsI6__halfffffjLj512ELj1ELj4ELj1ELj16ENS_18Kernel_traits_baseILj512ES2_ffffjLj128EEEEELb0ELb0ELb1EEEvNS_9FwdParamsE,(.L_x_14255 - _ZN10layer_norm31ln_parallel_residual_fwd_kernelINS_13Kernel_traitsI6__halfffffjLj512ELj1ELj4ELj1ELj16ENS_18Kernel_traits_baseILj512ES2_ffffjLj128EEEEELb0ELb0ELb1EEEvNS_9FwdParamsE)
        .other          _ZN10layer_norm31ln_parallel_residual_fwd_kernelINS_13Kernel_traitsI6__halfffffjLj512ELj1ELj4ELj1ELj16ENS_18Kernel_traits_baseILj512ES2_ffffjLj128EEEEELb0ELb0ELb1EEEvNS_9FwdParamsE,@"STO_CUDA_ENTRY STV_DEFAULT"
_ZN10layer_norm31ln_parallel_residual_fwd_kernelINS_13Kernel_traitsI6__halfffffjLj512ELj1ELj4ELj1ELj16ENS_18Kernel_traits_baseILj512ES2_ffffjLj128EEEEELb0ELb0ELb1EEEvNS_9FwdParamsE:
.text._ZN10layer_norm31ln_parallel_residual_fwd_kernelINS_13Kernel_traitsI6__halfffffjLj512ELj1ELj4ELj1ELj16ENS_18Kernel_traits_baseILj512ES2_ffffjLj128EEEEELb0ELb0ELb1EEEvNS_9FwdParamsE:
        /* <DEDUP_REMOVED lines=9> */
[----:B------:R-:W-:Y:S01]  /*0090*/  ULDC UR8, c[0x0][0x214] ;  /* 0x0000850000087ab9 */ /* 0x000fe20000000800 */
[----:B------:R-:W-:-:S02]  /*00a0*/  ISETP.NE.AND.EX P3, PT, RZ, UR7, PT, P3 ;  /* 0x00000007ff007c0c */ /* 0x000fc4000bf65330 */
[C---:B0-----:R-:W-:Y:S02]  /*00b0*/  SHF.L.U32 R0, R2.reuse, 0x3, RZ ;  /* 0x0000000302007819 */ /* 0x041fe400000006ff */
[----:B------:R-:W-:Y:S02]  /*00c0*/  LOP3.LUT R100, R2, 0x1f, RZ, 0xc0, !PT ;  /* 0x0000001f02647812 */ /* 0x000fe400078ec0ff */
[----:B------:R-:W-:Y:S02]  /*00d0*/  LOP3.LUT R7, R0, 0xf8, RZ, 0xc0, !PT ;  /* 0x000000f800077812 */ /* 0x000fe400078ec0ff */
[----:B------:R-:W-:Y:S02]  /*00e0*/  SHF.L.U32 R6, R100, 0x3, RZ ;  /* 0x0000000364067819 */ /* 0x000fe400000006ff */
[----:B------:R-:W-:Y:S02]  /*00f0*/  IADD3 R4, P0, R7, UR4, RZ ;  /* 0x0000000407047c10 */ /* 0x000fe4000ff1e0ff */
[----:B------:R-:W-:-:S02]  /*0100*/  IADD3 R8, P1, R6, UR6, RZ ;  /* 0x0000000606087c10 */ /* 0x000fc4000ff3e0ff */
[----:B------:R-:W-:Y:S01]  /*0110*/  IADD3.X R5, RZ, UR5, RZ, P0, !PT ;  /* 0x00000005ff057c10 */ /* 0x000fe200087fe4ff */
[----:B------:R-:W-:Y:S01]  /*0120*/  ULDC.64 UR4, c[0x0][0x208] ;  /* 0x0000820000047ab9 */ /* 0x000fe20000000a00 */
[----:B------:R-:W-:Y:S01]  /*0130*/  IADD3.X R9, RZ, UR7, RZ, P1, !PT ;  /* 0x00000007ff097c10 */ /* 0x000fe20008ffe4ff */
[----:B------:R-:W-:Y:S02]  /*0140*/  ULDC.64 UR6, c[0x0][0x260] ;  /* 0x0000980000067ab9 */ /* 0x000fe40000000a00 */
[----:B------:R0:W5:Y:S04]  /*0150*/  @P2 LDG.E.64 R14, desc[UR4][R4.64] ;  /* 0x00000004040e2981 */ /* 0x000168000c1e1b00 */
[----:B------:R0:W5:Y:S04]  /*0160*/  @P3 LDG.E.64 R12, desc[UR4][R8.64] ;  /* 0x00000004080c3981 */ /* 0x000168000c1e1b00 */
[----:B------:R0:W5:Y:S04]  /*0170*/  @P2 LDG.E.64 R10, desc[UR4][R4.64+0x100] ;  /* 0x00010004040a2981 */ /* 0x000168000c1e1b00 */
[----:B------:R0:W5:Y:S04]  /*0180*/  @P3 LDG.E.64 R38, desc[UR4][R8.64+0x100] ;  /* 0x0001000408263981 */ /* 0x000168000c1e1b00 */
[----:B------:R0:W5:Y:S01]  /*0190*/  @P2 LDG.E.64 R36, desc[UR4][R4.64+0x200] ;  /* 0x0002000404242981 */ /* 0x000162000c1e1b00 */
[----:B------:R-:W-:-:S02]  /*01a0*/  SHF.R.U32.HI R0, RZ, 0x5, R2 ;  /* 0x00000005ff007819 */ /* 0x000fc40000011602 */
[----:B------:R-:W-:Y:S01]  /*01b0*/  IADD3 R2, P0, R7, UR6, RZ ;  /* 0x0000000607027c10 */ /* 0x000fe2000ff1e0ff */
[----:B------:R0:W5:Y:S01]  /*01c0*/  @P3 LDG.E.64 R34, desc[UR4][R8.64+0x200] ;  /* 0x0002000408223981 */ /* 0x000162000c1e1b00 */
[----:B-1----:R-:W-:Y:S02]  /*01d0*/  LEA R98, R3, R0, 0x2 ;  /* 0x0000000003627211 */ /* 0x002fe400078e10ff */
[----:B------:R-:W-:Y:S01]  /*01e0*/  IADD3.X R3, RZ, UR7, RZ, P0, !PT ;  /* 0x00000007ff037c10 */ /* 0x000fe200087fe4ff */
[----:B------:R0:W5:Y:S04]  /*01f0*/  @P2 LDG.E.64 R20, desc[UR4][R4.64+0x300] ;  /* 0x0003000404142981 */ /* 0x000168000c1e1b00 */
[----:B------:R0:W5:Y:S01]  /*0200*/  @P3 LDG.E.64 R18, desc[UR4][R8.64+0x300] ;  /* 0x0003000408123981 */ /* 0x000162000c1e1b00 */
[----:B------:R-:W-:Y:S01]  /*0210*/  ISETP.GE.AND P1, PT, R98, UR8, PT ;  /* 0x0000000862007c0c */ /* 0x000fe2000bf26270 */
[----:B------:R-:W-:Y:S01]  /*0220*/  ULDC.64 UR6, c[0x0][0x268] ;  /* 0x00009a0000067ab9 */ /* 0x000fe20000000a00 */
[----:B------:R-:W-:Y:S01]  /*0230*/  ULDC.64 UR8, c[0x0][0x230] ;  /* 0x00008c0000087ab9 */ /* 0x000fe20000000a00 */
[----:B------:R-:W-:-:S02]  /*0240*/  IADD3 R6, P4, R6, UR6, RZ ;  /* 0x0000000606067c10 */ /* 0x000fc4000ff9e0ff */
[----:B--2---:R-:W-:Y:S02]  /*0250*/  LOP3.LUT P0, RZ, R16, UR8, RZ, 0xfc, !PT ;  /* 0x0000000810ff7c12 */ /* 0x004fe4000f80fcff */
[----:B------:R-:W-:Y:S02]  /*0260*/  IADD3.X R7, RZ, UR7, RZ, P4, !PT ;  /* 0x00000007ff077c10 */ /* 0x000fe4000a7fe4ff */
[----:B------:R-:W-:-:S04]  /*0270*/  LOP3.LUT P0, RZ, R17, UR9, RZ, 0xfc, P0 ;  /* 0x0000000911ff7c12 */ /* 0x000fc8000800fcff */
[----:B0-----:R-:W-:Y:S09]  /*0280*/  @P1 EXIT ;  /* 0x000000000000194d */ /* 0x001ff20003800000 */
[----:B------:R-:W2:Y:S04]  /*0290*/  LDG.E.64 R40, desc[UR4][R2.64] ;  /* 0x0000000402287981 */ /* 0x000ea8000c1e1b00 */
[----:B------:R-:W3:Y:S04]  /*02a0*/  LDG.E.64 R42, desc[UR4][R2.64+0x100] ;  /* 0x00010004022a7981 */ /* 0x000ee8000c1e1b00 */
[----:B------:R-:W4:Y:S04]  /*02b0*/  LDG.E.64 R22, desc[UR4][R2.64+0x200] ;  /* 0x0002000402167981 */ /* 0x000f28000c1e1b00 */
[----:B------:R0:W4:Y:S04]  /*02c0*/  LDG.E.64 R32, desc[UR4][R2.64+0x300] ;  /* 0x0003000402207981 */ /* 0x000128000c1e1b00 */
[----:B------:R-:W4:Y:S04]  /*02d0*/  LDG.E.64 R30, desc[UR4][R6.64] ;  /* 0x00000004061e7981 */ /* 0x000f28000c1e1b00 */
[----:B------:R-:W4:Y:S04]  /*02e0*/  LDG.E.64 R28, desc[UR4][R6.64+0x100] ;  /* 0x00010004061c7981 */ /* 0x000f28000c1e1b00 */
[----:B------:R-:W4:Y:S04]  /*02f0*/  LDG.E.64 R26, desc[UR4][R6.64+0x200] ;  /* 0x00020004061a7981 */ /* 0x000f28000c1e1b00 */
[----:B------:R1:W4:Y:S01]  /*0300*/  LDG.E.64 R24, desc[UR4][R6.64+0x300] ;  /* 0x0003000406187981 */ /* 0x000322000c1e1b00 */
        /* <DEDUP_REMOVED lines=9> */
[----:B------:R-:W-:Y:S01]  /*03a0*/  HADD2.F32 R16, -RZ, R14.H0_H0 ;  /* 0x2000000eff107230 */ /* 0x000fe20000004100 */
[--C-:B------:R-:W-:Y:S01]  /*03b0*/  SHF.R.U64 R64, R14, 0x10, R15.reuse ;  /* 0x000000100e407819 */ /* 0x100fe2000000120f */
[----:B------:R-:W-:Y:S01]  /*03c0*/  HADD2.F32 R14, -RZ, R12.H0_H0 ;  /* 0x2000000cff0e7230 */ /* 0x000fe20000004100 */
[----:B------:R-:W-:Y:S01]  /*03d0*/  SHF.R.U32.HI R66, RZ, 0x10, R15 ;  /* 0x00000010ff427819 */ /* 0x000fe2000001160f */
[----:B------:R-:W-:Y:S01]  /*03e0*/  HADD2.F32 R0, -RZ, R19.H0_H0 ;  /* 0x20000013ff007230 */ /* 0x000fe20000004100 */
[--C-:B------:R-:W-:Y:S01]  /*03f0*/  SHF.R.U64 R65, R12, 0x10, R13.reuse ;  /* 0x000000100c417819 */ /* 0x100fe2000000120d */
[----:B------:R-:W-:Y:S01]  /*0400*/  ULDC.U8 UR6, c[0x0][0x2a0] ;  /* 0x0000a80000067ab9 */ /* 0x000fe20000000000 */
[----:B------:R-:W-:Y:S01]  /*0410*/  SHF.R.U32.HI R67, RZ, 0x10, R13 ;  /* 0x00000010ff437819 */ /* 0x000fe2000001160d */
[----:B------:R-:W-:Y:S01]  /*0420*/  HADD2.F32 R12, -RZ, R10.H0_H0 ;  /* 0x2000000aff0c7230 */ /* 0x000fe20000004100 */
[--C-:B------:R-:W-:Y:S01]  /*0430*/  SHF.R.U64 R68, R10, 0x10, R11.reuse ;  /* 0x000000100a447819 */ /* 0x100fe2000000120b */
[----:B------:R-:W-:Y:S01]  /*0440*/  HADD2.F32 R4, -RZ, R20.H0_H0 ;  /* 0x20000014ff047230 */ /* 0x000fe20000004100 */
[----:B------:R-:W-:Y:S01]  /*0450*/  SHF.R.U32.HI R70, RZ, 0x10, R11 ;  /* 0x00000010ff467819 */ /* 0x000fe2000001160b */
[----:B0-----:R-:W-:Y:S01]  /*0460*/  HADD2.F32 R3, -RZ, R21.H0_H0 ;  /* 0x20000015ff037230 */ /* 0x001fe20000004100 */
        /* <DEDUP_REMOVED lines=15> */
[----:B-1----:R-:W-:Y:S01]  /*0560*/  HADD2.F32 R7, -RZ, R37.H0_H0 ;  /* 0x20000025ff077230 */ /* 0x002fe20000004100 */
[--C-:B------:R-:W-:Y:S01]  /*0570*/  SHF.R.U64 R77, R18, 0x10, R19.reuse ;  /* 0x00000010124d7819 */ /* 0x100fe20000001213 */
[----:B------:R-:W-:Y:S01]  /*0580*/  HADD2.F32 R6, -RZ, R34.H0_H0 ;  /* 0x20000022ff067230 */ /* 0x000fe20000004100 */
[----:B------:R-:W-:Y:S01]  /*0590*/  SHF.R.U32.HI R81, RZ, 0x10, R19 ;  /* 0x00000010ff517819 */ /* 0x000fe20000011613 */
[----:B------:R-:W-:Y:S01]  /*05a0*/  HADD2.F32 R5, -RZ, R35.H0_H0 ;  /* 0x20000023ff057230 */ /* 0x000fe20000004100 */
[----:B------:R-:W-:Y:S01]  /*05b0*/  ISETP.NE.AND.EX P1, PT, R17, RZ, PT, P1 ;  /* 0x000000ff1100720c */ /* 0x000fe20003f25310 */
[----:B------:R-:W-:Y:S01]  /*05c0*/  HADD2.F32 R64, -RZ, R64.H0_H0 ;  /* 0x20000040ff407230 */ /* 0x000fe20000004100 */
[----:B------:R-:W-:Y:S01]  /*05d0*/  ISETP.NE.AND P5, PT, RZ, UR6, PT ;  /* 0x00000006ff007c0c */ /* 0x000fe2000bfa5270 */
[----:B------:R-:W-:Y:S01]  /*05e0*/  HADD2.F32 R65, -RZ, R65.H0_H0 ;  /* 0x20000041ff417230 */ /* 0x000fe20000004100 */
[----:B------:R-:W-:Y:S01]  /*05f0*/  ULDC UR7, c[0x0][0x218] ;  /* 0x0000860000077ab9 */ /* 0x000fe20000000800 */
[----:B------:R-:W-:Y:S01]  /*0600*/  HADD2.F32 R66, -RZ, R66.H0_H0 ;  /* 0x20000042ff427230 */ /* 0x000fe20000004100 */
[----:B------:R-:W-:Y:S01]  /*0610*/  ULDC UR8, c[0x0][0x2d8] ;  /* 0x0000b60000087ab9 */ /* 0x000fe20000000800 */
[----:B------:R-:W-:Y:S01]  /*0620*/  HADD2.F32 R67, -RZ, R67.H0_H0 ;  /* 0x20000043ff437230 */ /* 0x000fe20000004100 */
[----:B------:R-:W-:Y:S01]  /*0630*/  ULDC.64 UR10, c[0x0][0x230] ;  /* 0x00008c00000a7ab9 */ /* 0x000fe20000000a00 */
[----:B------:R-:W-:Y:S01]  /*0640*/  HADD2.F32 R68, -RZ, R68.H0_H0 ;  /* 0x20000044ff447230 */ /* 0x000fe20000004100 */
[----:B------:R-:W-:Y:S01]  /*0650*/  ULDC.64 UR12, c[0x0][0x228] ;  /* 0x00008a00000c7ab9 */ /* 0x000fe20000000a00 */
        /* <DEDUP_REMOVED lines=10> */
[----:B------:R-:W-:Y:S01]  /*0700*/  HADD2.F32 R81, -RZ, R81.H0_H0 ;  /* 0x20000051ff517230 */ /* 0x000fe20000004100 */
[--C-:B--2---:R-:W-:Y:S01]  /*0710*/  SHF.R.U64 R83, R40, 0x10, R41.reuse ;  /* 0x0000001028537819 */ /* 0x104fe20000001229 */
[----:B------:R-:W-:Y:S01]  /*0720*/  HADD2.F32 R99, -RZ, R40.H0_H0 ;  /* 0x20000028ff637230 */ /* 0x000fe20000004100 */
[----:B------:R-:W-:Y:S01]  /*0730*/  SHF.R.U32.HI R85, RZ, 0x10, R41 ;  /* 0x00000010ff557819 */ /* 0x000fe20000011629 */
[----:B------:R-:W-:Y:S01]  /*0740*/  HADD2.F32 R18, -RZ, R41.H0_H0 ;  /* 0x20000029ff127230 */ /* 0x000fe20000004100 */
[--C-:B---3--:R-:W-:Y:S01]  /*0750*/  SHF.R.U64 R87, R42, 0x10, R43.reuse ;  /* 0x000000102a577819 */ /* 0x108fe2000000122b */
[----:B------:R-:W-:Y:S01]  /*0760*/  HADD2.F32 R17, -RZ, R42.H0_H0 ;  /* 0x2000002aff117230 */ /* 0x000fe20000004100 */
[----:B------:R-:W-:Y:S01]  /*0770*/  SHF.R.U32.HI R89, RZ, 0x10, R43 ;  /* 0x00000010ff597819 */ /* 0x000fe2000001162b */
[----:B------:R-:W-:Y:S01]  /*0780*/  HADD2.F32 R20, -RZ, R43.H0_H0 ;  /* 0x2000002bff147230 */ /* 0x000fe20000004100 */
[--C-:B----4-:R-:W-:Y:S01]  /*0790*/  SHF.R.U64 R91, R22, 0x10, R23.reuse ;  /* 0x00000010165b7819 */ /* 0x110fe20000001217 */
        /* <DEDUP_REMOVED lines=38> */
[----:B------:R-:W-:-:S07]  /*0a00*/  HADD2.F32 R96, -RZ, R96.H0_H0 ;  /* 0x20000060ff607230 */ /* 0x000fce0000004100 */
.L_x_11330:
[----:B------:R-:W-:Y:S01]  /*0a10*/  ISETP.NE.U32.AND P2, PT, RZ, UR10, PT ;  /* 0x0000000aff007c0c */ /* 0x000fe2000bf45070 */
[----:B-1----:R-:W0:Y:S01]  /*0a20*/  LDC.64 R54, c[0x0][0x220] ;  /* 0x00008800ff367b82 */ /* 0x002e220000000a00 */
[----:B------:R-:W-:Y:S02]  /*0a30*/  IMAD R36, R98, UR7, RZ ;  /* 0x0000000762247c24 */ /* 0x000fe4000f8e02ff */
[----:B------:R-:W-:-:S03]  /*0a40*/  ISETP.NE.AND.EX P2, PT, RZ, UR11, PT, P2 ;  /* 0x0000000bff007c0c */ /* 0x000fc6000bf45320 */
[----:B------:R-:W-:Y:S02]  /*0a50*/  SHF.R.S32.HI R37, RZ, 0x1f, R36 ;  /* 0x0000001fff257819 */ /* 0x000fe40000011424 */
[----:B------:R-:W1:Y:S02]  /*0a60*/  @P1 LDC.64 R42, c[0x0][0x228] ;  /* 0x00008a00ff2a1b82 */ /* 0x000e640000000a00 */
[----:B------:R-:W-:-:S04]  /*0a70*/  LEA.HI R37, R37, R36, RZ, 0x2 ;  /* 0x0000002425257211 */ /* 0x000fc800078f10ff */
[----:B------:R-:W-:Y:S02]  /*0a80*/  LEA.HI.SX32 R117, R37, R100, 0x1e ;  /* 0x0000006425757211 */ /* 0x000fe400078ff2ff */
[----:B------:R-:W2:Y:S03]  /*0a90*/  @P2 LDC.64 R40, c[0x0][0x230] ;  /* 0x00008c00ff282b82 */ /* 0x000ea60000000a00 */
[----:B0-----:R-:W-:-:S06]  /*0aa0*/  IMAD.WIDE.U32 R36, R117, 0x10, R54 ;  /* 0x0000001075247825 */ /* 0x001fcc00078e0036 */
[----:B------:R-:W5:Y:S01]  /*0ab0*/  LDG.E.128 R36, desc[UR4][R36.64] ;  /* 0x0000000424247981 */ /* 0x000f62000c1e1d00 */
[----:B-1----:R-:W-:-:S05]  /*0ac0*/  @P1 IMAD.WIDE.U32 R42, R117, 0x10, R42 ;  /* 0x00000010752a1825 */ /* 0x002fca00078e002a */
[----:B------:R0:W5:Y:S01]  /*0ad0*/  @P1 LDG.E.128 R24, desc[UR4][R42.64] ;  /* 0x000000042a181981 */ /* 0x000162000c1e1d00 */
[----:B--2---:R-:W-:-:S05]  /*0ae0*/  @P2 IMAD.WIDE.U32 R40, R117, 0x10, R40 ;  /* 0x0000001075282825 */ /* 0x004fca00078e0028 */
        /* <DEDUP_REMOVED lines=9> */
.L_x_11266:
[----:B-----5:R-:W-:Y:S01]  /*0b80*/  FADD.FTZ R36, R28, R36 ;  /* 0x000000241c247221 */ /* 0x020fe20000010000 */
[----:B------:R-:W-:Y:S06]  /*0b90*/  BRA `(.L_x_11267) ;  /* 0x0000000000087947 */ /* 0x000fec0003800000 */
.L_x_11265:
[----:B-----5:R-:W-:-:S04]  /*0ba0*/  FADD.FTZ R36, R24, R36 ;  /* 0x0000002418247221 */ /* 0x020fc80000010000 */
[----:B------:R-:W-:-:S07]  /*0bb0*/  @P2 FADD.FTZ R36, R28, R36 ;  /* 0x000000241c242221 */ /* 0x000fce0000010000 */
.L_x_11267:
[----:B-----5:R-:W-:-:S07]  /*0bc0*/  MOV R32, R36 ;  /* 0x0000002400207202 */ /* 0x020fce0000000f00 */
.L_x_11268:
[----:B------:R-:W-:Y:S05]  /*0bd0*/  @P3 BRA `(.L_x_11269) ;  /* 0x00000000001c3947 */ /* 0x000fea0003800000 */
[----:B------:R-:W-:-:S04]  /*0be0*/  ISETP.NE.U32.AND P4, PT, RZ, UR10, PT ;  /* 0x0000000aff007c0c */ /* 0x000fc8000bf85070 */
[----:B------:R-:W-:-:S13]  /*0bf0*/  ISETP.NE.AND.EX P4, PT, RZ, UR11, PT, P4 ;  /* 0x0000000bff007c0c */ /* 0x000fda000bf85340 */
[----:B------:R-:W-:Y:S05]  /*0c00*/  @P4 BRA `(.L_x_11270) ;  /* 0x0000000000084947 */ /* 0x000fea0003800000 */
[----:B------:R-:W-:Y:S05]  /*0c10*/  @P0 BRA `(.L_x_11271) ;  /* 0x0000000000140947 */ /* 0x000fea0003800000 */
[----:B------:R-:W-:Y:S05]  /*0c20*/  BRA `(.L_x_11272) ;  /* 0x0000000000147947 */ /* 0x000fea0003800000 */
.L_x_11270:
[----:B-----5:R-:W-:Y:S01]  /*0c30*/  FADD.FTZ R37, R29, R37 ;  /* 0x000000251d257221 */ /* 0x020fe20000010000 */
[----:B------:R-:W-:Y:S06]  /*0c40*/  BRA `(.L_x_11271) ;  /* 0x0000000000087947 */ /* 0x000fec0003800000 */
.L_x_11269:
[----:B-----5:R-:W-:-:S04]  /*0c50*/  FADD.FTZ R37, R25, R37 ;  /* 0x0000002519257221 */ /* 0x020fc80000010000 */
[----:B------:R-:W-:-:S07]  /*0c60*/  @P2 FADD.FTZ R37, R29, R37 ;  /* 0x000000251d252221 */ /* 0x000fce0000010000 */
.L_x_11271:
[----:B-----5:R-:W-:-:S07]  /*0c70*/  MOV R33, R37 ;  /* 0x0000002500217202 */ /* 0x020fce0000000f00 */
.L_x_11272:
[----:B------:R-:W-:Y:S05]  /*0c80*/  @P3 BRA `(.L_x_11273) ;  /* 0x00000000001c3947 */ /* 0x000fea0003800000 */
[----:B------:R-:W-:-:S04]  /*0c90*/  ISETP.NE.U32.AND P4, PT, RZ, UR10, PT ;  /* 0x0000000aff007c0c */ /* 0x000fc8000bf85070 */
[----:B------:R-:W-:-:S13]  /*0ca0*/  ISETP.NE.AND.EX P4, PT, RZ, UR11, PT, P4 ;  /* 0x0000000bff007c0c */ /* 0x000fda000bf85340 */
[----:B------:R-:W-:Y:S05]  /*0cb0*/  @P4 BRA `(.L_x_11274) ;  /* 0x0000000000084947 */ /* 0x000fea0003800000 */
[----:B------:R-:W-:Y:S05]  /*0cc0*/  @P0 BRA `(.L_x_11275) ;  /* 0x0000000000140947 */ /* 0x000fea0003800000 */
[----:B------:R-:W-:Y:S05]  /*0cd0*/  BRA `(.L_x_11276) ;  /* 0x0000000000147947 */ /* 0x000fea0003800000 */
.L_x_11274:
[----:B-----5:R-:W-:Y:S01]  /*0ce0*/  FADD.FTZ R38, R30, R38 ;  /* 0x000000261e267221 */ /* 0x020fe20000010000 */
[----:B------:R-:W-:Y:S06]  /*0cf0*/  BRA `(.L_x_11275) ;  /* 0x0000000000087947 */ /* 0x000fec0003800000 */
.L_x_11273:
[----:B-----5:R-:W-:-:S04]  /*0d00*/  FADD.FTZ R38, R26, R38 ;  /* 0x000000261a267221 */ /* 0x020fc80000010000 */
[----:B------:R-:W-:-:S07]  /*0d10*/  @P2 FADD.FTZ R38, R30, R38 ;  /* 0x000000261e262221 */ /* 0x000fce0000010000 */
.L_x_11275:
[----:B-----5:R-:W-:-:S07]  /*0d20*/  MOV R34, R38 ;  /* 0x0000002600227202 */ /* 0x020fce0000000f00 */
.L_x_11276:
[----:B------:R-:W-:Y:S05]  /*0d30*/  @P3 BRA `(.L_x_11277) ;  /* 0x00000000001c3947 */ /* 0x000fea0003800000 */
[----:B------:R-:W-:-:S04]  /*0d40*/  ISETP.NE.U32.AND P4, PT, RZ, UR10, PT ;  /* 0x0000000aff007c0c */ /* 0x000fc8000bf85070 */
[----:B------:R-:W-:-:S13]  /*0d50*/  ISETP.NE.AND.EX P4, PT, RZ, UR11, PT, P4 ;  /* 0x0000000bff007c0c */ /* 0x000fda000bf85340 */
[----:B------:R-:W-:Y:S05]  /*0d60*/  @P4 BRA `(.L_x_11278) ;  /* 0x0000000000084947 */ /* 0x000fea0003800000 */
[----:B------:R-:W-:Y:S05]  /*0d70*/  @P0 BRA `(.L_x_11279) ;  /* 0x0000000000140947 */ /* 0x000fea0003800000 */
[----:B------:R-:W-:Y:S05]  /*0d80*/  BRA `(.L_x_11280) ;  /* 0x0000000000147947 */ /* 0x000fea0003800000 */
.L_x_11278:
[----:B-----5:R-:W-:Y:S01]  /*0d90*/  FADD.FTZ R39, R31, R39 ;  /* 0x000000271f277221 */ /* 0x020fe20000010000 */
[----:B------:R-:W-:Y:S06]  /*0da0*/  BRA `(.L_x_11279) ;  /* 0x0000000000087947 */ /* 0x000fec0003800000 */
.L_x_11277:
[----:B-----5:R-:W-:-:S04]  /*0db0*/  FADD.FTZ R39, R27, R39 ;  /* 0x000000271b277221 */ /* 0x020fc80000010000 */
[----:B------:R-:W-:-:S07]  /*0dc0*/  @P2 FADD.FTZ R39, R31, R39 ;  /* 0x000000271f272221 */ /* 0x000fce0000010000 */
.L_x_11279:
[----:B-----5:R-:W-:-:S07]  /*0dd0*/  MOV R35, R39 ;  /* 0x0000002700237202 */ /* 0x020fce0000000f00 */
.L_x_11280:
        /* <DEDUP_REMOVED lines=8> */
[----:B------:R-:W5:Y:S04]  /*0e60*/  LDG.E.128 R40, desc[UR4][R40.64] ;  /* 0x0000000428287981 */ /* 0x000f68000c1e1d00 */
[----:B-----5:R0:W5:Y:S01]  /*0e70*/  @P1 LDG.E.128 R24, desc[UR4][R46.64] ;  /* 0x000000042e181981 */ /* 0x020162000c1e1d00 */
[----:B--2---:R-:W-:-:S05]  /*0e80*/  @P2 IMAD.WIDE.U32 R44, R111, 0x10, R44 ;  /* 0x000000106f2c2825 */ /* 0x004fca00078e002c */
[----:B------:R0:W5:Y:S01]  /*0e90*/  @P2 LDG.E.128 R28, desc[UR4][R44.64] ;  /* 0x000000042c1c2981 */ /* 0x000162000c1e1d00 */
[----:B------:R-:W-:Y:S05]  /*0ea0*/  @P3 BRA `(.L_x_11281) ;  /* 0x00000000001c3947 */ /* 0x000fea0003800000 */
[----:B------:R-:W-:-:S04]  /*0eb0*/  ISETP.NE.U32.AND P4, PT, RZ, UR10, PT ;  /* 0x0000000aff007c0c */ /* 0x000fc8000bf85070 */
[----:B------:R-:W-:-:S13]  /*0ec0*/  ISETP.NE.AND.EX P4, PT, RZ, UR11, PT, P4 ;  /* 0x0000000bff007c0c */ /* 0x000fda000bf85340 */
[----:B------:R-:W-:Y:S05]  /*0ed0*/  @P4 BRA `(.L_x_11282) ;  /* 0x0000000000084947 */ /* 0x000fea0003800000 */
[----:B------:R-:W-:Y:S05]  /*0ee0*/  @P0 BRA `(.L_x_11283) ;  /* 0x0000000000140947 */ /* 0x000fea0003800000 */
[----:B------:R-:W-:Y:S05]  /*0ef0*/  BRA `(.L_x_11284) ;  /* 0x0000000000147947 */ /* 0x000fea0003800000 */
.L_x_11282:
[----:B-----5:R-:W-:Y:S01]  /*0f00*/  FADD.FTZ R40, R28, R40 ;  /* 0x000000281c287221 */ /* 0x020fe20000010000 */
[----:B------:R-:W-:Y:S06]  /*0f10*/  BRA `(.L_x_11283) ;  /* 0x0000000000087947 */ /* 0x000fec0003800000 */
.L_x_11281:
[----:B-----5:R-:W-:-:S04]  /*0f20*/  FADD.FTZ R40, R24, R40 ;  /* 0x0000002818287221 */ /* 0x020fc80000010000 */
[----:B------:R-:W-:-:S07]  /*0f30*/  @P2 FADD.FTZ R40, R28, R40 ;  /* 0x000000281c282221 */ /* 0x000fce0000010000 */
.L_x_11283:
[----:B0-----:R-:W-:-:S07]  /*0f40*/  MOV R32, R40 ;  /* 0x0000002800207202 */ /* 0x001fce0000000f00 */
.L_x_11284:
[----:B------:R-:W-:Y:S05]  /*0f50*/  @P3 BRA `(.L_x_11285) ;  /* 0x00000000001c3947 */ /* 0x000fea0003800000 */
[----:B------:R-:W-:-:S04]  /*0f60*/  ISETP.NE.U32.AND P4, PT, RZ, UR10, PT ;  /* 0x0000000aff007c0c */ /* 0x000fc8000bf85070 */
[----:B------:R-:W-:-:S13]  /*0f70*/  ISETP.NE.AND.EX P4, PT, RZ, UR11, PT, P4 ;  /* 0x0000000bff007c0c */ /* 0x000fda000bf85340 */
[----:B------:R-:W-:Y:S05]  /*0f80*/  @P4 BRA `(.L_x_11286) ;  /* 0x0000000000084947 */ /* 0x000fea0003800000 */
[----:B------:R-:W-:Y:S05]  /*0f90*/  @P0 BRA `(.L_x_11287) ;  /* 0x0000000000140947 */ /* 0x000fea0003800000 */
[----:B------:R-:W-:Y:S05]  /*0fa0*/  BRA `(.L_x_11288) ;  /* 0x0000000000147947 */ /* 0x000fea0003800000 */
.L_x_11286:
[----:B-----5:R-:W-:Y:S01]  /*0fb0*/  FADD.FTZ R41, R29, R41 ;  /* 0x000000291d297221 */ /* 0x020fe20000010000 */
[----:B------:R-:W-:Y:S06]  /*0fc0*/  BRA `(.L_x_11287) ;  /* 0x0000000000087947 */ /* 0x000fec0003800000 */
.L_x_11285:
[----:B-----5:R-:W-:-:S04]  /*0fd0*/  FADD.FTZ R41, R25, R41 ;  /* 0x0000002919297221 */ /* 0x020fc80000010000 */
[----:B------:R-:W-:-:S07]  /*0fe0*/  @P2 FADD.FTZ R41, R29, R41 ;  /* 0x000000291d292221 */ /* 0x000fce0000010000 */
.L_x_11287:
[----:B0-----:R-:W-:-:S07]  /*0ff0*/  MOV R33, R41 ;  /* 0x0000002900217202 */ /* 0x001fce0000000f00 */
.L_x_11288:
[----:B------:R-:W-:Y:S05]  /*1000*/  @P3 BRA `(.L_x_11289) ;  /* 0x00000000001c3947 */ /* 0x000fea0003800000 */
[----:B------:R-:W-:-:S04]  /*1010*/  ISETP.NE.U32.AND P4, PT, RZ, UR10, PT ;  /* 0x0000000aff007c0c */ /* 0x000fc8000bf85070 */
[----:B------:R-:W-:-:S13]  /*1020*/  ISETP.NE.AND.EX P4, PT, RZ, UR11, PT, P4 ;  /* 0x0000000bff007c0c */ /* 0x000fda000bf85340 */
[----:B------:R-:W-:Y:S05]  /*1030*/  @P4 BRA `(.L_x_11290) ;  /* 0x0000000000084947 */ /* 0x000fea0003800000 */
[----:B------:R-:W-:Y:S05]  /*1040*/  @P0 BRA `(.L_x_11291) ;  /* 0x0000000000140947 */ /* 0x000fea0003800000 */
[----:B------:R-:W-:Y:S05]  /*1050*/  BRA `(.L_x_11292) ;  /* 0x0000000000147947 */ /* 0x000fea0003800000 */
.L_x_11290:
[----:B-----5:R-:W-:Y:S01]  /*1060*/  FADD.FTZ R42, R30, R42 ;  /* 0x0000002a1e2a7221 */ /* 0x020fe20000010000 */
[----:B------:R-:W-:Y:S06]  /*1070*/  BRA `(.L_x_11291) ;  /* 0x0000000000087947 */ /* 0x000fec0003800000 */
.L_x_11289:
[----:B-----5:R-:W-:-:S04]  /*1080*/  FADD.FTZ R42, R26, R42 ;  /* 0x0000002a1a2a7221 */ /* 0x020fc80000010000 */
[----:B------:R-:W-:-:S07]  /*1090*/  @P2 FADD.FTZ R42, R30, R42 ;  /* 0x0000002a1e2a2221 */ /* 0x000fce0000010000 */
.L_x_11291:
[----:B0-----:R-:W-:-:S07]  /*10a0*/  MOV R34, R42 ;  /* 0x0000002a00227202 */ /* 0x001fce0000000f00 */
.L_x_11292:
[----:B------:R-:W-:Y:S05]  /*10b0*/  @P3 BRA `(.L_x_11293) ;  /* 0x00000000001c3947 */ /* 0x000fea0003800000 */
[----:B------:R-:W-:-:S04]  /*10c0*/  ISETP.NE.U32.AND P4, PT, RZ, UR10, PT ;  /* 0x0000000aff007c0c */ /* 0x000fc8000bf85070 */
[----:B------:R-:W-:-:S13]  /*10d0*/  ISETP.NE.AND.EX P4, PT, RZ, UR11, PT, P4 ;  /* 0x0000000bff007c0c */ /* 0x000fda000bf85340 */
[----:B------:R-:W-:Y:S05]  /*10e0*/  @P4 BRA `(.L_x_11294) ;  /* 0x0000000000084947 */ /* 0x000fea0003800000 */
[----:B------:R-:W-:Y:S05]  /*10f0*/  @P0 BRA `(.L_x_11295) ;  /* 0x0000000000140947 */ /* 0x000fea0003800000 */
[----:B------:R-:W-:Y:S05]  /*1100*/  BRA `(.L_x_11296) ;  /* 0x0000000000147947 */ /* 0x000fea0003800000 */
.L_x_11294:
[----:B-----5:R-:W-:Y:S01]  /*1110*/  FADD.FTZ R43, R31, R43 ;  /* 0x0000002b1f2b7221 */ /* 0x020fe20000010000 */
[----:B------:R-:W-:Y:S06]  /*1120*/  BRA `(.L_x_11295) ;  /* 0x0000000000087947 */ /* 0x000fec0003800000 */
.L_x_11293:
[----:B-----5:R-:W-:-:S04]  /*1130*/  FADD.FTZ R43, R27, R43 ;  /* 0x0000002b1b2b7221 */ /* 0x020fc80000010000 */
[----:B------:R-:W-:-:S07]  /*1140*/  @P2 FADD.FTZ R43, R31, R43 ;  /* 0x0000002b1f2b2221 */ /* 0x000fce0000010000 */
.L_x_11295:
[----:B0-----:R-:W-:-:S07]  /*1150*/  MOV R35, R43 ;  /* 0x0000002b00237202 */ /* 0x001fce0000000f00 */
.L_x_11296:
[----:B------:R-:W1:Y:S01]  /*1160*/  @P0 LDC.64 R52, c[0x0][0x238] ;  /* 0x00008e00ff340b82 */ /* 0x000e620000000a00 */
[----:B------:R-:W-:-:S05]  /*1170*/  IADD3 R107, R117, 0x40, RZ ;  /* 0x00000040756b7810 */ /* 0x000fca0007ffe0ff */
[----:B0-----:R-:W-:Y:S02]  /*1180*/  IMAD.WIDE.U32 R44, R107, 0x10, R54 ;  /* 0x000000106b2c7825 */ /* 0x001fe400078e0036 */
[----:B------:R-:W0:Y:S08]  /*1190*/  @P1 LDC.64 R50, c[0x0][0x228] ;  /* 0x00008a00ff321b82 */ /* 0x000e300000000a00 */
[----:B------:R-:W2:Y:S01]  /*11a0*/  @P2 LDC.64 R48, c[0x0][0x230] ;  /* 0x00008c00ff302b82 */ /* 0x000ea20000000a00 */
[----:B-1----:R-:W-:-:S05]  /*11b0*/  @P0 IMAD.WIDE.U32 R52, R111, 0x10, R52 ;  /* 0x000000106f340825 */ /* 0x002fca00078e0034 */
[----:B------:R1:W-:Y:S01]  /*11c0*/  @P0 STG.E.128 desc[UR4][R52.64], R32 ;  /* 0x0000002034000986 */ /* 0x0003e2000c101d04 */
[----:B0-----:R-:W-:-:S03]  /*11d0*/  @P1 IMAD.WIDE.U32 R50, R107, 0x10, R50 ;  /* 0x000000106b321825 */ /* 0x001fc600078e0032 */
        /* <DEDUP_REMOVED lines=10> */
.L_x_11298:
[----:B-----5:R-:W-:Y:S01]  /*1280*/  FADD.FTZ R44, R28, R44 ;  /* 0x0000002c1c2c7221 */ /* 0x020fe20000010000 */
[----:B------:R-:W-:Y:S06]  /*1290*/  BRA `(.L_x_11299) ;  /* 0x0000000000087947 */ /* 0x000fec0003800000 */
.L_x_11297:
[----:B-----5:R-:W-:-:S04]  /*12a0*/  FADD.FTZ R44, R24, R44 ;  /* 0x0000002c182c7221 */ /* 0x020fc80000010000 */
[----:B------:R-:W-:-:S07]  /*12b0*/  @P2 FADD.FTZ R44, R28, R44 ;  /* 0x0000002c1c2c2221 */ /* 0x000fce0000010000 */
.L_x_11299:
[----:B-1----:R-:W-:-:S07]  /*12c0*/  MOV R32, R44 ;  /* 0x0000002c00207202 */ /* 0x002fce0000000f00 */
.L_x_11300:
[----:B------:R-:W-:Y:S05]  /*12d0*/  @P3 BRA `(.L_x_11301) ;  /* 0x00000000001c3947 */ /* 0x000fea0003800000 */
[----:B------:R-:W-:-:S04]  /*12e0*/  ISETP.NE.U32.AND P4, PT, RZ, UR10, PT ;  /* 0x0000000aff007c0c */ /* 0x000fc8000bf85070 */
[----:B------:R-:W-:-:S13]  /*12f0*/  ISETP.NE.AND.EX P4, PT, RZ, UR11, PT, P4 ;  /* 0x0000000bff007c0c */ /* 0x000fda000bf85340 */
[----:B------:R-:W-:Y:S05]  /*1300*/  @P4 BRA `(.L_x_11302) ;  /* 0x0000000000084947 */ /* 0x000fea0003800000 */
[----:B------:R-:W-:Y:S05]  /*1310*/  @P0 BRA `(.L_x_11303) ;  /* 0x0000000000140947 */ /* 0x000fea0003800000 */
[----:B------:R-:W-:Y:S05]  /*1320*/  BRA `(.L_x_11304) ;  /* 0x0000000000147947 */ /* 0x000fea0003800000 */
.L_x_11302:
[----:B-----5:R-:W-:Y:S01]  /*1330*/  FADD.FTZ R45, R29, R45 ;  /* 0x0000002d1d2d7221 */ /* 0x020fe20000010000 */
[----:B------:R-:W-:Y:S06]  /*1340*/  BRA `(.L_x_11303) ;  /* 0x0000000000087947 */ /* 0x000fec0003800000 */
.L_x_11301:
[----:B-----5:R-:W-:-:S04]  /*1350*/  FADD.FTZ R45, R25, R45 ;  /* 0x0000002d192d7221 */ /* 0x020fc80000010000 */
[----:B------:R-:W-:-:S07]  /*1360*/  @P2 FADD.FTZ R45, R29, R45 ;  /* 0x0000002d1d2d2221 */ /* 0x000fce0000010000 */
.L_x_11303:
[----:B-1----:R-:W-:-:S07]  /*1370*/  MOV R33, R45 ;  /* 0x0000002d00217202 */ /* 0x002fce0000000f00 */
.L_x_11304:
[----:B------:R-:W-:Y:S05]  /*1380*/  @P3 BRA `(.L_x_11305) ;  /* 0x00000000001c3947 */ /* 0x000fea0003800000 */
[----:B------:R-:W-:-:S04]  /*1390*/  ISETP.NE.U32.AND P4, PT, RZ, UR10, PT ;  /* 0x0000000aff007c0c */ /* 0x000fc8000bf85070 */
[----:B------:R-:W-:-:S13]  /*13a0*/  ISETP.NE.AND.EX P4, PT, RZ, UR11, PT, P4 ;  /* 0x0000000bff007c0c */ /* 0x000fda000bf85340 */
[----:B------:R-:W-:Y:S05]  /*13b0*/  @P4 BRA `(.L_x_11306) ;  /* 0x0000000000084947 */ /* 0x000fea0003800000 */
[----:B------:R-:W-:Y:S05]  /*13c0*/  @P0 BRA `(.L_x_11307) ;  /* 0x0000000000140947 */ /* 0x000fea0003800000 */
[----:B------:R-:W-:Y:S05]  /*13d0*/  BRA `(.L_x_11308) ;  /* 0x0000000000147947 */ /* 0x000fea0003800000 */
.L_x_11306:
[----:B-----5:R-:W-:Y:S01]  /*13e0*/  FADD.FTZ R46, R30, R46 ;  /* 0x0000002e1e2e7221 */ /* 0x020fe20000010000 */
[----:B------:R-:W-:Y:S06]  /*13f0*/  BRA `(.L_x_11307) ;  /* 0x0000000000087947 */ /* 0x000fec0003800000 */
.L_x_11305:
[----:B-----5:R-:W-:-:S04]  /*1400*/  FADD.FTZ R46, R26, R46 ;  /* 0x0000002e1a2e7221 */ /* 0x020fc80000010000 */
[----:B------:R-:W-:-:S07]  /*1410*/  @P2 FADD.FTZ R46, R30, R46 ;  /* 0x0000002e1e2e2221 */ /* 0x000fce0000010000 */
.L_x_11307:
[----:B-1----:R-:W-:-:S07]  /*1420*/  MOV R34, R46 ;  /* 0x0000002e00227202 */ /* 0x002fce0000000f00 */
.L_x_11308:
[----:B------:R-:W-:Y:S05]  /*1430*/  @P3 BRA `(.L_x_11309) ;  /* 0x00000000001c3947 */ /* 0x000fea0003800000 */
[----:B------:R-:W-:-:S04]  /*1440*/  ISETP.NE.U32.AND P4, PT, RZ, UR10, PT ;  /* 0x0000000aff007c0c */ /* 0x000fc8000bf85070 */
[----:B------:R-:W-:-:S13]  /*1450*/  ISETP.NE.AND.EX P4, PT, RZ, UR11, PT, P4 ;  /* 0x0000000bff007c0c */ /* 0x000fda000bf85340 */
[----:B------:R-:W-:Y:S05]  /*1460*/  @P4 BRA `(.L_x_11310) ;  /* 0x0000000000084947 */ /* 0x000fea0003800000 */
[----:B------:R-:W-:Y:S05]  /*1470*/  @P0 BRA `(.L_x_11311) ;  /* 0x0000000000140947 */ /* 0x000fea0003800000 */
[----:B------:R-:W-:Y:S05]  /*1480*/  BRA `(.L_x_11312) ;  /* 0x0000000000147947 */ /* 0x000fea0003800000 */
.L_x_11310:
[----:B-----5:R-:W-:Y:S01]  /*1490*/  FADD.FTZ R47, R31, R47 ;  /* 0x0000002f1f2f7221 */ /* 0x020fe20000010000 */
[----:B------:R-:W-:Y:S06]  /*14a0*/  BRA `(.L_x_11311) ;  /* 0x0000000000087947 */ /* 0x000fec0003800000 */
.L_x_11309:
[----:B-----5:R-:W-:-:S04]  /*14b0*/  FADD.FTZ R47, R27, R47 ;  /* 0x0000002f1b2f7221 */ /* 0x020fc80000010000 */
[----:B------:R-:W-:-:S07]  /*14c0*/  @P2 FADD.FTZ R47, R31, R47 ;  /* 0x0000002f1f2f2221 */ /* 0x000fce0000010000 */
.L_x_11311:
[----:B-1----:R-:W-:-:S07]  /*14d0*/  MOV R35, R47 ;  /* 0x0000002f00237202 */ /* 0x002fce0000000f00 */
.L_x_11312:
[----:B-1----:R-:W0:Y:S01]  /*14e0*/  @P2 LDC.64 R48, c[0x0][0x230] ;  /* 0x00008c00ff302b82 */ /* 0x002e220000000a00 */
[----:B------:R-:W-:-:S07]  /*14f0*/  IADD3 R79, R117, 0x60, RZ ;  /* 0x00000060754f7810 */ /* 0x000fce0007ffe0ff */
[----:B------:R-:W1:Y:S08]  /*1500*/  @P0 LDC.64 R52, c[0x0][0x238] ;  /* 0x00008e00ff340b82 */ /* 0x000e700000000a00 */
[----:B------:R-:W2:Y:S01]  /*1510*/  @P1 LDC.64 R50, c[0x0][0x228] ;  /* 0x00008a00ff321b82 */ /* 0x000ea20000000a00 */
[----:B0-----:R-:W-:-:S04]  /*1520*/  @P2 IMAD.WIDE.U32 R104, R79, 0x10, R48 ;  /* 0x000000104f682825 */ /* 0x001fc800078e0030 */
[----:B------:R-:W-:-:S04]  /*1530*/  IMAD.WIDE.U32 R48, R79, 0x10, R54 ;  /* 0x000000104f307825 */ /* 0x000fc800078e0036 */
[----:B-1----:R-:W-:-:S05]  /*1540*/  @P0 IMAD.WIDE.U32 R52, R107, 0x10, R52 ;  /* 0x000000106b340825 */ /* 0x002fca00078e0034 */
[----:B------:R0:W-:Y:S01]  /*1550*/  @P0 STG.E.128 desc[UR4][R52.64], R32 ;  /* 0x0000002034000986 */ /* 0x0001e2000c101d04 */
[----:B--2---:R-:W-:-:S03]  /*1560*/  @P1 IMAD.WIDE.U32 R102, R79, 0x10, R50 ;  /* 0x000000104f661825 */ /* 0x004fc600078e0032 */
[----:B-----5:R0:W5:Y:S04]  /*1570*/  @P2 LDG.E.128 R28, desc[UR4][R104.64] ;  /* 0x00000004681c2981 */ /* 0x020168000c1e1d00 */
[----:B------:R0:W5:Y:S04]  /*1580*/  @P1 LDG.E.128 R24, desc[UR4][R102.64] ;  /* 0x0000000466181981 */ /* 0x000168000c1e1d00 */
[----:B------:R-:W5:Y:S01]  /*1590*/  LDG.E.128 R48, desc[UR4][R48.64] ;  /* 0x0000000430307981 */ /* 0x000f62000c1e1d00 */
[----:B------:R-:W-:Y:S05]  /*15a0*/  @P3 BRA `(.L_x_11313) ;  /* 0x00000000001c3947 */ /* 0x000fea0003800000 */
[----:B------:R-:W-:-:S04]  /*15b0*/  ISETP.NE.U32.AND P4, PT, RZ, UR10, PT ;  /* 0x0000000aff007c0c */ /* 0x000fc8000bf85070 */
[----:B------:R-:W-:-:S13]  /*15c0*/  ISETP.NE.AND.EX P4, PT, RZ, UR11, PT, P4 ;  /* 0x0000000bff007c0c */ /* 0x000fda000bf85340 */
[----:B------:R-:W-:Y:S05]  /*15d0*/  @P4 BRA `(.L_x_11314) ;  /* 0x0000000000084947 */ /* 0x000fea0003800000 */
[----:B------:R-:W-:Y:S05]  /*15e0*/  @P0 BRA `(.L_x_11315) ;  /* 0x0000000000140947 */ /* 0x000fea0003800000 */
[----:B------:R-:W-:Y:S05]  /*15f0*/  BRA `(.L_x_11316) ;  /* 0x0000000000147947 */ /* 0x000fea0003800000 */
.L_x_11314:
[----:B-----5:R-:W-:Y:S01]  /*1600*/  FADD.FTZ R48, R28, R48 ;  /* 0x000000301c307221 */ /* 0x020fe20000010000 */
[----:B------:R-:W-:Y:S06]  /*1610*/  BRA `(.L_x_11315) ;  /* 0x0000000000087947 */ /* 0x000fec0003800000 */
.L_x_11313:
[----:B-----5:R-:W-:-:S04]  /*1620*/  FADD.FTZ R48, R24, R48 ;  /* 0x0000003018307221 */ /* 0x020fc80000010000 */
[----:B------:R-:W-:-:S07]  /*1630*/  @P2 FADD.FTZ R48, R28, R48 ;  /* 0x000000301c302221 */ /* 0x000fce0000010000 */
.L_x_11315:
[----:B0----5:R-:W-:-:S07]  /*1640*/  MOV R32, R48 ;  /* 0x0000003000207202 */ /* 0x021fce0000000f00 */
.L_x_11316:
[----:B------:R-:W-:Y:S05]  /*1650*/  @P3 BRA `(.L_x_11317) ;  /* 0x00000000001c3947 */ /* 0x000fea0003800000 */
[----:B------:R-:W-:-:S04]  /*1660*/  ISETP.NE.U32.AND P4, PT, RZ, UR10, PT ;  /* 0x0000000aff007c0c */ /* 0x000fc8000bf85070 */
[----:B------:R-:W-:-:S13]  /*1670*/  ISETP.NE.AND.EX P4, PT, RZ, UR11, PT, P4 ;  /* 0x0000000bff007c0c */ /* 0x000fda000bf85340 */
[----:B------:R-:W-:Y:S05]  /*1680*/  @P4 BRA `(.L_x_11318) ;  /* 0x0000000000084947 */ /* 0x000fea0003800000 */
[----:B------:R-:W-:Y:S05]  /*1690*/  @P0 BRA `(.L_x_11319) ;  /* 0x0000000000140947 */ /* 0x000fea0003800000 */
[----:B------:R-:W-:Y:S05]  /*16a0*/  BRA `(.L_x_11320) ;  /* 0x0000000000147947 */ /* 0x000fea0003800000 */
.L_x_11318:
[----:B-----5:R-:W-:Y:S01]  /*16b0*/  FADD.FTZ R49, R29, R49 ;  /* 0x000000311d317221 */ /* 0x020fe20000010000 */
[----:B------:R-:W-:Y:S06]  /*16c0*/  BRA `(.L_x_11319) ;  /* 0x0000000000087947 */ /* 0x000fec0003800000 */
.L_x_11317:
[----:B-----5:R-:W-:-:S04]  /*16d0*/  FADD.FTZ R49, R25, R49 ;  /* 0x0000003119317221 */ /* 0x020fc80000010000 */
[----:B------:R-:W-:-:S07]  /*16e0*/  @P2 FADD.FTZ R49, R29, R49 ;  /* 0x000000311d312221 */ /* 0x000fce0000010000 */
.L_x_11319:
[----:B0----5:R-:W-:-:S07]  /*16f0*/  MOV R33, R49 ;  /* 0x0000003100217202 */ /* 0x021fce0000000f00 */
.L_x_11320:
[----:B------:R-:W-:Y:S05]  /*1700*/  @P3 BRA `(.L_x_11321) ;  /* 0x00000000001c3947 */ /* 0x000fea0003800000 */
[----:B------:R-:W-:-:S04]  /*1710*/  ISETP.NE.U32.AND P4, PT, RZ, UR10, PT ;  /* 0x0000000aff007c0c */ /* 0x000fc8000bf85070 */
[----:B------:R-:W-:-:S13]  /*1720*/  ISETP.NE.AND.EX P4, PT, RZ, UR11, PT, P4 ;  /* 0x0000000bff007c0c */ /* 0x000fda000bf85340 */
[----:B------:R-:W-:Y:S05]  /*1730*/  @P4 BRA `(.L_x_11322) ;  /* 0x0000000000084947 */ /* 0x000fea0003800000 */
[----:B------:R-:W-:Y:S05]  /*1740*/  @P0 BRA `(.L_x_11323) ;  /* 0x0000000000140947 */ /* 0x000fea0003800000 */
[----:B------:R-:W-:Y:S05]  /*1750*/  BRA `(.L_x_11324) ;  /* 0x0000000000147947 */ /* 0x000fea0003800000 */
.L_x_11322:
[----:B-----5:R-:W-:Y:S01]  /*1760*/  FADD.FTZ R50, R30, R50 ;  /* 0x000000321e327221 */ /* 0x020fe20000010000 */
[----:B------:R-:W-:Y:S06]  /*1770*/  BRA `(.L_x_11323) ;  /* 0x0000000000087947 */ /* 0x000fec0003800000 */
.L_x_11321:
[----:B-----5:R-:W-:-:S04]  /*1780*/  FADD.FTZ R50, R26, R50 ;  /* 0x000000321a327221 */ /* 0x020fc80000010000 */
[----:B------:R-:W-:-:S07]  /*1790*/  @P2 FADD.FTZ R50, R30, R50 ;  /* 0x000000321e322221 */ /* 0x000fce0000010000 */
.L_x_11323:
[----:B0----5:R-:W-:-:S07]  /*17a0*/  MOV R34, R50 ;  /* 0x0000003200227202 */ /* 0x021fce0000000f00 */
.L_x_11324:
[----:B------:R-:W-:Y:S05]  /*17b0*/  @P3 BRA `(.L_x_11325) ;  /* 0x00000000001c3947 */ /* 0x000fea0003800000 */
[----:B------:R-:W-:-:S04]  /*17c0*/  ISETP.NE.U32.AND P2, PT, RZ, UR10, PT ;  /* 0x0000000aff007c0c */ /* 0x000fc8000bf45070 */
[----:B------:R-:W-:-:S13]  /*17d0*/  ISETP.NE.AND.EX P2, PT, RZ, UR11, PT, P2 ;  /* 0x0000000bff007c0c */ /* 0x000fda000bf45320 */
[----:B------:R-:W-:Y:S05]  /*17e0*/  @P2 BRA `(.L_x_11326) ;  /* 0x0000000000082947 */ /* 0x000fea0003800000 */
[----:B------:R-:W-:Y:S05]  /*17f0*/  @P0 BRA `(.L_x_11327) ;  /* 0x0000000000140947 */ /* 0x000fea0003800000 */
[----:B------:R-:W-:Y:S05]  /*1800*/  BRA `(.L_x_11328) ;  /* 0x0000000000147947 */ /* 0x000fea0003800000 */
.L_x_11326:
[----:B-----5:R-:W-:Y:S01]  /*1810*/  FADD.FTZ R51, R31, R51 ;  /* 0x000000331f337221 */ /* 0x020fe20000010000 */
[----:B------:R-:W-:Y:S06]  /*1820*/  BRA `(.L_x_11327) ;  /* 0x0000000000087947 */ /* 0x000fec0003800000 */
.L_x_11325:
[----:B-----5:R-:W-:-:S04]  /*1830*/  FADD.FTZ R51, R27, R51 ;  /* 0x000000331b337221 */ /* 0x020fc80000010000 */
[----:B------:R-:W-:-:S07]  /*1840*/  @P2 FADD.FTZ R51, R31, R51 ;  /* 0x000000331f332221 */ /* 0x000fce0000010000 */
.L_x_11327:
[----:B0----5:R-:W-:-:S07]  /*1850*/  MOV R35, R51 ;  /* 0x0000003300237202 */ /* 0x021fce0000000f00 */
.L_x_11328:
[----:B0-----:R-:W-:Y:S01]  /*1860*/  FADD.FTZ R52, RZ, R36 ;  /* 0x00000024ff347221 */ /* 0x001fe20000010000 */
        /* <DEDUP_REMOVED lines=16> */
[----:B-----5:R-:W-:-:S04]  /*1970*/  FADD.FTZ R54, R55, R48 ;  /* 0x0000003037367221 */ /* 0x020fc80000010000 */
[----:B------:R-:W-:-:S04]  /*1980*/  FADD.FTZ R55, R54, R49 ;  /* 0x0000003136377221 */ /* 0x000fc80000010000 */
[----:B------:R-:W-:-:S04]  /*1990*/  FADD.FTZ R54, R55, R50 ;  /* 0x0000003237367221 */ /* 0x000fc80000010000 */
[----:B------:R-:W-:Y:S01]  /*19a0*/  FADD.FTZ R55, R54, R51 ;  /* 0x0000003336377221 */ /* 0x000fe20000010000 */
[----:B0-----:R-:W-:Y:S06]  /*19b0*/  BRA.DIV UR6, `(.L_x_11329) ;  /* 0x0000000a06647947 */ /* 0x001fec000b800000 */
        /* <DEDUP_REMOVED lines=53> */
.L_x_11342:
[C---:B------:R-:W-:Y:S01]  /*1d10*/  FMUL.FTZ R78, R55.reuse, R55 ;  /* 0x00000037374e7220 */ /* 0x040fe20000410000 */
[----:B-1----:R-:W-:Y:S01]  /*1d20*/  FADD.FTZ R103, R102, R103 ;  /* 0x0000006766677221 */ /* 0x002fe20000010000 */
[----:B------:R-:W1:Y:S01]  /*1d30*/  @!P2 LDC.64 R52, c[0x0][0x250] ;  /* 0x00009400ff34ab82 */ /* 0x000e620000000a00 */
[----:B------:R-:W-:Y:S02]  /*1d40*/  FSEL R114, R55, RZ, !P5 ;  /* 0x000000ff37727208 */ /* 0x000fe40006800000 */
[----:B------:R-:W-:Y:S01]  /*1d50*/  FSEL R101, R78, RZ, P5 ;  /* 0x000000ff4e657208 */ /* 0x000fe20002800000 */
[----:B------:R-:W-:Y:S02]  /*1d60*/  FFMA.FTZ R54, R103, R54, UR8 ;  /* 0x0000000867367e23 */ /* 0x000fe40008010036 */
[C---:B------:R-:W-:Y:S01]  /*1d70*/  FADD.FTZ R106, -R114.reuse, R36 ;  /* 0x00000024726a7221 */ /* 0x040fe20000010100 */
[----:B------:R-:W-:Y:S01]  /*1d80*/  FADD.FTZ R36, -R114, R44 ;  /* 0x0000002c72247221 */ /* 0x000fe20000010100 */
[----:B------:R-:W2:Y:S01]  /*1d90*/  LDC.64 R104, c[0x0][0x2b8] ;  /* 0x0000ae00ff687b82 */ /* 0x000ea20000000a00 */
[----:B------:R-:W-:Y:S01]  /*1da0*/  FADD.FTZ R101, R54, R101 ;  /* 0x0000006536657221 */ /* 0x000fe20000010000 */
[C---:B------:R-:W-:Y:S01]  /*1db0*/  FADD.FTZ R108, -R114.reuse, R47 ;  /* 0x0000002f726c7221 */ /* 0x040fe20000010100 */
[C---:B------:R-:W-:Y:S01]  /*1dc0*/  FADD.FTZ R44, -R114.reuse, R50 ;  /* 0x00000032722c7221 */ /* 0x040fe20000010100 */
[C---:B------:R-:W-:Y:S01]  /*1dd0*/  FADD.FTZ R116, -R114.reuse, R38 ;  /* 0x0000002672747221 */ /* 0x040fe20000010100 */
[----:B------:R-:W3:Y:S01]  /*1de0*/  MUFU.RSQ R119, R101 ;  /* 0x0000006500777308 */ /* 0x000ee20000001400 */
[C---:B------:R-:W-:Y:S01]  /*1df0*/  FADD.FTZ R110, -R114.reuse, R39 ;  /* 0x00000027726e7221 */ /* 0x040fe20000010100 */
[C---:B------:R-:W-:Y:S01]  /*1e00*/  FADD.FTZ R122, -R114.reuse, R37 ;  /* 0x00000025727a7221 */ /* 0x040fe20000010100 */
        /* <DEDUP_REMOVED lines=8> */
[----:B------:R-:W4:Y:S01]  /*1e90*/  @!P2 LDC.64 R120, c[0x0][0x258] ;  /* 0x00009600ff78ab82 */ /* 0x000f220000000a00 */
        /* <DEDUP_REMOVED lines=8> */
[----:B------:R-:W-:Y:S01]  /*1f20*/  FMUL.FTZ R51, R119, R110 ;  /* 0x0000006e77337220 */ /* 0x000fe20000410000 */
[----:B--2---:R-:W-:-:S04]  /*1f30*/  IMAD.WIDE.U32 R44, R111, 0x10, R104 ;  /* 0x000000106f2c7825 */ /* 0x004fc800078e0068 */
[C---:B------:R-:W-:Y:S01]  /*1f40*/  FMUL.FTZ R49, R119.reuse, R122 ;  /* 0x0000007a77317220 */ /* 0x040fe20000410000 */
[C---:B------:R-:W-:Y:S01]  /*1f50*/  FMUL.FTZ R41, R119.reuse, R78 ;  /* 0x0000004e77297220 */ /* 0x040fe20000410000 */
[----:B------:R-:W-:Y:S01]  /*1f60*/  FMUL.FTZ R43, R119, R38 ;  /* 0x00000026772b7220 */ /* 0x000fe20000410000 */
[----:B------:R-:W-:-:S04]  /*1f70*/  IMAD.WIDE.U32 R108, R107, 0x10, R104 ;  /* 0x000000106b6c7825 */ /* 0x000fc800078e0068 */
[----:B------:R-:W-:Y:S01]  /*1f80*/  FMUL.FTZ R115, R119, R36 ;  /* 0x0000002477737220 */ /* 0x000fe20000410000 */
[----:B------:R-:W-:Y:S01]  /*1f90*/  FFMA.FTZ R39, R85, R51, R66 ;  /* 0x0000003355277223 */ /* 0x000fe20000010042 */
[----:B------:R-:W-:Y:S01]  /*1fa0*/  FFMA.FTZ R38, R18, R50, R15 ;  /* 0x0000003212267223 */ /* 0x000fe2000001000f */
[----:B-1----:R-:W-:-:S04]  /*1fb0*/  IMAD.WIDE.U32 R52, R117, 0x10, R104 ;  /* 0x0000001075347825 */ /* 0x002fc800078e0068 */
[----:B------:R-:W-:Y:S01]  /*1fc0*/  FFMA.FTZ R37, R83, R49, R64 ;  /* 0x0000003153257223 */ /* 0x000fe20000010040 */
[----:B------:R-:W-:Y:S01]  /*1fd0*/  FFMA.FTZ R36, R99, R48, R16 ;  /* 0x0000003063247223 */ /* 0x000fe20000010010 */
[----:B------:R-:W-:Y:S01]  /*1fe0*/  FMUL.FTZ R42, R119, R54 ;  /* 0x00000036772a7220 */ /* 0x000fe20000410000 */
[----:B0-----:R-:W-:-:S04]  /*1ff0*/  IMAD.WIDE.U32 R116, R117, 0x10, R102 ;  /* 0x0000001075747825 */ /* 0x001fc800078e0066 */
[----:B------:R-:W-:Y:S01]  /*2000*/  FMUL.FTZ R118, R119, R118 ;  /* 0x0000007677767220 */ /* 0x000fe20000410000 */
[----:B------:R-:W-:Y:S01]  /*2010*/  FFMA.FTZ R51, R84, R51, R67 ;  /* 0x0000003354337223 */ /* 0x000fe20000010043 */
[----:B------:R-:W-:Y:S01]  /*2020*/  FFMA.FTZ R50, R58, R50, R13 ;  /* 0x000000323a327223 */ /* 0x000fe2000001000d */
[----:B------:R-:W-:-:S04]  /*2030*/  IMAD.WIDE.U32 R110, R111, 0x10, R102 ;  /* 0x000000106f6e7825 */ /* 0x000fc800078e0066 */
[----:B------:R-:W-:Y:S01]  /*2040*/  FFMA.FTZ R49, R82, R49, R65 ;  /* 0x0000003152317223 */ /* 0x000fe20000010041 */
[----:B------:R-:W-:Y:S01]  /*2050*/  FFMA.FTZ R48, R23, R48, R14 ;  /* 0x0000003017307223 */ /* 0x000fe2000001000e */
[----:B------:R-:W-:Y:S01]  /*2060*/  FFMA.FTZ R55, R89, R118, R70 ;  /* 0x0000007659377223 */ /* 0x000fe20000010046 */
[----:B------:R-:W-:-:S04]  /*2070*/  IMAD.WIDE.U32 R106, R107, 0x10, R102 ;  /* 0x000000106b6a7825 */ /* 0x000fc800078e0066 */
[----:B------:R-:W-:Y:S01]  /*2080*/  FFMA.FTZ R54, R20, R43, R11 ;  /* 0x0000002b14367223 */ /* 0x000fe2000001000b */
[C---:B------:R-:W-:Y:S01]  /*2090*/  FMUL.FTZ R40, R119.reuse, R40 ;  /* 0x0000002877287220 */ /* 0x040fe20000410000 */
[----:B------:R-:W-:Y:S01]  /*20a0*/  FMUL.FTZ R46, R119, R46 ;  /* 0x0000002e772e7220 */ /* 0x000fe20000410000 */
[----:B------:R-:W-:-:S04]  /*20b0*/  IMAD.WIDE.U32 R104, R79, 0x10, R104 ;  /* 0x000000104f687825 */ /* 0x000fc800078e0068 */
[C---:B------:R-:W-:Y:S01]  /*20c0*/  FMUL.FTZ R101, R119.reuse, R124 ;  /* 0x0000007c77657220 */ /* 0x040fe20000410000 */
[C---:B------:R-:W-:Y:S01]  /*20d0*/  FMUL.FTZ R112, R119.reuse, R112 ;  /* 0x0000007077707220 */ /* 0x040fe20000410000 */
[----:B------:R-:W-:Y:S01]  /*20e0*/  FMUL.FTZ R114, R119, R114 ;  /* 0x0000007277727220 */ /* 0x000fe20000410000 */
[----:B------:R-:W-:Y:S02]  /*20f0*/  IMAD.WIDE.U32 R102, R79, 0x10, R102 ;  /* 0x000000104f667825 */ /* 0x000fe400078e0066 */
[----:B------:R-:W0:Y:S02]  /*2100*/  LDC.64 R78, c[0x0][0x210] ;  /* 0x00008400ff4e7b82 */ /* 0x000e240000000a00 */
[----:B----4-:R-:W-:-:S05]  /*2110*/  @!P2 IMAD.WIDE R120, R98, 0x4, R120 ;  /* 0x000000046278a825 */ /* 0x010fca00078e0278 */
[----:B------:R-:W-:Y:S04]  /*2120*/  @!P2 STG.E desc[UR4][R120.64], R119 ;  /* 0x000000777800a986 */ /* 0x000fe8000c101904 */
[----:B------:R1:W-:Y:S04]  /*2130*/  STG.E.128 desc[UR4][R52.64], R36 ;  /* 0x0000002434007986 */ /* 0x0003e8000c101d04 */
[----:B------:R2:W-:Y:S01]  /*2140*/  STG.E.128 desc[UR4][R116.64], R48 ;  /* 0x0000003074007986 */ /* 0x0005e2000c101d04 */
[----:B0-----:R-:W-:-:S04]  /*2150*/  LEA R98, R78, R98, 0x2 ;  /* 0x000000624e627211 */ /* 0x001fc800078e10ff */
[----:B------:R-:W-:Y:S01]  /*2160*/  ISETP.GE.AND P2, PT, R98, R79, PT ;  /* 0x0000004f6200720c */ /* 0x000fe20003f46270 */
[----:B-1----:R-:W-:Y:S01]  /*2170*/  FFMA.FTZ R53, R87, R42, R68 ;  /* 0x0000002a57357223 */ /* 0x002fe20000010044 */
[-C--:B------:R-:W-:Y:S01]  /*2180*/  FFMA.FTZ R52, R17, R41.reuse, R12 ;  /* 0x0000002911347223 */ /* 0x080fe2000001000c */
[----:B------:R-:W-:Y:S01]  /*2190*/  FFMA.FTZ R36, R57, R41, R10 ;  /* 0x0000002939247223 */ /* 0x000fe2000001000a */
[----:B------:R-:W-:Y:S01]  /*21a0*/  FFMA.FTZ R39, R88, R118, R71 ;  /* 0x0000007658277223 */ /* 0x000fe20000010047 */
[----:B------:R-:W-:Y:S01]  /*21b0*/  FFMA.FTZ R38, R60, R43, R9 ;  /* 0x0000002b3c267223 */ /* 0x000fe20000010009 */
[----:B------:R-:W-:Y:S01]  /*21c0*/  FFMA.FTZ R37, R86, R42, R69 ;  /* 0x0000002a56257223 */ /* 0x000fe20000010045 */
[----:B------:R0:W-:Y:S01]  /*21d0*/  STG.E.128 desc[UR4][R44.64], R52 ;  /* 0x000000342c007986 */ /* 0x0001e2000c101d04 */
[----:B------:R-:W-:Y:S01]  /*21e0*/  FFMA.FTZ R41, R91, R40, R72 ;  /* 0x000000285b297223 */ /* 0x000fe20000010048 */
[-C--:B------:R-:W-:Y:S01]  /*21f0*/  FFMA.FTZ R43, R93, R47.reuse, R74 ;  /* 0x0000002f5d2b7223 */ /* 0x080fe2000001004a */
[-C--:B------:R-:W-:Y:S01]  /*2200*/  FFMA.FTZ R42, R22, R46.reuse, R7 ;  /* 0x0000002e162a7223 */ /* 0x080fe20000010007 */
[----:B------:R-:W-:Y:S01]  /*2210*/  FFMA.FTZ R47, R92, R47, R75 ;  /* 0x0000002f5c2f7223 */ /* 0x000fe2000001004b */
[----:B------:R-:W-:Y:S01]  /*2220*/  FFMA.FTZ R46, R62, R46, R5 ;  /* 0x0000002e3e2e7223 */ /* 0x000fe20000010005 */
[----:B--2---:R-:W-:Y:S01]  /*2230*/  FFMA.FTZ R51, R97, R114, R80 ;  /* 0x0000007261337223 */ /* 0x004fe20000010050 */
[----:B------:R-:W-:Y:S01]  /*2240*/  FFMA.FTZ R50, R56, R113, R3 ;  /* 0x0000007138327223 */ /* 0x000fe20000010003 */
[----:B------:R-:W-:Y:S01]  /*2250*/  FFMA.FTZ R49, R95, R112, R76 ;  /* 0x000000705f317223 */ /* 0x000fe2000001004c */
[----:B------:R-:W-:Y:S01]  /*2260*/  FFMA.FTZ R48, R21, R101, R4 ;  /* 0x0000006515307223 */ /* 0x000fe20000010004 */
[----:B------:R1:W-:Y:S01]  /*2270*/  STG.E.128 desc[UR4][R110.64], R36 ;  /* 0x000000246e007986 */ /* 0x0003e2000c101d04 */
[----:B0-----:R-:W-:Y:S01]  /*2280*/  FFMA.FTZ R45, R90, R40, R73 ;  /* 0x000000285a2d7223 */ /* 0x001fe20000010049 */
[-C--:B------:R-:W-:Y:S01]  /*2290*/  FFMA.FTZ R40, R19, R115.reuse, R8 ;  /* 0x0000007313287223 */ /* 0x080fe20000010008 */
[----:B------:R-:W-:Y:S01]  /*22a0*/  FFMA.FTZ R44, R59, R115, R6 ;  /* 0x000000733b2c7223 */ /* 0x000fe20000010006 */
[----:B------:R-:W-:Y:S01]  /*22b0*/  FFMA.FTZ R55, R96, R114, R81 ;  /* 0x0000007260377223 */ /* 0x000fe20000010051 */
[----:B------:R-:W-:Y:S01]  /*22c0*/  FFMA.FTZ R54, R63, R113, R0 ;  /* 0x000000713f367223 */ /* 0x000fe20000010000 */
[----:B------:R-:W-:Y:S01]  /*22d0*/  FFMA.FTZ R53, R94, R112, R77 ;  /* 0x000000705e357223 */ /* 0x000fe2000001004d */
[----:B------:R-:W-:Y:S01]  /*22e0*/  FFMA.FTZ R52, R61, R101, R2 ;  /* 0x000000653d347223 */ /* 0x000fe20000010002 */
[----:B------:R1:W-:Y:S04]  /*22f0*/  STG.E.128 desc[UR4][R108.64], R40 ;  /* 0x000000286c007986 */ /* 0x0003e8000c101d04 */
[----:B------:R1:W-:Y:S04]  /*2300*/  STG.E.128 desc[UR4][R106.64], R44 ;  /* 0x0000002c6a007986 */ /* 0x0003e8000c101d04 */
[----:B------:R1:W-:Y:S04]  /*2310*/  STG.E.128 desc[UR4][R104.64], R48 ;  /* 0x0000003068007986 */ /* 0x0003e8000c101d04 */
[----:B------:R1:W-:Y:S01]  /*2320*/  STG.E.128 desc[UR4][R102.64], R52 ;  /* 0x0000003466007986 */ /* 0x0003e2000c101d04 */
[----:B------:R-:W-:Y:S05]  /*2330*/  @!P2 BRA `(.L_x_11330) ;  /* 0xffffffe400b4a947 */ /* 0x000fea000383ffff */
[----:B------:R-:W-:Y:S05]  /*2340*/  EXIT ;  /* 0x000000000000794d */ /* 0x000fea0003800000 */
.L_x_11329:
        /* <DEDUP_REMOVED lines=8> */
.L_x_11332:
[----:B------:R-:W-:Y:S05]  /*23d0*/  BSYNC B0 ;  /* 0x0000000000007941 */ /* 0x000fea0003800000 */
.L_x_11331:
        /* <DEDUP_REMOVED lines=10> */
.L_x_11333:
[----:B------:R-:W-:Y:S01]  /*2480*/  HFMA2.MMA R106, -RZ, RZ, 0, 2.384185791015625e-07 ;  /* 0x00000004ff6a7435 */ /* 0x000fe200000001ff */
[----:B------:R-:W-:-:S05]  /*2490*/  MOV R52, R103 ;  /* 0x0000006700347202 */ /* 0x000fca0000000f00 */
[----:B------:R-:W-:-:S05]  /*24a0*/  FADD.FTZ R78, R53, R52 ;  /* 0x00000034354e7221 */ /* 0x000fca0000010000 */
[----:B------:R-:W-:-:S07]  /*24b0*/  MOV R105, R78 ;  /* 0x0000004e00697202 */ /* 0x000fce0000000f00 */
[----:B------:R-:W-:Y:S05]  /*24c0*/  WARPSYNC.COLLECTIVE R104, `(.L_x_11334) ;  /* 0x0000000068087348 */ /* 0x000fea0003c00000 */
[----:B------:R0:W1:Y:S02]  /*24d0*/  SHFL.BFLY P3, R103, R105, R106, R109 ;  /* 0x0c00006a69677389 */ /* 0x000064000006006d */
[----:B01----:R-:W-:Y:S01]  /*24e0*/  ENDCOLLECTIVE ;  /* 0x000000000000791b */ /* 0x003fe20003800000 */
.L_x_11334:
[----:B------:R-:W-:Y:S01]  /*24f0*/  HFMA2.MMA R106, -RZ, RZ, 0, 4.76837158203125e-07 ;  /* 0x00000008ff6a7435 */ /* 0x000fe200000001ff */
[----:B------:R-:W-:-:S05]  /*2500*/  MOV R101, R103 ;  /* 0x0000006700657202 */ /* 0x000fca0000000f00 */
[----:B------:R-:W-:-:S05]  /*2510*/  FADD.FTZ R101, R78, R101 ;  /* 0x000000654e657221 */ /* 0x000fca0000010000 */
[----:B------:R-:W-:-:S07]  /*2520*/  MOV R105, R101 ;  /* 0x0000006500697202 */ /* 0x000fce0000000f00 */
[----:B------:R-:W-:Y:S05]  /*2530*/  WARPSYNC.COLLECTIVE R104, `(.L_x_11335) ;  /* 0x0000000068087348 */ /* 0x000fea0003c00000 */
[----:B------:R0:W1:Y:S02]  /*2540*/  SHFL.BFLY P3, R103, R105, R106, R109 ;  /* 0x0c00006a69677389 */ /* 0x000064000006006d */
[----:B01----:R-:W-:Y:S01]  /*2550*/  ENDCOLLECTIVE ;  /* 0x000000000000791b */ /* 0x003fe20003800000 */
.L_x_11335:
[----:B------:R-:W-:Y:S01]  /*2560*/  HFMA2.MMA R106, -RZ, RZ, 0, 9.5367431640625e-07 ;  /* 0x00000010ff6a7435 */ /* 0x000fe200000001ff */
[----:B------:R-:W-:-:S05]  /*2570*/  MOV R52, R103 ;  /* 0x0000006700347202 */ /* 0x000fca0000000f00 */
[----:B------:R-:W-:-:S05]  /*2580*/  FADD.FTZ R102, R101, R52 ;  /* 0x0000003465667221 */ /* 0x000fca0000010000 */
[----:B------:R-:W-:-:S07]  /*2590*/  MOV R105, R102 ;  /* 0x0000006600697202 */ /* 0x000fce0000000f00 */
[----:B------:R-:W-:Y:S05]  /*25a0*/  WARPSYNC.COLLECTIVE R104, `(.L_x_11336) ;  /* 0x0000000068087348 */ /* 0x000fea0003c00000 */
[----:B------:R0:W1:Y:S02]  /*25b0*/  SHFL.BFLY P3, R103, R105, R106, R109 ;  /* 0x0c00006a69677389 */ /* 0x000064000006006d */
[----:B01----:R-:W-:Y:S01]  /*25c0*/  ENDCOLLECTIVE ;  /* 0x000000000000791b */ /* 0x003fe20003800000 */
.L_x_11336:
        /* <DEDUP_REMOVED lines=39> */
.L_x_11337:
[----:B------:R-:W-:Y:S01]  /*2840*/  HFMA2.MMA R106, -RZ, RZ, 0, 1.1920928955078125e-07 ;  /* 0x00000002ff6a7435 */ /* 0x000fe200000001ff */
[----:B------:R-:W-:-:S05]  /*2850*/  MOV R53, R103 ;  /* 0x0000006700357202 */ /* 0x000fca0000000f00 */
[----:B------:R-:W-:-:S05]  /*2860*/  FADD.FTZ R53, R52, R53 ;  /* 0x0000003534357221 */ /* 0x000fca0000010000 */
[----:B------:R-:W-:-:S07]  /*2870*/  MOV R105, R53 ;  /* 0x0000003500697202 */ /* 0x000fce0000000f00 */
[----:B------:R-:W-:Y:S05]  /*2880*/  WARPSYNC.COLLECTIVE R104, `(.L_x_11338) ;  /* 0x0000000068087348 */ /* 0x000fea0003c00000 */
[----:B------:R0:W1:Y:S02]  /*2890*/  SHFL.BFLY P3, R103, R105, R106, R109 ;  /* 0x0c00006a69677389 */ /* 0x000064000006006d */
[----:B01----:R-:W-:Y:S01]  /*28a0*/  ENDCOLLECTIVE ;  /* 0x000000000000791b */ /* 0x003fe20003800000 */
.L_x_11338:
[----:B------:R-:W-:Y:S01]  /*28b0*/  HFMA2.MMA R106, -RZ, RZ, 0, 2.384185791015625e-07 ;  /* 0x00000004ff6a7435 */ /* 0x000fe200000001ff */
[----:B------:R-:W-:-:S05]  /*28c0*/  MOV R78, R103 ;  /* 0x00000067004e7202 */ /* 0x000fca0000000f00 */
[----:B------:R-:W-:-:S05]  /*28d0*/  FADD.FTZ R78, R53, R78 ;  /* 0x0000004e354e7221 */ /* 0x000fca0000010000 */
[----:B------:R-:W-:-:S07]  /*28e0*/  MOV R105, R78 ;  /* 0x0000004e00697202 */ /* 0x000fce0000000f00 */
[----:B------:R-:W-:Y:S05]  /*28f0*/  WARPSYNC.COLLECTIVE R104, `(.L_x_11339) ;  /* 0x0000000068087348 */ /* 0x000fea0003c00000 */
[----:B------:R0:W1:Y:S02]  /*2900*/  SHFL.BFLY P3, R103, R105, R106, R109 ;  /* 0x0c00006a69677389 */ /* 0x000064000006006d */
[----:B01----:R-:W-:Y:S01]  /*2910*/  ENDCOLLECTIVE ;  /* 0x000000000000791b */ /* 0x003fe20003800000 */
.L_x_11339:
[----:B------:R-:W-:Y:S01]  /*2920*/  HFMA2.MMA R106, -RZ, RZ, 0, 4.76837158203125e-07 ;  /* 0x00000008ff6a7435 */ /* 0x000fe200000001ff */
[----:B------:R-:W-:-:S05]  /*2930*/  MOV R101, R103 ;  /* 0x0000006700657202 */ /* 0x000fca0000000f00 */
[----:B------:R-:W-:-:S05]  /*2940*/  FADD.FTZ R101, R78, R101 ;  /* 0x000000654e657221 */ /* 0x000fca0000010000 */
[----:B------:R-:W-:-:S07]  /*2950*/  MOV R105, R101 ;  /* 0x0000006500697202 */ /* 0x000fce0000000f00 */
[----:B------:R-:W-:Y:S05]  /*2960*/  WARPSYNC.COLLECTIVE R104, `(.L_x_11340) ;  /* 0x0000000068087348 */ /* 0x000fea0003c00000 */
[----:B------:R0:W1:Y:S02]  /*2970*/  SHFL.BFLY P3, R103, R105, R106, R109 ;  /* 0x0c00006a69677389 */ /* 0x000064000006006d */
[----:B01----:R-:W-:Y:S01]  /*2980*/  ENDCOLLECTIVE ;  /* 0x000000000000791b */ /* 0x003fe20003800000 */
.L_x_11340:
[----:B------:R-:W-:Y:S01]  /*2990*/  HFMA2.MMA R106, -RZ, RZ, 0, 9.5367431640625e-07 ;  /* 0x00000010ff6a7435 */ /* 0x000fe200000001ff */
[----:B------:R-:W-:-:S05]  /*29a0*/  MOV R102, R103 ;  /* 0x0000006700667202 */ /* 0x000fca0000000f00 */
[----:B------:R-:W-:-:S05]  /*29b0*/  FADD.FTZ R102, R101, R102 ;  /* 0x0000006665667221 */ /* 0x000fca0000010000 */
[----:B------:R-:W-:-:S07]  /*29c0*/  MOV R105, R102 ;  /* 0x0000006600697202 */ /* 0x000fce0000000f00 */
[----:B------:R-:W-:Y:S05]  /*29d0*/  WARPSYNC.COLLECTIVE R104, `(.L_x_11341) ;  /* 0x0000000068087348 */ /* 0x000fea0003c00000 */
[----:B------:R0:W1:Y:S02]  /*29e0*/  SHFL.BFLY P3, R103, R105, R106, R109 ;  /* 0x0c00006a69677389 */ /* 0x000064000006006d */
[----:B01----:R-:W-:Y:S01]  /*29f0*/  ENDCOLLECTIVE ;  /* 0x000000000000791b */ /* 0x003fe20003800000 */
.L_x_11341:
[----:B------:R-:W-:Y:S05]  /*2a00*/  BRA `(.L_x_11342) ;  /* 0xfffffff000c07947 */ /* 0x000fea000383ffff */
.L_x_11343:
        /* <DEDUP_REMOVED lines=15> */
.L_x_14255:


//--------------------- .text._ZN10layer_norm31ln_parallel_residual_fwd_kernelINS_13Kernel_traitsI6__halfffffjLj512ELj1ELj4ELj1ELj16ENS_18Kernel_traits_baseILj512ES2_ffffjLj128EEEEELb0ELb1ELb0EEEvNS_9FwdParamsE --------------------------
	.section	.text._ZN10layer_norm31ln_parallel_residual_fwd_kernelINS_13Kernel_traitsI6__halfffffjLj512ELj1ELj4ELj1ELj16ENS_18Kernel_traits_baseILj512ES2_ffffjLj128EEEEELb0ELb1ELb0EEEvNS_9FwdParamsE,"ax",@progbits
	.align	128
        .global         _ZN10layer_norm31ln_parallel_residual_fwd_kernelINS_13Kernel_traitsI6__halfffffjLj512ELj1ELj4ELj1ELj16ENS_18Kernel_traits_baseILj512ES2_ffffjLj128EEEEELb0ELb1ELb0EEEvNS_9FwdParamsE
        .type           _ZN10layer_norm31ln_parallel_residual_fwd_kernelINS_13Kernel_traitsI6__halfffffjLj512ELj1ELj4ELj1ELj16ENS_18Kernel_traits_baseILj512ES2_ffffjLj128EEEEELb0ELb1ELb0EEEvNS_9FwdParamsE,@function
        .size           _ZN10layer_norm31ln_parallel_residual_fwd_kernelINS_13Kernel_traitsI6__halfffffjLj512ELj1ELj4ELj1ELj16ENS_18Kernel_traits_baseILj512ES2_ffffjLj128EEEEELb0ELb1ELb0EEEvNS_9FwdParamsE,(.L_x_14256 - _ZN10layer_norm31ln_parallel_residual_fwd_kernelINS_13Kernel_traitsI6__halfffffjLj512ELj1ELj4ELj1ELj16ENS_18Kernel_traits_baseILj512ES2_ffffjLj128EEEEELb0ELb1ELb0EEEvNS_9FwdParamsE)
        .other          _ZN10layer_norm31ln_parallel_residual_fwd_kernelINS_13Kernel_traitsI6__halfffffjLj512ELj1ELj4ELj1ELj16ENS_18Kernel_traits_baseILj512ES2_ffffjLj128EEEEELb0ELb1ELb0EEEvNS_9FwdParamsE,@"STO_CUDA_ENTRY STV_DEFAULT"
_ZN10layer_norm31ln_parallel_residual_fwd_kernelINS_13Kernel_traitsI6__halfffffjLj512ELj1ELj4ELj1ELj16ENS_18Kernel_traits_baseILj512ES2_ffffjLj128EEEEELb0ELb1ELb0EEEvNS_9FwdParamsE:
.text._ZN10layer_norm31ln_parallel_residual_fwd_kernelINS_13Kernel_traitsI6__halfffffjLj512ELj1ELj4ELj1ELj16ENS_18Kernel_traits_baseILj512ES2_ffffjLj128EEEEELb0ELb1ELb0EEEvNS_9FwdParamsE:
        /* <DEDUP_REMOVED lines=8> */
[----:B0-----:R-:W-:-:S04]  /*0080*/  LOP3.LUT R3, R67, 0x1f, RZ, 0xc, !PT ;  /* 0x0000001f43037812 */ /* 0x001fc800078e0cff */
[----:B------:R-:W-:Y:S02]  /*0090*/  LEA.HI.SX32 R66, R0, R3, 0x1e ;  /* 0x0000000300427211 */ /* 0x000fe400078ff2ff */
[----:B------:R-:W-:Y:S02]  /*00a0*/  SHF.R.U32.HI R0, RZ, 0x5, R67 ;  /* 0x00000005ff007819 */ /* 0x000fe40000011643 */
[C---:B------:R-:W-:Y:S02]  /*00b0*/  LOP3.LUT P0, RZ, R66.reuse, 0xffffffe0, RZ, 0xc0, !PT ;  /* 0xffffffe042ff7812 */ /* 0x040fe4000780c0ff */
[C---:B------:R-:W-:Y:S02]  /*00c0*/  ISETP.GE.U32.AND P5, PT, R66.reuse, 0x40, PT ;  /* 0x000000404200780c */ /* 0x040fe40003fa6070 */
[----:B------:R-:W-:Y:S02]  /*00d0*/  ISETP.GE.U32.AND P4, PT, R66, 0x60, PT ;  /* 0x000000604200780c */ /* 0x000fe40003f86070 */
[----:B------:R-:W-:-:S02]  /*00e0*/  LOP3.LUT R67, R67, 0x1f, RZ, 0xc0, !PT ;  /* 0x0000001f43437812 */ /* 0x000fc400078ec0ff */
[----:B------:R-:W-:Y:S02]  /*00f0*/  P2R R2, PR, RZ, 0x20 ;  /* 0x00000020ff027803 */ /* 0x000fe40000000000 */
[----:B------:R-:W-:Y:S02]  /*0100*/  ISETP.GE.U32.AND P1, PT, R66, 0x80, PT ;  /* 0x000000804200780c */ /* 0x000fe40003f26070 */
[----:B------:R-:W-:Y:S02]  /*0110*/  P2R R2, PR, RZ, 0x10 ;  /* 0x00000010ff027803 */ /* 0x000fe40000000000 */
[----:B--2---:R-:W-:Y:S02]  /*0120*/  LEA R64, R5, R0, 0x2 ;  /* 0x0000000005407211 */ /* 0x004fe400078e10ff */
[----:B------:R-:W-:Y:S01]  /*0130*/  MOV R21, R67 ;  /* 0x0000004300157202 */ /* 0x000fe20000000f00 */
        /* <DEDUP_REMOVED lines=8> */
[----:B------:R0:W5:Y:S04]  /*01c0*/  @P2 LDG.E.64 R6, desc[UR4][R4.64] ;  /* 0x0000000404062981 */ /* 0x000168000c1e1b00 */
[----:B------:R0:W5:Y:S01]  /*01d0*/  LDG.E.64 R14, desc[UR4][R2.64] ;  /* 0x00000004020e7981 */ /* 0x000162000c1e1b00 */
[----:B------:R-:W-:Y:S02]  /*01e0*/  LOP3.LUT R21, R21, 0x20, RZ, 0xfc, !PT ;  /* 0x0000002015157812 */ /* 0x000fe400078efcff */
[----:B0-----:R-:W-:-:S07]  /*01f0*/  @!P2 CS2R R6, SRZ ;  /* 0x000000000006a805 */ /* 0x001fce000001ff00 */
.L_x_11345:
[----:B------:R-:W-:Y:S05]  /*0200*/  BSYNC B0 ;  /* 0x0000000000007941 */ /* 0x000fea0003800000 */
.L_x_11344:
        /* <DEDUP_REMOVED lines=11> */
[----:B------:R-:W-:Y:S02]  /*02c0*/  IADD3 R21, R21, 0x20, RZ ;  /* 0x0000002015157810 */ /* 0x000fe40007ffe0ff */
[----:B0-----:R-:W-:-:S07]  /*02d0*/  @!P2 CS2R R4, SRZ ;  /* 0x000000000004a805 */ /* 0x001fce000001ff00 */
.L_x_11347:
[----:B------:R-:W-:Y:S05]  /*02e0*/  BSYNC B0 ;  /* 0x0000000000007941 */ /* 0x000fea0003800000 */
.L_x_11346:
        /* <DEDUP_REMOVED lines=13> */
.L_x_11349:
[----:B------:R-:W-:Y:S05]  /*03c0*/  BSYNC B0 ;  /* 0x0000000000007941 */ /* 0x000fea0003800000 */
.L_x_11348:
        /* <DEDUP_REMOVED lines=10> */
[----:B------:R-:W5:Y:S01]  /*0470*/  LDG.E.64 R8, desc[UR4][R8.64] ;  /* 0x0000000408087981 */ /* 0x000f62000c1e1b00 */
[----:B0-----:R-:W-:-:S07]  /*0480*/  @!P2 CS2R R10, SRZ ;  /* 0x00000000000aa805 */ /* 0x001fce000001ff00 */
.L_x_11351:
[----:B------:R-:W-:Y:S05]  /*0490*/  BSYNC B0 ;  /* 0x0000000000007941 */ /* 0x000fea0003800000 */
.L_x_11350:
[----:B------:R-:W-:Y:S01]  /*04a0*/  ULDC UR8, c[0x0][0x214] ;  /* 0x0000850000087ab9 */ /* 0x000fe20000000800 */
[----:B------:R-:W-:Y:S01]  /*04b0*/  ULDC.64 UR6, c[0x0][0x230] ;  /* 0x00008c0000067ab9 */ /* 0x000fe20000000a00 */
[----:B------:R-:W-:Y:S01]  /*04c0*/  ISETP.GE.AND P2, PT, R64, UR8, PT ;  /* 0x0000000840007c0c */ /* 0x000fe2000bf46270 */
[----:B------:R-:W-:Y:S02]  /*04d0*/  ULDC.64 UR8, c[0x0][0x228] ;  /* 0x00008a0000087ab9 */ /* 0x000fe40000000a00 */
[----:B------:R-:W-:-:S04]  /*04e0*/  ULOP3.LUT UP0, URZ, UR6, UR8, URZ, 0xfc, !UPT ;  /* 0x00000008063f7292 */ /* 0x000fc8000f80fc3f */
[----:B------:R-:W-:-:S06]  /*04f0*/  ULOP3.LUT UP0, URZ, UR7, UR9, URZ, 0xfc, UP0 ;  /* 0x00000009073f7292 */ /* 0x000fcc000800fc3f */
[----:B------:R-:W-:Y:S05]  /*0500*/  @P2 EXIT ;  /* 0x000000000000294d */ /* 0x000fea0003800000 */
[----:B-----5:R-:W-:Y:S01]  /*0510*/  MOV R65, R14 ;  /* 0x0000000e00417202 */ /* 0x020fe20000000f00 */
[----:B------:R-:W-:Y:S01]  /*0520*/  HADD2.F32 R0, -RZ, R11.H0_H0 ;  /* 0x2000000bff007230 */ /* 0x000fe20000004100 */
[--C-:B------:R-:W-:Y:S01]  /*0530*/  SHF.R.U64 R14, R14, 0x10, R15.reuse ;  /* 0x000000100e0e7819 */ /* 0x100fe2000000120f */
[----:B------:R-:W-:Y:S01]  /*0540*/  ULDC.U8 UR6, c[0x0][0x2a0] ;  /* 0x0000a80000067ab9 */ /* 0x000fe20000000000 */
[----:B------:R-:W-:Y:S01]  /*0550*/  MOV R12, R15 ;  /* 0x0000000f000c7202 */ /* 0x000fe20000000f00 */
[----:B------:R-:W-:Y:S01]  /*0560*/  HADD2.F32 R65, -RZ, R65.H0_H0 ;  /* 0x20000041ff417230 */ /* 0x000fe20000004100 */
[----:B------:R-:W-:Y:S01]  /*0570*/  SHF.R.U32.HI R13, RZ, 0x10, R15 ;  /* 0x00000010ff0d7819 */ /* 0x000fe2000001160f */
[----:B------:R-:W-:Y:S01]  /*0580*/  ULDC UR9, c[0x0][0x218] ;  /* 0x0000860000097ab9 */ /* 0x000fe20000000800 */
[----:B------:R-:W-:Y:S01]  /*0590*/  MOV R45, R16 ;  /* 0x00000010002d7202 */ /* 0x000fe20000000f00 */
[----:B------:R-:W-:Y:S01]  /*05a0*/  ULDC UR8, c[0x0][0x2d8] ;  /* 0x0000b60000087ab9 */ /* 0x000fe20000000800 */
[--C-:B------:R-:W-:Y:S01]  /*05b0*/  SHF.R.U64 R44, R16, 0x10, R17.reuse ;  /* 0x00000010102c7819 */ /* 0x100fe20000001211 */
[----:B------:R-:W-:Y:S01]  /*05c0*/  UISETP.NE.AND UP1, UPT, UR6, URZ, UPT ;  /* 0x0000003f0600728c */ /* 0x000fe2000bf25270 */
        /* <DEDUP_REMOVED lines=50> */
.L_x_11433:
[----:B------:R-:W-:Y:S01]  /*08f0*/  IMAD R40, R64, UR9, RZ ;  /* 0x0000000940287c24 */ /* 0x000fe2000f8e02ff */
[----:B------:R-:W-:Y:S04]  /*0900*/  BSSY B0, `(.L_x_11352) ;  /* 0x000004e000007945 */ /* 0x000fe80003800000 */
[----:B------:R-:W-:-:S04]  /*0910*/  SHF.R.S32.HI R41, RZ, 0x1f, R40 ;  /* 0x0000001fff297819 */ /* 0x000fc80000011428 */
[----:B------:R-:W-:-:S04]  /*0920*/  LEA.HI R40, R41, R40, RZ, 0x2 ;  /* 0x0000002829287211 */ /* 0x000fc800078f10ff */
[----:B------:R-:W-:-:S04]  /*0930*/  LEA.HI.SX32 R70, R40, R67, 0x1e ;  /* 0x0000004328467211 */ /* 0x000fc800078ff2ff */
[----:B------:R-:W-:Y:S01]  /*0940*/  MOV R69, R70 ;  /* 0x0000004600457202 */ /* 0x000fe20000000f00 */
[----:B0-----:R-:W-:Y:S06]  /*0950*/  @!P0 BRA `(.L_x_11353) ;  /* 0x0000000400208947 */ /* 0x001fec0003800000 */
[----:B------:R-:W-:Y:S01]  /*0960*/  ISETP.NE.U32.AND P3, PT, RZ, UR10, PT ;  /* 0x0000000aff007c0c */ /* 0x000fe2000bf65070 */
[----:B------:R-:W0:Y:S01]  /*0970*/  LDC.64 R12, c[0x0][0x220] ;  /* 0x00008800ff0c7b82 */ /* 0x000e220000000a00 */
[----:B------:R-:W-:Y:S02]  /*0980*/  ISETP.NE.U32.AND P2, PT, RZ, UR12, PT ;  /* 0x0000000cff007c0c */ /* 0x000fe4000bf45070 */
[----:B------:R-:W-:Y:S02]  /*0990*/  ISETP.NE.AND.EX P3, PT, RZ, UR11, PT, P3 ;  /* 0x0000000bff007c0c */ /* 0x000fe4000bf65330 */
[----:B------:R-:W-:-:S11]  /*09a0*/  ISETP.NE.AND.EX P2, PT, RZ, UR13, PT, P2 ;  /* 0x0000000dff007c0c */ /* 0x000fd6000bf45320 */
[----:B------:R-:W-:-:S04]  /*09b0*/  @P3 LEA R42, P4, R70, UR10, 0x4 ;  /* 0x0000000a462a3c11 */ /* 0x000fc8000f8820ff */
[C---:B------:R-:W-:Y:S02]  /*09c0*/  @P3 LEA.HI.X R43, R70.reuse, UR11, RZ, 0x4, P4 ;  /* 0x0000000b462b3c11 */ /* 0x040fe4000a0f24ff */
[C---:B------:R-:W-:Y:S01]  /*09d0*/  @P2 LEA R40, P4, R70.reuse, UR12, 0x4 ;  /* 0x0000000c46282c11 */ /* 0x040fe2000f8820ff */
[C---:B0-----:R-:W-:Y:S02]  /*09e0*/  IMAD.WIDE.U32 R12, R70.reuse, 0x10, R12 ;  /* 0x00000010460c7825 */ /* 0x041fe400078e000c */
[----:B------:R0:W5:Y:S01]  /*09f0*/  @P3 LDG.E.128 R16, desc[UR4][R42.64] ;  /* 0x000000042a103981 */ /* 0x000162000c1e1d00 */
[----:B------:R-:W-:-:S03]  /*0a00*/  @P2 LEA.HI.X R41, R70, UR13, RZ, 0x4, P4 ;  /* 0x0000000d46292c11 */ /* 0x000fc6000a0f24ff */
[----:B------:R-:W5:Y:S04]  /*0a10*/  LDG.E.128 R12, desc[UR4][R12.64] ;  /* 0x000000040c0c7981 */ /* 0x000f68000c1e1d00 */
[----:B------:R0:W5:Y:S01]  /*0a20*/  @P2 LDG.E.128 R20, desc[UR4][R40.64] ;  /* 0x0000000428142981 */ /* 0x000162000c1e1d00 */
[----:B------:R-:W-:-:S04]  /*0a30*/  ISETP.NE.U32.AND P3, PT, RZ, UR10, PT ;  /* 0x0000000aff007c0c */ /* 0x000fc8000bf65070 */
[----:B------:R-:W-:-:S13]  /*0a40*/  ISETP.NE.AND.EX P3, PT, RZ, UR11, PT, P3 ;  /* 0x0000000bff007c0c */ /* 0x000fda000bf65330 */
[----:B0-----:R-:W-:Y:S05]  /*0a50*/  @P3 BRA `(.L_x_11354) ;  /* 0x0000000000203947 */ /* 0x001fea0003800000 */
[----:B------:R-:W-:-:S04]  /*0a60*/  ISETP.NE.U32.AND P4, PT, RZ, UR12, PT ;  /* 0x0000000cff007c0c */ /* 0x000fc8000bf85070 */
[----:B------:R-:W-:-:S13]  /*0a70*/  ISETP.NE.AND.EX P4, PT, RZ, UR13, PT, P4 ;  /* 0x0000000dff007c0c */ /* 0x000fda000bf85340 */
[----:B------:R-:W-:Y:S05]  /*0a80*/  @P4 BRA `(.L_x_11355) ;  /* 0x00000000000c4947 */ /* 0x000fea0003800000 */
[----:B------:R-:W-:-:S13]  /*0a90*/  PLOP3.LUT P4, PT, PT, PT, UP0, 0x80, 0x0 ;  /* 0x000000000000781c */ /* 0x000fda0003f8f008 */
[----:B------:R-:W-:Y:S05]  /*0aa0*/  @P4 BRA `(.L_x_11356) ;  /* 0x0000000000144947 */ /* 0x000fea0003800000 */
[----:B------:R-:W-:Y:S05]  /*0ab0*/  BRA `(.L_x_11357) ;  /* 0x0000000000147947 */ /* 0x000fea0003800000 */
.L_x_11355:
[----:B-----5:R-:W-:Y:S01]  /*0ac0*/  FADD.FTZ R12, R20, R12 ;  /* 0x0000000c140c7221 */ /* 0x020fe20000010000 */
[----:B------:R-:W-:Y:S06]  /*0ad0*/  BRA `(.L_x_11356) ;  /* 0x0000000000087947 */ /* 0x000fec0003800000 */
.L_x_11354:
[----:B-----5:R-:W-:-:S04]  /*0ae0*/  FADD.FTZ R12, R16, R12 ;  /* 0x0000000c100c7221 */ /* 0x020fc80000010000 */
[----:B------:R-:W-:-:S07]  /*0af0*/  @P2 FADD.FTZ R12, R20, R12 ;  /* 0x0000000c140c2221 */ /* 0x000fce0000010000 */
.L_x_11356:
[----:B-----5:R-:W-:-:S07]  /*0b00*/  MOV R24, R12 ;  /* 0x0000000c00187202 */ /* 0x020fce0000000f00 */
.L_x_11357:
[----:B------:R-:W-:Y:S05]  /*0b10*/  @P3 BRA `(.L_x_11358) ;  /* 0x0000000000203947 */ /* 0x000fea0003800000 */
[----:B------:R-:W-:-:S04]  /*0b20*/  ISETP.NE.U32.AND P4, PT, RZ, UR12, PT ;  /* 0x0000000cff007c0c */ /* 0x000fc8000bf85070 */
[----:B------:R-:W-:-:S13]  /*0b30*/  ISETP.NE.AND.EX P4, PT, RZ, UR13, PT, P4 ;  /* 0x0000000dff007c0c */ /* 0x000fda000bf85340 */
[----:B------:R-:W-:Y:S05]  /*0b40*/  @P4 BRA `(.L_x_11359) ;  /* 0x00000000000c4947 */ /* 0x000fea0003800000 */
[----:B------:R-:W-:-:S13]  /*0b50*/  PLOP3.LUT P4, PT, PT, PT, UP0, 0x80, 0x0 ;  /* 0x000000000000781c */ /* 0x000fda0003f8f008 */
[----:B------:R-:W-:Y:S05]  /*0b60*/  @P4 BRA `(.L_x_11360) ;  /* 0x0000000000144947 */ /* 0x000fea0003800000 */
[----:B------:R-:W-:Y:S05]  /*0b70*/  BRA `(.L_x_11361) ;  /* 0x0000000000147947 */ /* 0x000fea0003800000 */
.L_x_11359:
[----:B-----5:R-:W-:Y:S01]  /*0b80*/  FADD.FTZ R13, R21, R13 ;  /* 0x0000000d150d7221 */ /* 0x020fe20000010000 */
[----:B------:R-:W-:Y:S06]  /*0b90*/  BRA `(.L_x_11360) ;  /* 0x0000000000087947 */ /* 0x000fec0003800000 */
.L_x_11358:
[----:B-----5:R-:W-:-:S04]  /*0ba0*/  FADD.FTZ R13, R17, R13 ;  /* 0x0000000d110d7221 */ /* 0x020fc80000010000 */
[----:B------:R-:W-:-:S07]  /*0bb0*/  @P2 FADD.FTZ R13, R21, R13 ;  /* 0x0000000d150d2221 */ /* 0x000fce0000010000 */
.L_x_11360:
[----:B-----5:R-:W-:-:S07]  /*0bc0*/  MOV R25, R13 ;  /* 0x0000000d00197202 */ /* 0x020fce0000000f00 */
.L_x_11361:
[----:B------:R-:W-:Y:S05]  /*0bd0*/  @P3 BRA `(.L_x_11362) ;  /* 0x0000000000203947 */ /* 0x000fea0003800000 */
[----:B------:R-:W-:-:S04]  /*0be0*/  ISETP.NE.U32.AND P4, PT, RZ, UR12, PT ;  /* 0x0000000cff007c0c */ /* 0x000fc8000bf85070 */
[----:B------:R-:W-:-:S13]  /*0bf0*/  ISETP.NE.AND.EX P4, PT, RZ, UR13, PT, P4 ;  /* 0x0000000dff007c0c */ /* 0x000fda000bf85340 */
[----:B------:R-:W-:Y:S05]  /*0c00*/  @P4 BRA `(.L_x_11363) ;  /* 0x00000000000c4947 */ /* 0x000fea0003800000 */
[----:B------:R-:W-:-:S13]  /*0c10*/  PLOP3.LUT P4, PT, PT, PT, UP0, 0x80, 0x0 ;  /* 0x000000000000781c */ /* 0x000fda0003f8f008 */
[----:B------:R-:W-:Y:S05]  /*0c20*/  @P4 BRA `(.L_x_11364) ;  /* 0x0000000000144947 */ /* 0x000fea0003800000 */
[----:B------:R-:W-:Y:S05]  /*0c30*/  BRA `(.L_x_11365) ;  /* 0x0000000000147947 */ /* 0x000fea0003800000 */
.L_x_11363:
[----:B-----5:R-:W-:Y:S01]  /*0c40*/  FADD.FTZ R14, R22, R14 ;  /* 0x0000000e160e7221 */ /* 0x020fe20000010000 */
[----:B------:R-:W-:Y:S06]  /*0c50*/  BRA `(.L_x_11364) ;  /* 0x0000000000087947 */ /* 0x000fec0003800000 */
.L_x_11362:
[----:B-----5:R-:W-:-:S04]  /*0c60*/  FADD.FTZ R14, R18, R14 ;  /* 0x0000000e120e7221 */ /* 0x020fc80000010000 */
[----:B------:R-:W-:-:S07]  /*0c70*/  @P2 FADD.FTZ R14, R22, R14 ;  /* 0x0000000e160e2221 */ /* 0x000fce0000010000 */
.L_x_11364:
[----:B-----5:R-:W-:-:S07]  /*0c80*/  MOV R26, R14 ;  /* 0x0000000e001a7202 */ /* 0x020fce0000000f00 */
.L_x_11365:
[----:B------:R-:W-:Y:S05]  /*0c90*/  @P3 BRA `(.L_x_11366) ;  /* 0x0000000000203947 */ /* 0x000fea0003800000 */
[----:B------:R-:W-:-:S04]  /*0ca0*/  ISETP.NE.U32.AND P2, PT, RZ, UR12, PT ;  /* 0x0000000cff007c0c */ /* 0x000fc8000bf45070 */
[----:B------:R-:W-:-:S13]  /*0cb0*/  ISETP.NE.AND.EX P2, PT, RZ, UR13, PT, P2 ;  /* 0x0000000dff007c0c */ /* 0x000fda000bf45320 */
[----:B------:R-:W-:Y:S05]  /*0cc0*/  @P2 BRA `(.L_x_11367) ;  /* 0x00000000000c2947 */ /* 0x000fea0003800000 */
[----:B------:R-:W-:-:S13]  /*0cd0*/  PLOP3.LUT P2, PT, PT, PT, UP0, 0x80, 0x0 ;  /* 0x000000000000781c */ /* 0x000fda0003f4f008 */
[----:B------:R-:W-:Y:S05]  /*0ce0*/  @P2 BRA `(.L_x_11368) ;  /* 0x0000000000142947 */ /* 0x000fea0003800000 */
[----:B------:R-:W-:Y:S05]  /*0cf0*/  BRA `(.L_x_11369) ;  /* 0x0000000000147947 */ /* 0x000fea0003800000 */
.L_x_11367:
[----:B-----5:R-:W-:Y:S01]  /*0d00*/  FADD.FTZ R15, R23, R15 ;  /* 0x0000000f170f7221 */ /* 0x020fe20000010000 */
[----:B------:R-:W-:Y:S06]  /*0d10*/  BRA `(.L_x_11368) ;  /* 0x0000000000087947 */ /* 0x000fec0003800000 */
.L_x_11366:
[----:B-----5:R-:W-:-:S04]  /*0d20*/  FADD.FTZ R15, R19, R15 ;  /* 0x0000000f130f7221 */ /* 0x020fc80000010000 */
[----:B------:R-:W-:-:S07]  /*0d30*/  @P2 FADD.FTZ R15, R23, R15 ;  /* 0x0000000f170f2221 */ /* 0x000fce0000010000 */
.L_x_11368:
[----:B-----5:R-:W-:-:S07]  /*0d40*/  MOV R27, R15 ;  /* 0x0000000f001b7202 */ /* 0x020fce0000000f00 */
.L_x_11369:
[----:B------:R-:W-:Y:S01]  /*0d50*/  PLOP3.LUT P2, PT, PT, PT, UP0, 0x80, 0x0 ;  /* 0x000000000000781c */ /* 0x000fe20003f4f008 */
[----:B------:R-:W-:Y:S01]  /*0d60*/  @UP0 ULDC.64 UR6, c[0x0][0x238] ;  /* 0x00008e0000060ab9 */ /* 0x000fe20000000a00 */
[----:B------:R-:W-:Y:S02]  /*0d70*/  PLOP3.LUT P3, PT, PT, PT, UP0, 0x80, 0x0 ;  /* 0x000000000000781c */ /* 0x000fe40003f6f008 */
[----:B------:R-:W-:Y:S02]  /*0d80*/  PLOP3.LUT P4, PT, PT, PT, UP0, 0x80, 0x0 ;  /* 0x000000000000781c */ /* 0x000fe40003f8f008 */
[----:B------:R-:W-:-:S07]  /*0d90*/  IADD3 R69, R70, 0x20, RZ ;  /* 0x0000002046457810 */ /* 0x000fce0007ffe0ff */
[----:B------:R-:W-:-:S04]  /*0da0*/  @P2 LEA R40, P2, R70, UR6, 0x4 ;  /* 0x0000000646282c11 */ /* 0x000fc8000f8420ff */
[----:B------:R-:W-:Y:S02]  /*0db0*/  @P3 LEA.HI.X R41, R70, UR7, RZ, 0x4, P2 ;  /* 0x0000000746293c11 */ /* 0x000fe400090f24ff */
[----:B------:R-:W-:-:S13]  /*0dc0*/  PLOP3.LUT P2, PT, PT, PT, UP0, 0x80, 0x0 ;  /* 0x000000000000781c */ /* 0x000fda0003f4f008 */
[----:B------:R0:W-:Y:S02]  /*0dd0*/  @P2 STG.E.128 desc[UR4][R40.64], R24 ;  /* 0x0000001828002986 */ /* 0x0001e4000c101d04 */
.L_x_11353:
[----:B------:R-:W-:Y:S05]  /*0de0*/  BSYNC B0 ;  /* 0x0000000000007941 */ /* 0x000fea0003800000 */
.L_x_11352:
[----:B------:R-:W-:Y:S01]  /*0df0*/  ISETP.GE.U32.AND P2, PT, R66, 0x40, PT ;  /* 0x000000404200780c */ /* 0x000fe20003f46070 */
[----:B------:R-:W-:-:S12]  /*0e00*/  BSSY B0, `(.L_x_11370) ;  /* 0x000004a000007945 */ /* 0x000fd80003800000 */
[----:B------:R-:W-:Y:S05]  /*0e10*/  @!P2 BRA `(.L_x_11371) ;  /* 0x000000040020a947 */ /* 0x000fea0003800000 */
[----:B------:R-:W-:Y:S01]  /*0e20*/  ISETP.NE.U32.AND P3, PT, RZ, UR10, PT ;  /* 0x0000000aff007c0c */ /* 0x000fe2000bf65070 */
[----:B------:R-:W1:Y:S01]  /*0e30*/  LDC.64 R28, c[0x0][0x220] ;  /* 0x00008800ff1c7b82 */ /* 0x000e620000000a00 */
[----:B------:R-:W-:Y:S02]  /*0e40*/  ISETP.NE.U32.AND P2, PT, RZ, UR12, PT ;  /* 0x0000000cff007c0c */ /* 0x000fe4000bf45070 */
[----:B------:R-:W-:Y:S02]  /*0e50*/  ISETP.NE.AND.EX P3, PT, RZ, UR11, PT, P3 ;  /* 0x0000000bff007c0c */ /* 0x000fe4000bf65330 */
[----:B------:R-:W-:-:S11]  /*0e60*/  ISETP.NE.AND.EX P2, PT, RZ, UR13, PT, P2 ;  /* 0x0000000dff007c0c */ /* 0x000fd6000bf45320 */
[----:B------:R-:W-:-:S04]  /*0e70*/  @P3 LEA R42, P4, R69, UR10, 0x4 ;  /* 0x0000000a452a3c11 */ /* 0x000fc8000f8820ff */
[C---:B------:R-:W-:Y:S02]  /*0e80*/  @P3 LEA.HI.X R43, R69.reuse, UR11, RZ, 0x4, P4 ;  /* 0x0000000b452b3c11 */ /* 0x040fe4000a0f24ff */
[C---:B0-----:R-:W-:Y:S01]  /*0e90*/  @P2 LEA R40, P4, R69.reuse, UR12, 0x4 ;  /* 0x0000000c45282c11 */ /* 0x041fe2000f8820ff */
[C---:B-1----:R-:W-:Y:S02]  /*0ea0*/  IMAD.WIDE.U32 R28, R69.reuse, 0x10, R28 ;  /* 0x00000010451c7825 */ /* 0x042fe400078e001c */
[----:B-----5:R0:W5:Y:S01]  /*0eb0*/  @P3 LDG.E.128 R16, desc[UR4][R42.64] ;  /* 0x000000042a103981 */ /* 0x020162000c1e1d00 */
        /* <DEDUP_REMOVED lines=12> */
.L_x_11373:
[----:B-----5:R-:W-:Y:S01]  /*0f80*/  FADD.FTZ R28, R20, R28 ;  /* 0x0000001c141c7221 */ /* 0x020fe20000010000 */
[----:B------:R-:W-:Y:S06]  /*0f90*/  BRA `(.L_x_11374) ;  /* 0x0000000000087947 */ /* 0x000fec0003800000 */
.L_x_11372:
[----:B-----5:R-:W-:-:S04]  /*0fa0*/  FADD.FTZ R28, R16, R28 ;  /* 0x0000001c101c7221 */ /* 0x020fc80000010000 */
[----:B------:R-:W-:-:S07]  /*0fb0*/  @P2 FADD.FTZ R28, R20, R28 ;  /* 0x0000001c141c2221 */ /* 0x000fce0000010000 */
.L_x_11374:
[----:B-----5:R-:W-:-:S07]  /*0fc0*/  MOV R24, R28 ;  /* 0x0000001c00187202 */ /* 0x020fce0000000f00 */
.L_x_11375:
[----:B------:R-:W-:Y:S05]  /*0fd0*/  @P3 BRA `(.L_x_11376) ;  /* 0x0000000000203947 */ /* 0x000fea0003800000 */
[----:B------:R-:W-:-:S04]  /*0fe0*/  ISETP.NE.U32.AND P4, PT, RZ, UR12, PT ;  /* 0x0000000cff007c0c */ /* 0x000fc8000bf85070 */
[----:B------:R-:W-:-:S13]  /*0ff0*/  ISETP.NE.AND.EX P4, PT, RZ, UR13, PT, P4 ;  /* 0x0000000dff007c0c */ /* 0x000fda000bf85340 */
[----:B------:R-:W-:Y:S05]  /*1000*/  @P4 BRA `(.L_x_11377) ;  /* 0x00000000000c4947 */ /* 0x000fea0003800000 */
[----:B------:R-:W-:-:S13]  /*1010*/  PLOP3.LUT P4, PT, PT, PT, UP0, 0x80, 0x0 ;  /* 0x000000000000781c */ /* 0x000fda0003f8f008 */
[----:B------:R-:W-:Y:S05]  /*1020*/  @P4 BRA `(.L_x_11378) ;  /* 0x0000000000144947 */ /* 0x000fea0003800000 */
[----:B------:R-:W-:Y:S05]  /*1030*/  BRA `(.L_x_11379) ;  /* 0x0000000000147947 */ /* 0x000fea0003800000 */
.L_x_11377:
[----:B-----5:R-:W-:Y:S01]  /*1040*/  FADD.FTZ R29, R21, R29 ;  /* 0x0000001d151d7221 */ /* 0x020fe20000010000 */
[----:B------:R-:W-:Y:S06]  /*1050*/  BRA `(.L_x_11378) ;  /* 0x0000000000087947 */ /* 0x000fec0003800000 */
.L_x_11376:
[----:B-----5:R-:W-:-:S04]  /*1060*/  FADD.FTZ R29, R17, R29 ;  /* 0x0000001d111d7221 */ /* 0x020fc80000010000 */
[----:B------:R-:W-:-:S07]  /*1070*/  @P2 FADD.FTZ R29, R21, R29 ;  /* 0x0000001d151d2221 */ /* 0x000fce0000010000 */
.L_x_11378:
[----:B-----5:R-:W-:-:S07]  /*1080*/  MOV R25, R29 ;  /* 0x0000001d00197202 */ /* 0x020fce0000000f00 */
.L_x_11379:
[----:B------:R-:W-:Y:S05]  /*1090*/  @P3 BRA `(.L_x_11380) ;  /* 0x0000000000203947 */ /* 0x000fea0003800000 */
[----:B------:R-:W-:-:S04]  /*10a0*/  ISETP.NE.U32.AND P4, PT, RZ, UR12, PT ;  /* 0x0000000cff007c0c */ /* 0x000fc8000bf85070 */
[----:B------:R-:W-:-:S13]  /*10b0*/  ISETP.NE.AND.EX P4, PT, RZ, UR13, PT, P4 ;  /* 0x0000000dff007c0c */ /* 0x000fda000bf85340 */
[----:B------:R-:W-:Y:S05]  /*10c0*/  @P4 BRA `(.L_x_11381) ;  /* 0x00000000000c4947 */ /* 0x000fea0003800000 */
[----:B------:R-:W-:-:S13]  /*10d0*/  PLOP3.LUT P4, PT, PT, PT, UP0, 0x80, 0x0 ;  /* 0x000000000000781c */ /* 0x000fda0003f8f008 */
[----:B------:R-:W-:Y:S05]  /*10e0*/  @P4 BRA `(.L_x_11382) ;  /* 0x0000000000144947 */ /* 0x000fea0003800000 */
[----:B------:R-:W-:Y:S05]  /*10f0*/  BRA `(.L_x_11383) ;  /* 0x0000000000147947 */ /* 0x000fea0003800000 */
.L_x_11381:
[----:B-----5:R-:W-:Y:S01]  /*1100*/  FADD.FTZ R30, R22, R30 ;  /* 0x0000001e161e7221 */ /* 0x020fe20000010000 */
[----:B------:R-:W-:Y:S06]  /*1110*/  BRA `(.L_x_11382) ;  /* 0x0000000000087947 */ /* 0x000fec0003800000 */
.L_x_11380:
[----:B-----5:R-:W-:-:S04]  /*1120*/  FADD.FTZ R30, R18, R30 ;  /* 0x0000001e121e7221 */ /* 0x020fc80000010000 */
[----:B------:R-:W-:-:S07]  /*1130*/  @P2 FADD.FTZ R30, R22, R30 ;  /* 0x0000001e161e2221 */ /* 0x000fce0000010000 */
.L_x_11382:
[----:B-----5:R-:W-:-:S07]  /*1140*/  MOV R26, R30 ;  /* 0x0000001e001a7202 */ /* 0x020fce0000000f00 */
.L_x_11383:
[----:B------:R-:W-:Y:S05]  /*1150*/  @P3 BRA `(.L_x_11384) ;  /* 0x0000000000203947 */ /* 0x000fea0003800000 */
[----:B------:R-:W-:-:S04]  /*1160*/  ISETP.NE.U32.AND P2, PT, RZ, UR12, PT ;  /* 0x0000000cff007c0c */ /* 0x000fc8000bf45070 */
[----:B------:R-:W-:-:S13]  /*1170*/  ISETP.NE.AND.EX P2, PT, RZ, UR13, PT, P2 ;  /* 0x0000000dff007c0c */ /* 0x000fda000bf45320 */
[----:B------:R-:W-:Y:S05]  /*1180*/  @P2 BRA `(.L_x_11385) ;  /* 0x00000000000c2947 */ /* 0x000fea0003800000 */
[----:B------:R-:W-:-:S13]  /*1190*/  PLOP3.LUT P2, PT, PT, PT, UP0, 0x80, 0x0 ;  /* 0x000000000000781c */ /* 0x000fda0003f4f008 */
[----:B------:R-:W-:Y:S05]  /*11a0*/  @P2 BRA `(.L_x_11386) ;  /* 0x0000000000142947 */ /* 0x000fea0003800000 */
[----:B------:R-:W-:Y:S05]  /*11b0*/  BRA `(.L_x_11387) ;  /* 0x0000000000147947 */ /* 0x000fea0003800000 */
.L_x_11385:
[----:B-----5:R-:W-:Y:S01]  /*11c0*/  FADD.FTZ R31, R23, R31 ;  /* 0x0000001f171f7221 */ /* 0x020fe20000010000 */
[----:B------:R-:W-:Y:S06]  /*11d0*/  BRA `(.L_x_11386) ;  /* 0x0000000000087947 */ /* 0x000fec0003800000 */
.L_x_11384:
[----:B-----5:R-:W-:-:S04]  /*11e0*/  FADD.FTZ R31, R19, R31 ;  /* 0x0000001f131f7221 */ /* 0x020fc80000010000 */
[----:B------:R-:W-:-:S07]  /*11f0*/  @P2 FADD.FTZ R31, R23, R31 ;  /* 0x0000001f171f2221 */ /* 0x000fce0000010000 */
.L_x_11386:
[----:B-----5:R-:W-:-:S07]  /*1200*/  MOV R27, R31 ;  /* 0x0000001f001b7202 */ /* 0x020fce0000000f00 */
.L_x_11387:
[----:B------:R-:W-:Y:S01]  /*1210*/  PLOP3.LUT P2, PT, PT, PT, UP0, 0x80, 0x0 ;  /* 0x000000000000781c */ /* 0x000fe20003f4f008 */
[----:B------:R-:W-:Y:S01]  /*1220*/  @UP0 ULDC.64 UR6, c[0x0][0x238] ;  /* 0x00008e0000060ab9 */ /* 0x000fe20000000a00 */
[----:B------:R-:W-:Y:S02]  /*1230*/  PLOP3.LUT P3, PT, PT, PT, UP0, 0x80, 0x0 ;  /* 0x000000000000781c */ /* 0x000fe40003f6f008 */
[----:B------:R-:W-:-:S09]  /*1240*/  PLOP3.LUT P4, PT, PT, PT, UP0, 0x80, 0x0 ;  /* 0x000000000000781c */ /* 0x000fd20003f8f008 */
[----:B------:R-:W-:-:S04]  /*1250*/  @P2 LEA R40, P2, R69, UR6, 0x4 ;  /* 0x0000000645282c11 */ /* 0x000fc8000f8420ff */
[C---:B------:R-:W-:Y:S02]  /*1260*/  @P3 LEA.HI.X R41, R69.reuse, UR7, RZ, 0x4, P2 ;  /* 0x0000000745293c11 */ /* 0x040fe400090f24ff */
[----:B------:R-:W-:Y:S02]  /*1270*/  PLOP3.LUT P2, PT, PT, PT, UP0, 0x80, 0x0 ;  /* 0x000000000000781c */ /* 0x000fe40003f4f008 */
[----:B------:R-:W-:-:S11]  /*1280*/  IADD3 R69, R69, 0x20, RZ ;  /* 0x0000002045457810 */ /* 0x000fd60007ffe0ff */
[----:B------:R1:W-:Y:S02]  /*1290*/  @P2 STG.E.128 desc[UR4][R40.64], R24 ;  /* 0x0000001828002986 */ /* 0x0003e4000c101d04 */
.L_x_11371:
[----:B------:R-:W-:Y:S05]  /*12a0*/  BSYNC B0 ;  /* 0x0000000000007941 */ /* 0x000fea0003800000 */
.L_x_11370:
[----:B------:R-:W-:Y:S01]  /*12b0*/  ISETP.GE.U32.AND P2, PT, R66, 0x60, PT ;  /* 0x000000604200780c */ /* 0x000fe20003f46070 */
[----:B------:R-:W-:-:S12]  /*12c0*/  BSSY B0, `(.L_x_11388) ;  /* 0x000004a000007945 */ /* 0x000fd80003800000 */
[----:B------:R-:W-:Y:S05]  /*12d0*/  @!P2 BRA `(.L_x_11389) ;  /* 0x000000040020a947 */ /* 0x000fea0003800000 */
[----:B------:R-:W-:Y:S01]  /*12e0*/  ISETP.NE.U32.AND P3, PT, RZ, UR10, PT ;  /* 0x0000000aff007c0c */ /* 0x000fe2000bf65070 */
[----:B------:R-:W2:Y:S01]  /*12f0*/  LDC.64 R32, c[0x0][0x220] ;  /* 0x00008800ff207b82 */ /* 0x000ea20000000a00 */
[----:B------:R-:W-:Y:S02]  /*1300*/  ISETP.NE.U32.AND P2, PT, RZ, UR12, PT ;  /* 0x0000000cff007c0c */ /* 0x000fe4000bf45070 */
[----:B------:R-:W-:Y:S02]  /*1310*/  ISETP.NE.AND.EX P3, PT, RZ, UR11, PT, P3 ;  /* 0x0000000bff007c0c */ /* 0x000fe4000bf65330 */
[----:B------:R-:W-:-:S11]  /*1320*/  ISETP.NE.AND.EX P2, PT, RZ, UR13, PT, P2 ;  /* 0x0000000dff007c0c */ /* 0x000fd6000bf45320 */
[----:B------:R-:W-:-:S04]  /*1330*/  @P3 LEA R42, P4, R69, UR10, 0x4 ;  /* 0x0000000a452a3c11 */ /* 0x000fc8000f8820ff */
[C---:B------:R-:W-:Y:S02]  /*1340*/  @P3 LEA.HI.X R43, R69.reuse, UR11, RZ, 0x4, P4 ;  /* 0x0000000b452b3c11 */ /* 0x040fe4000a0f24ff */
[C---:B01----:R-:W-:Y:S01]  /*1350*/  @P2 LEA R40, P4, R69.reuse, UR12, 0x4 ;  /* 0x0000000c45282c11 */ /* 0x043fe2000f8820ff */
[C---:B--2---:R-:W-:Y:S02]  /*1360*/  IMAD.WIDE.U32 R32, R69.reuse, 0x10, R32 ;  /* 0x0000001045207825 */ /* 0x044fe400078e0020 */
        /* <DEDUP_REMOVED lines=13> */
.L_x_11391:
[----:B-----5:R-:W-:Y:S01]  /*1440*/  FADD.FTZ R32, R20, R32 ;  /* 0x0000002014207221 */ /* 0x020fe20000010000 */
[----:B------:R-:W-:Y:S06]  /*1450*/  BRA `(.L_x_11392) ;  /* 0x0000000000087947 */ /* 0x000fec0003800000 */
.L_x_11390:
[----:B-----5:R-:W-:-:S04]  /*1460*/  FADD.FTZ R32, R16, R32 ;  /* 0x0000002010207221 */ /* 0x020fc80000010000 */
[----:B------:R-:W-:-:S07]  /*1470*/  @P2 FADD.FTZ R32, R20, R32 ;  /* 0x0000002014202221 */ /* 0x000fce0000010000 */
.L_x_11392:
[----:B-----5:R-:W-:-:S07]  /*1480*/  MOV R24, R32 ;  /* 0x0000002000187202 */ /* 0x020fce0000000f00 */
.L_x_11393:
[----:B------:R-:W-:Y:S05]  /*1490*/  @P3 BRA `(.L_x_11394) ;  /* 0x0000000000203947 */ /* 0x000fea0003800000 */
[----:B------:R-:W-:-:S04]  /*14a0*/  ISETP.NE.U32.AND P4, PT, RZ, UR12, PT ;  /* 0x0000000cff007c0c */ /* 0x000fc8000bf85070 */
[----:B------:R-:W-:-:S13]  /*14b0*/  ISETP.NE.AND.EX P4, PT, RZ, UR13, PT, P4 ;  /* 0x0000000dff007c0c */ /* 0x000fda000bf85340 */
[----:B------:R-:W-:Y:S05]  /*14c0*/  @P4 BRA `(.L_x_11395) ;  /* 0x00000000000c4947 */ /* 0x000fea0003800000 */
[----:B------:R-:W-:-:S13]  /*14d0*/  PLOP3.LUT P4, PT, PT, PT, UP0, 0x80, 0x0 ;  /* 0x000000000000781c */ /* 0x000fda0003f8f008 */
[----:B------:R-:W-:Y:S05]  /*14e0*/  @P4 BRA `(.L_x_11396) ;  /* 0x0000000000144947 */ /* 0x000fea0003800000 */
[----:B------:R-:W-:Y:S05]  /*14f0*/  BRA `(.L_x_11397) ;  /* 0x0000000000147947 */ /* 0x000fea0003800000 */
.L_x_11395:
[----:B-----5:R-:W-:Y:S01]  /*1500*/  FADD.FTZ R33, R21, R33 ;  /* 0x0000002115217221 */ /* 0x020fe20000010000 */
[----:B------:R-:W-:Y:S06]  /*1510*/  BRA `(.L_x_11396) ;  /* 0x0000000000087947 */ /* 0x000fec0003800000 */
.L_x_11394:
[----:B-----5:R-:W-:-:S04]  /*1520*/  FADD.FTZ R33, R17, R33 ;  /* 0x0000002111217221 */ /* 0x020fc80000010000 */
[----:B------:R-:W-:-:S07]  /*1530*/  @P2 FADD.FTZ R33, R21, R33 ;  /* 0x0000002115212221 */ /* 0x000fce0000010000 */
.L_x_11396:
[----:B-----5:R-:W-:-:S07]  /*1540*/  MOV R25, R33 ;  /* 0x0000002100197202 */ /* 0x020fce0000000f00 */
.L_x_11397:
[----:B------:R-:W-:Y:S05]  /*1550*/  @P3 BRA `(.L_x_11398) ;  /* 0x0000000000203947 */ /* 0x000fea0003800000 */
[----:B------:R-:W-:-:S04]  /*1560*/  ISETP.NE.U32.AND P4, PT, RZ, UR12, PT ;  /* 0x0000000cff007c0c */ /* 0x000fc8000bf85070 */
[----:B------:R-:W-:-:S13]  /*1570*/  ISETP.NE.AND.EX P4, PT, RZ, UR13, PT, P4 ;  /* 0x0000000dff007c0c */ /* 0x000fda000bf85340 */
[----:B------:R-:W-:Y:S05]  /*1580*/  @P4 BRA `(.L_x_11399) ;  /* 0x00000000000c4947 */ /* 0x000fea0003800000 */
[----:B------:R-:W-:-:S13]  /*1590*/  PLOP3.LUT P4, PT, PT, PT, UP0, 0x80, 0x0 ;  /* 0x000000000000781c */ /* 0x000fda0003f8f008 */
[----:B------:R-:W-:Y:S05]  /*15a0*/  @P4 BRA `(.L_x_11400) ;  /* 0x0000000000144947 */ /* 0x000fea0003800000 */
[----:B------:R-:W-:Y:S05]  /*15b0*/  BRA `(.L_x_11401) ;  /* 0x0000000000147947 */ /* 0x000fea0003800000 */
.L_x_11399:
[----:B-----5:R-:W-:Y:S01]  /*15c0*/  FADD.FTZ R34, R22, R34 ;  /* 0x0000002216227221 */ /* 0x020fe20000010000 */
[----:B------:R-:W-:Y:S06]  /*15d0*/  BRA `(.L_x_11400) ;  /* 0x0000000000087947 */ /* 0x000fec0003800000 */
.L_x_11398:
[----:B-----5:R-:W-:-:S04]  /*15e0*/  FADD.FTZ R34, R18, R34 ;  /* 0x0000002212227221 */ /* 0x020fc80000010000 */
[----:B------:R-:W-:-:S07]  /*15f0*/  @P2 FADD.FTZ R34, R22, R34 ;  /* 0x0000002216222221 */ /* 0x000fce0000010000 */
.L_x_11400:
[----:B-----5:R-:W-:-:S07]  /*1600*/  MOV R26, R34 ;  /* 0x00000022001a7202 */ /* 0x020fce0000000f00 */
.L_x_11401:
[----:B------:R-:W-:Y:S05]  /*1610*/  @P3 BRA `(.L_x_11402) ;  /* 0x0000000000203947 */ /* 0x000fea0003800000 */
[----:B------:R-:W-:-:S04]  /*1620*/  ISETP.NE.U32.AND P2, PT, RZ, UR12, PT ;  /* 0x0000000cff007c0c */ /* 0x000fc8000bf45070 */
[----:B------:R-:W-:-:S13]  /*1630*/  ISETP.NE.AND.EX P2, PT, RZ, UR13, PT, P2 ;  /* 0x0000000dff007c0c */ /* 0x000fda000bf45320 */
[----:B------:R-:W-:Y:S05]  /*1640*/  @P2 BRA `(.L_x_11403) ;  /* 0x00000000000c2947 */ /* 0x000fea0003800000 */
[----:B------:R-:W-:-:S13]  /*1650*/  PLOP3.LUT P2, PT, PT, PT, UP0, 0x80, 0x0 ;  /* 0x000000000000781c */ /* 0x000fda0003f4f008 */
[----:B------:R-:W-:Y:S05]  /*1660*/  @P2 BRA `(.L_x_11404) ;  /* 0x0000000000142947 */ /* 0x000fea0003800000 */
[----:B------:R-:W-:Y:S05]  /*1670*/  BRA `(.L_x_11405) ;  /* 0x0000000000147947 */ /* 0x000fea0003800000 */
.L_x_11403:
[----:B-----5:R-:W-:Y:S01]  /*1680*/  FADD.FTZ R35, R23, R35 ;  /* 0x0000002317237221 */ /* 0x020fe20000010000 */
[----:B------:R-:W-:Y:S06]  /*1690*/  BRA `(.L_x_11404) ;  /* 0x0000000000087947 */ /* 0x000fec0003800000 */
.L_x_11402:
[----:B-----5:R-:W-:-:S04]  /*16a0*/  FADD.FTZ R35, R19, R35 ;  /* 0x0000002313237221 */ /* 0x020fc80000010000 */
[----:B------:R-:W-:-:S07]  /*16b0*/  @P2 FADD.FTZ R35, R23, R35 ;  /* 0x0000002317232221 */ /* 0x000fce0000010000 */
.L_x_11404:
[----:B-----5:R-:W-:-:S07]  /*16c0*/  MOV R27, R35 ;  /* 0x00000023001b7202 */ /* 0x020fce0000000f00 */
.L_x_11405:
        /* <DEDUP_REMOVED lines=9> */
.L_x_11389:
[----:B------:R-:W-:Y:S05]  /*1760*/  BSYNC B0 ;  /* 0x0000000000007941 */ /* 0x000fea0003800000 */
.L_x_11388:
[----:B------:R-:W-:Y:S04]  /*1770*/  BSSY B0, `(.L_x_11406) ;  /* 0x0000049000007945 */ /* 0x000fe80003800000 */
[----:B------:R-:W-:Y:S05]  /*1780*/  @!P1 BRA `(.L_x_11407) ;  /* 0x00000004001c9947 */ /* 0x000fea0003800000 */
[----:B------:R-:W-:Y:S01]  /*1790*/  ISETP.NE.U32.AND P3, PT, RZ, UR10, PT ;  /* 0x0000000aff007c0c */ /* 0x000fe2000bf65070 */
[----:B------:R-:W3:Y:S01]  /*17a0*/  LDC.64 R36, c[0x0][0x220] ;  /* 0x00008800ff247b82 */ /* 0x000ee20000000a00 */
[----:B------:R-:W-:Y:S02]  /*17b0*/  ISETP.NE.U32.AND P2, PT, RZ, UR12, PT ;  /* 0x0000000cff007c0c */ /* 0x000fe4000bf45070 */
[----:B------:R-:W-:Y:S02]  /*17c0*/  ISETP.NE.AND.EX P3, PT, RZ, UR11, PT, P3 ;  /* 0x0000000bff007c0c */ /* 0x000fe4000bf65330 */
[----:B------:R-:W-:-:S11]  /*17d0*/  ISETP.NE.AND.EX P2, PT, RZ, UR13, PT, P2 ;  /* 0x0000000dff007c0c */ /* 0x000fd6000bf45320 */
[----:B------:R-:W-:-:S04]  /*17e0*/  @P3 LEA R42, P4, R69, UR10, 0x4 ;  /* 0x0000000a452a3c11 */ /* 0x000fc8000f8820ff */
[C---:B------:R-:W-:Y:S02]  /*17f0*/  @P3 LEA.HI.X R43, R69.reuse, UR11, RZ, 0x4, P4 ;  /* 0x0000000b452b3c11 */ /* 0x040fe4000a0f24ff */
[C---:B012---:R-:W-:Y:S01]  /*1800*/  @P2 LEA R40, P4, R69.reuse, UR12, 0x4 ;  /* 0x0000000c45282c11 */ /* 0x047fe2000f8820ff */
[C---:B---3--:R-:W-:Y:S02]  /*1810*/  IMAD.WIDE.U32 R36, R69.reuse, 0x10, R36 ;  /* 0x0000001045247825 */ /* 0x048fe400078e0024 */
        /* <DEDUP_REMOVED lines=13> */
.L_x_11409:
[----:B-----5:R-:W-:Y:S01]  /*18f0*/  FADD.FTZ R36, R20, R36 ;  /* 0x0000002414247221 */ /* 0x020fe20000010000 */
[----:B------:R-:W-:Y:S06]  /*1900*/  BRA `(.L_x_11410) ;  /* 0x0000000000087947 */ /* 0x000fec0003800000 */
.L_x_11408:
[----:B-----5:R-:W-:-:S04]  /*1910*/  FADD.FTZ R36, R16, R36 ;  /* 0x0000002410247221 */ /* 0x020fc80000010000 */
[----:B------:R-:W-:-:S07]  /*1920*/  @P2 FADD.FTZ R36, R20, R36 ;  /* 0x0000002414242221 */ /* 0x000fce0000010000 */
.L_x_11410:
[----:B-----5:R-:W-:-:S07]  /*1930*/  MOV R24, R36 ;  /* 0x0000002400187202 */ /* 0x020fce0000000f00 */
.L_x_11411:
[----:B------:R-:W-:Y:S05]  /*1940*/  @P3 BRA `(.L_x_11412) ;  /* 0x0000000000203947 */ /* 0x000fea0003800000 */
[----:B------:R-:W-:-:S04]  /*1950*/  ISETP.NE.U32.AND P4, PT, RZ, UR12, PT ;  /* 0x0000000cff007c0c */ /* 0x000fc8000bf85070 */
[----:B------:R-:W-:-:S13]  /*1960*/  ISETP.NE.AND.EX P4, PT, RZ, UR13, PT, P4 ;  /* 0x0000000dff007c0c */ /* 0x000fda000bf85340 */
[----:B------:R-:W-:Y:S05]  /*1970*/  @P4 BRA `(.L_x_11413) ;  /* 0x00000000000c4947 */ /* 0x000fea0003800000 */
[----:B------:R-:W-:-:S13]  /*1980*/  PLOP3.LUT P4, PT, PT, PT, UP0, 0x80, 0x0 ;  /* 0x000000000000781c */ /* 0x000fda0003f8f008 */
[----:B------:R-:W-:Y:S05]  /*1990*/  @P4 BRA `(.L_x_11414) ;  /* 0x0000000000144947 */ /* 0x000fea0003800000 */
[----:B------:R-:W-:Y:S05]  /*19a0*/  BRA `(.L_x_11415) ;  /* 0x0000000000147947 */ /* 0x000fea0003800000 */
.L_x_11413:
[----:B-----5:R-:W-:Y:S01]  /*19b0*/  FADD.FTZ R37, R21, R37 ;  /* 0x0000002515257221 */ /* 0x020fe20000010000 */
[----:B------:R-:W-:Y:S06]  /*19c0*/  BRA `(.L_x_11414) ;  /* 0x0000000000087947 */ /* 0x000fec0003800000 */
.L_x_11412:
[----:B-----5:R-:W-:-:S04]  /*19d0*/  FADD.FTZ R37, R17, R37 ;  /* 0x0000002511257221 */ /* 0x020fc80000010000 */
[----:B------:R-:W-:-:S07]  /*19e0*/  @P2 FADD.FTZ R37, R21, R37 ;  /* 0x0000002515252221 */ /* 0x000fce0000010000 */
.L_x_11414:
[----:B-----5:R-:W-:-:S07]  /*19f0*/  MOV R25, R37 ;  /* 0x0000002500197202 */ /* 0x020fce0000000f00 */
.L_x_11415:
[----:B------:R-:W-:Y:S05]  /*1a00*/  @P3 BRA `(.L_x_11416) ;  /* 0x0000000000203947 */ /* 0x000fea0003800000 */
[----:B------:R-:W-:-:S04]  /*1a10*/  ISETP.NE.U32.AND P4, PT, RZ, UR12, PT ;  /* 0x0000000cff007c0c */ /* 0x000fc8000bf85070 */
[----:B------:R-:W-:-:S13]  /*1a20*/  ISETP.NE.AND.EX P4, PT, RZ, UR13, PT, P4 ;  /* 0x0000000dff007c0c */ /* 0x000fda000bf85340 */
[----:B------:R-:W-:Y:S05]  /*1a30*/  @P4 BRA `(.L_x_11417) ;  /* 0x00000000000c4947 */ /* 0x000fea0003800000 */
[----:B------:R-:W-:-:S13]  /*1a40*/  PLOP3.LUT P4, PT, PT, PT, UP0, 0x80, 0x0 ;  /* 0x000000000000781c */ /* 0x000fda0003f8f008 */
[----:B------:R-:W-:Y:S05]  /*1a50*/  @P4 BRA `(.L_x_11418) ;  /* 0x0000000000144947 */ /* 0x000fea0003800000 */
[----:B------:R-:W-:Y:S05]  /*1a60*/  BRA `(.L_x_11419) ;  /* 0x0000000000147947 */ /* 0x000fea0003800000 */
.L_x_11417:
[----:B-----5:R-:W-:Y:S01]  /*1a70*/  FADD.FTZ R38, R22, R38 ;  /* 0x0000002616267221 */ /* 0x020fe20000010000 */
[----:B------:R-:W-:Y:S06]  /*1a80*/  BRA `(.L_x_11418) ;  /* 0x0000000000087947 */ /* 0x000fec0003800000 */
.L_x_11416:
[----:B-----5:R-:W-:-:S04]  /*1a90*/  FADD.FTZ R38, R18, R38 ;  /* 0x0000002612267221 */ /* 0x020fc80000010000 */
[----:B------:R-:W-:-:S07]  /*1aa0*/  @P2 FADD.FTZ R38, R22, R38 ;  /* 0x0000002616262221 */ /* 0x000fce0000010000 */
.L_x_11418:
[----:B-----5:R-:W-:-:S07]  /*1ab0*/  MOV R26, R38 ;  /* 0x00000026001a7202 */ /* 0x020fce0000000f00 */
.L_x_11419:
[----:B------:R-:W-:Y:S05]  /*1ac0*/  @P3 BRA `(.L_x_11420) ;  /* 0x0000000000203947 */ /* 0x000fea0003800000 */
[----:B------:R-:W-:-:S04]  /*1ad0*/  ISETP.NE.U32.AND P2, PT, RZ, UR12, PT ;  /* 0x0000000cff007c0c */ /* 0x000fc8000bf45070 */
[----:B------:R-:W-:-:S13]  /*1ae0*/  ISETP.NE.AND.EX P2, PT, RZ, UR13, PT, P2 ;  /* 0x0000000dff007c0c */ /* 0x000fda000bf45320 */
[----:B------:R-:W-:Y:S05]  /*1af0*/  @P2 BRA `(.L_x_11421) ;  /* 0x00000000000c2947 */ /* 0x000fea0003800000 */
[----:B------:R-:W-:-:S13]  /*1b00*/  PLOP3.LUT P2, PT, PT, PT, UP0, 0x80, 0x0 ;  /* 0x000000000000781c */ /* 0x000fda0003f4f008 */
[----:B------:R-:W-:Y:S05]  /*1b10*/  @P2 BRA `(.L_x_11422) ;  /* 0x0000000000142947 */ /* 0x000fea0003800000 */
[----:B------:R-:W-:Y:S05]  /*1b20*/  BRA `(.L_x_11423) ;  /* 0x0000000000147947 */ /* 0x000fea0003800000 */
.L_x_11421:
[----:B-----5:R-:W-:Y:S01]  /*1b30*/  FADD.FTZ R39, R23, R39 ;  /* 0x0000002717277221 */ /* 0x020fe20000010000 */
[----:B------:R-:W-:Y:S06]  /*1b40*/  BRA `(.L_x_11422) ;  /* 0x0000000000087947 */ /* 0x000fec0003800000 */
.L_x_11420:
[----:B-----5:R-:W-:-:S04]  /*1b50*/  FADD.FTZ R39, R19, R39 ;  /* 0x0000002713277221 */ /* 0x020fc80000010000 */
[----:B------:R-:W-:-:S07]  /*1b60*/  @P2 FADD.FTZ R39, R23, R39 ;  /* 0x0000002717272221 */ /* 0x000fce0000010000 */
.L_x_11422:
[----:B-----5:R-:W-:-:S07]  /*1b70*/  MOV R27, R39 ;  /* 0x00000027001b7202 */ /* 0x020fce0000000f00 */
.L_x_11423:
[----:B------:R-:W-:Y:S01]  /*1b80*/  PLOP3.LUT P2, PT, PT, PT, UP0, 0x80, 0x0 ;  /* 0x000000000000781c */ /* 0x000fe20003f4f008 */
[----:B------:R-:W-:Y:S01]  /*1b90*/  @UP0 ULDC.64 UR6, c[0x0][0x238] ;  /* 0x00008e0000060ab9 */ /* 0x000fe20000000a00 */
[----:B------:R-:W-:Y:S02]  /*1ba0*/  PLOP3.LUT P3, PT, PT, PT, UP0, 0x80, 0x0 ;  /* 0x000000000000781c */ /* 0x000fe40003f6f008 */
[----:B------:R-:W-:-:S09]  /*1bb0*/  PLOP3.LUT P4, PT, PT, PT, UP0, 0x80, 0x0 ;  /* 0x000000000000781c */ /* 0x000fd20003f8f008 */
[----:B------:R-:W-:-:S04]  /*1bc0*/  @P2 LEA R40, P2, R69, UR6, 0x4 ;  /* 0x0000000645282c11 */ /* 0x000fc8000f8420ff */
[----:B------:R-:W-:Y:S02]  /*1bd0*/  @P3 LEA.HI.X R41, R69, UR7, RZ, 0x4, P2 ;  /* 0x0000000745293c11 */ /* 0x000fe400090f24ff */
[----:B------:R-:W-:-:S13]  /*1be0*/  PLOP3.LUT P2, PT, PT, PT, UP0, 0x80, 0x0 ;  /* 0x000000000000781c */ /* 0x000fda0003f4f008 */
[----:B------:R3:W-:Y:S02]  /*1bf0*/  @P2 STG.E.128 desc[UR4][R40.64], R24 ;  /* 0x0000001828002986 */ /* 0x0007e4000c101d04 */
.L_x_11407:
[----:B------:R-:W-:Y:S05]  /*1c00*/  BSYNC B0 ;  /* 0x0000000000007941 */ /* 0x000fea0003800000 */
.L_x_11406:
        /* <DEDUP_REMOVED lines=77> */
.L_x_11445:
        /* <DEDUP_REMOVED lines=9> */
[----:B------:R-:W2:Y:S01]  /*2170*/  @!P5 LDC.64 R40, c[0x0][0x258] ;  /* 0x00009600ff28db82 */ /* 0x000ea20000000a00 */
[----:B------:R-:W-:-:S04]  /*2180*/  FSEL R69, R71, RZ, P2 ;  /* 0x000000ff47457208 */ /* 0x000fc80001000000 */
[----:B------:R-:W3:Y:S01]  /*2190*/  MUFU.RSQ R68, R68 ;  /* 0x0000004400447308 */ /* 0x000ee20000001400 */
[----:B-1----:R-:W-:-:S05]  /*21a0*/  @!P5 IMAD.WIDE R42, R64, 0x4, R42 ;  /* 0x00000004402ad825 */ /* 0x002fca00078e022a */
[----:B------:R1:W-:Y:S01]  /*21b0*/  @!P5 STG.E desc[UR4][R42.64], R71 ;  /* 0x000000472a00d986 */ /* 0x0003e2000c101904 */
[----:B--2---:R-:W-:-:S05]  /*21c0*/  @!P5 IMAD.WIDE R40, R64, 0x4, R40 ;  /* 0x000000044028d825 */ /* 0x004fca00078e0228 */
[----:B---3--:R1:W-:Y:S01]  /*21d0*/  @!P5 STG.E desc[UR4][R40.64], R68 ;  /* 0x000000442800d986 */ /* 0x0083e2000c101904 */
[----:B------:R-:W-:Y:S05]  /*21e0*/  @!P0 BRA `(.L_x_11426) ;  /* 0x0000000000408947 */ /* 0x000fea0003800000 */
[----:B------:R-:W2:Y:S01]  /*21f0*/  LDC.64 R72, c[0x0][0x2b8] ;  /* 0x0000ae00ff487b82 */ /* 0x000ea20000000a00 */
[--C-:B-1----:R-:W-:Y:S01]  /*2200*/  FADD.FTZ R41, R12, -R69.reuse ;  /* 0x800000450c297221 */ /* 0x102fe20000010000 */
[--C-:B------:R-:W-:Y:S01]  /*2210*/  FADD.FTZ R43, R14, -R69.reuse ;  /* 0x800000450e2b7221 */ /* 0x100fe20000010000 */
[--C-:B------:R-:W-:Y:S02]  /*2220*/  FADD.FTZ R71, R15, -R69.reuse ;  /* 0x800000450f477221 */ /* 0x100fe40000010000 */
[C---:B------:R-:W-:Y:S01]  /*2230*/  FMUL.FTZ R40, R68.reuse, R41 ;  /* 0x0000002944287220 */ /* 0x040fe20000410000 */
[----:B------:R-:W-:Y:S01]  /*2240*/  FADD.FTZ R41, R13, -R69 ;  /* 0x800000450d297221 */ /* 0x000fe20000010000 */
[C---:B------:R-:W-:Y:S01]  /*2250*/  FMUL.FTZ R42, R68.reuse, R43 ;  /* 0x0000002b442a7220 */ /* 0x040fe20000410000 */
[C---:B------:R-:W-:Y:S01]  /*2260*/  FMUL.FTZ R43, R68.reuse, R71 ;  /* 0x00000047442b7220 */ /* 0x040fe20000410000 */
[----:B------:R-:W-:Y:S01]  /*2270*/  FFMA.FTZ R40, R65, R40, R8 ;  /* 0x0000002841287223 */ /* 0x000fe20000010008 */
[----:B------:R-:W-:Y:S01]  /*2280*/  FMUL.FTZ R41, R68, R41 ;  /* 0x0000002944297220 */ /* 0x000fe20000410000 */
[----:B------:R-:W-:Y:S01]  /*2290*/  FFMA.FTZ R42, R10, R42, R7 ;  /* 0x0000002a0a2a7223 */ /* 0x000fe20000010007 */
[----:B------:R-:W-:-:S02]  /*22a0*/  FFMA.FTZ R43, R11, R43, R58 ;  /* 0x0000002b0b2b7223 */ /* 0x000fc4000001003a */
[----:B------:R-:W-:Y:S01]  /*22b0*/  FFMA.FTZ R41, R9, R41, R56 ;  /* 0x0000002909297223 */ /* 0x000fe20000010038 */
[C---:B--2---:R-:W-:Y:S01]  /*22c0*/  IMAD.WIDE.U32 R72, R70.reuse, 0x10, R72 ;  /* 0x0000001046487825 */ /* 0x044fe200078e0048 */
[----:B------:R-:W-:-:S04]  /*22d0*/  IADD3 R70, R70, 0x20, RZ ;  /* 0x0000002046467810 */ /* 0x000fc80007ffe0ff */
[----:B------:R2:W-:Y:S03]  /*22e0*/  STG.E.128 desc[UR4][R72.64], R40 ;  /* 0x0000002848007986 */ /* 0x0005e6000c101d04 */
.L_x_11426:
[----:B------:R-:W-:Y:S05]  /*22f0*/  BSYNC B0 ;  /* 0x0000000000007941 */ /* 0x000fea0003800000 */
.L_x_11425:
[----:B------:R-:W-:Y:S01]  /*2300*/  ISETP.GE.U32.AND P2, PT, R66, 0x40, PT ;  /* 0x000000404200780c */ /* 0x000fe20003f46070 */
[----:B------:R-:W-:-:S12]  /*2310*/  BSSY B0, `(.L_x_11427) ;  /* 0x0000012000007945 */ /* 0x000fd80003800000 */
[----:B------:R-:W-:Y:S05]  /*2320*/  @!P2 BRA `(.L_x_11428) ;  /* 0x000000000040a947 */ /* 0x000fea0003800000 */
[----:B--2---:R-:W2:Y:S01]  /*2330*/  LDC.64 R72, c[0x0][0x2b8] ;  /* 0x0000ae00ff487b82 */ /* 0x004ea20000000a00 */
        /* <DEDUP_REMOVED lines=15> */
.L_x_11428:
[----:B------:R-:W-:Y:S05]  /*2430*/  BSYNC B0 ;  /* 0x0000000000007941 */ /* 0x000fea0003800000 */
.L_x_11427:
[----:B------:R-:W-:Y:S01]  /*2440*/  ISETP.GE.U32.AND P2, PT, R66, 0x60, PT ;  /* 0x000000604200780c */ /* 0x000fe20003f46070 */
[----:B------:R-:W-:-:S12]  /*2450*/  BSSY B0, `(.L_x_11429) ;  /* 0x0000012000007945 */ /* 0x000fd80003800000 */
[----:B------:R-:W-:Y:S05]  /*2460*/  @!P2 BRA `(.L_x_11430) ;  /* 0x000000000040a947 */ /* 0x000fea0003800000 */
[----:B--23--:R-:W2:Y:S01]  /*2470*/  LDC.64 R72, c[0x0][0x2b8] ;  /* 0x0000ae00ff487b82 */ /* 0x00cea20000000a00 */
        /* <DEDUP_REMOVED lines=12> */
[----:B--2---:R-:W-:-:S04]  /*2540*/  IMAD.WIDE.U32 R72, R70, 0x10, R72 ;  /* 0x0000001046487825 */ /* 0x004fc800078e0048 */
[----:B------:R-:W-:Y:S01]  /*2550*/  VIADD R70, R70, 0x20 ;  /* 0x0000002046467836 */ /* 0x000fe20000000000 */
[----:B------:R4:W-:Y:S06]  /*2560*/  STG.E.128 desc[UR4][R72.64], R40 ;  /* 0x0000002848007986 */ /* 0x0009ec000c101d04 */
.L_x_11430:
[----:B------:R-:W-:Y:S05]  /*2570*/  BSYNC B0 ;  /* 0x0000000000007941 */ /* 0x000fea0003800000 */
.L_x_11429:
[----:B------:R-:W-:Y:S04]  /*2580*/  BSSY B0, `(.L_x_11431) ;  /* 0x0000011000007945 */ /* 0x000fe80003800000 */
[----:B------:R-:W-:Y:S05]  /*2590*/  @!P1 BRA `(.L_x_11432) ;  /* 0x00000000003c9947 */ /* 0x000fea0003800000 */
[----:B-1234-:R-:W1:Y:S01]  /*25a0*/  LDC.64 R40, c[0x0][0x2b8] ;  /* 0x0000ae00ff287b82 */ /* 0x01ee620000000a00 */
        /* <DEDUP_REMOVED lines=8> */
[----:B-1----:R-:W-:-:S04]  /*2630*/  IMAD.WIDE.U32 R70, R70, 0x10, R40 ;  /* 0x0000001046467825 */ /* 0x002fc800078e0028 */
[----:B------:R-:W-:Y:S01]  /*2640*/  FFMA.FTZ R40, R53, R43, R2 ;  /* 0x0000002b35287223 */ /* 0x000fe20000010002 */
[----:B------:R-:W-:Y:S01]  /*2650*/  FFMA.FTZ R41, R52, R42, R61 ;  /* 0x0000002a34297223 */ /* 0x000fe2000001003d */
[----:B------:R-:W-:Y:S01]  /*2660*/  FFMA.FTZ R43, R54, R69, R63 ;  /* 0x00000045362b7223 */ /* 0x000fe2000001003f */
[----:B------:R-:W-:-:S05]  /*2670*/  FFMA.FTZ R42, R55, R73, R0 ;  /* 0x00000049372a7223 */ /* 0x000fca0000010000 */
[----:B------:R1:W-:Y:S02]  /*2680*/  STG.E.128 desc[UR4][R70.64], R40 ;  /* 0x0000002846007986 */ /* 0x0003e4000c101d04 */
.L_x_11432:
[----:B------:R-:W-:Y:S05]  /*2690*/  BSYNC B0 ;  /* 0x0000000000007941 */ /* 0x000fea0003800000 */
.L_x_11431:
[----:B-1234-:R-:W1:Y:S02]  /*26a0*/  LDC.64 R40, c[0x0][0x210] ;  /* 0x00008400ff287b82 */ /* 0x01ee640000000a00 */
[----:B-1----:R-:W-:-:S04]  /*26b0*/  LEA R64, R40, R64, 0x2 ;  /* 0x0000004028407211 */ /* 0x002fc800078e10ff */
[----:B------:R-:W-:-:S13]  /*26c0*/  ISETP.GE.AND P2, PT, R64, R41, PT ;  /* 0x000000294000720c */ /* 0x000fda0003f46270 */
[----:B------:R-:W-:Y:S05]  /*26d0*/  @!P2 BRA `(.L_x_11433) ;  /* 0xffffffe00084a947 */ /* 0x000fea000383ffff */
[----:B------:R-:W-:Y:S05]  /*26e0*/  EXIT ;  /* 0x000000000000794d */ /* 0x000fea0003800000 */
.L_x_11424:
        /* <DEDUP_REMOVED lines=8> */
.L_x_11435:
[----:B------:R-:W-:Y:S05]  /*2770*/  BSYNC B0 ;  /* 0x0000000000007941 */ /* 0x000fea0003800000 */
.L_x_11434:
        /* <DEDUP_REMOVED lines=10> */
.L_x_11436:
[----:B------:R-:W-:Y:S01]  /*2820*/  HFMA2.MMA R69, -RZ, RZ, 0, 2.384185791015625e-07 ;  /* 0x00000004ff457435 */ /* 0x000fe200000001ff */
[----:B------:R-:W-:-:S05]  /*2830*/  MOV R71, R76 ;  /* 0x0000004c00477202 */ /* 0x000fca0000000f00 */
[----:B------:R-:W-:-:S05]  /*2840*/  FADD.FTZ R73, R72, R71 ;  /* 0x0000004748497221 */ /* 0x000fca0000010000 */
[----:B------:R-:W-:-:S07]  /*2850*/  MOV R77, R73 ;  /* 0x00000049004d7202 */ /* 0x000fce0000000f00 */
[----:B------:R-:W-:Y:S05]  /*2860*/  WARPSYNC.COLLECTIVE R42, `(.L_x_11437) ;  /* 0x000000002a087348 */ /* 0x000fea0003c00000 */
[----:B------:R0:W1:Y:S02]  /*2870*/  SHFL.BFLY P6, R76, R77, R69, R43 ;  /* 0x0c0000454d4c7389 */ /* 0x00006400000c002b */
[----:B01----:R-:W-:Y:S01]  /*2880*/  ENDCOLLECTIVE ;  /* 0x000000000000791b */ /* 0x003fe20003800000 */
.L_x_11437:
[----:B------:R-:W-:Y:S01]  /*2890*/  HFMA2.MMA R69, -RZ, RZ, 0, 4.76837158203125e-07 ;  /* 0x00000008ff457435 */ /* 0x000fe200000001ff */
[----:B------:R-:W-:-:S05]  /*28a0*/  MOV R40, R76 ;  /* 0x0000004c00287202 */ /* 0x000fca0000000f00 */
[----:B------:R-:W-:-:S05]  /*28b0*/  FADD.FTZ R74, R73, R40 ;  /* 0x00000028494a7221 */ /* 0x000fca0000010000 */
[----:B------:R-:W-:-:S07]  /*28c0*/  MOV R77, R74 ;  /* 0x0000004a004d7202 */ /* 0x000fce0000000f00 */
[----:B------:R-:W-:Y:S05]  /*28d0*/  WARPSYNC.COLLECTIVE R42, `(.L_x_11438) ;  /* 0x000000002a087348 */ /* 0x000fea0003c00000 */
[----:B------:R0:W1:Y:S02]  /*28e0*/  SHFL.BFLY P6, R76, R77, R69, R43 ;  /* 0x0c0000454d4c7389 */ /* 0x00006400000c002b */
[----:B01----:R-:W-:Y:S01]  /*28f0*/  ENDCOLLECTIVE ;  /* 0x000000000000791b */ /* 0x003fe20003800000 */
.L_x_11438:
[----:B------:R-:W-:Y:S01]  /*2900*/  HFMA2.MMA R69, -RZ, RZ, 0, 9.5367431640625e-07 ;  /* 0x00000010ff457435 */ /* 0x000fe200000001ff */
[----:B------:R-:W-:-:S05]  /*2910*/  MOV R71, R76 ;  /* 0x0000004c00477202 */ /* 0x000fca0000000f00 */
[----:B------:R-:W-:-:S04]  /*2920*/  FADD.FTZ R75, R74, R71 ;  /* 0x000000474a4b7221 */ /* 0x000fc80000010000 */
[----:B------:R-:W-:-:S07]  /*2930*/  IMAD.MOV.U32 R77, RZ, RZ, R75 ;  /* 0x000000ffff4d7224 */ /* 0x000fce00078e004b */
[----:B------:R-:W-:Y:S05]  /*2940*/  WARPSYNC.COLLECTIVE R42, `(.L_x_11439) ;  /* 0x000000002a087348 */ /* 0x000fea0003c00000 */
[----:B------:R0:W1:Y:S02]  /*2950*/  SHFL.BFLY P6, R76, R77, R69, R43 ;  /* 0x0c0000454d4c7389 */ /* 0x00006400000c002b */
[----:B01----:R-:W-:Y:S01]  /*2960*/  ENDCOLLECTIVE ;  /* 0x000000000000791b */ /* 0x003fe20003800000 */
.L_x_11439:
        /* <DEDUP_REMOVED lines=37> */
[----:B------:R-:W-:-:S04]  /*2bc0*/  MOV R42, 0xffffffff ;  /* 0xffffffff002a7802 */ /* 0x000fc80000000f00 */
[----:B------:R-:W-:-:S07]  /*2bd0*/  MOV R77, R40 ;  /* 0x00000028004d7202 */ /* 0x000fce0000000f00 */
[----:B------:R-:W-:Y:S05]  /*2be0*/  WARPSYNC.COLLECTIVE R42, `(.L_x_11440) ;  /* 0x000000002a087348 */ /* 0x000fea0003c00000 */
[----:B------:R0:W1:Y:S02]  /*2bf0*/  SHFL.BFLY P6, R76, R77, R69, R43 ;  /* 0x0c0000454d4c7389 */ /* 0x00006400000c002b */
[----:B01----:R-:W-:Y:S01]  /*2c00*/  ENDCOLLECTIVE ;  /* 0x000000000000791b */ /* 0x003fe20003800000 */
.L_x_11440:
[----:B------:R-:W-:Y:S01]  /*2c10*/  HFMA2.MMA R69, -RZ, RZ, 0, 1.1920928955078125e-07 ;  /* 0x00000002ff457435 */ /* 0x000fe200000001ff */
[----:B------:R-:W-:-:S05]  /*2c20*/  MOV R41, R76 ;  /* 0x0000004c00297202 */ /* 0x000fca0000000f00 */
[----:B------:R-:W-:-:S05]  /*2c30*/  FADD.FTZ R41, R40, R41 ;  /* 0x0000002928297221 */ /* 0x000fca0000010000 */
[----:B------:R-:W-:-:S07]  /*2c40*/  MOV R77, R41 ;  /* 0x00000029004d7202 */ /* 0x000fce0000000f00 */
[----:B------:R-:W-:Y:S05]  /*2c50*/  WARPSYNC.COLLECTIVE R42, `(.L_x_11441) ;  /* 0x000000002a087348 */ /* 0x000fea0003c00000 */
[----:B------:R0:W1:Y:S02]  /*2c60*/  SHFL.BFLY P6, R76, R77, R69, R43 ;  /* 0x0c0000454d4c7389 */ /* 0x00006400000c002b */
[----:B01----:R-:W-:Y:S01]  /*2c70*/  ENDCOLLECTIVE ;  /* 0x000000000000791b */ /* 0x003fe20003800000 */
.L_x_11441:
[----:B------:R-:W-:Y:S01]  /*2c80*/  HFMA2.MMA R69, -RZ, RZ, 0, 2.384185791015625e-07 ;  /* 0x00000004ff457435 */ /* 0x000fe200000001ff */
[----:B------:R-:W-:-:S05]  /*2c90*/  MOV R72, R76 ;  /* 0x0000004c00487202 */ /* 0x000fca0000000f00 */
[----:B------:R-:W-:-:S05]  /*2ca0*/  FADD.FTZ R72, R41, R72 ;  /* 0x0000004829487221 */ /* 0x000fca0000010000 */
[----:B------:R-:W-:-:S07]  /*2cb0*/  MOV R77, R72 ;  /* 0x00000048004d7202 */ /* 0x000fce0000000f00 */
[----:B------:R-:W-:Y:S05]  /*2cc0*/  WARPSYNC.COLLECTIVE R42, `(.L_x_11442) ;  /* 0x000000002a087348 */ /* 0x000fea0003c00000 */
[----:B------:R0:W1:Y:S02]  /*2cd0*/  SHFL.BFLY P6, R76, R77, R69, R43 ;  /* 0x0c0000454d4c7389 */ /* 0x00006400000c002b */
[----:B01----:R-:W-:Y:S01]  /*2ce0*/  ENDCOLLECTIVE ;  /* 0x000000000000791b */ /* 0x003fe20003800000 */
.L_x_11442:
[----:B------:R-:W-:Y:S01]  /*2cf0*/  HFMA2.MMA R69, -RZ, RZ, 0, 4.76837158203125e-07 ;  /* 0x00000008ff457435 */ /* 0x000fe200000001ff */
[----:B------:R-:W-:-:S05]  /*2d00*/  MOV R73, R76 ;  /* 0x0000004c00497202 */ /* 0x000fca0000000f00 */
[----:B------:R-:W-:-:S05]  /*2d10*/  FADD.FTZ R73, R72, R73 ;  /* 0x0000004948497221 */ /* 0x000fca0000010000 */
[----:B------:R-:W-:-:S07]  /*2d20*/  MOV R77, R73 ;  /* 0x00000049004d7202 */ /* 0x000fce0000000f00 */
[----:B------:R-:W-:Y:S05]  /*2d30*/  WARPSYNC.COLLECTIVE R42, `(.L_x_11443) ;  /* 0x000000002a087348 */ /* 0x000fea0003c00000 */
[----:B------:R0:W1:Y:S02]  /*2d40*/  SHFL.BFLY P6, R76, R77, R69, R43 ;  /* 0x0c0000454d4c7389 */ /* 0x00006400000c002b */
[----:B01----:R-:W-:Y:S01]  /*2d50*/  ENDCOLLECTIVE ;  /* 0x000000000000791b */ /* 0x003fe20003800000 */
.L_x_11443:
[----:B------:R-:W-:Y:S01]  /*2d60*/  HFMA2.MMA R69, -RZ, RZ, 0, 9.5367431640625e-07 ;  /* 0x00000010ff457435 */ /* 0x000fe200000001ff */
[----:B------:R-:W-:-:S05]  /*2d70*/  MOV R74, R76 ;  /* 0x0000004c004a7202 */ /* 0x000fca0000000f00 */
[----:B------:R-:W-:-:S05]  /*2d80*/  FADD.FTZ R74, R73, R74 ;  /* 0x0000004a494a7221 */ /* 0x000fca0000010000 */
[----:B------:R-:W-:-:S07]  /*2d90*/  MOV R77, R74 ;  /* 0x0000004a004d7202 */ /* 0x000fce0000000f00 */
[----:B------:R-:W-:Y:S05]  /*2da0*/  WARPSYNC.COLLECTIVE R42, `(.L_x_11444) ;  /* 0x000000002a087348 */ /* 0x000fea0003c00000 */
[----:B------:R0:W1:Y:S02]  /*2db0*/  SHFL.BFLY P6, R76, R77, R69, R43 ;  /* 0x0c0000454d4c7389 */ /* 0x00006400000c002b */
[----:B01----:R-:W-:Y:S01]  /*2dc0*/  ENDCOLLECTIVE ;  /* 0x000000000000791b */ /* 0x003fe20003800000 */
.L_x_11444:
[----:B------:R-:W-:Y:S01]  /*2dd0*/  MOV R75, R76 ;  /* 0x0000004c004b7202 */ /* 0x000fe20000000f00 */
[----:B------:R-:W-:Y:S06]  /*2de0*/  BRA `(.L_x_11445) ;  /* 0xfffffff000bc7947 */ /* 0x000fec000383ffff */
.L_x_11446:
        /* <DEDUP_REMOVED lines=9> */
.L_x_14256:


//--------------------- .text._ZN10layer_norm31ln_parallel_residual_fwd_kernelINS_13Kernel_traitsI6__halfffffjLj512ELj1ELj4ELj1ELj16ENS_18Kernel_traits_baseILj512ES2_ffffjLj128EEEEELb0ELb1ELb1EEEvNS_9FwdParamsE --------------------------
	.section	.text._ZN10layer_norm31ln_parallel_residual_fwd_kernelINS_13Kernel_traitsI6__halfffffjLj512ELj1ELj4ELj1ELj16ENS_18Kernel_traits_baseILj512ES2_ffffjLj128EEEEELb0ELb1ELb1EEEvNS_9FwdParamsE,"ax",@progbits
	.align	128
        .global         _ZN10layer_norm31ln_parallel_residual_fwd_kernelINS_13Kernel_traitsI6__halfffffjLj512ELj1ELj4ELj1ELj16ENS_18Kernel_traits_baseILj512ES2_ffffjLj128EEEEELb0ELb1ELb1EEEvNS_9FwdParamsE
        .type           _ZN10layer_norm31ln_parallel_residual_fwd_kernelINS_13Kernel_traitsI6__halfffffjLj512ELj1ELj4ELj1ELj16ENS_18Kernel_traits_baseILj512ES2_ffffjLj128EEEEELb0ELb1ELb1EEEvNS_9FwdParamsE,@function
        .size           _ZN10layer_norm31ln_parallel_residual_fwd_kernelINS_13Kernel_traitsI6__halfffffjLj512ELj1ELj4ELj1ELj16ENS_18Kernel_traits_baseILj512ES2_ffffjLj128EEEEELb0ELb1ELb1EEEvNS_9FwdParamsE,(.L_x_14257 - _ZN10layer_norm31ln_parallel_residual_fwd_kernelINS_13Kernel_traitsI6__halfffffjLj512ELj1ELj4ELj1ELj16ENS_18Kernel_traits_baseILj512ES2_ffffjLj128EEEEELb0ELb1ELb1EEEvNS_9FwdParamsE)
        .other          _ZN10layer_norm31ln_parallel_residual_fwd_kernelINS_13Kernel_traitsI6__halfffffjLj512ELj1ELj4ELj1ELj16ENS_18Kernel_traits_baseILj512ES2_ffffjLj128EEEEELb0ELb1ELb1EEEvNS_9FwdParamsE,@"STO_CUDA_ENTRY STV_DEFAULT"
_ZN10layer_norm31ln_parallel_residual_fwd_kernelINS_13Kernel_traitsI6__halfffffjLj512ELj1ELj4ELj1ELj16ENS_18Kernel_traits_baseILj512ES2_ffffjLj128EEEEELb0ELb1ELb1EEEvNS_9FwdParamsE:
.text._ZN10layer_norm31ln_parallel_residual_fwd_kernelINS_13Kernel_traitsI6__halfffffjLj512ELj1ELj4ELj1ELj16ENS_18Kernel_traits_baseILj512ES2_ffffjLj128EEEEELb0ELb1ELb1EEEvNS_9FwdParamsE:
        /* <DEDUP_REMOVED lines=14> */
[----:B------:R0:W5:Y:S01]  /*00e0*/  @P2 LDG.E.64 R14, desc[UR4][R2.64] ;  /* 0x00000004020e2981 */ /* 0x000162000c1e1b00 */
[----:B------:R-:W-:-:S03]  /*00f0*/  SHF.R.U32.HI R0, RZ, 0x5, R42 ;  /* 0x00000005ff007819 */ /* 0x000fc6000001162a */
[----:B------:R0:W5:Y:S01]  /*0100*/  @P2 LDG.E.64 R12, desc[UR4][R2.64+0x100] ;  /* 0x00010004020c2981 */ /* 0x000162000c1e1b00 */
[----:B--2---:R-:W-:Y:S02]  /*0110*/  LEA R64, R5, R0, 0x2 ;  /* 0x0000000005407211 */ /* 0x004fe400078e10ff */
[----:B------:R-:W-:Y:S01]  /*0120*/  IADD3 R4, P0, R4, UR6, RZ ;  /* 0x0000000604047c10 */ /* 0x000fe2000ff1e0ff */
[----:B------:R0:W5:Y:S01]  /*0130*/  @P2 LDG.E.64 R6, desc[UR4][R2.64+0x200] ;  /* 0x0002000402062981 */ /* 0x000162000c1e1b00 */
[----:B------:R-:W-:Y:S01]  /*0140*/  ISETP.GE.AND P1, PT, R64, UR8, PT ;  /* 0x0000000840007c0c */ /* 0x000fe2000bf26270 */
[----:B------:R-:W-:Y:S01]  /*0150*/  ULDC.64 UR8, c[0x0][0x230] ;  /* 0x00008c0000087ab9 */ /* 0x000fe20000000a00 */
[----:B------:R-:W-:Y:S01]  /*0160*/  IADD3.X R5, RZ, UR7, RZ, P0, !PT ;  /* 0x00000007ff057c10 */ /* 0x000fe200087fe4ff */
[----:B------:R0:W5:Y:S01]  /*0170*/  @P2 LDG.E.64 R8, desc[UR4][R2.64+0x300] ;  /* 0x0003000402082981 */ /* 0x000162000c1e1b00 */
[----:B-1----:R-:W-:-:S04]  /*0180*/  LOP3.LUT P0, RZ, R18, UR8, RZ, 0xfc, !PT ;  /* 0x0000000812ff7c12 */ /* 0x002fc8000f80fcff */
[----:B------:R-:W-:-:S05]  /*0190*/  LOP3.LUT P0, RZ, R19, UR9, RZ, 0xfc, P0 ;  /* 0x0000000913ff7c12 */ /* 0x000fca000800fcff */
[----:B0-----:R-:W-:Y:S08]  /*01a0*/  @P1 EXIT ;  /* 0x000000000000194d */ /* 0x001ff00003800000 */
[----:B------:R-:W2:Y:S04]  /*01b0*/  LDG.E.64 R60, desc[UR4][R4.64] ;  /* 0x00000004043c7981 */ /* 0x000ea8000c1e1b00 */
[----:B------:R-:W3:Y:S04]  /*01c0*/  LDG.E.64 R16, desc[UR4][R4.64+0x100] ;  /* 0x0001000404107981 */ /* 0x000ee8000c1e1b00 */
[----:B------:R-:W4:Y:S04]  /*01d0*/  LDG.E.64 R10, desc[UR4][R4.64+0x200] ;  /* 0x00020004040a7981 */ /* 0x000f28000c1e1b00 */
[----:B------:R0:W4:Y:S01]  /*01e0*/  LDG.E.64 R40, desc[UR4][R4.64+0x300] ;  /* 0x0003000404287981 */ /* 0x000122000c1e1b00 */
[----:B-----5:R-:W-:-:S02]  /*01f0*/  @!P2 CS2R R14, SRZ ;  /* 0x00000000000ea805 */ /* 0x020fc4000001ff00 */
[----:B------:R-:W-:Y:S02]  /*0200*/  @!P2 CS2R R12, SRZ ;  /* 0x00000000000ca805 */ /* 0x000fe4000001ff00 */
[----:B------:R-:W-:Y:S02]  /*0210*/  @!P2 CS2R R6, SRZ ;  /* 0x000000000006a805 */ /* 0x000fe4000001ff00 */
[----:B------:R-:W-:Y:S02]  /*0220*/  @!P2 CS2R R8, SRZ ;  /* 0x000000000008a805 */ /* 0x000fe4000001ff00 */
[----:B------:R-:W-:Y:S01]  /*0230*/  ISETP.NE.U32.AND P1, PT, R18, RZ, PT ;  /* 0x000000ff1200720c */ /* 0x000fe20003f25070 */
[----:B------:R-:W-:Y:S01]  /*0240*/  ULDC.U8 UR6, c[0x0][0x2a0] ;  /* 0x0000a80000067ab9 */ /* 0x000fe20000000000 */
        /* <DEDUP_REMOVED lines=16> */
[----:B------:R-:W-:Y:S01]  /*0350*/  ISETP.NE.AND.EX P1, PT, R19, RZ, PT, P1 ;  /* 0x000000ff1300720c */ /* 0x000fe20003f25310 */
[----:B------:R-:W-:Y:S01]  /*0360*/  HADD2.F32 R43, -RZ, R43.H0_H0 ;  /* 0x2000002bff2b7230 */ /* 0x000fe20000004100 */
[----:B------:R-:W-:Y:S01]  /*0370*/  LOP3.LUT R42, R42, 0x1f, RZ, 0xc0, !PT ;  /* 0x0000001f2a2a7812 */ /* 0x000fe200078ec0ff */
        /* <DEDUP_REMOVED lines=10> */
[----:B------:R-:W-:Y:S01]  /*0420*/  HADD2.F32 R49, -RZ, R49.H0_H0 ;  /* 0x20000031ff317230 */ /* 0x000fe20000004100 */
[----:B------:R-:W-:Y:S01]  /*0430*/  ULDC.64 UR10, c[0x0][0x2b8] ;  /* 0x0000ae00000a7ab9 */ /* 0x000fe20000000a00 */
        /* <DEDUP_REMOVED lines=25> */
.L_x_11512:
        /* <DEDUP_REMOVED lines=23> */
.L_x_11448:
[----:B-----5:R-:W-:Y:S01]  /*0740*/  FADD.FTZ R36, R16, R36 ;  /* 0x0000002410247221 */ /* 0x020fe20000010000 */
[----:B------:R-:W-:Y:S06]  /*0750*/  BRA `(.L_x_11449) ;  /* 0x0000000000087947 */ /* 0x000fec0003800000 */
.L_x_11447:
[----:B-----5:R-:W-:-:S04]  /*0760*/  FADD.FTZ R36, R12, R36 ;  /* 0x000000240c247221 */ /* 0x020fc80000010000 */
[----:B------:R-:W-:-:S07]  /*0770*/  @P2 FADD.FTZ R36, R16, R36 ;  /* 0x0000002410242221 */ /* 0x000fce0000010000 */
.L_x_11449:
[----:B-----5:R-:W-:-:S07]  /*0780*/  MOV R20, R36 ;  /* 0x0000002400147202 */ /* 0x020fce0000000f00 */
.L_x_11450:
[----:B------:R-:W-:Y:S05]  /*0790*/  @P3 BRA `(.L_x_11451) ;  /* 0x00000000001c3947 */ /* 0x000fea0003800000 */
[----:B------:R-:W-:-:S04]  /*07a0*/  ISETP.NE.U32.AND P4, PT, RZ, UR12, PT ;  /* 0x0000000cff007c0c */ /* 0x000fc8000bf85070 */
[----:B------:R-:W-:-:S13]  /*07b0*/  ISETP.NE.AND.EX P4, PT, RZ, UR13, PT, P4 ;  /* 0x0000000dff007c0c */ /* 0x000fda000bf85340 */
[----:B------:R-:W-:Y:S05]  /*07c0*/  @P4 BRA `(.L_x_11452) ;  /* 0x0000000000084947 */ /* 0x000fea0003800000 */
[----:B------:R-:W-:Y:S05]  /*07d0*/  @P0 BRA `(.L_x_11453) ;  /* 0x0000000000140947 */ /* 0x000fea0003800000 */
[----:B------:R-:W-:Y:S05]  /*07e0*/  BRA `(.L_x_11454) ;  /* 0x0000000000147947 */ /* 0x000fea0003800000 */
.L_x_11452:
[----:B-----5:R-:W-:Y:S01]  /*07f0*/  FADD.FTZ R37, R17, R37 ;  /* 0x0000002511257221 */ /* 0x020fe20000010000 */
[----:B------:R-:W-:Y:S06]  /*0800*/  BRA `(.L_x_11453) ;  /* 0x0000000000087947 */ /* 0x000fec0003800000 */
.L_x_11451:
[----:B-----5:R-:W-:-:S04]  /*0810*/  FADD.FTZ R37, R13, R37 ;  /* 0x000000250d257221 */ /* 0x020fc80000010000 */
[----:B------:R-:W-:-:S07]  /*0820*/  @P2 FADD.FTZ R37, R17, R37 ;  /* 0x0000002511252221 */ /* 0x000fce0000010000 */
.L_x_11453:
[----:B-----5:R-:W-:-:S07]  /*0830*/  MOV R21, R37 ;  /* 0x0000002500157202 */ /* 0x020fce0000000f00 */
.L_x_11454:
[----:B------:R-:W-:Y:S05]  /*0840*/  @P3 BRA `(.L_x_11455) ;  /* 0x00000000001c3947 */ /* 0x000fea0003800000 */
[----:B------:R-:W-:-:S04]  /*0850*/  ISETP.NE.U32.AND P4, PT, RZ, UR12, PT ;  /* 0x0000000cff007c0c */ /* 0x000fc8000bf85070 */
[----:B------:R-:W-:-:S13]  /*0860*/  ISETP.NE.AND.EX P4, PT, RZ, UR13, PT, P4 ;  /* 0x0000000dff007c0c */ /* 0x000fda000bf85340 */
[----:B------:R-:W-:Y:S05]  /*0870*/  @P4 BRA `(.L_x_11456) ;  /* 0x0000000000084947 */ /* 0x000fea0003800000 */
[----:B------:R-:W-:Y:S05]  /*0880*/  @P0 BRA `(.L_x_11457) ;  /* 0x0000000000140947 */ /* 0x000fea0003800000 */
[----:B------:R-:W-:Y:S05]  /*0890*/  BRA `(.L_x_11458) ;  /* 0x0000000000147947 */ /* 0x000fea0003800000 */
.L_x_11456:
[----:B-----5:R-:W-:Y:S01]  /*08a0*/  FADD.FTZ R38, R18, R38 ;  /* 0x0000002612267221 */ /* 0x020fe20000010000 */
[----:B------:R-:W-:Y:S06]  /*08b0*/  BRA `(.L_x_11457) ;  /* 0x0000000000087947 */ /* 0x000fec0003800000 */
.L_x_11455:
[----:B-----5:R-:W-:-:S04]  /*08c0*/  FADD.FTZ R38, R14, R38 ;  /* 0x000000260e267221 */ /* 0x020fc80000010000 */
[----:B------:R-:W-:-:S07]  /*08d0*/  @P2 FADD.FTZ R38, R18, R38 ;  /* 0x0000002612262221 */ /* 0x000fce0000010000 */
.L_x_11457:
[----:B-----5:R-:W-:-:S07]  /*08e0*/  MOV R22, R38 ;  /* 0x0000002600167202 */ /* 0x020fce0000000f00 */
.L_x_11458:
[----:B------:R-:W-:Y:S05]  /*08f0*/  @P3 BRA `(.L_x_11459) ;  /* 0x00000000001c3947 */ /* 0x000fea0003800000 */
[----:B------:R-:W-:-:S04]  /*0900*/  ISETP.NE.U32.AND P4, PT, RZ, UR12, PT ;  /* 0x0000000cff007c0c */ /* 0x000fc8000bf85070 */
[----:B------:R-:W-:-:S13]  /*0910*/  ISETP.NE.AND.EX P4, PT, RZ, UR13, PT, P4 ;  /* 0x0000000dff007c0c */ /* 0x000fda000bf85340 */
[----:B------:R-:W-:Y:S05]  /*0920*/  @P4 BRA `(.L_x_11460) ;  /* 0x0000000000084947 */ /* 0x000fea0003800000 */
[----:B------:R-:W-:Y:S05]  /*0930*/  @P0 BRA `(.L_x_11461) ;  /* 0x0000000000140947 */ /* 0x000fea0003800000 */
[----:B------:R-:W-:Y:S05]  /*0940*/  BRA `(.L_x_11462) ;  /* 0x0000000000147947 */ /* 0x000fea0003800000 */
.L_x_11460:
[----:B-----5:R-:W-:Y:S01]  /*0950*/  FADD.FTZ R39, R19, R39 ;  /* 0x0000002713277221 */ /* 0x020fe20000010000 */
[----:B------:R-:W-:Y:S06]  /*0960*/  BRA `(.L_x_11461) ;  /* 0x0000000000087947 */ /* 0x000fec0003800000 */
.L_x_11459:
[----:B-----5:R-:W-:-:S04]  /*0970*/  FADD.FTZ R39, R15, R39 ;  /* 0x000000270f277221 */ /* 0x020fc80000010000 */
[----:B------:R-:W-:-:S07]  /*0980*/  @P2 FADD.FTZ R39, R19, R39 ;  /* 0x0000002713272221 */ /* 0x000fce0000010000 */
.L_x_11461:
[----:B-----5:R-:W-:-:S07]  /*0990*/  MOV R23, R39 ;  /* 0x0000002700177202 */ /* 0x020fce0000000f00 */
.L_x_11462:
[----:B------:R-:W0:Y:S01]  /*09a0*/  @P0 LDC.64 R28, c[0x0][0x238] ;  /* 0x00008e00ff1c0b82 */ /* 0x000e220000000a00 */
[----:B------:R-:W-:-:S04]  /*09b0*/  IADD3 R67, R69, 0x20, RZ ;  /* 0x0000002045437810 */ /* 0x000fc80007ffe0ff */
[C---:B------:R-:W-:Y:S01]  /*09c0*/  @P1 LEA R26, P4, R67.reuse, UR14, 0x4 ;  /* 0x0000000e431a1c11 */ /* 0x040fe2000f8820ff */
[C---:B------:R-:W-:Y:S01]  /*09d0*/  IMAD.WIDE.U32 R32, R67.reuse, 0x10, R30 ;  /* 0x0000001043207825 */ /* 0x040fe200078e001e */
[C---:B------:R-:W-:Y:S02]  /*09e0*/  @P2 LEA R24, P6, R67.reuse, UR12, 0x4 ;  /* 0x0000000c43182c11 */ /* 0x040fe4000f8c20ff */
[C---:B------:R-:W-:Y:S02]  /*09f0*/  @P1 LEA.HI.X R27, R67.reuse, UR15, RZ, 0x4, P4 ;  /* 0x0000000f431b1c11 */ /* 0x040fe4000a0f24ff */
[----:B------:R-:W-:Y:S01]  /*0a00*/  @P2 LEA.HI.X R25, R67, UR13, RZ, 0x4, P6 ;  /* 0x0000000d43192c11 */ /* 0x000fe2000b0f24ff */
[----:B0-----:R-:W-:-:S05]  /*0a10*/  @P0 IMAD.WIDE.U32 R28, R69, 0x10, R28 ;  /* 0x00000010451c0825 */ /* 0x001fca00078e001c */
[----:B------:R0:W-:Y:S04]  /*0a20*/  @P0 STG.E.128 desc[UR4][R28.64], R20 ;  /* 0x000000141c000986 */ /* 0x0001e8000c101d04 */
[----:B------:R-:W5:Y:S04]  /*0a30*/  LDG.E.128 R32, desc[UR4][R32.64] ;  /* 0x0000000420207981 */ /* 0x000f68000c1e1d00 */
[----:B-----5:R0:W5:Y:S04]  /*0a40*/  @P1 LDG.E.128 R12, desc[UR4][R26.64] ;  /* 0x000000041a0c1981 */ /* 0x020168000c1e1d00 */
[----:B------:R0:W5:Y:S01]  /*0a50*/  @P2 LDG.E.128 R16, desc[UR4][R24.64] ;  /* 0x0000000418102981 */ /* 0x000162000c1e1d00 */
[----:B------:R-:W-:Y:S05]  /*0a60*/  @P3 BRA `(.L_x_11463) ;  /* 0x00000000001c3947 */ /* 0x000fea0003800000 */
[----:B------:R-:W-:-:S04]  /*0a70*/  ISETP.NE.U32.AND P4, PT, RZ, UR12, PT ;  /* 0x0000000cff007c0c */ /* 0x000fc8000bf85070 */
[----:B------:R-:W-:-:S13]  /*0a80*/  ISETP.NE.AND.EX P4, PT, RZ, UR13, PT, P4 ;  /* 0x0000000dff007c0c */ /* 0x000fda000bf85340 */
[----:B------:R-:W-:Y:S05]  /*0a90*/  @P4 BRA `(.L_x_11464) ;  /* 0x0000000000084947 */ /* 0x000fea0003800000 */
[----:B------:R-:W-:Y:S05]  /*0aa0*/  @P0 BRA `(.L_x_11465) ;  /* 0x0000000000140947 */ /* 0x000fea0003800000 */
[----:B------:R-:W-:Y:S05]  /*0ab0*/  BRA `(.L_x_11466) ;  /* 0x0000000000147947 */ /* 0x000fea0003800000 */
.L_x_11464:
[----:B-----5:R-:W-:Y:S01]  /*0ac0*/  FADD.FTZ R32, R16, R32 ;  /* 0x0000002010207221 */ /* 0x020fe20000010000 */
[----:B------:R-:W-:Y:S06]  /*0ad0*/  BRA `(.L_x_11465) ;  /* 0x0000000000087947 */ /* 0x000fec0003800000 */
.L_x_11463:
[----:B-----5:R-:W-:-:S04]  /*0ae0*/  FADD.FTZ R32, R12, R32 ;  /* 0x000000200c207221 */ /* 0x020fc80000010000 */
[----:B------:R-:W-:-:S07]  /*0af0*/  @P2 FADD.FTZ R32, R16, R32 ;  /* 0x0000002010202221 */ /* 0x000fce0000010000 */
.L_x_11465:
[----:B0-----:R-:W-:-:S07]  /*0b00*/  MOV R20, R32 ;  /* 0x0000002000147202 */ /* 0x001fce0000000f00 */
.L_x_11466:
[----:B------:R-:W-:Y:S05]  /*0b10*/  @P3 BRA `(.L_x_11467) ;  /* 0x00000000001c3947 */ /* 0x000fea0003800000 */
[----:B------:R-:W-:-:S04]  /*0b20*/  ISETP.NE.U32.AND P4, PT, RZ, UR12, PT ;  /* 0x0000000cff007c0c */ /* 0x000fc8000bf85070 */
[----:B------:R-:W-:-:S13]  /*0b30*/  ISETP.NE.AND.EX P4, PT, RZ, UR13, PT, P4 ;  /* 0x0000000dff007c0c */ /* 0x000fda000bf85340 */
[----:B------:R-:W-:Y:S05]  /*0b40*/  @P4 BRA `(.L_x_11468) ;  /* 0x0000000000084947 */ /* 0x000fea0003800000 */
[----:B------:R-:W-:Y:S05]  /*0b50*/  @P0 BRA `(.L_x_11469) ;  /* 0x0000000000140947 */ /* 0x000fea0003800000 */
[----:B------:R-:W-:Y:S05]  /*0b60*/  BRA `(.L_x_11470) ;  /* 0x0000000000147947 */ /* 0x000fea0003800000 */
.L_x_11468:
[----:B-----5:R-:W-:Y:S01]  /*0b70*/  FADD.FTZ R33, R17, R33 ;  /* 0x0000002111217221 */ /* 0x020fe20000010000 */
[----:B------:R-:W-:Y:S06]  /*0b80*/  BRA `(.L_x_11469) ;  /* 0x0000000000087947 */ /* 0x000fec0003800000 */
.L_x_11467:
[----:B-----5:R-:W-:-:S04]  /*0b90*/  FADD.FTZ R33, R13, R33 ;  /* 0x000000210d217221 */ /* 0x020fc80000010000 */
[----:B------:R-:W-:-:S07]  /*0ba0*/  @P2 FADD.FTZ R33, R17, R33 ;  /* 0x0000002111212221 */ /* 0x000fce0000010000 */
.L_x_11469:
[----:B0-----:R-:W-:-:S07]  /*0bb0*/  MOV R21, R33 ;  /* 0x0000002100157202 */ /* 0x001fce0000000f00 */
.L_x_11470:
[----:B------:R-:W-:Y:S05]  /*0bc0*/  @P3 BRA `(.L_x_11471) ;  /* 0x00000000001c3947 */ /* 0x000fea0003800000 */
[----:B------:R-:W-:-:S04]  /*0bd0*/  ISETP.NE.U32.AND P4, PT, RZ, UR12, PT ;  /* 0x0000000cff007c0c */ /* 0x000fc8000bf85070 */
[----:B------:R-:W-:-:S13]  /*0be0*/  ISETP.NE.AND.EX P4, PT, RZ, UR13, PT, P4 ;  /* 0x0000000dff007c0c */ /* 0x000fda000bf85340 */
[----:B------:R-:W-:Y:S05]  /*0bf0*/  @P4 BRA `(.L_x_11472) ;  /* 0x0000000000084947 */ /* 0x000fea0003800000 */
[----:B------:R-:W-:Y:S05]  /*0c00*/  @P0 BRA `(.L_x_11473) ;  /* 0x0000000000140947 */ /* 0x000fea0003800000 */
[----:B------:R-:W-:Y:S05]  /*0c10*/  BRA `(.L_x_11474) ;  /* 0x0000000000147947 */ /* 0x000fea0003800000 */
.L_x_11472:
[----:B-----5:R-:W-:Y:S01]  /*0c20*/  FADD.FTZ R34, R18, R34 ;  /* 0x0000002212227221 */ /* 0x020fe20000010000 */
[----:B------:R-:W-:Y:S06]  /*0c30*/  BRA `(.L_x_11473) ;  /* 0x0000000000087947 */ /* 0x000fec0003800000 */
.L_x_11471:
[----:B-----5:R-:W-:-:S04]  /*0c40*/  FADD.FTZ R34, R14, R34 ;  /* 0x000000220e227221 */ /* 0x020fc80000010000 */
[----:B------:R-:W-:-:S07]  /*0c50*/  @P2 FADD.FTZ R34, R18, R34 ;  /* 0x0000002212222221 */ /* 0x000fce0000010000 */
.L_x_11473:
[----:B0-----:R-:W-:-:S07]  /*0c60*/  MOV R22, R34 ;  /* 0x0000002200167202 */ /* 0x001fce0000000f00 */
.L_x_11474:
[----:B------:R-:W-:Y:S05]  /*0c70*/  @P3 BRA `(.L_x_11475) ;  /* 0x00000000001c3947 */ /* 0x000fea0003800000 */
[----:B------:R-:W-:-:S04]  /*0c80*/  ISETP.NE.U32.AND P4, PT, RZ, UR12, PT ;  /* 0x0000000cff007c0c */ /* 0x000fc8000bf85070 */
[----:B------:R-:W-:-:S13]  /*0c90*/  ISETP.NE.AND.EX P4, PT, RZ, UR13, PT, P4 ;  /* 0x0000000dff007c0c */ /* 0x000fda000bf85340 */
[----:B------:R-:W-:Y:S05]  /*0ca0*/  @P4 BRA `(.L_x_11476) ;  /* 0x0000000000084947 */ /* 0x000fea0003800000 */
[----:B------:R-:W-:Y:S05]  /*0cb0*/  @P0 BRA `(.L_x_11477) ;  /* 0x0000000000140947 */ /* 0x000fea0003800000 */
[----:B------:R-:W-:Y:S05]  /*0cc0*/  BRA `(.L_x_11478) ;  /* 0x0000000000147947 */ /* 0x000fea0003800000 */
.L_x_11476:
[----:B-----5:R-:W-:Y:S01]  /*0cd0*/  FADD.FTZ R35, R19, R35 ;  /* 0x0000002313237221 */ /* 0x020fe20000010000 */
[----:B------:R-:W-:Y:S06]  /*0ce0*/  BRA `(.L_x_11477) ;  /* 0x0000000000087947 */ /* 0x000fec0003800000 */
.L_x_11475:
[----:B-----5:R-:W-:-:S04]  /*0cf0*/  FADD.FTZ R35, R15, R35 ;  /* 0x000000230f237221 */ /* 0x020fc80000010000 */
[----:B------:R-:W-:-:S07]  /*0d00*/  @P2 FADD.FTZ R35, R19, R35 ;  /* 0x0000002313232221 */ /* 0x000fce0000010000 */
.L_x_11477:
[----:B0-----:R-:W-:-:S07]  /*0d10*/  MOV R23, R35 ;  /* 0x0000002300177202 */ /* 0x001fce0000000f00 */
.L_x_11478:
[----:B0-----:R-:W0:Y:S01]  /*0d20*/  @P0 LDC.64 R24, c[0x0][0x238] ;  /* 0x00008e00ff180b82 */ /* 0x001e220000000a00 */
[----:B------:R-:W-:-:S04]  /*0d30*/  IADD3 R65, R69, 0x40, RZ ;  /* 0x0000004045417810 */ /* 0x000fc80007ffe0ff */
[----:B------:R-:W-:-:S04]  /*0d40*/  @P1 LEA R28, P4, R65, UR14, 0x4 ;  /* 0x0000000e411c1c11 */ /* 0x000fc8000f8820ff */
[----:B------:R-:W-:Y:S02]  /*0d50*/  @P1 LEA.HI.X R29, R65, UR15, RZ, 0x4, P4 ;  /* 0x0000000f411d1c11 */ /* 0x000fe4000a0f24ff */
[----:B0-----:R-:W-:-:S04]  /*0d60*/  @P0 LEA R52, P6, R67, R24, 0x4 ;  /* 0x0000001843340211 */ /* 0x001fc800078c20ff */
[----:B------:R-:W-:Y:S01]  /*0d70*/  @P0 LEA.HI.X R53, R67, R25, RZ, 0x4, P6 ;  /* 0x0000001943350211 */ /* 0x000fe200030f24ff */
[C---:B------:R-:W-:Y:S01]  /*0d80*/  IMAD.WIDE.U32 R24, R65.reuse, 0x10, R30 ;  /* 0x0000001041187825 */ /* 0x040fe200078e001e */
[----:B------:R-:W-:-:S03]  /*0d90*/  @P2 LEA R70, P6, R65, UR12, 0x4 ;  /* 0x0000000c41462c11 */ /* 0x000fc6000f8c20ff */
[----:B------:R0:W-:Y:S01]  /*0da0*/  @P0 STG.E.128 desc[UR4][R52.64], R20 ;  /* 0x0000001434000986 */ /* 0x0001e2000c101d04 */
[----:B------:R-:W-:-:S03]  /*0db0*/  @P2 LEA.HI.X R71, R65, UR13, RZ, 0x4, P6 ;  /* 0x0000000d41472c11 */ /* 0x000fc6000b0f24ff */
        /* <DEDUP_REMOVED lines=9> */
.L_x_11480:
[----:B-----5:R-:W-:Y:S01]  /*0e50*/  FADD.FTZ R24, R16, R24 ;  /* 0x0000001810187221 */ /* 0x020fe20000010000 */
[----:B------:R-:W-:Y:S06]  /*0e60*/  BRA `(.L_x_11481) ;  /* 0x0000000000087947 */ /* 0x000fec0003800000 */
.L_x_11479:
[----:B-----5:R-:W-:-:S04]  /*0e70*/  FADD.FTZ R24, R12, R24 ;  /* 0x000000180c187221 */ /* 0x020fc80000010000 */
[----:B------:R-:W-:-:S07]  /*0e80*/  @P2 FADD.FTZ R24, R16, R24 ;  /* 0x0000001810182221 */ /* 0x000fce0000010000 */
.L_x_11481:
[----:B0----5:R-:W-:-:S07]  /*0e90*/  MOV R20, R24 ;  /* 0x0000001800147202 */ /* 0x021fce0000000f00 */
.L_x_11482:
[----:B------:R-:W-:Y:S05]  /*0ea0*/  @P3 BRA `(.L_x_11483) ;  /* 0x00000000001c3947 */ /* 0x000fea0003800000 */
[----:B------:R-:W-:-:S04]  /*0eb0*/  ISETP.NE.U32.AND P4, PT, RZ, UR12, PT ;  /* 0x0000000cff007c0c */ /* 0x000fc8000bf85070 */
[----:B------:R-:W-:-:S13]  /*0ec0*/  ISETP.NE.AND.EX P4, PT, RZ, UR13, PT, P4 ;  /* 0x0000000dff007c0c */ /* 0x000fda000bf85340 */
[----:B------:R-:W-:Y:S05]  /*0ed0*/  @P4 BRA `(.L_x_11484) ;  /* 0x0000000000084947 */ /* 0x000fea0003800000 */
[----:B------:R-:W-:Y:S05]  /*0ee0*/  @P0 BRA `(.L_x_11485) ;  /* 0x0000000000140947 */ /* 0x000fea0003800000 */
[----:B------:R-:W-:Y:S05]  /*0ef0*/  BRA `(.L_x_11486) ;  /* 0x0000000000147947 */ /* 0x000fea0003800000 */
.L_x_11484:
[----:B-----5:R-:W-:Y:S01]  /*0f00*/  FADD.FTZ R25, R17, R25 ;  /* 0x0000001911197221 */ /* 0x020fe20000010000 */
[----:B------:R-:W-:Y:S06]  /*0f10*/  BRA `(.L_x_11485) ;  /* 0x0000000000087947 */ /* 0x000fec0003800000 */
.L_x_11483:
[----:B-----5:R-:W-:-:S04]  /*0f20*/  FADD.FTZ R25, R13, R25 ;  /* 0x000000190d197221 */ /* 0x020fc80000010000 */
[----:B------:R-:W-:-:S07]  /*0f30*/  @P2 FADD.FTZ R25, R17, R25 ;  /* 0x0000001911192221 */ /* 0x000fce0000010000 */
.L_x_11485:
[----:B0----5:R-:W-:-:S07]  /*0f40*/  MOV R21, R25 ;  /* 0x0000001900157202 */ /* 0x021fce0000000f00 */
.L_x_11486:
[----:B------:R-:W-:Y:S05]  /*0f50*/  @P3 BRA `(.L_x_11487) ;  /* 0x00000000001c3947 */ /* 0x000fea0003800000 */
[----:B------:R-:W-:-:S04]  /*0f60*/  ISETP.NE.U32.AND P4, PT, RZ, UR12, PT ;  /* 0x0000000cff007c0c */ /* 0x000fc8000bf85070 */
[----:B------:R-:W-:-:S13]  /*0f70*/  ISETP.NE.AND.EX P4, PT, RZ, UR13, PT, P4 ;  /* 0x0000000dff007c0c */ /* 0x000fda000bf85340 */
[----:B------:R-:W-:Y:S05]  /*0f80*/  @P4 BRA `(.L_x_11488) ;  /* 0x0000000000084947 */ /* 0x000fea0003800000 */
[----:B------:R-:W-:Y:S05]  /*0f90*/  @P0 BRA `(.L_x_11489) ;  /* 0x0000000000140947 */ /* 0x000fea0003800000 */
[----:B------:R-:W-:Y:S05]  /*0fa0*/  BRA `(.L_x_11490) ;  /* 0x0000000000147947 */ /* 0x000fea0003800000 */
.L_x_11488:
[----:B-----5:R-:W-:Y:S01]  /*0fb0*/  FADD.FTZ R26, R18, R26 ;  /* 0x0000001a121a7221 */ /* 0x020fe20000010000 */
[----:B------:R-:W-:Y:S06]  /*0fc0*/  BRA `(.L_x_11489) ;  /* 0x0000000000087947 */ /* 0x000fec0003800000 */
.L_x_11487:
[----:B-----5:R-:W-:-:S04]  /*0fd0*/  FADD.FTZ R26, R14, R26 ;  /* 0x0000001a0e1a7221 */ /* 0x020fc80000010000 */
[----:B------:R-:W-:-:S07]  /*0fe0*/  @P2 FADD.FTZ R26, R18, R26 ;  /* 0x0000001a121a2221 */ /* 0x000fce0000010000 */
.L_x_11489:
[----:B0----5:R-:W-:-:S07]  /*0ff0*/  MOV R22, R26 ;  /* 0x0000001a00167202 */ /* 0x021fce0000000f00 */
.L_x_11490:
[----:B------:R-:W-:Y:S05]  /*1000*/  @P3 BRA `(.L_x_11491) ;  /* 0x00000000001c3947 */ /* 0x000fea0003800000 */
[----:B------:R-:W-:-:S04]  /*1010*/  ISETP.NE.U32.AND P4, PT, RZ, UR12, PT ;  /* 0x0000000cff007c0c */ /* 0x000fc8000bf85070 */
[----:B------:R-:W-:-:S13]  /*1020*/  ISETP.NE.AND.EX P4, PT, RZ, UR13, PT, P4 ;  /* 0x0000000dff007c0c */ /* 0x000fda000bf85340 */
[----:B------:R-:W-:Y:S05]  /*1030*/  @P4 BRA `(.L_x_11492) ;  /* 0x0000000000084947 */ /* 0x000fea0003800000 */
[----:B------:R-:W-:Y:S05]  /*1040*/  @P0 BRA `(.L_x_11493) ;  /* 0x0000000000140947 */ /* 0x000fea0003800000 */
[----:B------:R-:W-:Y:S05]  /*1050*/  BRA `(.L_x_11494) ;  /* 0x0000000000147947 */ /* 0x000fea0003800000 */
.L_x_11492:
[----:B-----5:R-:W-:Y:S01]  /*1060*/  FADD.FTZ R27, R19, R27 ;  /* 0x0000001b131b7221 */ /* 0x020fe20000010000 */
[----:B------:R-:W-:Y:S06]  /*1070*/  BRA `(.L_x_11493) ;  /* 0x0000000000087947 */ /* 0x000fec0003800000 */
.L_x_11491:
[----:B-----5:R-:W-:-:S04]  /*1080*/  FADD.FTZ R27, R15, R27 ;  /* 0x0000001b0f1b7221 */ /* 0x020fc80000010000 */
[----:B------:R-:W-:-:S07]  /*1090*/  @P2 FADD.FTZ R27, R19, R27 ;  /* 0x0000001b131b2221 */ /* 0x000fce0000010000 */
.L_x_11493:
[----:B0----5:R-:W-:-:S07]  /*10a0*/  MOV R23, R27 ;  /* 0x0000001b00177202 */ /* 0x021fce0000000f00 */
.L_x_11494:
[----:B0-----:R-:W0:Y:S01]  /*10b0*/  @P0 LDC.64 R28, c[0x0][0x238] ;  /* 0x00008e00ff1c0b82 */ /* 0x001e220000000a00 */
        /* <DEDUP_REMOVED lines=18> */
.L_x_11496:
[----:B-----5:R-:W-:Y:S01]  /*11e0*/  FADD.FTZ R28, R16, R28 ;  /* 0x0000001c101c7221 */ /* 0x020fe20000010000 */
[----:B------:R-:W-:Y:S06]  /*11f0*/  BRA `(.L_x_11497) ;  /* 0x0000000000087947 */ /* 0x000fec0003800000 */
.L_x_11495:
[----:B-----5:R-:W-:-:S04]  /*1200*/  FADD.FTZ R28, R12, R28 ;  /* 0x0000001c0c1c7221 */ /* 0x020fc80000010000 */
[----:B------:R-:W-:-:S07]  /*1210*/  @P2 FADD.FTZ R28, R16, R28 ;  /* 0x0000001c101c2221 */ /* 0x000fce0000010000 */
.L_x_11497:
[----:B0----5:R-:W-:-:S07]  /*1220*/  MOV R20, R28 ;  /* 0x0000001c00147202 */ /* 0x021fce0000000f00 */
.L_x_11498:
[----:B------:R-:W-:Y:S05]  /*1230*/  @P3 BRA `(.L_x_11499) ;  /* 0x00000000001c3947 */ /* 0x000fea0003800000 */
[----:B------:R-:W-:-:S04]  /*1240*/  ISETP.NE.U32.AND P4, PT, RZ, UR12, PT ;  /* 0x0000000cff007c0c */ /* 0x000fc8000bf85070 */
[----:B------:R-:W-:-:S13]  /*1250*/  ISETP.NE.AND.EX P4, PT, RZ, UR13, PT, P4 ;  /* 0x0000000dff007c0c */ /* 0x000fda000bf85340 */
[----:B------:R-:W-:Y:S05]  /*1260*/  @P4 BRA `(.L_x_11500) ;  /* 0x0000000000084947 */ /* 0x000fea0003800000 */
[----:B------:R-:W-:Y:S05]  /*1270*/  @P0 BRA `(.L_x_11501) ;  /* 0x0000000000140947 */ /* 0x000fea0003800000 */
[----:B------:R-:W-:Y:S05]  /*1280*/  BRA `(.L_x_11502) ;  /* 0x0000000000147947 */ /* 0x000fea0003800000 */
.L_x_11500:
[----:B-----5:R-:W-:Y:S01]  /*1290*/  FADD.FTZ R29, R17, R29 ;  /* 0x0000001d111d7221 */ /* 0x020fe20000010000 */
[----:B------:R-:W-:Y:S06]  /*12a0*/  BRA `(.L_x_11501) ;  /* 0x0000000000087947 */ /* 0x000fec0003800000 */
.L_x_11499:
[----:B-----5:R-:W-:-:S04]  /*12b0*/  FADD.FTZ R29, R13, R29 ;  /* 0x0000001d0d1d7221 */ /* 0x020fc80000010000 */
[----:B------:R-:W-:-:S07]  /*12c0*/  @P2 FADD.FTZ R29, R17, R29 ;  /* 0x0000001d111d2221 */ /* 0x000fce0000010000 */
.L_x_11501:
[----:B0----5:R-:W-:-:S07]  /*12d0*/  MOV R21, R29 ;  /* 0x0000001d00157202 */ /* 0x021fce0000000f00 */
.L_x_11502:
[----:B------:R-:W-:Y:S05]  /*12e0*/  @P3 BRA `(.L_x_11503) ;  /* 0x00000000001c3947 */ /* 0x000fea0003800000 */
[----:B------:R-:W-:-:S04]  /*12f0*/  ISETP.NE.U32.AND P4, PT, RZ, UR12, PT ;  /* 0x0000000cff007c0c */ /* 0x000fc8000bf85070 */
[----:B------:R-:W-:-:S13]  /*1300*/  ISETP.NE.AND.EX P4, PT, RZ, UR13, PT, P4 ;  /* 0x0000000dff007c0c */ /* 0x000fda000bf85340 */
[----:B------:R-:W-:Y:S05]  /*1310*/  @P4 BRA `(.L_x_11504) ;  /* 0x0000000000084947 */ /* 0x000fea0003800000 */
[----:B------:R-:W-:Y:S05]  /*1320*/  @P0 BRA `(.L_x_11505) ;  /* 0x0000000000140947 */ /* 0x000fea0003800000 */
[----:B------:R-:W-:Y:S05]  /*1330*/  BRA `(.L_x_11506) ;  /* 0x0000000000147947 */ /* 0x000fea0003800000 */
.L_x_11504:
[----:B-----5:R-:W-:Y:S01]  /*1340*/  FADD.FTZ R30, R18, R30 ;  /* 0x0000001e121e7221 */ /* 0x020fe20000010000 */
[----:B------:R-:W-:Y:S06]  /*1350*/  BRA `(.L_x_11505) ;  /* 0x0000000000087947 */ /* 0x000fec0003800000 */
.L_x_11503:
[----:B-----5:R-:W-:-:S04]  /*1360*/  FADD.FTZ R30, R14, R30 ;  /* 0x0000001e0e1e7221 */ /* 0x020fc80000010000 */
[----:B------:R-:W-:-:S07]  /*1370*/  @P2 FADD.FTZ R30, R18, R30 ;  /* 0x0000001e121e2221 */ /* 0x000fce0000010000 */
.L_x_11505:
[----:B0----5:R-:W-:-:S07]  /*1380*/  MOV R22, R30 ;  /* 0x0000001e00167202 */ /* 0x021fce0000000f00 */
.L_x_11506:
[----:B------:R-:W-:Y:S05]  /*1390*/  @P3 BRA `(.L_x_11507) ;  /* 0x00000000001c3947 */ /* 0x000fea0003800000 */
[----:B------:R-:W-:-:S04]  /*13a0*/  ISETP.NE.U32.AND P2, PT, RZ, UR12, PT ;  /* 0x0000000cff007c0c */ /* 0x000fc8000bf45070 */
[----:B------:R-:W-:-:S13]  /*13b0*/  ISETP.NE.AND.EX P2, PT, RZ, UR13, PT, P2 ;  /* 0x0000000dff007c0c */ /* 0x000fda000bf45320 */
[----:B------:R-:W-:Y:S05]  /*13c0*/  @P2 BRA `(.L_x_11508) ;  /* 0x0000000000082947 */ /* 0x000fea0003800000 */
[----:B------:R-:W-:Y:S05]  /*13d0*/  @P0 BRA `(.L_x_11509) ;  /* 0x0000000000140947 */ /* 0x000fea0003800000 */
[----:B------:R-:W-:Y:S05]  /*13e0*/  BRA `(.L_x_11510) ;  /* 0x0000000000147947 */ /* 0x000fea0003800000 */
.L_x_11508:
[----:B-----5:R-:W-:Y:S01]  /*13f0*/  FADD.FTZ R31, R19, R31 ;  /* 0x0000001f131f7221 */ /* 0x020fe20000010000 */
[----:B------:R-:W-:Y:S06]  /*1400*/  BRA `(.L_x_11509) ;  /* 0x0000000000087947 */ /* 0x000fec0003800000 */
.L_x_11507:
[----:B-----5:R-:W-:-:S04]  /*1410*/  FADD.FTZ R31, R15, R31 ;  /* 0x0000001f0f1f7221 */ /* 0x020fc80000010000 */
[----:B------:R-:W-:-:S07]  /*1420*/  @P2 FADD.FTZ R31, R19, R31 ;  /* 0x0000001f131f2221 */ /* 0x000fce0000010000 */
.L_x_11509:
[----:B0----5:R-:W-:-:S07]  /*1430*/  MOV R23, R31 ;  /* 0x0000001f00177202 */ /* 0x021fce0000000f00 */
.L_x_11510:
[----:B0-----:R-:W-:Y:S01]  /*1440*/  FADD.FTZ R52, RZ, R36 ;  /* 0x00000024ff347221 */ /* 0x001fe20000010000 */
        /* <DEDUP_REMOVED lines=75> */
.L_x_11524:
[----:B-1----:R-:W-:Y:S01]  /*1900*/  FADD.FTZ R52, R77, R52 ;  /* 0x000000344d347221 */ /* 0x002fe20000010000 */
[----:B------:R-:W1:Y:S01]  /*1910*/  @!P2 LDC.64 R70, c[0x0][0x250] ;  /* 0x00009400ff46ab82 */ /* 0x000e620000000a00 */
[C---:B------:R-:W-:Y:S02]  /*1920*/  FSEL R72, R73.reuse, RZ, !P5 ;  /* 0x000000ff49487208 */ /* 0x040fe40006800000 */
[----:B------:R-:W-:Y:S01]  /*1930*/  FFMA.FTZ R68, R52, R53, UR8 ;  /* 0x0000000834447e23 */ /* 0x000fe20008010035 */
[----:B------:R-:W-:Y:S02]  /*1940*/  FMUL.FTZ R52, R73, R73 ;  /* 0x0000004949347220 */ /* 0x000fe40000410000 */
[C---:B------:R-:W-:Y:S01]  /*1950*/  FADD.FTZ R76, -R72.reuse, R39 ;  /* 0x00000027484c7221 */ /* 0x040fe20000010100 */
[C---:B------:R-:W-:Y:S01]  /*1960*/  FADD.FTZ R39, -R72.reuse, R37 ;  /* 0x0000002548277221 */ /* 0x040fe20000010100 */
[----:B0-----:R-:W-:Y:S01]  /*1970*/  FADD.FTZ R77, -R72, R38 ;  /* 0x00000026484d7221 */ /* 0x001fe20000010100 */
[----:B------:R-:W-:Y:S01]  /*1980*/  FSEL R75, R52, RZ, P5 ;  /* 0x000000ff344b7208 */ /* 0x000fe20002800000 */
[C---:B------:R-:W-:Y:S01]  /*1990*/  FADD.FTZ R37, -R72.reuse, R36 ;  /* 0x0000002448257221 */ /* 0x040fe20000010100 */
[----:B------:R-:W0:Y:S01]  /*19a0*/  @!P2 LDC.64 R52, c[0x0][0x258] ;  /* 0x00009600ff34ab82 */ /* 0x000e220000000a00 */
[C---:B------:R-:W-:Y:S01]  /*19b0*/  FADD.FTZ R33, -R72.reuse, R33 ;  /* 0x0000002148217221 */ /* 0x040fe20000010100 */
[----:B------:R-:W-:Y:S01]  /*19c0*/  FADD.FTZ R35, -R72, R35 ;  /* 0x0000002348237221 */ /* 0x000fe20000010100 */
[----:B------:R-:W-:-:S06]  /*19d0*/  FADD.FTZ R68, R68, R75 ;  /* 0x0000004b44447221 */ /* 0x000fcc0000010000 */
[----:B------:R-:W2:Y:S01]  /*19e0*/  MUFU.RSQ R68, R68 ;  /* 0x0000004400447308 */ /* 0x000ea20000001400 */
[----:B-1----:R-:W-:-:S05]  /*19f0*/  @!P2 IMAD.WIDE R70, R64, 0x4, R70 ;  /* 0x000000044046a825 */ /* 0x002fca00078e0246 */
[----:B------:R1:W-:Y:S01]  /*1a00*/  @!P2 STG.E desc[UR4][R70.64], R73 ;  /* 0x000000494600a986 */ /* 0x0003e2000c101904 */
[----:B0-----:R-:W-:Y:S02]  /*1a10*/  @!P2 IMAD.WIDE R74, R64, 0x4, R52 ;  /* 0x00000004404aa825 */ /* 0x001fe400078e0234 */
[----:B------:R-:W0:Y:S02]  /*1a20*/  LDC.64 R52, c[0x0][0x2b8] ;  /* 0x0000ae00ff347b82 */ /* 0x000e240000000a00 */
[C---:B--2---:R-:W-:Y:S01]  /*1a30*/  FMUL.FTZ R76, R68.reuse, R76 ;  /* 0x0000004c444c7220 */ /* 0x044fe20000410000 */
[C---:B------:R-:W-:Y:S01]  /*1a40*/  FMUL.FTZ R38, R68.reuse, R77 ;  /* 0x0000004d44267220 */ /* 0x040fe20000410000 */
[C---:B------:R-:W-:Y:S01]  /*1a50*/  FMUL.FTZ R36, R68.reuse, R37 ;  /* 0x0000002544247220 */ /* 0x040fe20000410000 */
[----:B-1----:R-:W-:Y:S01]  /*1a60*/  FMUL.FTZ R70, R68, R39 ;  /* 0x0000002744467220 */ /* 0x002fe20000410000 */
[----:B------:R-:W-:Y:S01]  /*1a70*/  FFMA.FTZ R39, R59, R76, R44 ;  /* 0x0000004c3b277223 */ /* 0x000fe2000001002c */
[----:B------:R-:W-:Y:S01]  /*1a80*/  FFMA.FTZ R38, R61, R38, R2 ;  /* 0x000000263d267223 */ /* 0x000fe20000010002 */
[----:B------:R-:W-:Y:S01]  /*1a90*/  FFMA.FTZ R36, R63, R36, R0 ;  /* 0x000000243f247223 */ /* 0x000fe20000010000 */
[----:B------:R-:W-:Y:S01]  /*1aa0*/  FFMA.FTZ R37, R62, R70, R43 ;  /* 0x000000463e257223 */ /* 0x000fe2000001002b */
[----:B------:R1:W-:Y:S01]  /*1ab0*/  @!P2 STG.E desc[UR4][R74.64], R68 ;  /* 0x000000444a00a986 */ /* 0x0003e2000c101904 */
        /* <DEDUP_REMOVED lines=11> */
[C---:B-1----:R-:W-:Y:S01]  /*1b70*/  FADD.FTZ R75, -R72.reuse, R24 ;  /* 0x00000018484b7221 */ /* 0x042fe20000010100 */
[----:B------:R-:W-:Y:S01]  /*1b80*/  FADD.FTZ R74, -R72, R28 ;  /* 0x0000001c484a7221 */ /* 0x000fe20000010100 */
[----:B------:R-:W-:Y:S01]  /*1b90*/  FFMA.FTZ R33, R56, R33, R49 ;  /* 0x0000002138217223 */ /* 0x000fe20000010031 */
[----:B0-----:R-:W-:-:S04]  /*1ba0*/  IMAD.WIDE.U32 R70, R69, 0x10, R52 ;  /* 0x0000001045467825 */ /* 0x001fc800078e0034 */
[C---:B------:R-:W-:Y:S01]  /*1bb0*/  FADD.FTZ R69, -R72.reuse, R32 ;  /* 0x0000002048457221 */ /* 0x040fe20000010100 */
[----:B------:R-:W-:Y:S01]  /*1bc0*/  FADD.FTZ R32, -R72, R26 ;  /* 0x0000001a48207221 */ /* 0x000fe20000010100 */
[C---:B------:R-:W-:Y:S01]  /*1bd0*/  FMUL.FTZ R26, R68.reuse, R73 ;  /* 0x00000049441a7220 */ /* 0x040fe20000410000 */
[C---:B------:R-:W-:Y:S01]  /*1be0*/  FMUL.FTZ R28, R68.reuse, R75 ;  /* 0x0000004b441c7220 */ /* 0x040fe20000410000 */
[----:B------:R0:W-:Y:S01]  /*1bf0*/  STG.E.128 desc[UR4][R70.64], R36 ;  /* 0x0000002446007986 */ /* 0x0001e2000c101d04 */
[----:B------:R-:W-:Y:S01]  /*1c00*/  FMUL.FTZ R24, R68, R69 ;  /* 0x0000004544187220 */ /* 0x000fe20000410000 */
[----:B------:R-:W-:-:S04]  /*1c10*/  IMAD.WIDE.U32 R52, R67, 0x10, R52 ;  /* 0x0000001043347825 */ /* 0x000fc800078e0034 */
[----:B------:R-:W-:Y:S01]  /*1c20*/  FFMA.FTZ R26, R9, R26, R4 ;  /* 0x0000001a091a7223 */ /* 0x000fe20000010004 */
[----:B------:R-:W-:Y:S01]  /*1c30*/  FFMA.FTZ R28, R10, R28, R5 ;  /* 0x0000001c0a1c7223 */ /* 0x000fe20000010005 */
[----:B------:R-:W-:-:S05]  /*1c40*/  FFMA.FTZ R24, R60, R24, R3 ;  /* 0x000000183c187223 */ /* 0x000fca0000010003 */
[----:B------:R1:W-:Y:S01]  /*1c50*/  STG.E.128 desc[UR4][R52.64], R24 ;  /* 0x0000001834007986 */ /* 0x0003e2000c101d04 */
[C---:B0-----:R-:W-:Y:S01]  /*1c60*/  FADD.FTZ R37, -R72.reuse, R30 ;  /* 0x0000001e48257221 */ /* 0x041fe20000010100 */
[----:B------:R-:W-:Y:S01]  /*1c70*/  FADD.FTZ R39, -R72, R31 ;  /* 0x0000001f48277221 */ /* 0x000fe20000010100 */
[C---:B------:R-:W-:Y:S01]  /*1c80*/  FMUL.FTZ R31, R68.reuse, R34 ;  /* 0x00000022441f7220 */ /* 0x040fe20000410000 */
[C---:B------:R-:W-:Y:S01]  /*1c90*/  FMUL.FTZ R30, R68.reuse, R32 ;  /* 0x00000020441e7220 */ /* 0x040fe20000410000 */
[C---:B------:R-:W-:Y:S01]  /*1ca0*/  FMUL.FTZ R34, R68.reuse, R37 ;  /* 0x0000002544227220 */ /* 0x040fe20000410000 */
[C---:B------:R-:W-:Y:S01]  /*1cb0*/  FMUL.FTZ R32, R68.reuse, R74 ;  /* 0x0000004a44207220 */ /* 0x040fe20000410000 */
[----:B------:R-:W0:Y:S01]  /*1cc0*/  LDC.64 R36, c[0x0][0x210] ;  /* 0x00008400ff247b82 */ /* 0x000e220000000a00 */
[----:B------:R-:W-:Y:S01]  /*1cd0*/  FMUL.FTZ R35, R68, R39 ;  /* 0x0000002744237220 */ /* 0x000fe20000410000 */
[----:B------:R-:W-:Y:S01]  /*1ce0*/  LEA R68, P2, R65, UR10, 0x4 ;  /* 0x0000000a41447c11 */ /* 0x000fe2000f8420ff */
[----:B------:R-:W-:Y:S01]  /*1cf0*/  FFMA.FTZ R31, R55, R31, R48 ;  /* 0x0000001f371f7223 */ /* 0x000fe20000010030 */
[C---:B------:R-:W-:Y:S01]  /*1d00*/  LEA R38, P3, R66.reuse, UR10, 0x4 ;  /* 0x0000000a42267c11 */ /* 0x040fe2000f8620ff */
[----:B------:R-:W-:Y:S01]  /*1d10*/  FFMA.FTZ R30, R11, R30, R6 ;  /* 0x0000001e0b1e7223 */ /* 0x000fe20000010006 */
[----:B------:R-:W-:Y:S01]  /*1d20*/  LEA.HI.X R69, R65, UR11, RZ, 0x4, P2 ;  /* 0x0000000b41457c11 */ /* 0x000fe200090f24ff */
[----:B------:R-:W-:Y:S01]  /*1d30*/  FFMA.FTZ R35, R57, R35, R50 ;  /* 0x0000002339237223 */ /* 0x000fe20000010032 */
[----:B------:R-:W-:Y:S01]  /*1d40*/  LEA.HI.X R39, R66, UR11, RZ, 0x4, P3 ;  /* 0x0000000b42277c11 */ /* 0x000fe200098f24ff */
[----:B------:R-:W-:Y:S01]  /*1d50*/  FFMA.FTZ R34, R41, R34, R8 ;  /* 0x0000002229227223 */ /* 0x000fe20000010008 */
[----:B------:R-:W-:Y:S01]  /*1d60*/  FFMA.FTZ R32, R40, R32, R7 ;  /* 0x0000002028207223 */ /* 0x000fe20000010007 */
[----:B------:R1:W-:Y:S04]  /*1d70*/  STG.E.128 desc[UR4][R68.64], R28 ;  /* 0x0000001c44007986 */ /* 0x0003e8000c101d04 */
[----:B------:R1:W-:Y:S01]  /*1d80*/  STG.E.128 desc[UR4][R38.64], R32 ;  /* 0x0000002026007986 */ /* 0x0003e2000c101d04 */
[----:B0-----:R-:W-:-:S04]  /*1d90*/  LEA R64, R36, R64, 0x2 ;  /* 0x0000004024407211 */ /* 0x001fc800078e10ff */
[----:B------:R-:W-:-:S13]  /*1da0*/  ISETP.GE.AND P2, PT, R64, R37, PT ;  /* 0x000000254000720c */ /* 0x000fda0003f46270 */
[----:B-1----:R-:W-:Y:S05]  /*1db0*/  @!P2 BRA `(.L_x_11512) ;  /* 0xffffffe80004a947 */ /* 0x002fea000383ffff */
[----:B------:R-:W-:Y:S05]  /*1dc0*/  EXIT ;  /* 0x000000000000794d */ /* 0x000fea0003800000 */
.L_x_11511:
[----:B------:R-:W-:Y:S01]  /*1dd0*/  HFMA2.MMA R70, -RZ, RZ, 0, 5.9604644775390625e-08 ;  /* 0x00000001ff467435 */ /* 0x000fe200000001ff */
[----:B------:R-:W-:Y:S01]  /*1de0*/  BSSY B0, `(.L_x_11513) ;  /* 0x0000006000007945 */ /* 0x000fe20003800000 */
[----:B------:R-:W-:Y:S02]  /*1df0*/  MOV R71, 0x1f ;  /* 0x0000001f00477802 */ /* 0x000fe40000000f00 */
[----:B------:R-:W-:-:S07]  /*1e00*/  MOV R68, 0xffffffff ;  /* 0xffffffff00447802 */ /* 0x000fce0000000f00 */
[----:B------:R-:W-:Y:S05]  /*1e10*/  WARPSYNC.COLLECTIVE R68, `(.L_x_11514) ;  /* 0x0000000044087348 */ /* 0x000fea0003c00000 */
[----:B------:R0:W1:Y:S02]  /*1e20*/  SHFL.BFLY P3, R52, R72, R70, R71 ;  /* 0x0c00004648347389 */ /* 0x0000640000060047 */
[----:B01----:R-:W-:Y:S01]  /*1e30*/  ENDCOLLECTIVE ;  /* 0x000000000000791b */ /* 0x003fe20003800000 */
.L_x_11514:
[----:B------:R-:W-:Y:S05]  /*1e40*/  BSYNC B0 ;  /* 0x0000000000007941 */ /* 0x000fea0003800000 */
.L_x_11513:
[----:B------:R-:W-:Y:S01]  /*1e50*/  FADD.FTZ R74, R72, R52 ;  /* 0x00000034484a7221 */ /* 0x000fe20000010000 */
[----:B------:R-:W-:Y:S01]  /*1e60*/  HFMA2.MMA R70, -RZ, RZ, 0, 1.1920928955078125e-07 ;  /* 0x00000002ff467435 */ /* 0x000fe200000001ff */
[----:B------:R-:W-:Y:S01]  /*1e70*/  MOV R71, 0x1f ;  /* 0x0000001f00477802 */ /* 0x000fe20000000f00 */
[----:B------:R-:W0:Y:S01]  /*1e80*/  LDC R53, c[0x0][0x290] ;  /* 0x0000a400ff357b82 */ /* 0x000e220000000800 */
[----:B------:R-:W-:Y:S02]  /*1e90*/  MOV R68, 0xffffffff ;  /* 0xffffffff00447802 */ /* 0x000fe40000000f00 */
[----:B------:R-:W-:-:S07]  /*1ea0*/  MOV R72, R74 ;  /* 0x0000004a00487202 */ /* 0x000fce0000000f00 */
[----:B0-----:R-:W-:Y:S05]  /*1eb0*/  WARPSYNC.COLLECTIVE R68, `(.L_x_11515) ;  /* 0x0000000044087348 */ /* 0x001fea0003c00000 */
[----:B------:R1:W2:Y:S02]  /*1ec0*/  SHFL.BFLY P3, R52, R72, R70, R71 ;  /* 0x0c00004648347389 */ /* 0x0002a40000060047 */
[----:B012---:R-:W-:Y:S01]  /*1ed0*/  ENDCOLLECTIVE ;  /* 0x000000000000791b */ /* 0x007fe20003800000 */
.L_x_11515:
[----:B------:R-:W-:Y:S01]  /*1ee0*/  HFMA2.MMA R70, -RZ, RZ, 0, 2.384185791015625e-07 ;  /* 0x00000004ff467435 */ /* 0x000fe200000001ff */
[----:B------:R-:W-:-:S05]  /*1ef0*/  FADD.FTZ R75, R74, R52 ;  /* 0x000000344a4b7221 */ /* 0x000fca0000010000 */
[----:B------:R-:W-:-:S07]  /*1f00*/  MOV R72, R75 ;  /* 0x0000004b00487202 */ /* 0x000fce0000000f00 */
[----:B------:R-:W-:Y:S05]  /*1f10*/  WARPSYNC.COLLECTIVE R68, `(.L_x_11516) ;  /* 0x0000000044087348 */ /* 0x000fea0003c00000 */
[----:B------:R0:W1:Y:S02]  /*1f20*/  SHFL.BFLY P3, R52, R72, R70, R71 ;  /* 0x0c00004648347389 */ /* 0x0000640000060047 */
[----:B01----:R-:W-:Y:S01]  /*1f30*/  ENDCOLLECTIVE ;  /* 0x000000000000791b */ /* 0x003fe20003800000 */
.L_x_11516:
[----:B------:R-:W-:Y:S01]  /*1f40*/  HFMA2.MMA R70, -RZ, RZ, 0, 4.76837158203125e-07 ;  /* 0x00000008ff467435 */ /* 0x000fe200000001ff */
[----:B------:R-:W-:-:S05]  /*1f50*/  FADD.FTZ R76, R75, R52 ;  /* 0x000000344b4c7221 */ /* 0x000fca0000010000 */
[----:B------:R-:W-:-:S07]  /*1f60*/  MOV R72, R76 ;  /* 0x0000004c00487202 */ /* 0x000fce0000000f00 */
[----:B------:R-:W-:Y:S05]  /*1f70*/  WARPSYNC.COLLECTIVE R68, `(.L_x_11517) ;  /* 0x0000000044087348 */ /* 0x000fea0003c00000 */
[----:B------:R0:W1:Y:S02]  /*1f80*/  SHFL.BFLY P3, R52, R72, R70, R71 ;  /* 0x0c00004648347389 */ /* 0x0000640000060047 */
[----:B01----:R-:W-:Y:S01]  /*1f90*/  ENDCOLLECTIVE ;  /* 0x000000000000791b */ /* 0x003fe20003800000 */
.L_x_11517:
[----:B------:R-:W-:Y:S01]  /*1fa0*/  HFMA2.MMA R70, -RZ, RZ, 0, 9.5367431640625e-07 ;  /* 0x00000010ff467435 */ /* 0x000fe200000001ff */
[----:B------:R-:W-:-:S05]  /*1fb0*/  FADD.FTZ R77, R76, R52 ;  /* 0x000000344c4d7221 */ /* 0x000fca0000010000 */
[----:B------:R-:W-:-:S07]  /*1fc0*/  MOV R72, R77 ;  /* 0x0000004d00487202 */ /* 0x000fce0000000f00 */
[----:B------:R-:W-:Y:S05]  /*1fd0*/  WARPSYNC.COLLECTIVE R68, `(.L_x_11518) ;  /* 0x0000000044087348 */ /* 0x000fea0003c00000 */
[----:B------:R0:W1:Y:S02]  /*1fe0*/  SHFL.BFLY P3, R52, R72, R70, R71 ;  /* 0x0c00004648347389 */ /* 0x0000640000060047 */
[----:B01----:R-:W-:Y:S01]  /*1ff0*/  ENDCOLLECTIVE ;  /* 0x000000000000791b */ /* 0x003fe20003800000 */
.L_x_11518:
[----:B------:R-:W-:Y:S01]  /*2000*/  MOV R70, 0x1 ;  /* 0x0000000100467802 */ /* 0x000fe20000000f00 */
        /* <DEDUP_REMOVED lines=34> */
[----:B------:R-:W-:-:S11]  /*2230*/  HFMA2.MMA R71, -RZ, RZ, 0, 1.847743988037109375e-06 ;  /* 0x0000001fff477435 */ /* 0x000fd600000001ff */
[----:B------:R-:W-:Y:S05]  /*2240*/  WARPSYNC.COLLECTIVE R68, `(.L_x_11519) ;  /* 0x0000000044087348 */ /* 0x000fea0003c00000 */
[----:B------:R0:W1:Y:S02]  /*2250*/  SHFL.BFLY P3, R52, R72, R70, R71 ;  /* 0x0c00004648347389 */ /* 0x0000640000060047 */
[----:B01----:R-:W-:Y:S01]  /*2260*/  ENDCOLLECTIVE ;  /* 0x000000000000791b */ /* 0x003fe20003800000 */
.L_x_11519:
[----:B------:R-:W-:Y:S01]  /*2270*/  HFMA2.MMA R70, -RZ, RZ, 0, 1.1920928955078125e-07 ;  /* 0x00000002ff467435 */ /* 0x000fe200000001ff */
[----:B------:R-:W-:-:S05]  /*2280*/  FADD.FTZ R74, R72, R52 ;  /* 0x00000034484a7221 */ /* 0x000fca0000010000 */
[----:B------:R-:W-:-:S07]  /*2290*/  MOV R72, R74 ;  /* 0x0000004a00487202 */ /* 0x000fce0000000f00 */
[----:B------:R-:W-:Y:S05]  /*22a0*/  WARPSYNC.COLLECTIVE R68, `(.L_x_11520) ;  /* 0x0000000044087348 */ /* 0x000fea0003c00000 */
[----:B------:R0:W1:Y:S02]  /*22b0*/  SHFL.BFLY P3, R52, R72, R70, R71 ;  /* 0x0c00004648347389 */ /* 0x0000640000060047 */
[----:B01----:R-:W-:Y:S01]  /*22c0*/  ENDCOLLECTIVE ;  /* 0x000000000000791b */ /* 0x003fe20003800000 */
.L_x_11520:
[----:B------:R-:W-:Y:S01]  /*22d0*/  HFMA2.MMA R70, -RZ, RZ, 0, 2.384185791015625e-07 ;  /* 0x00000004ff467435 */ /* 0x000fe200000001ff */
[----:B------:R-:W-:-:S05]  /*22e0*/  FADD.FTZ R75, R74, R52 ;  /* 0x000000344a4b7221 */ /* 0x000fca0000010000 */
[----:B------:R-:W-:-:S07]  /*22f0*/  MOV R72, R75 ;  /* 0x0000004b00487202 */ /* 0x000fce0000000f00 */
[----:B------:R-:W-:Y:S05]  /*2300*/  WARPSYNC.COLLECTIVE R68, `(.L_x_11521) ;  /* 0x0000000044087348 */ /* 0x000fea0003c00000 */
[----:B------:R0:W1:Y:S02]  /*2310*/  SHFL.BFLY P3, R52, R72, R70, R71 ;  /* 0x0c00004648347389 */ /* 0x0000640000060047 */
[----:B01----:R-:W-:Y:S01]  /*2320*/  ENDCOLLECTIVE ;  /* 0x000000000000791b */ /* 0x003fe20003800000 */
.L_x_11521:
[----:B------:R-:W-:Y:S01]  /*2330*/  HFMA2.MMA R70, -RZ, RZ, 0, 4.76837158203125e-07 ;  /* 0x00000008ff467435 */ /* 0x000fe200000001ff */
[----:B------:R-:W-:-:S05]  /*2340*/  FADD.FTZ R76, R75, R52 ;  /* 0x000000344b4c7221 */ /* 0x000fca0000010000 */
[----:B------:R-:W-:-:S07]  /*2350*/  MOV R72, R76 ;  /* 0x0000004c00487202 */ /* 0x000fce0000000f00 */
[----:B------:R-:W-:Y:S05]  /*2360*/  WARPSYNC.COLLECTIVE R68, `(.L_x_11522) ;  /* 0x0000000044087348 */ /* 0x000fea0003c00000 */
[----:B------:R0:W1:Y:S02]  /*2370*/  SHFL.BFLY P3, R52, R72, R70, R71 ;  /* 0x0c00004648347389 */ /* 0x0000640000060047 */
[----:B01----:R-:W-:Y:S01]  /*2380*/  ENDCOLLECTIVE ;  /* 0x000000000000791b */ /* 0x003fe20003800000 */
.L_x_11522:
[----:B------:R-:W-:Y:S01]  /*2390*/  HFMA2.MMA R70, -RZ, RZ, 0, 9.5367431640625e-07 ;  /* 0x00000010ff467435 */ /* 0x000fe200000001ff */
[----:B------:R-:W-:-:S05]  /*23a0*/  FADD.FTZ R77, R76, R52 ;  /* 0x000000344c4d7221 */ /* 0x000fca0000010000 */
[----:B------:R-:W-:-:S07]  /*23b0*/  MOV R72, R77 ;  /* 0x0000004d00487202 */ /* 0x000fce0000000f00 */
[----:B------:R-:W-:Y:S05]  /*23c0*/  WARPSYNC.COLLECTIVE R68, `(.L_x_11523) ;  /* 0x0000000044087348 */ /* 0x000fea0003c00000 */
[----:B------:R0:W1:Y:S02]  /*23d0*/  SHFL.BFLY P3, R52, R72, R70, R71 ;  /* 0x0c00004648347389 */ /* 0x0000640000060047 */
[----:B01----:R-:W-:Y:S01]  /*23e0*/  ENDCOLLECTIVE ;  /* 0x000000000000791b */ /* 0x003fe20003800000 */
.L_x_11523:
[----:B------:R-:W-:Y:S05]  /*23f0*/  BRA `(.L_x_11524) ;  /* 0xfffffff400407947 */ /* 0x000fea000383ffff */
.L_x_11525:
        /* <DEDUP_REMOVED lines=16> */
.L_x_14257:


//--------------------- .text._ZN10layer_norm31ln_parallel_residual_fwd_kernelINS_13Kernel_traitsI6__halfffffjLj512ELj1ELj4ELj1ELj16ENS_18Kernel_traits_baseILj512ES2_ffffjLj128EEEEELb1ELb0ELb0EEEvNS_9FwdParamsE --------------------------
	.section	.text._ZN10layer_norm31ln_parallel_residual_fwd_kernelINS_13Kernel_traitsI6__halfffffjLj512ELj1ELj4ELj1ELj16ENS_18Kernel_traits_baseILj512ES2_ffffjLj128EEEEELb1ELb0ELb0EEEvNS_9FwdParamsE,"ax",@progbits
	.align	128
        .global         _ZN10layer_norm31ln_parallel_residual_fwd_kernelINS_13Kernel_traitsI6__halfffffjLj512ELj1ELj4ELj1ELj16ENS_18Kernel_traits_baseILj512ES2_ffffjLj128EEEEELb1ELb0ELb0EEEvNS_9FwdParamsE
        .type           _ZN10layer_norm31ln_parallel_residual_fwd_kernelINS_13Kernel_traitsI6__halfffffjLj512ELj1ELj4ELj1ELj16ENS_18Kernel_traits_baseILj512ES2_ffffjLj128EEEEELb1ELb0ELb0EEEvNS_9FwdParamsE,@function
        .size           _ZN10layer_norm31ln_parallel_residual_fwd_kernelINS_13Kernel_traitsI6__halfffffjLj512ELj1ELj4ELj1ELj16ENS_18Kernel_traits_baseILj512ES2_ffffjLj128EEEEELb1ELb0ELb0EEEvNS_9FwdParamsE,(.L_x_14258 - _ZN10layer_norm31ln_parallel_residual_fwd_kernelINS_13Kernel_traitsI6__halfffffjLj512ELj1ELj4ELj1ELj16ENS_18Kernel_traits_baseILj512ES2_ffffjLj128EEEEELb1ELb0ELb0EEEvNS_9FwdParamsE)
        .other          _ZN10layer_norm31ln_parallel_residual_fwd_kernelINS_13Kernel_traitsI6__halfffffjLj512ELj1ELj4ELj1ELj16ENS_18Kernel_traits_baseILj512ES2_ffffjLj128EEEEELb1ELb0ELb0EEEvNS_9FwdParamsE,@"STO_CUDA_ENTRY STV_DEFAULT"
_ZN10layer_norm31ln_parallel_residual_fwd_kernelINS_13Kernel_traitsI6__halfffffjLj512ELj1ELj4ELj1ELj16ENS_18Kernel_traits_baseILj512ES2_ffffjLj128EEEEELb1ELb0ELb0EEEvNS_9FwdParamsE:
.text._ZN10layer_norm31ln_parallel_residual_fwd_kernelINS_13Kernel_traitsI6__halfffffjLj512ELj1ELj4ELj1ELj16ENS_18Kernel_traits_baseILj512ES2_ffffjLj128EEEEELb1ELb0ELb0EEEvNS_9FwdParamsE:
[----:B------:R-:W-:Y:S08]  /*0000*/  LDC R1, c[0x0][0x28] ;  /* 0x00000a00ff017b82 */ /* 0x000ff00000000800 */
[----:B------:R-:W0:Y:S01]  /*0010*/  LDC R0, c[0x0][0x2e8] ;  /* 0x0000ba00ff007b82 */ /* 0x000e220000000800 */
[----:B------:R-:W-:Y:S01]  /*0020*/  ULDC.U8 UR4, c[0x0][0x2f4] ;  /* 0x0000bd0000047ab9 */ /* 0x000fe20000000000 */
[----:B------:R-:W-:Y:S01]  /*0030*/  ULDC.64 UR6, c[0x0][0x2e0] ;  /* 0x0000b80000067ab9 */ /* 0x000fe20000000a00 */
[----:B------:R-:W-:Y:S01]  /*0040*/  ISETP.NE.AND P0, PT, RZ, UR4, PT ;  /* 0x00000004ff007c0c */ /* 0x000fe2000bf05270 */
[----:B------:R-:W-:Y:S01]  /*0050*/  ULDC.64 UR4, c[0x0][0x208] ;  /* 0x0000820000047ab9 */ /* 0x000fe20000000a00 */
[----:B------:R-:W-:-:S02]  /*0060*/  IMAD.U32 R2, RZ, RZ, UR6 ;  /* 0x00000006ff027e24 */ /* 0x000fc4000f8e00ff */
[----:B------:R-:W-:Y:S01]  /*0070*/  IMAD.U32 R3, RZ, RZ, UR7 ;  /* 0x00000007ff037e24 */ /* 0x000fe2000f8e00ff */
[----:B------:R-:W1:Y:S08]  /*0080*/  LDC R107, c[0x0][0x2ec] ;  /* 0x0000bb00ff6b7b82 */ /* 0x000e700000000800 */
[----:B------:R-:W2:Y:S01]  /*0090*/  @P0 LDG.E.64 R2, desc[UR4][R2.64] ;  /* 0x0000000402020981 */ /* 0x000ea2000c1e1b00 */
[----:B------:R-:W3:Y:S01]  /*00a0*/  @P0 LDC R7, c[0x0][0x2f0] ;  /* 0x0000bc00ff070b82 */ /* 0x000ee20000000800 */
[----:B0-----:R-:W-:Y:S01]  /*00b0*/  @P0 MOV R4, R0 ;  /* 0x0000000000040202 */ /* 0x001fe20000000f00 */
[----:B------:R-:W0:Y:S01]  /*00c0*/  S2R R111, SR_TID.X ;  /* 0x00000000006f7919 */ /* 0x000e220000002100 */
[----:B------:R-:W0:Y:S01]  /*00d0*/  S2R R12, SR_CTAID.X ;  /* 0x00000000000c7919 */ /* 0x000e220000002500 */
[----:B------:R-:W-:-:S04]  /*00e0*/  ULDC UR8, c[0x0][0x0] ;  /* 0x0000000000087ab9 */ /* 0x000fc80000000800 */
[----:B------:R-:W4:Y:S01]  /*00f0*/  LDC R14, c[0x0][0x218] ;  /* 0x00008600ff0e7b82 */ /* 0x000f220000000800 */
[----:B-1----:R-:W-:-:S06]  /*0100*/  @P0 IMAD.MOV.U32 R5, RZ, RZ, R107 ;  /* 0x000000ffff050224 */ /* 0x002fcc00078e006b */
[----:B------:R-:W3:Y:S01]  /*0110*/  @P0 LDG.E.64 R4, desc[UR4][R4.64] ;  /* 0x0000000404040981 */ /* 0x000ee2000c1e1b00 */
[----:B0-----:R-:W-:Y:S01]  /*0120*/  IMAD R110, R12, UR8, R111 ;  /* 0x000000080c6e7c24 */ /* 0x001fe2000f8e026f */
[----:B------:R-:W-:-:S04]  /*0130*/  LOP3.LUT R112, R111, 0x1f, RZ, 0xc0, !PT ;  /* 0x0000001f6f707812 */ /* 0x000fc800078ec0ff */
[----:B------:R-:W-:-:S04]  /*0140*/  MOV R27, R112 ;  /* 0x00000070001b7202 */ /* 0x000fc80000000f00 */
[----:B------:R-:W-:Y:S02]  /*0150*/  LOP3.LUT R96, R27, 0x1f, RZ, 0x3c, !PT ;  /* 0x0000001f1b607812 */ /* 0x000fe400078e3cff */
[----:B------:R-:W-:Y:S01]  /*0160*/  SHF.R.U32.HI R111, RZ, 0x5, R111 ;  /* 0x00000005ff6f7819 */ /* 0x000fe2000001166f */
[----:B------:R-:W-:Y:S04]  /*0170*/  BSSY B0, `(.L_x_11526) ;  /* 0x0000061000007945 */ /* 0x000fe80003800000 */
[----:B------:R-:W-:Y:S01]  /*0180*/  IMAD R111, R12, 0x4, R111 ;  /* 0x000000040c6f7824 */ /* 0x000fe200078e026f */
[----:B--2---:R-:W-:Y:S02]  /*0190*/  @P0 R2UR UR6, R2 ;  /* 0x00000000020602ca */ /* 0x004fe400000e0000 */
[----:B------:R-:W-:-:S02]  /*01a0*/  @P0 R2UR UR7, R3 ;  /* 0x00000000030702ca */ /* 0x000fc400000e0000 */
[----:B---3--:R-:W-:-:S05]  /*01b0*/  @P0 IADD3 R0, P1, R4, R7, RZ ;  /* 0x0000000704000210 */ /* 0x008fca0007f3e0ff */
[----:B------:R-:W-:-:S05]  /*01c0*/  @P0 IMAD.X R107, RZ, RZ, R5, P1 ;  /* 0x000000ffff6b0224 */ /* 0x000fca00008e0605 */
[--C-:B------:R-:W-:Y:S01]  /*01d0*/  SHF.R.U64 R109, R0, 0x2, R107.reuse ;  /* 0x00000002006d7819 */ /* 0x100fe2000000126b */
[----:B------:R-:W-:Y:S01]  /*01e0*/  IMAD.WIDE.U32 R4, R110, -0x326172a9, RZ ;  /* 0xcd9e8d576e047825 */ /* 0x000fe200078e00ff */
[----:B------:R-:W-:-:S03]  /*01f0*/  SHF.R.U32.HI R107, RZ, 0x2, R107 ;  /* 0x00000002ff6b7819 */ /* 0x000fc6000001166b */
[----:B------:R-:W-:Y:S01]  /*0200*/  IMAD.WIDE.U32 R2, R109, -0x2daee0ad, RZ ;  /* 0xd2511f536d027825 */ /* 0x000fe200078e00ff */
[----:B------:R-:W-:Y:S01]  /*0210*/  LOP3.LUT R6, R5, UR6, R107, 0x96, !PT ;  /* 0x0000000605067c12 */ /* 0x000fe2000f8e966b */
[----:B------:R-:W-:-:S03]  /*0220*/  UIADD3 UR25, UR7, -0x4498517b, URZ ;  /* 0xbb67ae8507197890 */ /* 0x000fc6000fffe03f */
[----:B------:R-:W-:Y:S01]  /*0230*/  LOP3.LUT R8, R3, UR7, RZ, 0x3c, !PT ;  /* 0x0000000703087c12 */ /* 0x000fe2000f8e3cff */
[----:B------:R-:W-:Y:S01]  /*0240*/  IMAD.WIDE.U32 R6, R6, -0x2daee0ad, RZ ;  /* 0xd2511f5306067825 */ /* 0x000fe200078e00ff */
[----:B------:R-:W-:-:S03]  /*0250*/  UIADD3 UR24, UR6, -0x61c88647, URZ ;  /* 0x9e3779b906187890 */ /* 0x000fc6000fffe03f */
[----:B------:R-:W-:Y:S01]  /*0260*/  IMAD.WIDE.U32 R8, R8, -0x326172a9, RZ ;  /* 0xcd9e8d5708087825 */ /* 0x000fe200078e00ff */
[----:B------:R-:W-:Y:S01]  /*0270*/  LOP3.LUT R5, R7, UR25, R2, 0x96, !PT ;  /* 0x0000001907057c12 */ /* 0x000fe2000f8e9602 */
[----:B------:R-:W-:-:S03]  /*0280*/  UIADD3 UR23, UR6, 0x3c6ef372, URZ ;  /* 0x3c6ef37206177890 */ /* 0x000fc6000fffe03f */
[----:B------:R-:W-:Y:S01]  /*0290*/  LOP3.LUT R2, R9, UR24, R4, 0x96, !PT ;  /* 0x0000001809027c12 */ /* 0x000fe2000f8e9604 */
[----:B------:R-:W-:Y:S01]  /*02a0*/  IMAD.WIDE.U32 R4, R5, -0x326172a9, RZ ;  /* 0xcd9e8d5705047825 */ /* 0x000fe200078e00ff */
[----:B------:R-:W-:-:S03]  /*02b0*/  UIADD3 UR22, UR7, 0x76cf5d0a, URZ ;  /* 0x76cf5d0a07167890 */ /* 0x000fc6000fffe03f */
[----:B------:R-:W-:Y:S01]  /*02c0*/  IMAD.WIDE.U32 R2, R2, -0x2daee0ad, RZ ;  /* 0xd2511f5302027825 */ /* 0x000fe200078e00ff */
[----:B------:R-:W-:Y:S01]  /*02d0*/  LOP3.LUT R7, R5, UR23, R8, 0x96, !PT ;  /* 0x0000001705077c12 */ /* 0x000fe2000f8e9608 */
[----:B------:R-:W-:-:S03]  /*02e0*/  UIADD3 UR21, UR7, 0x32370b8f, URZ ;  /* 0x32370b8f07157890 */ /* 0x000fc6000fffe03f */
[----:B------:R-:W-:Y:S01]  /*02f0*/  LOP3.LUT R8, R3, UR22, R6, 0x96, !PT ;  /* 0x0000001603087c12 */ /* 0x000fe2000f8e9606 */
[----:B------:R-:W-:Y:S01]  /*0300*/  IMAD.WIDE.U32 R6, R7, -0x2daee0ad, RZ ;  /* 0xd2511f5307067825 */ /* 0x000fe200078e00ff */
[----:B------:R-:W-:-:S03]  /*0310*/  UIADD3 UR20, UR6, -0x255992d5, URZ ;  /* 0xdaa66d2b06147890 */ /* 0x000fc6000fffe03f */
        /* <DEDUP_REMOVED lines=8> */
[----:B------:R-:W-:-:S03]  /*03a0*/  UIADD3 UR17, UR7, -0x56f99767, URZ ;  /* 0xa906689907117890 */ /* 0x000fc6000fffe03f */
[----:B------:R-:W-:Y:S01]  /*03b0*/  LOP3.LUT R8, R3, UR18, R6, 0x96, !PT ;  /* 0x0000001203087c12 */ /* 0x000fe2000f8e9606 */
[----:B------:R-:W-:Y:S01]  /*03c0*/  IMAD.WIDE.U32 R6, R7, -0x2daee0ad, RZ ;  /* 0xd2511f5307067825 */ /* 0x000fe200078e00ff */
[----:B------:R-:W-:-:S03]  /*03d0*/  UIADD3 UR16, UR6, 0x1715609d, URZ ;  /* 0x1715609d06107890 */ /* 0x000fc6000fffe03f */
[----:B------:R-:W-:Y:S01]  /*03e0*/  IMAD.WIDE.U32 R8, R8, -0x326172a9, RZ ;  /* 0xcd9e8d5708087825 */ /* 0x000fe200078e00ff */
[----:B------:R-:W-:-:S04]  /*03f0*/  LOP3.LUT R5, R7, UR17, R2, 0x96, !PT ;  /* 0x0000001107057c12 */ /* 0x000fc8000f8e9602 */
[----:B------:R-:W-:Y:S01]  /*0400*/  LOP3.LUT R2, R9, UR16, R4, 0x96, !PT ;  /* 0x0000001009027c12 */ /* 0x000fe2000f8e9604 */
[----:B------:R-:W-:-:S04]  /*0410*/  UIADD3 UR14, UR7, 0x646e171e, URZ ;  /* 0x646e171e070e7890 */ /* 0x000fc8000fffe03f */
[----:B------:R-:W-:Y:S01]  /*0420*/  IMAD.WIDE.U32 R2, R2, -0x2daee0ad, RZ ;  /* 0xd2511f5302027825 */ /* 0x000fe200078e00ff */
[----:B------:R-:W-:-:S04]  /*0430*/  UIADD3 UR15, UR6, -0x4ab325aa, URZ ;  /* 0xb54cda56060f7890 */ /* 0x000fc8000fffe03f */
[----:B------:R-:W-:Y:S02]  /*0440*/  LOP3.LUT R10, R3, UR14, R6, 0x96, !PT ;  /* 0x0000000e030a7c12 */ /* 0x000fe4000f8e9606 */
[----:B----4-:R-:W-:Y:S01]  /*0450*/  SHF.R.S32.HI R3, RZ, 0x1f, R14 ;  /* 0x0000001fff037819 */ /* 0x010fe2000001140e */
[----:B------:R-:W-:-:S03]  /*0460*/  IMAD.WIDE.U32 R4, R5, -0x326172a9, RZ ;  /* 0xcd9e8d5705047825 */ /* 0x000fc600078e00ff */
[----:B------:R-:W-:Y:S02]  /*0470*/  LEA.HI R3, R3, R14, RZ, 0x2 ;  /* 0x0000000e03037211 */ /* 0x000fe400078f10ff */
[----:B------:R-:W-:Y:S02]  /*0480*/  LOP3.LUT R7, R5, UR15, R8, 0x96, !PT ;  /* 0x0000000f05077c12 */ /* 0x000fe4000f8e9608 */
[----:B------:R-:W-:Y:S01]  /*0490*/  LEA.HI.SX32 R96, R3, R96, 0x1e ;  /* 0x0000006003607211 */ /* 0x000fe200078ff2ff */
[----:B------:R-:W-:Y:S02]  /*04a0*/  UIADD3 UR12, UR7, 0x1fd5c5a3, URZ ;  /* 0x1fd5c5a3070c7890 */ /* 0x000fe4000fffe03f */
[----:B------:R-:W-:Y:S01]  /*04b0*/  IMAD.WIDE.U32 R6, R7, -0x2daee0ad, RZ ;  /* 0xd2511f5307067825 */ /* 0x000fe200078e00ff */
[----:B------:R-:W-:Y:S01]  /*04c0*/  LOP3.LUT P2, RZ, R96, 0xffffffe0, RZ, 0xc0, !PT ;  /* 0xffffffe060ff7812 */ /* 0x000fe2000784c0ff */
[----:B------:R-:W-:Y:S02]  /*04d0*/  UIADD3 UR13, UR6, 0x5384540f, URZ ;  /* 0x5384540f060d7890 */ /* 0x000fe4000fffe03f */
[----:B------:R-:W-:Y:S01]  /*04e0*/  IMAD.WIDE.U32 R10, R10, -0x326172a9, RZ ;  /* 0xcd9e8d570a0a7825 */ /* 0x000fe200078e00ff */
[----:B------:R-:W-:Y:S01]  /*04f0*/  LOP3.LUT R8, R7, UR12, R2, 0x96, !PT ;  /* 0x0000000c07087c12 */ /* 0x000fe2000f8e9602 */
[----:B------:R-:W-:Y:S01]  /*0500*/  UIADD3 UR11, UR6, -0xe443238, URZ ;  /* 0xf1bbcdc8060b7890 */ /* 0x000fe2000fffe03f */
[----:B------:R-:W-:-:S02]  /*0510*/  ISETP.GE.U32.AND P5, PT, R96, 0x40, PT ;  /* 0x000000406000780c */ /* 0x000fc40003fa6070 */
[----:B------:R-:W-:Y:S01]  /*0520*/  LOP3.LUT R9, R11, UR13, R4, 0x96, !PT ;  /* 0x0000000d0b097c12 */ /* 0x000fe2000f8e9604 */
[----:B------:R-:W-:Y:S01]  /*0530*/  IMAD.HI.U32 R3, R8, -0x326172a9, RZ ;  /* 0xcd9e8d5708037827 */ /* 0x000fe200078e00ff */
[C---:B------:R-:W-:Y:S01]  /*0540*/  ISETP.GE.U32.AND P4, PT, R96.reuse, 0x60, PT ;  /* 0x000000606000780c */ /* 0x040fe20003f86070 */
[----:B------:R-:W-:Y:S01]  /*0550*/  UIADD3 UR10, UR7, -0x24c28bd8, URZ ;  /* 0xdb3d7428070a7890 */ /* 0x000fe2000fffe03f */
[----:B------:R-:W-:Y:S01]  /*0560*/  ISETP.GE.U32.AND P3, PT, R96, 0x80, PT ;  /* 0x000000806000780c */ /* 0x000fe20003f66070 */
[----:B------:R-:W-:Y:S02]  /*0570*/  UIADD3 UR9, UR6, -0x700cb87f, URZ ;  /* 0x8ff3478106097890 */ /* 0x000fe4000fffe03f */
[----:B------:R-:W-:Y:S01]  /*0580*/  UIADD3 UR8, UR7, -0x695add53, URZ ;  /* 0x96a522ad07087890 */ /* 0x000fe2000fffe03f */
[----:B------:R-:W-:Y:S01]  /*0590*/  P2R R116, PR, RZ, 0x4 ;  /* 0x00000004ff747803 */ /* 0x000fe20000000000 */
[----:B------:R-:W-:Y:S01]  /*05a0*/  IMAD.HI.U32 R33, R9, -0x2daee0ad, RZ ;  /* 0xd2511f5309217827 */ /* 0x000fe200078e00ff */
[----:B------:R-:W-:-:S02]  /*05b0*/  P2R R115, PR, RZ, 0x20 ;  /* 0x00000020ff737803 */ /* 0x000fc40000000000 */
[----:B------:R-:W-:Y:S02]  /*05c0*/  P2R R114, PR, RZ, 0x10 ;  /* 0x00000010ff727803 */ /* 0x000fe40000000000 */
[----:B------:R-:W-:Y:S02]  /*05d0*/  P2R R113, PR, RZ, 0x8 ;  /* 0x00000008ff717803 */ /* 0x000fe40000000000 */
[----:B------:R-:W-:Y:S01]  /*05e0*/  LOP3.LUT R106, R3, UR11, R10, 0x96, !PT ;  /* 0x0000000b036a7c12 */ /* 0x000fe2000f8e960a */
[----:B------:R-:W-:Y:S06]  /*05f0*/  @!P2 BRA `(.L_x_11527) ;  /* 0x000000000060a947 */ /* 0x000fec0003800000 */
[----:B------:R-:W-:Y:S01]  /*0600*/  ULDC.64 UR26, c[0x0][0x2c8] ;  /* 0x0000b200001a7ab9 */ /* 0x000fe20000000a00 */
[----:B------:R-:W-:Y:S01]  /*0610*/  ULDC.64 UR28, c[0x0][0x2d0] ;  /* 0x0000b400001c7ab9 */ /* 0x000fe20000000a00 */
[----:B------:R-:W-:Y:S01]  /*0620*/  ISETP.NE.U32.AND P0, PT, RZ, UR26, PT ;  /* 0x0000001aff007c0c */ /* 0x000fe2000bf05070 */
[----:B------:R-:W0:Y:S01]  /*0630*/  LDC.64 R2, c[0x0][0x260] ;  /* 0x00009800ff027b82 */ /* 0x000e220000000a00 */
[----:B------:R-:W-:Y:S01]  /*0640*/  ISETP.NE.U32.AND P1, PT, RZ, UR28, PT ;  /* 0x0000001cff007c0c */ /* 0x000fe2000bf25070 */
[C---:B------:R-:W-:Y:S01]  /*0650*/  IMAD.SHL.U32 R10, R27.reuse, 0x8, RZ ;  /* 0x000000081b0a7824 */ /* 0x040fe200078e00ff */
[----:B------:R-:W-:Y:S02]  /*0660*/  ISETP.NE.AND.EX P0, PT, RZ, UR27, PT, P0 ;  /* 0x0000001bff007c0c */ /* 0x000fe4000bf05300 */
[----:B------:R-:W-:Y:S02]  /*0670*/  ISETP.NE.AND.EX P1, PT, RZ, UR29, PT, P1 ;  /* 0x0000001dff007c0c */ /* 0x000fe4000bf25310 */
[----:B------:R-:W-:-:S09]  /*0680*/  SHF.L.U64.HI R11, R27, 0x3, RZ ;  /* 0x000000031b0b7819 */ /* 0x000fd200000102ff */
[----:B------:R-:W-:-:S04]  /*0690*/  @P0 LEA R4, P2, R27, UR26, 0x3 ;  /* 0x0000001a1b040c11 */ /* 0x000fc8000f8418ff */
[C---:B------:R-:W-:Y:S01]  /*06a0*/  @P0 LEA.HI.X R5, R27.reuse, UR27, RZ, 0x3, P2 ;  /* 0x0000001b1b050c11 */ /* 0x040fe200090f1cff */
[----:B------:R-:W-:Y:S01]  /*06b0*/  ULDC.64 UR26, c[0x0][0x268] ;  /* 0x00009a00001a7ab9 */ /* 0x000fe20000000a00 */
[C---:B------:R-:W-:Y:S01]  /*06c0*/  @P1 IADD3 R12, P2, R10.reuse, UR28, RZ ;  /* 0x0000001c0a0c1c10 */ /* 0x040fe2000ff5e0ff */
[----:B0-----:R-:W-:Y:S02]  /*06d0*/  IMAD.WIDE.U32 R2, R27, 0x8, R2 ;  /* 0x000000081b027825 */ /* 0x001fe400078e0002 */
[----:B------:R0:W5:Y:S01]  /*06e0*/  @P0 LDG.E.64 R94, desc[UR4][R4.64] ;  /* 0x00000004045e0981 */ /* 0x000162000c1e1b00 */
[C---:B------:R-:W-:Y:S02]  /*06f0*/  @P1 IADD3.X R13, R11.reuse, UR29, RZ, P2, !PT ;  /* 0x0000001d0b0d1c10 */ /* 0x040fe400097fe4ff */
        /* <DEDUP_REMOVED lines=8> */
.L_x_11527:
[----:B------:R-:W-:Y:S05]  /*0780*/  BSYNC B0 ;  /* 0x0000000000007941 */ /* 0x000fea0003800000 */
.L_x_11526:
        /* <DEDUP_REMOVED lines=21> */
[----:B------:R0:W5:Y:S05]  /*08e0*/  @P1 LDG.E.64 R78, desc[UR4][R4.64] ;  /* 0x00000004044e1981 */ /* 0x00016a000c1e1b00 */
[----:B------:R-:W5:Y:S01]  /*08f0*/  LDG.E.64 R10, desc[UR4][R10.64] ;  /* 0x000000040a0a7981 */ /* 0x000f62000c1e1b00 */
[----:B------:R-:W-:Y:S01]  /*0900*/  VIADD R27, R27, 0x20 ;  /* 0x000000201b1b7836 */ /* 0x000fe20000000000 */
[----:B------:R-:W-:-:S02]  /*0910*/  @!P0 CS2R R80, SRZ ;  /* 0x0000000000508805 */ /* 0x000fc4000001ff00 */
[----:B0-----:R-:W-:-:S07]  /*0920*/  @!P1 CS2R R78, SRZ ;  /* 0x00000000004e9805 */ /* 0x001fce000001ff00 */
.L_x_11529:
[----:B------:R-:W-:Y:S05]  /*0930*/  BSYNC B0 ;  /* 0x0000000000007941 */ /* 0x000fea0003800000 */
.L_x_11528:
[----:B------:R-:W-:Y:S04]  /*0940*/  BSSY B0, `(.L_x_11530) ;  /* 0x000001a000007945 */ /* 0x000fe80003800000 */
[----:B------:R-:W-:Y:S05]  /*0950*/  @!P4 BRA `(.L_x_11531) ;  /* 0x000000000060c947 */ /* 0x000fea0003800000 */
        /* <DEDUP_REMOVED lines=21> */
[----:B------:R-:W-:-:S02]  /*0ab0*/  IADD3 R27, R27, 0x20, RZ ;  /* 0x000000201b1b7810 */ /* 0x000fc40007ffe0ff */
[----:B------:R-:W-:Y:S02]  /*0ac0*/  @!P0 CS2R R4, SRZ ;  /* 0x0000000000048805 */ /* 0x000fe4000001ff00 */
[----:B0-----:R-:W-:-:S07]  /*0ad0*/  @!P1 CS2R R74, SRZ ;  /* 0x00000000004a9805 */ /* 0x001fce000001ff00 */
.L_x_11531:
[----:B------:R-:W-:Y:S05]  /*0ae0*/  BSYNC B0 ;  /* 0x0000000000007941 */ /* 0x000fea0003800000 */
.L_x_11530:
        /* <DEDUP_REMOVED lines=23> */
[----:B------:R-:W-:-:S02]  /*0c60*/  @!P0 CS2R R2, SRZ ;  /* 0x0000000000028805 */ /* 0x000fc4000001ff00 */
[----:B0-----:R-:W-:-:S07]  /*0c70*/  @!P1 CS2R R70, SRZ ;  /* 0x0000000000469805 */ /* 0x001fce000001ff00 */
.L_x_11533:
[----:B------:R-:W-:Y:S05]  /*0c80*/  BSYNC B0 ;  /* 0x0000000000007941 */ /* 0x000fea0003800000 */
.L_x_11532:
[----:B------:R-:W-:Y:S01]  /*0c90*/  ULDC UR26, c[0x0][0x214] ;  /* 0x00008500001a7ab9 */ /* 0x000fe20000000800 */
[----:B------:R-:W-:Y:S02]  /*0ca0*/  LOP3.LUT R108, R33, UR10, R6, 0x96, !PT ;  /* 0x0000000a216c7c12 */ /* 0x000fe4000f8e9606 */
[----:B------:R-:W-:-:S13]  /*0cb0*/  ISETP.GE.AND P0, PT, R111, UR26, PT ;  /* 0x0000001a6f007c0c */ /* 0x000fda000bf06270 */
[----:B------:R-:W-:Y:S05]  /*0cc0*/  @P0 EXIT ;  /* 0x000000000000094d */ /* 0x000fea0003800000 */
[----:B------:R-:W-:Y:S01]  /*0cd0*/  IMAD R8, R8, -0x326172a9, RZ ;  /* 0xcd9e8d5708087824 */ /* 0x000fe200078e02ff */
[--C-:B-----5:R-:W-:Y:S01]  /*0ce0*/  SHF.R.U64 R91, R24, 0x10, R25.reuse ;  /* 0x00000010185b7819 */ /* 0x120fe20000001219 */
[----:B------:R-:W-:Y:S01]  /*0cf0*/  IMAD.HI.U32 R103, R108, -0x326172a9, RZ ;  /* 0xcd9e8d576c677827 */ /* 0x000fe200078e00ff */
[----:B------:R-:W-:Y:S01]  /*0d00*/  SHF.R.U32.HI R33, RZ, 0x10, R25 ;  /* 0x00000010ff217819 */ /* 0x000fe20000011619 */
[----:B------:R-:W-:Y:S01]  /*0d10*/  HFMA2.MMA R102, -RZ, RZ, 0, 0 ;  /* 0x00000000ff667435 */ /* 0x000fe200000001ff */
[----:B------:R-:W-:Y:S01]  /*0d20*/  SHF.R.U64 R21, R26, 0x10, R27 ;  /* 0x000000101a157819 */ /* 0x000fe2000000121b */
[----:B------:R-:W-:Y:S01]  /*0d30*/  IMAD.MOV.U32 R87, RZ, RZ, R25 ;  /* 0x000000ffff577224 */ /* 0x000fe200078e0019 */
[----:B------:R-:W-:Y:S01]  /*0d40*/  LOP3.LUT R103, R103, UR9, R8, 0x96, !PT ;  /* 0x0000000967677c12 */ /* 0x000fe2000f8e9608 */
[----:B------:R-:W-:Y:S01]  /*0d50*/  IMAD R104, R9, -0x2daee0ad, RZ ;  /* 0xd2511f5309687824 */ /* 0x000fe200078e02ff */
[----:B------:R-:W-:Y:S01]  /*0d60*/  MOV R18, R14 ;  /* 0x0000000e00127202 */ /* 0x000fe20000000f00 */
[----:B------:R-:W-:Y:S01]  /*0d70*/  IMAD.HI.U32 R25, R106, -0x2daee0ad, RZ ;  /* 0xd2511f536a197827 */ /* 0x000fe200078e00ff */
[----:B------:R-:W-:Y:S01]  /*0d80*/  SHF.R.U64 R56, R14, 0x10, R15 ;  /* 0x000000100e387819 */ /* 0x000fe2000000120f */
[----:B------:R-:W-:Y:S01]  /*0d90*/  BSSY B0, `(.L_x_11534) ;  /* 0x0000cc6000007945 */ /* 0x000fe20003800000 */
[----:B------:R-:W-:Y:S01]  /*0da0*/  MOV R7, R27 ;  /* 0x0000001b00077202 */ /* 0x000fe20000000f00 */
[----:B------:R-:W-:Y:S01]  /*0db0*/  IMAD.MOV.U32 R32, RZ, RZ, R24 ;  /* 0x000000ffff207224 */ /* 0x000fe200078e0018 */
[----:B------:R-:W-:Y:S01]  /*0dc0*/  SHF.R.U32.HI R19, RZ, 0x10, R27 ;  /* 0x00000010ff137819 */ /* 0x000fe2000001161b */
[----:B------:R-:W-:Y:S01]  /*0dd0*/  IMAD.MOV.U32 R20, RZ, RZ, R26 ;  /* 0x000000ffff147224 */ /* 0x000fe200078e001a */
[----:B------:R-:W-:Y:S01]  /*0de0*/  SHF.R.U64 R26, R78, 0x10, R79 ;  /* 0x000000104e1a7819 */ /* 0x000fe2000000124f */
[----:B------:R-:W-:Y:S01]  /*0df0*/  IMAD.MOV.U32 R17, RZ, RZ, R29 ;  /* 0x000000ffff117224 */ /* 0x000fe200078e001d */
[----:B------:R-:W-:Y:S01]  /*0e00*/  SHF.R.U32.HI R8, RZ, 0x10, R79 ;  /* 0x00000010ff087819 */ /* 0x000fe2000001164f */
[----:B------:R-:W-:Y:S01]  /*0e10*/  HADD2.F32 R76, -RZ, R79.H0_H0 ;  /* 0x2000004fff4c7230 */ /* 0x000fe20000004100 */
[--C-:B------:R-:W-:Y:S01]  /*0e20*/  SHF.R.U64 R24, R4, 0x10, R5.reuse ;  /* 0x0000001004187819 */ /* 0x100fe20000001205 */
[----:B------:R-:W-:Y:S01]  /*0e30*/  HADD2.F32 R77, -RZ, R5.H0_H0 ;  /* 0x20000005ff4d7230 */ /* 0x000fe20000004100 */
[----:B------:R-:W-:Y:S01]  /*0e40*/  SHF.R.U32.HI R6, RZ, 0x10, R5 ;  /* 0x00000010ff067819 */ /* 0x000fe20000011605 */
[----:B------:R-:W-:Y:S01]  /*0e50*/  IMAD.MOV.U32 R97, RZ, RZ, R22 ;  /* 0x000000ffff617224 */ /* 0x000fe200078e0016 */
[--C-:B------:R-:W-:Y:S01]  /*0e60*/  SHF.R.U64 R34, R22, 0x10, R23.reuse ;  /* 0x0000001016227819 */ /* 0x100fe20000001217 */
[----:B------:R-:W-:Y:S01]  /*0e70*/  IMAD.MOV.U32 R14, RZ, RZ, R12 ;  /* 0x000000ffff0e7224 */ /* 0x000fe200078e000c */
[----:B------:R-:W-:Y:S01]  /*0e80*/  MOV R89, R23 ;  /* 0x0000001700597202 */ /* 0x000fe20000000f00 */
[----:B------:R-:W-:Y:S01]  /*0e90*/  HADD2.F32 R79, -RZ, R4.H0_H0 ;  /* 0x20000004ff4f7230 */ /* 0x000fe20000004100 */
[----:B------:R-:W-:Y:S01]  /*0ea0*/  SHF.R.U32.HI R85, RZ, 0x10, R23 ;  /* 0x00000010ff557819 */ /* 0x000fe20000011617 */
[----:B------:R-:W-:Y:S01]  /*0eb0*/  HADD2.F32 R72, -RZ, R75.H0_H0 ;  /* 0x2000004bff487230 */ /* 0x000fe20000004100 */
[----:B------:R-:W-:Y:S01]  /*0ec0*/  SHF.R.U64 R27, R74, 0x10, R75 ;  /* 0x000000104a1b7819 */ /* 0x000fe2000000124b */
[----:B------:R-:W-:Y:S01]  /*0ed0*/  IMAD.MOV.U32 R23, RZ, RZ, R15 ;  /* 0x000000ffff177224 */ /* 0x000fe200078e000f */
[----:B------:R-:W-:Y:S01]  /*0ee0*/  SHF.R.U32.HI R5, RZ, 0x10, R75 ;  /* 0x00000010ff057819 */ /* 0x000fe2000001164b */
[----:B------:R-:W-:Y:S01]  /*0ef0*/  IMAD.MOV.U32 R9, RZ, RZ, R13 ;  /* 0x000000ffff097224 */ /* 0x000fe200078e000d */
[----:B------:R-:W-:Y:S01]  /*0f00*/  MOV R68, R28 ;  /* 0x0000001c00447202 */ /* 0x000fe20000000f00 */
[----:B------:R-:W-:Y:S01]  /*0f10*/  HADD2.F32 R75, -RZ, R2.H0_H0 ;  /* 0x20000002ff4b7230 */ /* 0x000fe20000004100 */
[----:B------:R-:W-:Y:S01]  /*0f20*/  SHF.R.U64 R69, R28, 0x10, R29 ;  /* 0x000000101c457819 */ /* 0x000fe2000000121d */
[----:B------:R-:W-:Y:S01]  /*0f30*/  IMAD.MOV.U32 R28, RZ, RZ, R10 ;  /* 0x000000ffff1c7224 */ /* 0x000fe200078e000a */
[--C-:B------:R-:W-:Y:S01]  /*0f40*/  SHF.R.U64 R64, R10, 0x10, R11.reuse ;  /* 0x000000100a407819 */ /* 0x100fe2000000120b */
[----:B------:R-:W-:Y:S01]  /*0f50*/  HADD2.F32 R73, -RZ, R3.H0_H0 ;  /* 0x20000003ff497230 */ /* 0x000fe20000004100 */
[----:B------:R-:W-:Y:S01]  /*0f60*/  MOV R63, R11 ;  /* 0x0000000b003f7202 */ /* 0x000fe20000000f00 */
[----:B------:R-:W-:Y:S01]  /*0f70*/  IMAD.MOV.U32 R60, RZ, RZ, R30 ;  /* 0x000000ffff3c7224 */ /* 0x000fe200078e001e */
[----:B------:R-:W-:Y:S01]  /*0f80*/  SHF.R.U32.HI R62, RZ, 0x10, R11 ;  /* 0x00000010ff3e7819 */ /* 0x000fe2000001160b */
[----:B------:R-:W-:Y:S01]  /*0f90*/  IMAD.MOV.U32 R11, RZ, RZ, R31 ;  /* 0x000000ffff0b7224 */ /* 0x000fe200078e001f */
[----:B------:R-:W-:Y:S01]  /*0fa0*/  SHF.R.U32.HI R22, RZ, 0x10, R15 ;  /* 0x00000010ff167819 */ /* 0x000fe2000001160f */
[----:B------:R-:W-:Y:S01]  /*0fb0*/  HADD2.F32 R66, -RZ, R17.H0_H0 ;  /* 0x20000011ff427230 */ /* 0x000fe20000004100 */
[----:B------:R-:W-:Y:S01]  /*0fc0*/  SHF.R.U64 R4, R2, 0x10, R3 ;  /* 0x0000001002047819 */ /* 0x000fe20000001203 */
[----:B------:R-:W-:Y:S01]  /*0fd0*/  HADD2.F32 R17, -RZ, R14.H0_H0 ;  /* 0x2000000eff117230 */ /* 0x000fe20000004100 */
[--C-:B------:R-:W-:Y:S01]  /*0fe0*/  SHF.R.U64 R16, R12, 0x10, R13.reuse ;  /* 0x000000100c107819 */ /* 0x100fe2000000120d */
[----:B------:R-:W-:Y:S01]  /*0ff0*/  HADD2.F32 R57, -RZ, R18.H0_H0 ;  /* 0x20000012ff397230 */ /* 0x000fe20000004100 */
[----:B------:R-:W-:Y:S01]  /*1000*/  SHF.R.U32.HI R15, RZ, 0x10, R13 ;  /* 0x00000010ff0f7819 */ /* 0x000fe2000001160d */
[----:B------:R-:W-:Y:S01]  /*1010*/  HADD2.F32 R14, -RZ, R9.H0_H0 ;  /* 0x20000009ff0e7230 */ /* 0x000fe20000004100 */
[----:B------:R-:W-:Y:S01]  /*1020*/  LOP3.LUT R104, R25, UR8, R104, 0x96, !PT ;  /* 0x0000000819687c12 */ /* 0x000fe2000f8e9668 */
        /* <DEDUP_REMOVED lines=25> */
[----:B------:R-:W-:Y:S01]  /*11c0*/  LOP3.LUT R105, R0, 0x3, RZ, 0xc0, !PT ;  /* 0x0000000300697812 */ /* 0x000fe200078ec0ff */
[----:B------:R-:W-:Y:S01]  /*11d0*/  IMAD R108, R108, -0x326172a9, RZ ;  /* 0xcd9e8d576c6c7824 */ /* 0x000fe200078e02ff */
[----:B------:R-:W-:Y:S01]  /*11e0*/  ULDC.U8 UR26, c[0x0][0x2a0] ;  /* 0x0000a800001a7ab9 */ /* 0x000fe20000000000 */
[----:B------:R-:W-:Y:S01]  /*11f0*/  IMAD R106, R106, -0x2daee0ad, RZ ;  /* 0xd2511f536a6a7824 */ /* 0x000fe200078e02ff */
        /* <DEDUP_REMOVED lines=8> */
[----:B------:R-:W-:Y:S01]  /*1280*/  UISETP.NE.AND UP0, UPT, UR26, URZ, UPT ;  /* 0x0000003f1a00728c */ /* 0x000fe2000bf05270 */
        /* <DEDUP_REMOVED lines=39> */
.L_x_11811:
        /* <DEDUP_REMOVED lines=11> */
[----:B------:R-:W1:Y:S01]  /*15b0*/  LDC.64 R32, c[0x0][0x220] ;  /* 0x00008800ff207b82 */ /* 0x000e620000000a00 */
[----:B0-----:R-:W-:-:S04]  /*15c0*/  ISETP.NE.U32.AND P0, PT, R48, RZ, PT ;  /* 0x000000ff3000720c */ /* 0x001fc80003f05070 */
[----:B------:R-:W-:Y:S01]  /*15d0*/  ISETP.NE.AND.EX P0, PT, R49, RZ, PT, P0 ;  /* 0x000000ff3100720c */ /* 0x000fe20003f05300 */
[----:B-1----:R-:W-:-:S06]  /*15e0*/  IMAD.WIDE.U32 R32, R117, 0x10, R32 ;  /* 0x0000001075207825 */ /* 0x002fcc00078e0020 */
[----:B------:R-:W5:Y:S06]  /*15f0*/  LDG.E.128 R32, desc[UR4][R32.64] ;  /* 0x0000000420207981 */ /* 0x000f6c000c1e1d00 */
[----:B------:R-:W-:-:S04]  /*1600*/  @P0 LEA R52, P2, R117, R48, 0x4 ;  /* 0x0000003075340211 */ /* 0x000fc800078420ff */
[C---:B------:R-:W-:Y:S02]  /*1610*/  @P0 LEA.HI.X R53, R117.reuse, R49, RZ, 0x4, P2 ;  /* 0x0000003175350211 */ /* 0x040fe400010f24ff */
[----:B------:R-:W-:-:S03]  /*1620*/  @P1 LEA R50, P2, R117, UR28, 0x4 ;  /* 0x0000001c75321c11 */ /* 0x000fc6000f8420ff */
[----:B------:R0:W5:Y:S01]  /*1630*/  @P0 LDG.E.128 R28, desc[UR4][R52.64] ;  /* 0x00000004341c0981 */ /* 0x000162000c1e1d00 */
[----:B------:R-:W-:-:S05]  /*1640*/  @P1 LEA.HI.X R51, R117, UR29, RZ, 0x4, P2 ;  /* 0x0000001d75331c11 */ /* 0x000fca00090f24ff */
        /* <DEDUP_REMOVED lines=13> */
.L_x_11538:
[----:B------:R-:W-:-:S07]  /*1720*/  MOV R118, R108 ;  /* 0x0000006c00767202 */ /* 0x000fce0000000f00 */
.L_x_11539:
[----:B------:R-:W-:Y:S05]  /*1730*/  BSYNC B2 ;  /* 0x0000000000027941 */ /* 0x000fea0003800000 */
.L_x_11537:
        /* <DEDUP_REMOVED lines=16> */
.L_x_11543:
[----:B------:R-:W-:Y:S05]  /*1840*/  BSYNC B3 ;  /* 0x0000000000037941 */ /* 0x000fea0003800000 */
.L_x_11542:
        /* <DEDUP_REMOVED lines=44> */
.L_x_11541:
[----:B------:R-:W-:Y:S05]  /*1b10*/  BSYNC B2 ;  /* 0x0000000000027941 */ /* 0x000fea0003800000 */
.L_x_11540:
[----:B------:R-:W0:Y:S01]  /*1b20*/  LDC R52, c[0x0][0x298] ;  /* 0x0000a600ff347b82 */ /* 0x000e220000000800 */
[----:B------:R-:W-:Y:S01]  /*1b30*/  ISETP.NE.U32.AND P2, PT, R48, RZ, PT ;  /* 0x000000ff3000720c */ /* 0x000fe20003f45070 */
[----:B------:R-:W-:Y:S01]  /*1b40*/  IMAD.MOV.U32 R54, RZ, RZ, 0x2f800000 ;  /* 0x2f800000ff367424 */ /* 0x000fe200078e00ff */
[----:B------:R-:W-:Y:S02]  /*1b50*/  I2FP.F32.U32 R51, R118 ;  /* 0x0000007600337245 */ /* 0x000fe40000201000 */
[----:B------:R-:W-:-:S03]  /*1b60*/  ISETP.NE.AND.EX P2, PT, R49, RZ, PT, P2 ;  /* 0x000000ff3100720c */ /* 0x000fc60003f45320 */
[----:B------:R-:W1:Y:S01]  /*1b70*/  LDC R53, c[0x0][0x294] ;  /* 0x0000a500ff357b82 */ /* 0x000e620000000800 */
[----:B------:R-:W-:Y:S01]  /*1b80*/  FFMA.FTZ R48, R51, R54, 1.1641532182693481445e-10 ;  /* 0x2f00000033307423 */ /* 0x000fe20000010036 */
[----:B0----5:R-:W-:-:S04]  /*1b90*/  FMUL.FTZ R32, R32, R52 ;  /* 0x0000003420207220 */ /* 0x021fc80000410000 */
        /* <DEDUP_REMOVED lines=9> */
.L_x_11544:
        /* <DEDUP_REMOVED lines=12> */
.L_x_11547:
[----:B------:R-:W-:-:S07]  /*1cf0*/  MOV R101, R108 ;  /* 0x0000006c00657202 */ /* 0x000fce0000000f00 */
.L_x_11548:
[----:B------:R-:W-:Y:S05]  /*1d00*/  BSYNC B2 ;  /* 0x0000000000027941 */ /* 0x000fea0003800000 */
.L_x_11546:
        /* <DEDUP_REMOVED lines=16> */
.L_x_11552:
[----:B------:R-:W-:Y:S05]  /*1e10*/  BSYNC B3 ;  /* 0x0000000000037941 */ /* 0x000fea0003800000 */
.L_x_11551:
        /* <DEDUP_REMOVED lines=44> */
.L_x_11550:
[----:B------:R-:W-:Y:S05]  /*20e0*/  BSYNC B2 ;  /* 0x0000000000027941 */ /* 0x000fea0003800000 */
.L_x_11549:
[----:B------:R-:W-:-:S05]  /*20f0*/  I2FP.F32.U32 R49, R101 ;  /* 0x0000006500317245 */ /* 0x000fca0000201000 */
[----:B------:R-:W-:Y:S01]  /*2100*/  FFMA.FTZ R50, R49, R54, 1.1641532182693481445e-10 ;  /* 0x2f00000031327423 */ /* 0x000fe20000010036 */
[----:B------:R-:W-:-:S04]  /*2110*/  FMUL.FTZ R49, R28, R52 ;  /* 0x000000341c317220 */ /* 0x000fc80000410000 */
[----:B------:R-:W-:-:S04]  /*2120*/  FSETP.GTU.FTZ.AND P3, PT, R50, R53, PT ;  /* 0x000000353200720b */ /* 0x000fc80003f7c000 */
[----:B------:R-:W-:Y:S02]  /*2130*/  FSEL R49, R49, RZ, !P3 ;  /* 0x000000ff31317208 */ /* 0x000fe40005800000 */
[----:B------:R-:W-:-:S03]  /*2140*/  SEL R101, RZ, 0x1, P3 ;  /* 0x00000001ff657807 */ /* 0x000fc60001800000 */
[----:B------:R-:W-:-:S04]  /*2150*/  FADD.FTZ R32, R49, R32 ;  /* 0x0000002031207221 */ /* 0x000fc80000010000 */
[----:B------:R-:W-:-:S07]  /*2160*/  @P1 FADD.FTZ R32, R24, R32 ;  /* 0x0000002018201221 */ /* 0x000fce0000010000 */
.L_x_11545:
        /* <DEDUP_REMOVED lines=12> */
.L_x_11554:
[----:B------:R-:W-:-:S07]  /*2230*/  MOV R120, R108 ;  /* 0x0000006c00787202 */ /* 0x000fce0000000f00 */
.L_x_11555:
[----:B------:R-:W-:Y:S05]  /*2240*/  BSYNC B2 ;  /* 0x0000000000027941 */ /* 0x000fea0003800000 */
.L_x_11553:
        /* <DEDUP_REMOVED lines=16> */
.L_x_11559:
[----:B------:R-:W-:Y:S05]  /*2350*/  BSYNC B3 ;  /* 0x0000000000037941 */ /* 0x000fea0003800000 */
.L_x_11558:
        /* <DEDUP_REMOVED lines=44> */
.L_x_11557:
[----:B------:R-:W-:Y:S05]  /*2620*/  BSYNC B2 ;  /* 0x0000000000027941 */ /* 0x000fea0003800000 */
.L_x_11556:
[----:B------:R-:W-:Y:S01]  /*2630*/  I2FP.F32.U32 R51, R120 ;  /* 0x0000007800337245 */ /* 0x000fe20000201000 */
[----:B------:R-:W-:-:S04]  /*2640*/  FMUL.FTZ R33, R33, R52 ;  /* 0x0000003421217220 */ /* 0x000fc80000410000 */
        /* <DEDUP_REMOVED lines=9> */
.L_x_11560:
        /* <DEDUP_REMOVED lines=12> */
.L_x_11563:
[----:B------:R-:W-:-:S07]  /*27a0*/  IMAD.MOV.U32 R100, RZ, RZ, R108 ;  /* 0x000000ffff647224 */ /* 0x000fce00078e006c */
.L_x_11564:
[----:B------:R-:W-:Y:S05]  /*27b0*/  BSYNC B2 ;  /* 0x0000000000027941 */ /* 0x000fea0003800000 */
.L_x_11562:
        /* <DEDUP_REMOVED lines=16> */
.L_x_11568:
[----:B------:R-:W-:Y:S05]  /*28c0*/  BSYNC B3 ;  /* 0x0000000000037941 */ /* 0x000fea0003800000 */
.L_x_11567:
        /* <DEDUP_REMOVED lines=44> */
.L_x_11566:
[----:B------:R-:W-:Y:S05]  /*2b90*/  BSYNC B2 ;  /* 0x0000000000027941 */ /* 0x000fea0003800000 */
.L_x_11565:
        /* <DEDUP_REMOVED lines=8> */
.L_x_11561:
        /* <DEDUP_REMOVED lines=12> */
.L_x_11570:
[----:B------:R-:W-:-:S07]  /*2ce0*/  IMAD.MOV.U32 R120, RZ, RZ, R108 ;  /* 0x000000ffff787224 */ /* 0x000fce00078e006c */
.L_x_11571:
[----:B------:R-:W-:Y:S05]  /*2cf0*/  BSYNC B2 ;  /* 0x0000000000027941 */ /* 0x000fea0003800000 */
.L_x_11569:
        /* <DEDUP_REMOVED lines=16> */
.L_x_11575:
[----:B------:R-:W-:Y:S05]  /*2e00*/  BSYNC B3 ;  /* 0x0000000000037941 */ /* 0x000fea0003800000 */
.L_x_11574:
        /* <DEDUP_REMOVED lines=44> */
.L_x_11573:
[----:B------:R-:W-:Y:S05]  /*30d0*/  BSYNC B2 ;  /* 0x0000000000027941 */ /* 0x000fea0003800000 */
.L_x_11572:
        /* <DEDUP_REMOVED lines=11> */
.L_x_11576:
        /* <DEDUP_REMOVED lines=12> */
.L_x_11579:
[----:B------:R-:W-:-:S07]  /*3250*/  IMAD.MOV.U32 R99, RZ, RZ, R108 ;  /* 0x000000ffff637224 */ /* 0x000fce00078e006c */
.L_x_11580:
[----:B------:R-:W-:Y:S05]  /*3260*/  BSYNC B2 ;  /* 0x0000000000027941 */ /* 0x000fea0003800000 */
.L_x_11578:
        /* <DEDUP_REMOVED lines=16> */
.L_x_11584:
[----:B------:R-:W-:Y:S05]  /*3370*/  BSYNC B3 ;  /* 0x0000000000037941 */ /* 0x000fea0003800000 */
.L_x_11583:
        /* <DEDUP_REMOVED lines=44> */
.L_x_11582:
[----:B------:R-:W-:Y:S05]  /*3640*/  BSYNC B2 ;  /* 0x0000000000027941 */ /* 0x000fea0003800000 */
.L_x_11581:
        /* <DEDUP_REMOVED lines=8> */
.L_x_11577:
        /* <DEDUP_REMOVED lines=12> */
.L_x_11586:
[----:B------:R-:W-:-:S07]  /*3790*/  IMAD.MOV.U32 R120, RZ, RZ, R108 ;  /* 0x000000ffff787224 */ /* 0x000fce00078e006c */
.L_x_11587:
[----:B------:R-:W-:Y:S05]  /*37a0*/  BSYNC B2 ;  /* 0x0000000000027941 */ /* 0x000fea0003800000 */
.L_x_11585:
        /* <DEDUP_REMOVED lines=16> */
.L_x_11591:
[----:B------:R-:W-:Y:S05]  /*38b0*/  BSYNC B3 ;  /* 0x0000000000037941 */ /* 0x000fea0003800000 */
.L_x_11590:
        /* <DEDUP_REMOVED lines=44> */
.L_x_11589:
[----:B------:R-:W-:Y:S05]  /*3b80*/  BSYNC B2 ;  /* 0x0000000000027941 */ /* 0x000fea0003800000 */
.L_x_11588:
[----:B------:R-:W-:Y:S01]  /*3b90*/  I2FP.F32.U32 R51, R120 ;  /* 0x0000007800337245 */ /* 0x000fe20000201000 */
        /* <DEDUP_REMOVED lines=10> */
.L_x_11592:
        /* <DEDUP_REMOVED lines=12> */
.L_x_11595:
[----:B------:R-:W-:-:S07]  /*3d00*/  MOV R98, R108 ;  /* 0x0000006c00627202 */ /* 0x000fce0000000f00 */
.L_x_11596:
[----:B------:R-:W-:Y:S05]  /*3d10*/  BSYNC B2 ;  /* 0x0000000000027941 */ /* 0x000fea0003800000 */
.L_x_11594:
        /* <DEDUP_REMOVED lines=16> */
.L_x_11600:
[----:B------:R-:W-:Y:S05]  /*3e20*/  BSYNC B3 ;  /* 0x0000000000037941 */ /* 0x000fea0003800000 */
.L_x_11599:
        /* <DEDUP_REMOVED lines=44> */
.L_x_11598:
[----:B------:R-:W-:Y:S05]  /*40f0*/  BSYNC B2 ;  /* 0x0000000000027941 */ /* 0x000fea0003800000 */
.L_x_11597:
[----:B------:R-:W-:Y:S01]  /*4100*/  I2FP.F32.U32 R49, R98 ;  /* 0x0000006200317245 */ /* 0x000fe20000201000 */
[----:B------:R-:W-:-:S04]  /*4110*/  FMUL.FTZ R52, R31, R52 ;  /* 0x000000341f347220 */ /* 0x000fc80000410000 */
[----:B------:R-:W-:-:S05]  /*4120*/  FFMA.FTZ R54, R49, R54, 1.1641532182693481445e-10 ;  /* 0x2f00000031367423 */ /* 0x000fca0000010036 */
[----:B------:R-:W-:-:S04]  /*4130*/  FSETP.GTU.FTZ.AND P2, PT, R54, R53, PT ;  /* 0x000000353600720b */ /* 0x000fc80003f5c000 */
[----:B------:R-:W-:Y:S02]  /*4140*/  FSEL R52, R52, RZ, !P2 ;  /* 0x000000ff34347208 */ /* 0x000fe40005000000 */
[----:B------:R-:W-:-:S03]  /*4150*/  SEL R98, RZ, 0x1, P2 ;  /* 0x00000001ff627807 */ /* 0x000fc60001000000 */
[----:B------:R-:W-:-:S04]  /*4160*/  FADD.FTZ R35, R52, R35 ;  /* 0x0000002334237221 */ /* 0x000fc80000010000 */
[----:B------:R-:W-:-:S07]  /*4170*/  @P1 FADD.FTZ R35, R27, R35 ;  /* 0x000000231b231221 */ /* 0x000fce0000010000 */
.L_x_11593:
[----:B------:R-:W-:Y:S01]  /*4180*/  SEL R48, RZ, 0x1000000, P5 ;  /* 0x01000000ff307807 */ /* 0x000fe20002800000 */
[C---:B------:R-:W-:Y:S01]  /*4190*/  IMAD.SHL.U32 R52, R117.reuse, 0x4, RZ ;  /* 0x0000000475347824 */ /* 0x040fe200078e00ff */
[----:B------:R-:W-:Y:S02]  /*41a0*/  SEL R49, RZ, 0x10000, P4 ;  /* 0x00010000ff317807 */ /* 0x000fe40002000000 */
[----:B------:R-:W-:Y:S02]  /*41b0*/  SEL R51, RZ, 0x100, P3 ;  /* 0x00000100ff337807 */ /* 0x000fe40001800000 */
[----:B------:R-:W-:Y:S02]  /*41c0*/  LEA R50, P1, R117, UR30, 0x4 ;  /* 0x0000001e75327c11 */ /* 0x000fe4000f8220ff */
[----:B------:R-:W-:Y:S02]  /*41d0*/  ISETP.NE.AND P2, PT, R55, RZ, PT ;  /* 0x000000ff3700720c */ /* 0x000fe40003f45270 */
[----:B------:R-:W-:-:S02]  /*41e0*/  IADD3 R53, R51, R48, R49 ;  /* 0x0000003033357210 */ /* 0x000fc40007ffe031 */
[C---:B------:R-:W-:Y:S02]  /*41f0*/  LEA.HI.X R51, R117.reuse, UR31, RZ, 0x4, P1 ;  /* 0x0000001f75337c11 */ /* 0x040fe400088f24ff */
[----:B------:R-:W-:Y:S02]  /*4200*/  SHF.L.U64.HI R55, R117, 0x2, RZ ;  /* 0x0000000275377819 */ /* 0x000fe400000102ff */
[----:B------:R-:W-:Y:S01]  /*4210*/  IADD3 R48, P1, R52, UR32, RZ ;  /* 0x0000002034307c10 */ /* 0x000fe2000ff3e0ff */
[----:B------:R0:W-:Y:S01]  /*4220*/  STG.E.128 desc[UR4][R50.64], R32 ;  /* 0x0000002032007986 */ /* 0x0001e2000c101d04 */
[----:B------:R-:W-:Y:S02]  /*4230*/  SEL R54, RZ, 0x1, P2 ;  /* 0x00000001ff367807 */ /* 0x000fe40001000000 */
[----:B------:R-:W-:Y:S02]  /*4240*/  IADD3.X R49, R55, UR33, RZ, P1, !PT ;  /* 0x0000002137317c10 */ /* 0x000fe40008ffe4ff */
[----:B------:R-:W-:-:S05]  /*4250*/  IADD3 R53, R53, R54, RZ ;  /* 0x0000003635357210 */ /* 0x000fca0007ffe0ff */
[----:B------:R0:W-:Y:S01]  /*4260*/  STG.E desc[UR4][R48.64], R53 ;  /* 0x0000003530007986 */ /* 0x0001e2000c101904 */
[----:B------:R-:W-:Y:S05]  /*4270*/  @!P0 BRA `(.L_x_11601) ;  /* 0x00000000002c8947 */ /* 0x000fea0003800000 */
[----:B0-----:R-:W-:Y:S01]  /*4280*/  IMAD.U32 R49, R99, 0x10000, RZ ;  /* 0x0001000063317824 */ /* 0x001fe200078e00ff */
[----:B------:R-:W-:Y:S02]  /*4290*/  LOP3.LUT R48, R98, 0xffff, RZ, 0xc0, !PT ;  /* 0x0000ffff62307812 */ /* 0x000fe400078ec0ff */
[----:B------:R-:W-:Y:S02]  /*42a0*/  LOP3.LUT R50, R100, 0xff, RZ, 0xc0, !PT ;  /* 0x000000ff64327812 */ /* 0x000fe400078ec0ff */
[----:B------:R-:W-:Y:S02]  /*42b0*/  LOP3.LUT R49, R49, 0xff0000, RZ, 0xc0, !PT ;  /* 0x00ff000031317812 */ /* 0x000fe400078ec0ff */
[----:B------:R-:W-:-:S03]  /*42c0*/  LOP3.LUT R51, R101, 0xff, RZ, 0xc0, !PT ;  /* 0x000000ff65337812 */ /* 0x000fc600078ec0ff */
[----:B------:R-:W-:Y:S01]  /*42d0*/  IMAD R49, R48, 0x1000000, R49 ;  /* 0x0100000030317824 */ /* 0x000fe200078e0231 */
[----:B------:R-:W-:-:S04]  /*42e0*/  IADD3 R48, P0, R52, UR34, RZ ;  /* 0x0000002234307c10 */ /* 0x000fc8000ff1e0ff */
[----:B------:R-:W-:Y:S02]  /*42f0*/  LEA R50, R50, R49, 0x8 ;  /* 0x0000003132327211 */ /* 0x000fe400078e40ff */
[----:B------:R-:W-:-:S03]  /*4300*/  IADD3.X R49, R55, UR35, RZ, P0, !PT ;  /* 0x0000002337317c10 */ /* 0x000fc600087fe4ff */
[----:B------:R-:W-:-:S05]  /*4310*/  IMAD.IADD R51, R50, 0x1, R51 ;  /* 0x0000000132337824 */ /* 0x000fca00078e0233 */
[----:B------:R1:W-:Y:S02]  /*4320*/  STG.E desc[UR4][R48.64], R51 ;  /* 0x0000003330007986 */ /* 0x0003e4000c101904 */
.L_x_11601:
[----:B0-----:R-:W-:-:S07]  /*4330*/  VIADD R50, R117, 0x20 ;  /* 0x0000002075327836 */ /* 0x001fce0000000000 */
.L_x_11536:
[----:B------:R-:W-:Y:S05]  /*4340*/  BSYNC B1 ;  /* 0x0000000000017941 */ /* 0x000fea0003800000 */
.L_x_11535:
[----:B------:R-:W-:Y:S01]  /*4350*/  ISETP.NE.AND P0, PT, R115, RZ, PT ;  /* 0x000000ff7300720c */ /* 0x000fe20003f05270 */
[----:B------:R-:W-:-:S12]  /*4360*/  BSSY B1, `(.L_x_11602) ;  /* 0x00002de000017945 */ /* 0x000fd80003800000 */
[----:B------:R-:W-:Y:S05]  /*4370*/  @!P0 BRA `(.L_x_11603) ;  /* 0x0000002c00708947 */ /* 0x000fea0003800000 */
[----:B-1----:R-:W0:Y:S01]  /*4380*/  LDC.64 R48, c[0x0][0x228] ;  /* 0x00008a00ff307b82 */ /* 0x002e220000000a00 */
        /* <DEDUP_REMOVED lines=25> */
.L_x_11605:
[----:B------:R-:W-:-:S07]  /*4520*/  IMAD.MOV.U32 R120, RZ, RZ, R108 ;  /* 0x000000ffff787224 */ /* 0x000fce00078e006c */
.L_x_11606:
[----:B------:R-:W-:Y:S05]  /*4530*/  BSYNC B2 ;  /* 0x0000000000027941 */ /* 0x000fea0003800000 */
.L_x_11604:
        /* <DEDUP_REMOVED lines=16> */
.L_x_11610:
[----:B------:R-:W-:Y:S05]  /*4640*/  BSYNC B3 ;  /* 0x0000000000037941 */ /* 0x000fea0003800000 */
.L_x_11609:
        /* <DEDUP_REMOVED lines=44> */
.L_x_11608:
[----:B------:R-:W-:Y:S05]  /*4910*/  BSYNC B2 ;  /* 0x0000000000027941 */ /* 0x000fea0003800000 */
.L_x_11607:
[----:B------:R-:W0:Y:S01]  /*4920*/  LDC R51, c[0x0][0x298] ;  /* 0x0000a600ff337b82 */ /* 0x000e220000000800 */
[----:B------:R-:W-:Y:S01]  /*4930*/  HFMA2.MMA R55, -RZ, RZ, 0.1171875, 0 ;  /* 0x2f800000ff377435 */ /* 0x000fe200000001ff */
[----:B------:R-:W-:Y:S02]  /*4940*/  ISETP.NE.U32.AND P2, PT, R48, RZ, PT ;  /* 0x000000ff3000720c */ /* 0x000fe40003f45070 */
[----:B------:R-:W-:Y:S02]  /*4950*/  I2FP.F32.U32 R52, R120 ;  /* 0x0000007800347245 */ /* 0x000fe40000201000 */
[----:B------:R-:W-:Y:S02]  /*4960*/  ISETP.NE.AND.EX P2, PT, R49, RZ, PT, P2 ;  /* 0x000000ff3100720c */ /* 0x000fe40003f45320 */
[----:B------:R-:W1:Y:S03]  /*4970*/  LDC R54, c[0x0][0x294] ;  /* 0x0000a500ff367b82 */ /* 0x000e660000000800 */
[----:B------:R-:W-:Y:S01]  /*4980*/  FFMA.FTZ R53, R52, R55, 1.1641532182693481445e-10 ;  /* 0x2f00000034357423 */ /* 0x000fe20000010037 */
[----:B0----5:R-:W-:-:S04]  /*4990*/  FMUL.FTZ R36, R36, R51 ;  /* 0x0000003324247220 */ /* 0x021fc80000410000 */
        /* <DEDUP_REMOVED lines=9> */
.L_x_11611:
        /* <DEDUP_REMOVED lines=12> */
.L_x_11614:
[----:B------:R-:W-:-:S07]  /*4af0*/  IMAD.MOV.U32 R101, RZ, RZ, R108 ;  /* 0x000000ffff657224 */ /* 0x000fce00078e006c */
.L_x_11615:
[----:B------:R-:W-:Y:S05]  /*4b00*/  BSYNC B2 ;  /* 0x0000000000027941 */ /* 0x000fea0003800000 */
.L_x_11613:
        /* <DEDUP_REMOVED lines=16> */
.L_x_11619:
[----:B------:R-:W-:Y:S05]  /*4c10*/  BSYNC B3 ;  /* 0x0000000000037941 */ /* 0x000fea0003800000 */
.L_x_11618:
        /* <DEDUP_REMOVED lines=44> */
.L_x_11617:
[----:B------:R-:W-:Y:S05]  /*4ee0*/  BSYNC B2 ;  /* 0x0000000000027941 */ /* 0x000fea0003800000 */
.L_x_11616:
        /* <DEDUP_REMOVED lines=8> */
.L_x_11612:
        /* <DEDUP_REMOVED lines=12> */
.L_x_11621:
[----:B------:R-:W-:-:S07]  /*5030*/  IMAD.MOV.U32 R121, RZ, RZ, R108 ;  /* 0x000000ffff797224 */ /* 0x000fce00078e006c */
.L_x_11622:
[----:B------:R-:W-:Y:S05]  /*5040*/  BSYNC B2 ;  /* 0x0000000000027941 */ /* 0x000fea0003800000 */
.L_x_11620:
        /* <DEDUP_REMOVED lines=16> */
.L_x_11626:
[----:B------:R-:W-:Y:S05]  /*5150*/  BSYNC B3 ;  /* 0x0000000000037941 */ /* 0x000fea0003800000 */
.L_x_11625:
        /* <DEDUP_REMOVED lines=44> */
.L_x_11624:
[----:B------:R-:W-:Y:S05]  /*5420*/  BSYNC B2 ;  /* 0x0000000000027941 */ /* 0x000fea0003800000 */
.L_x_11623:
        /* <DEDUP_REMOVED lines=11> */
.L_x_11627:
        /* <DEDUP_REMOVED lines=12> */
.L_x_11630:
[----:B------:R-:W-:-:S07]  /*55a0*/  MOV R100, R108 ;  /* 0x0000006c00647202 */ /* 0x000fce0000000f00 */
.L_x_11631:
[----:B------:R-:W-:Y:S05]  /*55b0*/  BSYNC B2 ;  /* 0x0000000000027941 */ /* 0x000fea0003800000 */
.L_x_11629:
        /* <DEDUP_REMOVED lines=16> */
.L_x_11635:
[----:B------:R-:W-:Y:S05]  /*56c0*/  BSYNC B3 ;  /* 0x0000000000037941 */ /* 0x000fea0003800000 */
.L_x_11634:
        /* <DEDUP_REMOVED lines=44> */
.L_x_11633:
[----:B------:R-:W-:Y:S05]  /*5990*/  BSYNC B2 ;  /* 0x0000000000027941 */ /* 0x000fea0003800000 */
.L_x_11632:
        /* <DEDUP_REMOVED lines=8> */
.L_x_11628:
        /* <DEDUP_REMOVED lines=12> */
.L_x_11637:
[----:B------:R-:W-:-:S07]  /*5ae0*/  MOV R121, R108 ;  /* 0x0000006c00797202 */ /* 0x000fce0000000f00 */
.L_x_11638:
[----:B------:R-:W-:Y:S05]  /*5af0*/  BSYNC B2 ;  /* 0x0000000000027941 */ /* 0x000fea0003800000 */
.L_x_11636:
        /* <DEDUP_REMOVED lines=16> */
.L_x_11642:
[----:B------:R-:W-:Y:S05]  /*5c00*/  BSYNC B3 ;  /* 0x0000000000037941 */ /* 0x000fea0003800000 */
.L_x_11641:
        /* <DEDUP_REMOVED lines=44> */
.L_x_11640:
[----:B------:R-:W-:Y:S05]  /*5ed0*/  BSYNC B2 ;  /* 0x0000000000027941 */ /* 0x000fea0003800000 */
.L_x_11639:
        /* <DEDUP_REMOVED lines=11> */
.L_x_11643:
        /* <DEDUP_REMOVED lines=12> */
.L_x_11646:
[----:B------:R-:W-:-:S07]  /*6050*/  IMAD.MOV.U32 R99, RZ, RZ, R108 ;  /* 0x000000ffff637224 */ /* 0x000fce00078e006c */
.L_x_11647:
[----:B------:R-:W-:Y:S05]  /*6060*/  BSYNC B2 ;  /* 0x0000000000027941 */ /* 0x000fea0003800000 */
.L_x_11645:
        /* <DEDUP_REMOVED lines=16> */
.L_x_11651:
[----:B------:R-:W-:Y:S05]  /*6170*/  BSYNC B3 ;  /* 0x0000000000037941 */ /* 0x000fea0003800000 */
.L_x_11650:
        /* <DEDUP_REMOVED lines=44> */
.L_x_11649:
[----:B------:R-:W-:Y:S05]  /*6440*/  BSYNC B2 ;  /* 0x0000000000027941 */ /* 0x000fea0003800000 */
.L_x_11648:
        /* <DEDUP_REMOVED lines=8> */
.L_x_11644:
        /* <DEDUP_REMOVED lines=12> */
.L_x_11653:
[----:B------:R-:W-:-:S07]  /*6590*/  IMAD.MOV.U32 R121, RZ, RZ, R108 ;  /* 0x000000ffff797224 */ /* 0x000fce00078e006c */
.L_x_11654:
[----:B------:R-:W-:Y:S05]  /*65a0*/  BSYNC B2 ;  /* 0x0000000000027941 */ /* 0x000fea0003800000 */
.L_x_11652:
        /* <DEDUP_REMOVED lines=16> */
.L_x_11658:
[----:B------:R-:W-:Y:S05]  /*66b0*/  BSYNC B3 ;  /* 0x0000000000037941 */ /* 0x000fea0003800000 */
.L_x_11657:
        /* <DEDUP_REMOVED lines=44> */
.L_x_11656:
[----:B------:R-:W-:Y:S05]  /*6980*/  BSYNC B2 ;  /* 0x0000000000027941 */ /* 0x000fea0003800000 */
.L_x_11655:
        /* <DEDUP_REMOVED lines=11> */
.L_x_11659:
        /* <DEDUP_REMOVED lines=12> */
.L_x_11662:
[----:B------:R-:W-:-:S07]  /*6b00*/  IMAD.MOV.U32 R98, RZ, RZ, R108 ;  /* 0x000000ffff627224 */ /* 0x000fce00078e006c */
.L_x_11663:
[----:B------:R-:W-:Y:S05]  /*6b10*/  BSYNC B2 ;  /* 0x0000000000027941 */ /* 0x000fea0003800000 */
.L_x_11661:
        /* <DEDUP_REMOVED lines=16> */
.L_x_11667:
[----:B------:R-:W-:Y:S05]  /*6c20*/  BSYNC B3 ;  /* 0x0000000000037941 */ /* 0x000fea0003800000 */
.L_x_11666:
        /* <DEDUP_REMOVED lines=41> */
[----:B------:R-:W-:Y:S01]  /*6ec0*/  MOV R108, R52 ;  /* 0x00000034006c7202 */ /* 0x000fe20000000f00 */
[----:B------:R-:W-:Y:S01]  /*6ed0*/  IMAD.MOV.U32 R106, RZ, RZ, R48 ;  /* 0x000000ffff6a7224 */ /* 0x000fe200078e0030 */
[----:B------:R-:W-:-:S07]  /*6ee0*/  LOP3.LUT R104, R49, UR8, R104, 0x96, !PT ;  /* 0x0000000831687c12 */ /* 0x000fce000f8e9668 */
.L_x_11665:
[----:B------:R-:W-:Y:S05]  /*6ef0*/  BSYNC B2 ;  /* 0x0000000000027941 */ /* 0x000fea0003800000 */
.L_x_11664:
        /* <DEDUP_REMOVED lines=8> */
.L_x_11660:
[----:B------:R-:W-:Y:S02]  /*6f80*/  SEL R48, RZ, 0x1000000, P5 ;  /* 0x01000000ff307807 */ /* 0x000fe40002800000 */
[----:B------:R-:W-:Y:S02]  /*6f90*/  SEL R49, RZ, 0x10000, P4 ;  /* 0x00010000ff317807 */ /* 0x000fe40002000000 */
[----:B------:R-:W-:Y:S02]  /*6fa0*/  SEL R53, RZ, 0x100, P3 ;  /* 0x00000100ff357807 */ /* 0x000fe40001800000 */
[----:B------:R-:W-:Y:S02]  /*6fb0*/  ISETP.NE.AND P2, PT, R120, RZ, PT ;  /* 0x000000ff7800720c */ /* 0x000fe40003f45270 */
[C---:B------:R-:W-:Y:S02]  /*6fc0*/  LEA R52, P1, R50.reuse, UR30, 0x4 ;  /* 0x0000001e32347c11 */ /* 0x040fe4000f8220ff */
[----:B------:R-:W-:-:S02]  /*6fd0*/  SHF.L.U32 R51, R50, 0x2, RZ ;  /* 0x0000000232337819 */ /* 0x000fc400000006ff */
[----:B------:R-:W-:Y:S02]  /*6fe0*/  IADD3 R54, R53, R48, R49 ;  /* 0x0000003035367210 */ /* 0x000fe40007ffe031 */
[C---:B------:R-:W-:Y:S02]  /*6ff0*/  LEA.HI.X R53, R50.reuse, UR31, RZ, 0x4, P1 ;  /* 0x0000001f32357c11 */ /* 0x040fe400088f24ff */
[----:B------:R-:W-:Y:S02]  /*7000*/  SEL R55, RZ, 0x1, P2 ;  /* 0x00000001ff377807 */ /* 0x000fe40001000000 */
[----:B------:R-:W-:Y:S01]  /*7010*/  SHF.L.U64.HI R118, R50, 0x2, RZ ;  /* 0x0000000232767819 */ /* 0x000fe200000102ff */
[----:B------:R0:W-:Y:S01]  /*7020*/  STG.E.128 desc[UR4][R52.64], R36 ;  /* 0x0000002434007986 */ /* 0x0001e2000c101d04 */
[----:B------:R-:W-:Y:S01]  /*7030*/  IADD3 R48, P1, R51, UR32, RZ ;  /* 0x0000002033307c10 */ /* 0x000fe2000ff3e0ff */
[----:B------:R-:W-:-:S03]  /*7040*/  IMAD.IADD R55, R54, 0x1, R55 ;  /* 0x0000000136377824 */ /* 0x000fc600078e0237 */
[----:B------:R-:W-:-:S05]  /*7050*/  IADD3.X R49, R118, UR33, RZ, P1, !PT ;  /* 0x0000002176317c10 */ /* 0x000fca0008ffe4ff */
[----:B------:R0:W-:Y:S01]  /*7060*/  STG.E desc[UR4][R48.64], R55 ;  /* 0x0000003730007986 */ /* 0x0001e2000c101904 */
[----:B------:R-:W-:Y:S05]  /*7070*/  @!P0 BRA `(.L_x_11668) ;  /* 0x00000000002c8947 */ /* 0x000fea0003800000 */
[----:B0-----:R-:W-:Y:S01]  /*7080*/  IMAD.U32 R49, R99, 0x10000, RZ ;  /* 0x0001000063317824 */ /* 0x001fe200078e00ff */
[----:B------:R-:W-:Y:S02]  /*7090*/  LOP3.LUT R48, R98, 0xffff, RZ, 0xc0, !PT ;  /* 0x0000ffff62307812 */ /* 0x000fe400078ec0ff */
[----:B------:R-:W-:Y:S02]  /*70a0*/  LOP3.LUT R52, R100, 0xff, RZ, 0xc0, !PT ;  /* 0x000000ff64347812 */ /* 0x000fe400078ec0ff */
[----:B------:R-:W-:-:S04]  /*70b0*/  LOP3.LUT R49, R49, 0xff0000, RZ, 0xc0, !PT ;  /* 0x00ff000031317812 */ /* 0x000fc800078ec0ff */
[----:B------:R-:W-:Y:S02]  /*70c0*/  LEA R49, R48, R49, 0x18 ;  /* 0x0000003130317211 */ /* 0x000fe400078ec0ff */
[----:B------:R-:W-:Y:S02]  /*70d0*/  IADD3 R48, P0, R51, UR34, RZ ;  /* 0x0000002233307c10 */ /* 0x000fe4000ff1e0ff */
[----:B------:R-:W-:Y:S01]  /*70e0*/  LOP3.LUT R51, R101, 0xff, RZ, 0xc0, !PT ;  /* 0x000000ff65337812 */ /* 0x000fe200078ec0ff */
[----:B------:R-:W-:Y:S01]  /*70f0*/  IMAD R52, R52, 0x100, R49 ;  /* 0x0000010034347824 */ /* 0x000fe200078e0231 */
[----:B------:R-:W-:-:S03]  /*7100*/  IADD3.X R49, R118, UR35, RZ, P0, !PT ;  /* 0x0000002376317c10 */ /* 0x000fc600087fe4ff */
[----:B------:R-:W-:-:S05]  /*7110*/  IMAD.IADD R51, R52, 0x1, R51 ;  /* 0x0000000134337824 */ /* 0x000fca00078e0233 */
[----:B------:R1:W-:Y:S02]  /*7120*/  STG.E desc[UR4][R48.64], R51 ;  /* 0x0000003330007986 */ /* 0x0003e4000c101904 */
.L_x_11668:
[----:B------:R-:W-:-:S07]  /*7130*/  IADD3 R50, R50, 0x20, RZ ;  /* 0x0000002032327810 */ /* 0x000fce0007ffe0ff */
.L_x_11603:
[----:B------:R-:W-:Y:S05]  /*7140*/  BSYNC B1 ;  /* 0x0000000000017941 */ /* 0x000fea0003800000 */
.L_x_11602:
[----:B------:R-:W-:Y:S01]  /*7150*/  ISETP.NE.AND P0, PT, R114, RZ, PT ;  /* 0x000000ff7200720c */ /* 0x000fe20003f05270 */
[----:B------:R-:W-:-:S12]  /*7160*/  BSSY B1, `(.L_x_11669) ;  /* 0x00002de000017945 */ /* 0x000fd80003800000 */
[----:B------:R-:W-:Y:S05]  /*7170*/  @!P0 BRA `(.L_x_11670) ;  /* 0x0000002c00708947 */ /* 0x000fea0003800000 */
[----:B01----:R-:W0:Y:S01]  /*7180*/  LDC.64 R48, c[0x0][0x228] ;  /* 0x00008a00ff307b82 */ /* 0x003e220000000a00 */
        /* <DEDUP_REMOVED lines=25> */
.L_x_11672:
[----:B------:R-:W-:-:S07]  /*7320*/  IMAD.MOV.U32 R120, RZ, RZ, R108 ;  /* 0x000000ffff787224 */ /* 0x000fce00078e006c */
.L_x_11673:
[----:B------:R-:W-:Y:S05]  /*7330*/  BSYNC B2 ;  /* 0x0000000000027941 */ /* 0x000fea0003800000 */
.L_x_11671:
        /* <DEDUP_REMOVED lines=16> */
.L_x_11677:
[----:B------:R-:W-:Y:S05]  /*7440*/  BSYNC B3 ;  /* 0x0000000000037941 */ /* 0x000fea0003800000 */
.L_x_11676:
        /* <DEDUP_REMOVED lines=44> */
.L_x_11675:
[----:B------:R-:W-:Y:S05]  /*7710*/  BSYNC B2 ;  /* 0x0000000000027941 */ /* 0x000fea0003800000 */
.L_x_11674:
        /* <DEDUP_REMOVED lines=17> */
.L_x_11678:
        /* <DEDUP_REMOVED lines=12> */
.L_x_11681:
[----:B------:R-:W-:-:S07]  /*78f0*/  IMAD.MOV.U32 R101, RZ, RZ, R108 ;  /* 0x000000ffff657224 */ /* 0x000fce00078e006c */
.L_x_11682:
[----:B------:R-:W-:Y:S05]  /*7900*/  BSYNC B2 ;  /* 0x0000000000027941 */ /* 0x000fea0003800000 */
.L_x_11680:
        /* <DEDUP_REMOVED lines=16> */
.L_x_11686:
[----:B------:R-:W-:Y:S05]  /*7a10*/  BSYNC B3 ;  /* 0x0000000000037941 */ /* 0x000fea0003800000 */
.L_x_11685:
        /* <DEDUP_REMOVED lines=44> */
.L_x_11684:
[----:B------:R-:W-:Y:S05]  /*7ce0*/  BSYNC B2 ;  /* 0x0000000000027941 */ /* 0x000fea0003800000 */
.L_x_11683:
        /* <DEDUP_REMOVED lines=8> */
.L_x_11679:
        /* <DEDUP_REMOVED lines=12> */
.L_x_11688:
[----:B------:R-:W-:-:S07]  /*7e30*/  IMAD.MOV.U32 R121, RZ, RZ, R108 ;  /* 0x000000ffff797224 */ /* 0x000fce00078e006c */
.L_x_11689:
[----:B------:R-:W-:Y:S05]  /*7e40*/  BSYNC B2 ;  /* 0x0000000000027941 */ /* 0x000fea0003800000 */
.L_x_11687:
        /* <DEDUP_REMOVED lines=16> */
.L_x_11693:
[----:B------:R-:W-:Y:S05]  /*7f50*/  BSYNC B3 ;  /* 0x0000000000037941 */ /* 0x000fea0003800000 */
.L_x_11692:
        /* <DEDUP_REMOVED lines=44> */
.L_x_11691:
[----:B------:R-:W-:Y:S05]  /*8220*/  BSYNC B2 ;  /* 0x0000000000027941 */ /* 0x000fea0003800000 */
.L_x_11690:
        /* <DEDUP_REMOVED lines=11> */
.L_x_11694:
        /* <DEDUP_REMOVED lines=12> */
.L_x_11697:
[----:B------:R-:W-:-:S07]  /*83a0*/  IMAD.MOV.U32 R100, RZ, RZ, R108 ;  /* 0x000000ffff647224 */ /* 0x000fce00078e006c */
.L_x_11698:
[----:B------:R-:W-:Y:S05]  /*83b0*/  BSYNC B2 ;  /* 0x0000000000027941 */ /* 0x000fea0003800000 */
.L_x_11696:
        /* <DEDUP_REMOVED lines=16> */
.L_x_11702:
[----:B------:R-:W-:Y:S05]  /*84c0*/  BSYNC B3 ;  /* 0x0000000000037941 */ /* 0x000fea0003800000 */
.L_x_11701:
        /* <DEDUP_REMOVED lines=44> */
.L_x_11700:
[----:B------:R-:W-:Y:S05]  /*8790*/  BSYNC B2 ;  /* 0x0000000000027941 */ /* 0x000fea0003800000 */
.L_x_11699:
        /* <DEDUP_REMOVED lines=8> */
.L_x_11695:
        /* <DEDUP_REMOVED lines=12> */
.L_x_11704:
[----:B------:R-:W-:-:S07]  /*88e0*/  IMAD.MOV.U32 R121, RZ, RZ, R108 ;  /* 0x000000ffff797224 */ /* 0x000fce00078e006c */
.L_x_11705:
[----:B------:R-:W-:Y:S05]  /*88f0*/  BSYNC B2 ;  /* 0x0000000000027941 */ /* 0x000fea0003800000 */
.L_x_11703:
        /* <DEDUP_REMOVED lines=16> */
.L_x_11709:
[----:B------:R-:W-:Y:S05]  /*8a00*/  BSYNC B3 ;  /* 0x0000000000037941 */ /* 0x000fea0003800000 */
.L_x_11708:
        /* <DEDUP_REMOVED lines=44> */
.L_x_11707:
[----:B------:R-:W-:Y:S05]  /*8cd0*/  BSYNC B2 ;  /* 0x0000000000027941 */ /* 0x000fea0003800000 */
.L_x_11706:
        /* <DEDUP_REMOVED lines=11> */
.L_x_11710:
        /* <DEDUP_REMOVED lines=12> */
.L_x_11713:
[----:B------:R-:W-:-:S07]  /*8e50*/  MOV R99, R108 ;  /* 0x0000006c00637202 */ /* 0x000fce0000000f00 */
.L_x_11714:
[----:B------:R-:W-:Y:S05]  /*8e60*/  BSYNC B2 ;  /* 0x0000000000027941 */ /* 0x000fea0003800000 */
.L_x_11712:
        /* <DEDUP_REMOVED lines=16> */
.L_x_11718:
[----:B------:R-:W-:Y:S05]  /*8f70*/  BSYNC B3 ;  /* 0x0000000000037941 */ /* 0x000fea0003800000 */
.L_x_11717:
        /* <DEDUP_REMOVED lines=44> */
.L_x_11716:
[----:B------:R-:W-:Y:S05]  /*9240*/  BSYNC B2 ;  /* 0x0000000000027941 */ /* 0x000fea0003800000 */
.L_x_11715:
        /* <DEDUP_REMOVED lines=8> */
.L_x_11711:
        /* <DEDUP_REMOVED lines=12> */
.L_x_11720:
[----:B------:R-:W-:-:S07]  /*9390*/  MOV R121, R108 ;  /* 0x0000006c00797202 */ /* 0x000fce0000000f00 */
.L_x_11721:
[----:B------:R-:W-:Y:S05]  /*93a0*/  BSYNC B2 ;  /* 0x0000000000027941 */ /* 0x000fea0003800000 */
.L_x_11719:
        /* <DEDUP_REMOVED lines=16> */
.L_x_11725:
[----:B------:R-:W-:Y:S05]  /*94b0*/  BSYNC B3 ;  /* 0x0000000000037941 */ /* 0x000fea0003800000 */
.L_x_11724:
        /* <DEDUP_REMOVED lines=44> */
.L_x_11723:
[----:B------:R-:W-:Y:S05]  /*9780*/  BSYNC B2 ;  /* 0x0000000000027941 */ /* 0x000fea0003800000 */
.L_x_11722:
        /* <DEDUP_REMOVED lines=11> */
.L_x_11726:
        /* <DEDUP_REMOVED lines=12> */
.L_x_11729:
[----:B------:R-:W-:-:S07]  /*9900*/  IMAD.MOV.U32 R98, RZ, RZ, R108 ;  /* 0x000000ffff627224 */ /* 0x000fce00078e006c */
.L_x_11730:
[----:B------:R-:W-:Y:S05]  /*9910*/  BSYNC B2 ;  /* 0x0000000000027941 */ /* 0x000fea0003800000 */
.L_x_11728:
        /* <DEDUP_REMOVED lines=16> */
.L_x_11734:
[----:B------:R-:W-:Y:S05]  /*9a20*/  BSYNC B3 ;  /* 0x0000000000037941 */ /* 0x000fea0003800000 */
.L_x_11733:
        /* <DEDUP_REMOVED lines=44> */
.L_x_11732:
[----:B------:R-:W-:Y:S05]  /*9cf0*/  BSYNC B2 ;  /* 0x0000000000027941 */ /* 0x000fea0003800000 */
.L_x_11731:
        /* <DEDUP_REMOVED lines=8> */
.L_x_11727:
        /* <DEDUP_REMOVED lines=24> */
[----:B------:R-:W-:-:S04]  /*9f00*/  IADD3.X R49, R118, UR35, RZ, P0, !PT ;  /* 0x0000002376317c10 */ /* 0x000fc800087fe4ff */
[----:B------:R-:W-:-:S05]  /*9f10*/  IADD3 R51, R52, R51, RZ ;  /* 0x0000003334337210 */ /* 0x000fca0007ffe0ff */
[----:B------:R1:W-:Y:S02]  /*9f20*/  STG.E desc[UR4][R48.64], R51 ;  /* 0x0000003330007986 */ /* 0x0003e4000c101904 */
.L_x_11735:
[----:B------:R-:W-:-:S07]  /*9f30*/  VIADD R50, R50, 0x20 ;  /* 0x0000002032327836 */ /* 0x000fce0000000000 */
.L_x_11670:
[----:B------:R-:W-:Y:S05]  /*9f40*/  BSYNC B1 ;  /* 0x0000000000017941 */ /* 0x000fea0003800000 */
.L_x_11669:
        /* <DEDUP_REMOVED lines=29> */
.L_x_11739:
[----:B------:R-:W-:-:S07]  /*a120*/  MOV R120, R108 ;  /* 0x0000006c00787202 */ /* 0x000fce0000000f00 */
.L_x_11740:
[----:B------:R-:W-:Y:S05]  /*a130*/  BSYNC B2 ;  /* 0x0000000000027941 */ /* 0x000fea0003800000 */
.L_x_11738:
        /* <DEDUP_REMOVED lines=16> */
.L_x_11744:
[----:B------:R-:W-:Y:S05]  /*a240*/  BSYNC B3 ;  /* 0x0000000000037941 */ /* 0x000fea0003800000 */
.L_x_11743:
        /* <DEDUP_REMOVED lines=44> */
.L_x_11742:
[----:B------:R-:W-:Y:S05]  /*a510*/  BSYNC B2 ;  /* 0x0000000000027941 */ /* 0x000fea0003800000 */
.L_x_11741:
        /* <DEDUP_REMOVED lines=17> */
.L_x_11745:
        /* <DEDUP_REMOVED lines=12> */
.L_x_11748:
[----:B------:R-:W-:-:S07]  /*a6f0*/  MOV R101, R108 ;  /* 0x0000006c00657202 */ /* 0x000fce0000000f00 */
.L_x_11749:
[----:B------:R-:W-:Y:S05]  /*a700*/  BSYNC B2 ;  /* 0x0000000000027941 */ /* 0x000fea0003800000 */
.L_x_11747:
        /* <DEDUP_REMOVED lines=16> */
.L_x_11753:
[----:B------:R-:W-:Y:S05]  /*a810*/  BSYNC B3 ;  /* 0x0000000000037941 */ /* 0x000fea0003800000 */
.L_x_11752:
        /* <DEDUP_REMOVED lines=44> */
.L_x_11751:
[----:B------:R-:W-:Y:S05]  /*aae0*/  BSYNC B2 ;  /* 0x0000000000027941 */ /* 0x000fea0003800000 */
.L_x_11750:
        /* <DEDUP_REMOVED lines=8> */
.L_x_11746:
        /* <DEDUP_REMOVED lines=12> */
.L_x_11755:
[----:B------:R-:W-:-:S07]  /*ac30*/  IMAD.MOV.U32 R121, RZ, RZ, R108 ;  /* 0x000000ffff797224 */ /* 0x000fce00078e006c */
.L_x_11756:
[----:B------:R-:W-:Y:S05]  /*ac40*/  BSYNC B2 ;  /* 0x0000000000027941 */ /* 0x000fea0003800000 */
.L_x_11754:
        /* <DEDUP_REMOVED lines=16> */
.L_x_11760:
[----:B------:R-:W-:Y:S05]  /*ad50*/  BSYNC B3 ;  /* 0x0000000000037941 */ /* 0x000fea0003800000 */
.L_x_11759:
        /* <DEDUP_REMOVED lines=44> */
.L_x_11758:
[----:B------:R-:W-:Y:S05]  /*b020*/  BSYNC B2 ;  /* 0x0000000000027941 */ /* 0x000fea0003800000 */
.L_x_11757:
        /* <DEDUP_REMOVED lines=11> */
.L_x_11761:
        /* <DEDUP_REMOVED lines=12> */
.L_x_11764:
[----:B------:R-:W-:-:S07]  /*b1a0*/  MOV R100, R108 ;  /* 0x0000006c00647202 */ /* 0x000fce0000000f00 */
.L_x_11765:
[----:B------:R-:W-:Y:S05]  /*b1b0*/  BSYNC B2 ;  /* 0x0000000000027941 */ /* 0x000fea0003800000 */
.L_x_11763:
        /* <DEDUP_REMOVED lines=16> */
.L_x_11769:
[----:B------:R-:W-:Y:S05]  /*b2c0*/  BSYNC B3 ;  /* 0x0000000000037941 */ /* 0x000fea0003800000 */
.L_x_11768:
        /* <DEDUP_REMOVED lines=44> */
.L_x_11767:
[----:B------:R-:W-:Y:S05]  /*b590*/  BSYNC B2 ;  /* 0x0000000000027941 */ /* 0x000fea0003800000 */
.L_x_11766:
        /* <DEDUP_REMOVED lines=8> */
.L_x_11762:
        /* <DEDUP_REMOVED lines=12> */
.L_x_11771:
[----:B------:R-:W-:-:S07]  /*b6e0*/  IMAD.MOV.U32 R121, RZ, RZ, R108 ;  /* 0x000000ffff797224 */ /* 0x000fce00078e006c */
.L_x_11772:
[----:B------:R-:W-:Y:S05]  /*b6f0*/  BSYNC B2 ;  /* 0x0000000000027941 */ /* 0x000fea0003800000 */
.L_x_11770:
        /* <DEDUP_REMOVED lines=16> */
.L_x_11776:
[----:B------:R-:W-:Y:S05]  /*b800*/  BSYNC B3 ;  /* 0x0000000000037941 */ /* 0x000fea0003800000 */
.L_x_11775:
        /* <DEDUP_REMOVED lines=44> */
.L_x_11774:
[----:B------:R-:W-:Y:S05]  /*bad0*/  BSYNC B2 ;  /* 0x0000000000027941 */ /* 0x000fea0003800000 */
.L_x_11773:
        /* <DEDUP_REMOVED lines=11> */
.L_x_11777:
        /* <DEDUP_REMOVED lines=12> */
.L_x_11780:
[----:B------:R-:W-:-:S07]  /*bc50*/  MOV R99, R108 ;  /* 0x0000006c00637202 */ /* 0x000fce0000000f00 */
.L_x_11781:
[----:B------:R-:W-:Y:S05]  /*bc60*/  BSYNC B2 ;  /* 0x0000000000027941 */ /* 0x000fea0003800000 */
.L_x_11779:
        /* <DEDUP_REMOVED lines=16> */
.L_x_11785:
[----:B------:R-:W-:Y:S05]  /*bd70*/  BSYNC B3 ;  /* 0x0000000000037941 */ /* 0x000fea0003800000 */
.L_x_11784:
        /* <DEDUP_REMOVED lines=44> */
.L_x_11783:
[----:B------:R-:W-:Y:S05]  /*c040*/  BSYNC B2 ;  /* 0x0000000000027941 */ /* 0x000fea0003800000 */
.L_x_11782:
        /* <DEDUP_REMOVED lines=8> */
.L_x_11778:
        /* <DEDUP_REMOVED lines=12> */
.L_x_11787:
[----:B------:R-:W-:-:S07]  /*c190*/  IMAD.MOV.U32 R121, RZ, RZ, R108 ;  /* 0x000000ffff797224 */ /* 0x000fce00078e006c */
.L_x_11788:
[----:B------:R-:W-:Y:S05]  /*c1a0*/  BSYNC B2 ;  /* 0x0000000000027941 */ /* 0x000fea0003800000 */
.L_x_11786:
        /* <DEDUP_REMOVED lines=16> */
.L_x_11792:
[----:B------:R-:W-:Y:S05]  /*c2b0*/  BSYNC B3 ;  /* 0x0000000000037941 */ /* 0x000fea0003800000 */
.L_x_11791:
        /* <DEDUP_REMOVED lines=44> */
.L_x_11790:
[----:B------:R-:W-:Y:S05]  /*c580*/  BSYNC B2 ;  /* 0x0000000000027941 */ /* 0x000fea0003800000 */
.L_x_11789:
        /* <DEDUP_REMOVED lines=11> */
.L_x_11793:
        /* <DEDUP_REMOVED lines=12> */
.L_x_11796:
[----:B------:R-:W-:-:S07]  /*c700*/  MOV R98, R108 ;  /* 0x0000006c00627202 */ /* 0x000fce0000000f00 */
.L_x_11797:
[----:B------:R-:W-:Y:S05]  /*c710*/  BSYNC B2 ;  /* 0x0000000000027941 */ /* 0x000fea0003800000 */
.L_x_11795:
        /* <DEDUP_REMOVED lines=16> */
.L_x_11801:
[----:B------:R-:W-:Y:S05]  /*c820*/  BSYNC B3 ;  /* 0x0000000000037941 */ /* 0x000fea0003800000 */
.L_x_11800:
        /* <DEDUP_REMOVED lines=44> */
.L_x_11799:
[----:B------:R-:W-:Y:S05]  /*caf0*/  BSYNC B2 ;  /* 0x0000000000027941 */ /* 0x000fea0003800000 */
.L_x_11798:
        /* <DEDUP_REMOVED lines=8> */
.L_x_11794:
[----:B------:R-:W-:Y:S01]  /*cb80*/  SEL R49, RZ, 0x1000000, P5 ;  /* 0x01000000ff317807 */ /* 0x000fe20002800000 */
[C---:B------:R-:W-:Y:S01]  /*cb90*/  IMAD.SHL.U32 R52, R50.reuse, 0x4, RZ ;  /* 0x0000000432347824 */ /* 0x040fe200078e00ff */
[----:B------:R-:W-:Y:S02]  /*cba0*/  SEL R54, RZ, 0x10000, P4 ;  /* 0x00010000ff367807 */ /* 0x000fe40002000000 */
[----:B------:R-:W-:Y:S02]  /*cbb0*/  SEL R51, RZ, 0x100, P3 ;  /* 0x00000100ff337807 */ /* 0x000fe40001800000 */
[----:B------:R-:W-:Y:S02]  /*cbc0*/  LEA R48, P1, R50, UR30, 0x4 ;  /* 0x0000001e32307c11 */ /* 0x000fe4000f8220ff */
[----:B------:R-:W-:Y:S02]  /*cbd0*/  ISETP.NE.AND P2, PT, R120, RZ, PT ;  /* 0x000000ff7800720c */ /* 0x000fe40003f45270 */
[----:B------:R-:W-:-:S02]  /*cbe0*/  IADD3 R54, R51, R49, R54 ;  /* 0x0000003133367210 */ /* 0x000fc40007ffe036 */
[----:B------:R-:W-:Y:S02]  /*cbf0*/  SHF.R.U32.HI R55, RZ, 0x1e, R50 ;  /* 0x0000001eff377819 */ /* 0x000fe40000011632 */
[----:B------:R-:W-:Y:S02]  /*cc00*/  LEA.HI.X R49, R50, UR31, RZ, 0x4, P1 ;  /* 0x0000001f32317c11 */ /* 0x000fe400088f24ff */
[----:B------:R-:W-:Y:S02]  /*cc10*/  IADD3 R50, P1, R52, UR32, RZ ;  /* 0x0000002034327c10 */ /* 0x000fe4000ff3e0ff */
[----:B------:R-:W-:Y:S01]  /*cc20*/  SEL R53, RZ, 0x1, P2 ;  /* 0x00000001ff357807 */ /* 0x000fe20001000000 */
[----:B------:R2:W-:Y:S01]  /*cc30*/  STG.E.128 desc[UR4][R48.64], R44 ;  /* 0x0000002c30007986 */ /* 0x0005e2000c101d04 */
[----:B------:R-:W-:Y:S02]  /*cc40*/  IADD3.X R51, R55, UR33, RZ, P1, !PT ;  /* 0x0000002137337c10 */ /* 0x000fe40008ffe4ff */
[----:B------:R-:W-:-:S05]  /*cc50*/  IADD3 R53, R54, R53, RZ ;  /* 0x0000003536357210 */ /* 0x000fca0007ffe0ff */
[----:B------:R2:W-:Y:S01]  /*cc60*/  STG.E desc[UR4][R50.64], R53 ;  /* 0x0000003532007986 */ /* 0x0005e2000c101904 */
[----:B------:R-:W-:Y:S05]  /*cc70*/  @!P0 BRA `(.L_x_11737) ;  /* 0x00000000002c8947 */ /* 0x000fea0003800000 */
[----:B--2---:R-:W-:Y:S01]  /*cc80*/  IMAD.U32 R49, R99, 0x10000, RZ ;  /* 0x0001000063317824 */ /* 0x004fe200078e00ff */
[----:B------:R-:W-:Y:S02]  /*cc90*/  LOP3.LUT R48, R98, 0xffff, RZ, 0xc0, !PT ;  /* 0x0000ffff62307812 */ /* 0x000fe400078ec0ff */
[----:B------:R-:W-:Y:S02]  /*cca0*/  LOP3.LUT R50, R100, 0xff, RZ, 0xc0, !PT ;  /* 0x000000ff64327812 */ /* 0x000fe400078ec0ff */
[----:B------:R-:W-:Y:S02]  /*ccb0*/  LOP3.LUT R49, R49, 0xff0000, RZ, 0xc0, !PT ;  /* 0x00ff000031317812 */ /* 0x000fe400078ec0ff */
[----:B------:R-:W-:Y:S02]  /*ccc0*/  LOP3.LUT R51, R101, 0xff, RZ, 0xc0, !PT ;  /* 0x000000ff65337812 */ /* 0x000fe400078ec0ff */
[----:B------:R-:W-:Y:S02]  /*ccd0*/  LEA R49, R48, R49, 0x18 ;  /* 0x0000003130317211 */ /* 0x000fe400078ec0ff */
[----:B------:R-:W-:-:S03]  /*cce0*/  IADD3 R48, P0, R52, UR34, RZ ;  /* 0x0000002234307c10 */ /* 0x000fc6000ff1e0ff */
[----:B------:R-:W-:Y:S01]  /*ccf0*/  IMAD R50, R50, 0x100, R49 ;  /* 0x0000010032327824 */ /* 0x000fe200078e0231 */
[----:B------:R-:W-:-:S04]  /*cd00*/  IADD3.X R49, R55, UR35, RZ, P0, !PT ;  /* 0x0000002337317c10 */ /* 0x000fc800087fe4ff */
[----:B------:R-:W-:-:S05]  /*cd10*/  IADD3 R51, R50, R51, RZ ;  /* 0x0000003332337210 */ /* 0x000fca0007ffe0ff */
[----:B------:R3:W-:Y:S02]  /*cd20*/  STG.E desc[UR4][R48.64], R51 ;  /* 0x0000003330007986 */ /* 0x0007e4000c101904 */
.L_x_11737:
[----:B------:R-:W-:Y:S05]  /*cd30*/  BSYNC B1 ;  /* 0x0000000000017941 */ /* 0x000fea0003800000 */
.L_x_11736:
[----:B0123--:R-:W-:Y:S01]  /*cd40*/  FADD.FTZ R48, RZ, R32 ;  /* 0x00000020ff307221 */ /* 0x00ffe20000010000 */
[----:B------:R-:W-:Y:S01]  /*cd50*/  ISETP.NE.AND P5, PT, R116, RZ, PT ;  /* 0x000000ff7400720c */ /* 0x000fe20003fa5270 */
[----:B------:R-:W-:Y:S01]  /*cd60*/  UMOV UR26, 0xffffffff ;  /* 0xffffffff001a7882 */ /* 0x000fe20000000000 */
[C---:B------:R-:W-:Y:S01]  /*cd70*/  ISETP.GT.U32.AND P0, PT, R96.reuse, 0x3f, PT ;  /* 0x0000003f6000780c */ /* 0x040fe20003f04070 */
[----:B------:R-:W-:Y:S01]  /*cd80*/  FADD.FTZ R49, R33, R48 ;  /* 0x0000003021317221 */ /* 0x000fe20000010000 */
[C---:B------:R-:W-:Y:S02]  /*cd90*/  ISETP.GT.U32.AND P1, PT, R96.reuse, 0x5f, PT ;  /* 0x0000005f6000780c */ /* 0x040fe40003f24070 */
[----:B------:R-:W-:Y:S01]  /*cda0*/  ISETP.GT.U32.AND P2, PT, R96, 0x7f, PT ;  /* 0x0000007f6000780c */ /* 0x000fe20003f44070 */
[----:B------:R-:W-:Y:S01]  /*cdb0*/  FADD.FTZ R48, R34, R49 ;  /* 0x0000003122307221 */ /* 0x000fe20000010000 */
[----:B------:R-:W-:-:S03]  /*cdc0*/  ISETP.NE.AND P3, PT, R112, RZ, PT ;  /* 0x000000ff7000720c */ /* 0x000fc60003f65270 */
        /* <DEDUP_REMOVED lines=69> */
.L_x_11823:
[----:B-1----:R-:W-:Y:S01]  /*d220*/  FADD.FTZ R119, R54, R55 ;  /* 0x0000003736777221 */ /* 0x002fe20000010000 */
[----:B0-----:R-:W-:Y:S01]  /*d230*/  FMUL.FTZ R54, R53, R53 ;  /* 0x0000003535367220 */ /* 0x001fe20000410000 */
[----:B------:R-:W0:Y:S01]  /*d240*/  @!P3 LDC.64 R50, c[0x0][0x250] ;  /* 0x00009400ff32bb82 */ /* 0x000e220000000a00 */
[----:B------:R-:W-:Y:S01]  /*d250*/  PLOP3.LUT P0, PT, PT, PT, UP0, 0x40, 0x0 ;  /* 0x000000000000781c */ /* 0x000fe20003f0e808 */
[----:B------:R-:W-:Y:S01]  /*d260*/  FFMA.FTZ R52, R119, R52, UR27 ;  /* 0x0000001b77347e23 */ /* 0x000fe20008010034 */
[----:B------:R-:W-:Y:S02]  /*d270*/  BSSY B1, `(.L_x_11803) ;  /* 0x0000023000017945 */ /* 0x000fe40003800000 */
[----:B------:R-:W-:Y:S02]  /*d280*/  FSEL R55, R54, RZ, !P0 ;  /* 0x000000ff36377208 */ /* 0x000fe40004000000 */
[----:B------:R-:W-:Y:S01]  /*d290*/  PLOP3.LUT P0, PT, PT, PT, UP0, 0x40, 0x0 ;  /* 0x000000000000781c */ /* 0x000fe20003f0e808 */
[----:B------:R-:W1:Y:S02]  /*d2a0*/  @!P3 LDC.64 R48, c[0x0][0x258] ;  /* 0x00009600ff30bb82 */ /* 0x000e640000000a00 */
        /* <DEDUP_REMOVED lines=8> */
[----:B------:R-:W1:Y:S01]  /*d330*/  LDC.64 R120, c[0x0][0x2b8] ;  /* 0x0000ae00ff787b82 */ /* 0x000e620000000a00 */
        /* <DEDUP_REMOVED lines=8> */
[----:B------:R-:W-:Y:S01]  /*d3c0*/  FMUL.FTZ R125, R119, R48 ;  /* 0x00000030777d7220 */ /* 0x000fe20000410000 */
        /* <DEDUP_REMOVED lines=8> */
[----:B0-----:R-:W-:-:S04]  /*d450*/  IMAD.WIDE.U32 R122, R117, 0x10, R52 ;  /* 0x00000010757a7825 */ /* 0x001fc800078e0034 */
[----:B------:R-:W-:Y:S01]  /*d460*/  FFMA.FTZ R53, R91, R125, R88 ;  /* 0x0000007d5b357223 */ /* 0x000fe20000010058 */
[----:B------:R-:W-:Y:S01]  /*d470*/  FFMA.FTZ R52, R95, R124, R92 ;  /* 0x0000007c5f347223 */ /* 0x000fe2000001005c */
[----:B------:R-:W-:-:S04]  /*d480*/  VIADD R117, R117, 0x20 ;  /* 0x0000002075757836 */ /* 0x000fc80000000000 */
[----:B------:R1:W-:Y:S03]  /*d490*/  STG.E.128 desc[UR4][R122.64], R52 ;  /* 0x000000347a007986 */ /* 0x0003e6000c101d04 */
.L_x_11804:
[----:B------:R-:W-:Y:S05]  /*d4a0*/  BSYNC B1 ;  /* 0x0000000000017941 */ /* 0x000fea0003800000 */
.L_x_11803:
[----:B------:R-:W-:Y:S01]  /*d4b0*/  ISETP.NE.AND P0, PT, R115, RZ, PT ;  /* 0x000000ff7300720c */ /* 0x000fe20003f05270 */
[----:B------:R-:W-:-:S12]  /*d4c0*/  BSSY B1, `(.L_x_11805) ;  /* 0x0000019000017945 */ /* 0x000fd80003800000 */
[----:B------:R-:W-:Y:S05]  /*d4d0*/  @!P0 BRA `(.L_x_11806) ;  /* 0x00000000005c8947 */ /* 0x000fea0003800000 */
[----:B-1----:R-:W1:Y:S01]  /*d4e0*/  LDC.64 R120, c[0x0][0x2b8] ;  /* 0x0000ae00ff787b82 */ /* 0x002e620000000a00 */
        /* <DEDUP_REMOVED lines=20> */
[----:B------:R-:W-:-:S04]  /*d630*/  IADD3 R117, R117, 0x20, RZ ;  /* 0x0000002075757810 */ /* 0x000fc80007ffe0ff */
[----:B------:R2:W-:Y:S03]  /*d640*/  STG.E.128 desc[UR4][R122.64], R52 ;  /* 0x000000347a007986 */ /* 0x0005e6000c101d04 */
.L_x_11806:
[----:B------:R-:W-:Y:S05]  /*d650*/  BSYNC B1 ;  /* 0x0000000000017941 */ /* 0x000fea0003800000 */
.L_x_11805:
[----:B------:R-:W-:Y:S01]  /*d660*/  ISETP.NE.AND P0, PT, R114, RZ, PT ;  /* 0x000000ff7200720c */ /* 0x000fe20003f05270 */
[----:B------:R-:W-:-:S12]  /*d670*/  BSSY B1, `(.L_x_11807) ;  /* 0x0000019000017945 */ /* 0x000fd80003800000 */
[----:B------:R-:W-:Y:S05]  /*d680*/  @!P0 BRA `(.L_x_11808) ;  /* 0x00000000005c8947 */ /* 0x000fea0003800000 */
[----:B-12---:R-:W1:Y:S01]  /*d690*/  LDC.64 R120, c[0x0][0x2b8] ;  /* 0x0000ae00ff787b82 */ /* 0x006e620000000a00 */
        /* <DEDUP_REMOVED lines=22> */
.L_x_11808:
[----:B------:R-:W-:Y:S05]  /*d800*/  BSYNC B1 ;  /* 0x0000000000017941 */ /* 0x000fea0003800000 */
.L_x_11807:
[----:B------:R-:W-:Y:S01]  /*d810*/  ISETP.NE.AND P0, PT, R113, RZ, PT ;  /* 0x000000ff7100720c */ /* 0x000fe20003f05270 */
[----:B------:R-:W-:-:S12]  /*d820*/  BSSY B1, `(.L_x_11809) ;  /* 0x0000018000017945 */ /* 0x000fd80003800000 */
[----:B------:R-:W-:Y:S05]  /*d830*/  @!P0 BRA `(.L_x_11810) ;  /* 0x0000000000588947 */ /* 0x000fea0003800000 */
[----:B0123--:R-:W0:Y:S01]  /*d840*/  LDC.64 R48, c[0x0][0x2b8] ;  /* 0x0000ae00ff307b82 */ /* 0x00fe220000000a00 */
        /* <DEDUP_REMOVED lines=8> */
[----:B------:R-:W-:Y:S01]  /*d8d0*/  FMUL.FTZ R121, R119, R118 ;  /* 0x0000007677797220 */ /* 0x000fe20000410000 */
[-C--:B------:R-:W-:Y:S01]  /*d8e0*/  FFMA.FTZ R51, R19, R55.reuse, R2 ;  /* 0x0000003713337223 */ /* 0x080fe20000010002 */
[-C--:B------:R-:W-:Y:S01]  /*d8f0*/  FFMA.FTZ R50, R18, R54.reuse, R73 ;  /* 0x0000003612327223 */ /* 0x080fe20000010049 */
[----:B------:R-:W-:Y:S01]  /*d900*/  FFMA.FTZ R55, R15, R55, R0 ;  /* 0x000000370f377223 */ /* 0x000fe20000010000 */
[----:B------:R-:W-:Y:S01]  /*d910*/  FFMA.FTZ R54, R14, R54, R71 ;  /* 0x000000360e367223 */ /* 0x000fe20000010047 */
[----:B0-----:R-:W-:-:S04]  /*d920*/  IMAD.WIDE.U32 R118, R117, 0x10, R48 ;  /* 0x0000001075767825 */ /* 0x001fc800078e0030 */
[----:B------:R-:W-:Y:S01]  /*d930*/  FFMA.FTZ R49, R21, R121, R4 ;  /* 0x0000007915317223 */ /* 0x000fe20000010004 */
[----:B------:R-:W-:-:S05]  /*d940*/  FFMA.FTZ R48, R20, R120, R75 ;  /* 0x0000007814307223 */ /* 0x000fca000001004b */
[----:B------:R4:W-:Y:S01]  /*d950*/  STG.E.128 desc[UR4][R118.64], R48 ;  /* 0x0000003076007986 */ /* 0x0009e2000c101d04 */
[----:B-1----:R-:W-:-:S04]  /*d960*/  IMAD.WIDE.U32 R122, R117, 0x10, R52 ;  /* 0x00000010757a7825 */ /* 0x002fc800078e0034 */
[----:B------:R-:W-:Y:S01]  /*d970*/  FFMA.FTZ R53, R16, R121, R3 ;  /* 0x0000007910357223 */ /* 0x000fe20000010003 */
[----:B------:R-:W-:-:S05]  /*d980*/  FFMA.FTZ R52, R17, R120, R70 ;  /* 0x0000007811347223 */ /* 0x000fca0000010046 */
[----:B------:R4:W-:Y:S02]  /*d990*/  STG.E.128 desc[UR4][R122.64], R52 ;  /* 0x000000347a007986 */ /* 0x0009e4000c101d04 */
.L_x_11810:
[----:B------:R-:W-:Y:S05]  /*d9a0*/  BSYNC B1 ;  /* 0x0000000000017941 */ /* 0x000fea0003800000 */
.L_x_11809:
[----:B01234-:R-:W0:Y:S02]  /*d9b0*/  LDC.64 R48, c[0x0][0x210] ;  /* 0x00008400ff307b82 */ /* 0x01fe240000000a00 */
[----:B0-----:R-:W-:-:S04]  /*d9c0*/  LEA R111, R48, R111, 0x2 ;  /* 0x0000006f306f7211 */ /* 0x001fc800078e10ff */
[----:B------:R-:W-:-:S13]  /*d9d0*/  ISETP.GE.AND P0, PT, R111, R49, PT ;  /* 0x000000316f00720c */ /* 0x000fda0003f06270 */
[----:B------:R-:W-:Y:S05]  /*d9e0*/  @!P0 BRA `(.L_x_11811) ;  /* 0xffffff3800c48947 */ /* 0x000fea000383ffff */
[----:B------:R-:W-:Y:S05]  /*d9f0*/  BSYNC B0 ;  /* 0x0000000000007941 */ /* 0x000fea0003800000 */
.L_x_11534:
[----:B------:R-:W-:Y:S05]  /*da00*/  EXIT ;  /* 0x000000000000794d */ /* 0x000fea0003800000 */
.L_x_11802:
        /* <DEDUP_REMOVED lines=8> */
.L_x_11813:
[----:B------:R-:W-:Y:S05]  /*da90*/  BSYNC B1 ;  /* 0x0000000000017941 */ /* 0x000fea0003800000 */
.L_x_11812:
        /* <DEDUP_REMOVED lines=10> */
.L_x_11814:
[----:B------:R-:W-:Y:S01]  /*db40*/  HFMA2.MMA R120, -RZ, RZ, 0, 2.384185791015625e-07 ;  /* 0x00000004ff787435 */ /* 0x000fe200000001ff */
[----:B------:R-:W-:-:S05]  /*db50*/  MOV R51, R119 ;  /* 0x0000007700337202 */ /* 0x000fca0000000f00 */
[----:B------:R-:W-:-:S04]  /*db60*/  FADD.FTZ R51, R50, R51 ;  /* 0x0000003332337221 */ /* 0x000fc80000010000 */
[----:B------:R-:W-:-:S07]  /*db70*/  IMAD.MOV.U32 R121, RZ, RZ, R51 ;  /* 0x000000ffff797224 */ /* 0x000fce00078e0033 */
[----:B------:R-:W-:Y:S05]  /*db80*/  WARPSYNC.COLLECTIVE R118, `(.L_x_11815) ;  /* 0x0000000076087348 */ /* 0x000fea0003c00000 */
[----:B------:R0:W1:Y:S02]  /*db90*/  SHFL.BFLY P4, R119, R121, R120, R123 ;  /* 0x0c00007879777389 */ /* 0x000064000008007b */
[----:B01----:R-:W-:Y:S01]  /*dba0*/  ENDCOLLECTIVE ;  /* 0x000000000000791b */ /* 0x003fe20003800000 */
.L_x_11815:
[----:B------:R-:W-:Y:S02]  /*dbb0*/  IMAD.MOV.U32 R120, RZ, RZ, 0x8 ;  /* 0x00000008ff787424 */ /* 0x000fe400078e00ff */
[----:B------:R-:W-:-:S04]  /*dbc0*/  IMAD.MOV.U32 R48, RZ, RZ, R119 ;  /* 0x000000ffff307224 */ /* 0x000fc800078e0077 */
[----:B------:R-:W-:-:S05]  /*dbd0*/  FADD.FTZ R54, R51, R48 ;  /* 0x0000003033367221 */ /* 0x000fca0000010000 */
[----:B------:R-:W-:-:S07]  /*dbe0*/  MOV R121, R54 ;  /* 0x0000003600797202 */ /* 0x000fce0000000f00 */
[----:B------:R-:W-:Y:S05]  /*dbf0*/  WARPSYNC.COLLECTIVE R118, `(.L_x_11816) ;  /* 0x0000000076087348 */ /* 0x000fea0003c00000 */
[----:B------:R0:W1:Y:S02]  /*dc00*/  SHFL.BFLY P4, R119, R121, R120, R123 ;  /* 0x0c00007879777389 */ /* 0x000064000008007b */
[----:B01----:R-:W-:Y:S01]  /*dc10*/  ENDCOLLECTIVE ;  /* 0x000000000000791b */ /* 0x003fe20003800000 */
.L_x_11816:
[----:B------:R-:W-:Y:S01]  /*dc20*/  HFMA2.MMA R120, -RZ, RZ, 0, 9.5367431640625e-07 ;  /* 0x00000010ff787435 */ /* 0x000fe200000001ff */
[----:B------:R-:W-:-:S05]  /*dc30*/  MOV R53, R119 ;  /* 0x0000007700357202 */ /* 0x000fca0000000f00 */
[----:B------:R-:W-:-:S04]  /*dc40*/  FADD.FTZ R55, R54, R53 ;  /* 0x0000003536377221 */ /* 0x000fc80000010000 */
[----:B------:R-:W-:-:S07]  /*dc50*/  IMAD.MOV.U32 R121, RZ, RZ, R55 ;  /* 0x000000ffff797224 */ /* 0x000fce00078e0037 */
[----:B------:R-:W-:Y:S05]  /*dc60*/  WARPSYNC.COLLECTIVE R118, `(.L_x_11817) ;  /* 0x0000000076087348 */ /* 0x000fea0003c00000 */
[----:B------:R0:W1:Y:S02]  /*dc70*/  SHFL.BFLY P4, R119, R121, R120, R123 ;  /* 0x0c00007879777389 */ /* 0x000064000008007b */
[----:B01----:R-:W-:Y:S01]  /*dc80*/  ENDCOLLECTIVE ;  /* 0x000000000000791b */ /* 0x003fe20003800000 */
.L_x_11817:
        /* <DEDUP_REMOVED lines=41> */
.L_x_11818:
[----:B------:R-:W-:Y:S01]  /*df20*/  HFMA2.MMA R120, -RZ, RZ, 0, 1.1920928955078125e-07 ;  /* 0x00000002ff787435 */ /* 0x000fe200000001ff */
[----:B------:R-:W-:-:S05]  /*df30*/  MOV R49, R119 ;  /* 0x0000007700317202 */ /* 0x000fca0000000f00 */
[----:B------:R-:W-:-:S04]  /*df40*/  FADD.FTZ R49, R48, R49 ;  /* 0x0000003130317221 */ /* 0x000fc80000010000 */
[----:B------:R-:W-:-:S07]  /*df50*/  IMAD.MOV.U32 R121, RZ, RZ, R49 ;  /* 0x000000ffff797224 */ /* 0x000fce00078e0031 */
[----:B------:R-:W-:Y:S05]  /*df60*/  WARPSYNC.COLLECTIVE R118, `(.L_x_11819) ;  /* 0x0000000076087348 */ /* 0x000fea0003c00000 */
[----:B------:R0:W1:Y:S02]  /*df70*/  SHFL.BFLY P4, R119, R121, R120, R123 ;  /* 0x0c00007879777389 */ /* 0x000064000008007b */
[----:B01----:R-:W-:Y:S01]  /*df80*/  ENDCOLLECTIVE ;  /* 0x000000000000791b */ /* 0x003fe20003800000 */
.L_x_11819:
[----:B------:R-:W-:Y:S02]  /*df90*/  IMAD.MOV.U32 R120, RZ, RZ, 0x4 ;  /* 0x00000004ff787424 */ /* 0x000fe400078e00ff */
[----:B------:R-:W-:-:S04]  /*dfa0*/  IMAD.MOV.U32 R50, RZ, RZ, R119 ;  /* 0x000000ffff327224 */ /* 0x000fc800078e0077 */
[----:B------:R-:W-:-:S05]  /*dfb0*/  FADD.FTZ R50, R49, R50 ;  /* 0x0000003231327221 */ /* 0x000fca0000010000 */
[----:B------:R-:W-:-:S07]  /*dfc0*/  MOV R121, R50 ;  /* 0x0000003200797202 */ /* 0x000fce0000000f00 */
[----:B------:R-:W-:Y:S05]  /*dfd0*/  WARPSYNC.COLLECTIVE R118, `(.L_x_11820) ;  /* 0x0000000076087348 */ /* 0x000fea0003c00000 */
[----:B------:R0:W1:Y:S02]  /*dfe0*/  SHFL.BFLY P4, R119, R121, R120, R123 ;  /* 0x0c00007879777389 */ /* 0x000064000008007b */
[----:B01----:R-:W-:Y:S01]  /*dff0*/  ENDCOLLECTIVE ;  /* 0x000000000000791b */ /* 0x003fe20003800000 */
.L_x_11820:
[----:B------:R-:W-:Y:S01]  /*e000*/  HFMA2.MMA R120, -RZ, RZ, 0, 4.76837158203125e-07 ;  /* 0x00000008ff787435 */ /* 0x000fe200000001ff */
[----:B------:R-:W-:-:S05]  /*e010*/  MOV R51, R119 ;  /* 0x0000007700337202 */ /* 0x000fca0000000f00 */
[----:B------:R-:W-:-:S04]  /*e020*/  FADD.FTZ R51, R50, R51 ;  /* 0x0000003332337221 */ /* 0x000fc80000010000 */
[----:B------:R-:W-:-:S07]  /*e030*/  IMAD.MOV.U32 R121, RZ, RZ, R51 ;  /* 0x000000ffff797224 */ /* 0x000fce00078e0033 */
[----:B------:R-:W-:Y:S05]  /*e040*/  WARPSYNC.COLLECTIVE R118, `(.L_x_11821) ;  /* 0x0000000076087348 */ /* 0x000fea0003c00000 */
[----:B------:R0:W1:Y:S02]  /*e050*/  SHFL.BFLY P4, R119, R121, R120, R123 ;  /* 0x0c00007879777389 */ /* 0x000064000008007b */
[----:B01----:R-:W-:Y:S01]  /*e060*/  ENDCOLLECTIVE ;  /* 0x000000000000791b */ /* 0x003fe20003800000 */
.L_x_11821:
[----:B------:R-:W-:Y:S02]  /*e070*/  IMAD.MOV.U32 R120, RZ, RZ, 0x10 ;  /* 0x00000010ff787424 */ /* 0x000fe400078e00ff */
[----:B------:R-:W-:-:S04]  /*e080*/  IMAD.MOV.U32 R54, RZ, RZ, R119 ;  /* 0x000000ffff367224 */ /* 0x000fc800078e0077 */
[----:B------:R-:W-:-:S05]  /*e090*/  FADD.FTZ R54, R51, R54 ;  /* 0x0000003633367221 */ /* 0x000fca0000010000 */
[----:B------:R-:W-:-:S07]  /*e0a0*/  MOV R121, R54 ;  /* 0x0000003600797202 */ /* 0x000fce0000000f00 */
[----:B------:R-:W-:Y:S05]  /*e0b0*/  WARPSYNC.COLLECTIVE R118, `(.L_x_11822) ;  /* 0x0000000076087348 */ /* 0x000fea0003c00000 */
[----:B------:R0:W1:Y:S02]  /*e0c0*/  SHFL.BFLY P4, R119, R121, R120, R123 ;  /* 0x0c00007879777389 */ /* 0x000064000008007b */
[----:B01----:R-:W-:Y:S01]  /*e0d0*/  ENDCOLLECTIVE ;  /* 0x000000000000791b */ /* 0x003fe20003800000 */
.L_x_11822:
[----:B------:R-:W-:Y:S01]  /*e0e0*/  MOV R55, R119 ;  /* 0x0000007700377202 */ /* 0x000fe20000000f00 */
[----:B------:R-:W-:Y:S06]  /*e0f0*/  BRA `(.L_x_11823) ;  /* 0xfffffff000487947 */ /* 0x000fec000383ffff */
.L_x_11824:
        /* <DEDUP_REMOVED lines=16> */
.L_x_14258:


//--------------------- .text._ZN10layer_norm31ln_parallel_residual_fwd_kernelINS_13Kernel_traitsI6__halfffffjLj512ELj1ELj4ELj1ELj16ENS_18Kernel_traits_baseILj512ES2_ffffjLj128EEEEELb1ELb0ELb1EEEvNS_9FwdParamsE --------------------------
	.section	.text._ZN10layer_norm31ln_parallel_residual_fwd_kernelINS_13Kernel_traitsI6__halfffffjLj512ELj1ELj4ELj1ELj16ENS_18Kernel_traits_baseILj512ES2_ffffjLj128EEEEELb1ELb0ELb1EEEvNS_9FwdParamsE,"ax",@progbits
	.align	128
        .global         _ZN10layer_norm31ln_parallel_residual_fwd_kernelINS_13Kernel_traitsI6__halfffffjLj512ELj1ELj4ELj1ELj16ENS_18Kernel_traits_baseILj512ES2_ffffjLj128EEEEELb1ELb0ELb1EEEvNS_9FwdParamsE
        .type           _ZN10layer_norm31ln_parallel_residual_fwd_kernelINS_13Kernel_traitsI6__halfffffjLj512ELj1ELj4ELj1ELj16ENS_18Kernel_traits_baseILj512ES2_ffffjLj128EEEEELb1ELb0ELb1EEEvNS_9FwdParamsE,@function
        .size           _ZN10layer_norm31ln_parallel_residual_fwd_kernelINS_13Kernel_traitsI6__halfffffjLj512ELj1ELj4ELj1ELj16ENS_18Kernel_traits_baseILj512ES2_ffffjLj128EEEEELb1ELb0ELb1EEEvNS_9FwdParamsE,(.L_x_14259 - _ZN10layer_norm31ln_parallel_residual_fwd_kernelINS_13Kernel_traitsI6__halfffffjLj512ELj1ELj4ELj1ELj16ENS_18Kernel_traits_baseILj512ES2_ffffjLj128EEEEELb1ELb0ELb1EEEvNS_9FwdParamsE)
        .other          _ZN10layer_norm31ln_parallel_residual_fwd_kernelINS_13Kernel_traitsI6__halfffffjLj512ELj1ELj4ELj1ELj16ENS_18Kernel_traits_baseILj512ES2_ffffjLj128EEEEELb1ELb0ELb1EEEvNS_9FwdParamsE,@"STO_CUDA_ENTRY STV_DEFAULT"
_ZN10layer_norm31ln_parallel_residual_fwd_kernelINS_13Kernel_traitsI6__halfffffjLj512ELj1ELj4ELj1ELj16ENS_18Kernel_traits_baseILj512ES2_ffffjLj128EEEEELb1ELb0ELb1EEEvNS_9FwdParamsE:
.text._ZN10layer_norm31ln_parallel_residual_fwd_kernelINS_13Kernel_traitsI6__halfffffjLj512ELj1ELj4ELj1ELj16ENS_18Kernel_traits_baseILj512ES2_ffffjLj128EEEEELb1ELb0ELb1EEEvNS_9FwdParamsE:
[----:B------:R-:W-:Y:S08]  /*0000*/  LDC R1, c[0x0][0x28] ;  /* 0x00000a00ff017b82 */ /* 0x000ff00000000800 */
[----:B------:R-:W0:Y:S01]  /*0010*/  LDC R24, c[0x0][0x2e8] ;  /* 0x0000ba00ff187b82 */ /* 0x000e220000000800 */
[----:B------:R-:W-:Y:S01]  /*0020*/  ULDC.U8 UR4, c[0x0][0x2f4] ;  /* 0x0000bd0000047ab9 */ /* 0x000fe20000000000 */
[----:B------:R-:W-:Y:S01]  /*0030*/  ULDC.64 UR6, c[0x0][0x2e0] ;  /* 0x0000b80000067ab9 */ /* 0x000fe20000000a00 */
[----:B------:R-:W-:Y:S01]  /*0040*/  ISETP.NE.AND P0, PT, RZ, UR4, PT ;  /* 0x00000004ff007c0c */ /* 0x000fe2000bf05270 */
[----:B------:R-:W-:Y:S01]  /*0050*/  ULDC.64 UR4, c[0x0][0x208] ;  /* 0x0000820000047ab9 */ /* 0x000fe20000000a00 */
[----:B------:R-:W-:-:S03]  /*0060*/  IMAD.U32 R2, RZ, RZ, UR6 ;  /* 0x00000006ff027e24 */ /* 0x000fc6000f8e00ff */
[----:B------:R-:W1:Y:S01]  /*0070*/  LDC R25, c[0x0][0x2ec] ;  /* 0x0000bb00ff197b82 */ /* 0x000e620000000800 */
[----:B------:R-:W-:Y:S01]  /*0080*/  IMAD.U32 R3, RZ, RZ, UR7 ;  /* 0x00000007ff037e24 */ /* 0x000fe2000f8e00ff */
[----:B------:R-:W2:Y:S01]  /*0090*/  S2R R104, SR_TID.X ;  /* 0x0000000000687919 */ /* 0x000ea20000002100 */
[----:B------:R-:W2:Y:S01]  /*00a0*/  S2R R15, SR_CTAID.X ;  /* 0x00000000000f7919 */ /* 0x000ea20000002500 */
[----:B------:R-:W-:-:S04]  /*00b0*/  ULDC UR8, c[0x0][0x0] ;  /* 0x0000000000087ab9 */ /* 0x000fc80000000800 */
[----:B------:R-:W3:Y:S01]  /*00c0*/  @P0 LDC R7, c[0x0][0x2f0] ;  /* 0x0000bc00ff070b82 */ /* 0x000ee20000000800 */
[----:B------:R-:W-:Y:S01]  /*00d0*/  ULDC.64 UR10, c[0x0][0x2d0] ;  /* 0x0000b400000a7ab9 */ /* 0x000fe20000000a00 */
[----:B------:R-:W4:Y:S01]  /*00e0*/  @P0 LDG.E.64 R2, desc[UR4][R2.64] ;  /* 0x0000000402020981 */ /* 0x000f22000c1e1b00 */
[----:B0-----:R-:W-:Y:S01]  /*00f0*/  @P0 MOV R4, R24 ;  /* 0x0000001800040202 */ /* 0x001fe20000000f00 */
[----:B-1----:R-:W-:-:S06]  /*0100*/  @P0 IMAD.MOV.U32 R5, RZ, RZ, R25 ;  /* 0x000000ffff050224 */ /* 0x002fcc00078e0019 */
[----:B------:R-:W3:Y:S01]  /*0110*/  @P0 LDG.E.64 R4, desc[UR4][R4.64] ;  /* 0x0000000404040981 */ /* 0x000ee2000c1e1b00 */
[----:B--2---:R-:W-:Y:S01]  /*0120*/  IMAD R102, R15, UR8, R104 ;  /* 0x000000080f667c24 */ /* 0x004fe2000f8e0268 */
[----:B------:R-:W-:Y:S01]  /*0130*/  ULDC.64 UR8, c[0x0][0x2c8] ;  /* 0x0000b20000087ab9 */ /* 0x000fe20000000a00 */
[C---:B------:R-:W-:Y:S02]  /*0140*/  SHF.L.U32 R0, R104.reuse, 0x3, RZ ;  /* 0x0000000368007819 */ /* 0x040fe400000006ff */
[----:B------:R-:W-:Y:S02]  /*0150*/  LOP3.LUT R103, R104, 0x1f, RZ, 0xc0, !PT ;  /* 0x0000001f68677812 */ /* 0x000fe400078ec0ff */
[----:B------:R-:W-:-:S03]  /*0160*/  LOP3.LUT R14, R0, 0xf8, RZ, 0xc0, !PT ;  /* 0x000000f8000e7812 */ /* 0x000fc600078ec0ff */
[----:B------:R-:W-:Y:S01]  /*0170*/  IMAD.SHL.U32 R0, R103, 0x8, RZ ;  /* 0x0000000867007824 */ /* 0x000fe200078e00ff */
[----:B----4-:R-:W-:Y:S02]  /*0180*/  @P0 R2UR UR6, R2 ;  /* 0x00000000020602ca */ /* 0x010fe400000e0000 */
[----:B------:R-:W-:Y:S02]  /*0190*/  @P0 R2UR UR7, R3 ;  /* 0x00000000030702ca */ /* 0x000fe400000e0000 */
        /* <DEDUP_REMOVED lines=30> */
[----:B------:R-:W-:-:S04]  /*0380*/  LOP3.LUT R7, R13, UR23, R8, 0x96, !PT ;  /* 0x000000170d077c12 */ /* 0x000fc8000f8e9608 */
[----:B------:R-:W-:Y:S01]  /*0390*/  LOP3.LUT R8, R11, UR24, R6, 0x96, !PT ;  /* 0x000000180b087c12 */ /* 0x000fe2000f8e9606 */
[----:B------:R-:W-:Y:S01]  /*03a0*/  UIADD3 UR25, UR6, 0x1715609d, URZ ;  /* 0x1715609d06197890 */ /* 0x000fe2000fffe03f */
[----:B------:R-:W-:Y:S01]  /*03b0*/  ISETP.NE.U32.AND P0, PT, RZ, UR8, PT ;  /* 0x00000008ff007c0c */ /* 0x000fe2000bf05070 */
[----:B------:R-:W-:Y:S01]  /*03c0*/  UIADD3 UR26, UR7, -0x56f99767, URZ ;  /* 0xa9066899071a7890 */ /* 0x000fe2000fffe03f */
[----:B------:R-:W-:Y:S01]  /*03d0*/  ISETP.NE.U32.AND P1, PT, RZ, UR10, PT ;  /* 0x0000000aff007c0c */ /* 0x000fe2000bf25070 */
[----:B------:R-:W-:Y:S01]  /*03e0*/  IMAD.WIDE.U32 R6, R7, -0x2daee0ad, RZ ;  /* 0xd2511f5307067825 */ /* 0x000fe200078e00ff */
[----:B------:R-:W-:-:S03]  /*03f0*/  ISETP.NE.AND.EX P0, PT, RZ, UR9, PT, P0 ;  /* 0x00000009ff007c0c */ /* 0x000fc6000bf05300 */
[----:B------:R-:W-:Y:S01]  /*0400*/  IMAD.WIDE.U32 R8, R8, -0x326172a9, RZ ;  /* 0xcd9e8d5708087825 */ /* 0x000fe200078e00ff */
[----:B------:R-:W-:Y:S02]  /*0410*/  ISETP.NE.AND.EX P1, PT, RZ, UR11, PT, P1 ;  /* 0x0000000bff007c0c */ /* 0x000fe4000bf25310 */
[----:B------:R-:W-:Y:S02]  /*0420*/  LOP3.LUT R18, R7, UR26, R10, 0x96, !PT ;  /* 0x0000001a07127c12 */ /* 0x000fe4000f8e960a */
[----:B------:R-:W-:Y:S02]  /*0430*/  LOP3.LUT R16, R9, UR25, R12, 0x96, !PT ;  /* 0x0000001909107c12 */ /* 0x000fe4000f8e960c */
[----:B------:R-:W-:Y:S02]  /*0440*/  IADD3 R4, P2, R14, UR8, RZ ;  /* 0x000000080e047c10 */ /* 0x000fe4000ff5e0ff */
[----:B------:R-:W-:Y:S01]  /*0450*/  IADD3 R2, P3, R0, UR10, RZ ;  /* 0x0000000a00027c10 */ /* 0x000fe2000ff7e0ff */
[----:B------:R-:W-:Y:S01]  /*0460*/  UIADD3 UR27, UR6, -0x4ab325aa, URZ ;  /* 0xb54cda56061b7890 */ /* 0x000fe2000fffe03f */
[----:B------:R-:W-:Y:S01]  /*0470*/  IMAD.WIDE.U32 R18, R18, -0x326172a9, RZ ;  /* 0xcd9e8d5712127825 */ /* 0x000fe200078e00ff */
[----:B------:R-:W-:Y:S01]  /*0480*/  UIADD3 UR28, UR7, 0x646e171e, URZ ;  /* 0x646e171e071c7890 */ /* 0x000fe2000fffe03f */
[----:B------:R-:W-:-:S02]  /*0490*/  IADD3.X R3, RZ, UR11, RZ, P3, !PT ;  /* 0x0000000bff037c10 */ /* 0x000fc40009ffe4ff */
[----:B------:R-:W-:Y:S01]  /*04a0*/  SHF.R.U32.HI R104, RZ, 0x5, R104 ;  /* 0x00000005ff687819 */ /* 0x000fe20000011668 */
[----:B------:R-:W-:-:S04]  /*04b0*/  IMAD.WIDE.U32 R16, R16, -0x2daee0ad, RZ ;  /* 0xd2511f5310107825 */ /* 0x000fc800078e00ff */
[----:B------:R-:W-:Y:S01]  /*04c0*/  IMAD.X R5, RZ, RZ, UR9, P2 ;  /* 0x00000009ff057e24 */ /* 0x000fe200090e06ff */
[----:B------:R-:W-:Y:S01]  /*04d0*/  LOP3.LUT R20, R19, UR27, R8, 0x96, !PT ;  /* 0x0000001b13147c12 */ /* 0x000fe2000f8e9608 */
[----:B------:R0:W5:Y:S01]  /*04e0*/  @P1 LDG.E.64 R42, desc[UR4][R2.64] ;  /* 0x00000004022a1981 */ /* 0x000162000c1e1b00 */
[----:B------:R-:W-:Y:S01]  /*04f0*/  LOP3.LUT R22, R17, UR28, R6, 0x96, !PT ;  /* 0x0000001c11167c12 */ /* 0x000fe2000f8e9606 */
[----:B------:R-:W-:Y:S01]  /*0500*/  ULDC.64 UR8, c[0x0][0x260] ;  /* 0x0000980000087ab9 */ /* 0x000fe20000000a00 */
[----:B------:R-:W-:Y:S01]  /*0510*/  UIADD3 UR29, UR6, 0x5384540f, URZ ;  /* 0x5384540f061d7890 */ /* 0x000fe2000fffe03f */
[----:B------:R0:W5:Y:S01]  /*0520*/  @P0 LDG.E.64 R40, desc[UR4][R4.64] ;  /* 0x0000000404280981 */ /* 0x000162000c1e1b00 */
[----:B------:R-:W-:-:S03]  /*0530*/  ULDC UR10, c[0x0][0x214] ;  /* 0x00008500000a7ab9 */ /* 0x000fc60000000800 */
[----:B------:R0:W5:Y:S04]  /*0540*/  @P0 LDG.E.64 R12, desc[UR4][R4.64+0x100] ;  /* 0x00010004040c0981 */ /* 0x000168000c1e1b00 */
[----:B------:R0:W5:Y:S04]  /*0550*/  @P1 LDG.E.64 R10, desc[UR4][R2.64+0x100] ;  /* 0x00010004020a1981 */ /* 0x000168000c1e1b00 */
[----:B------:R0:W5:Y:S04]  /*0560*/  @P0 LDG.E.64 R8, desc[UR4][R4.64+0x200] ;  /* 0x0002000404080981 */ /* 0x000168000c1e1b00 */
[----:B------:R0:W5:Y:S04]  /*0570*/  @P1 LDG.E.64 R6, desc[UR4][R2.64+0x200] ;  /* 0x0002000402061981 */ /* 0x000168000c1e1b00 */
[----:B------:R-:W5:Y:S04]  /*0580*/  @P0 LDG.E.64 R4, desc[UR4][R4.64+0x300] ;  /* 0x0003000404040981 */ /* 0x000f68000c1e1b00 */
[----:B------:R-:W5:Y:S01]  /*0590*/  @P1 LDG.E.64 R2, desc[UR4][R2.64+0x300] ;  /* 0x0003000402021981 */ /* 0x000f62000c1e1b00 */
[----:B------:R-:W-:Y:S01]  /*05a0*/  IADD3 R14, P2, R14, UR8, RZ ;  /* 0x000000080e0e7c10 */ /* 0x000fe2000ff5e0ff */
[----:B------:R-:W-:-:S02]  /*05b0*/  IMAD R104, R15, 0x4, R104 ;  /* 0x000000040f687824 */ /* 0x000fc400078e0268 */
[----:B------:R-:W-:Y:S01]  /*05c0*/  IMAD.WIDE.U32 R22, R22, -0x326172a9, RZ ;  /* 0xcd9e8d5716167825 */ /* 0x000fe200078e00ff */
[----:B------:R-:W-:-:S03]  /*05d0*/  UIADD3 UR30, UR7, 0x1fd5c5a3, URZ ;  /* 0x1fd5c5a3071e7890 */ /* 0x000fc6000fffe03f */
[----:B------:R-:W-:Y:S01]  /*05e0*/  IMAD.X R15, RZ, RZ, UR9, P2 ;  /* 0x00000009ff0f7e24 */ /* 0x000fe200090e06ff */
[----:B------:R-:W-:Y:S01]  /*05f0*/  ISETP.GE.AND P2, PT, R104, UR10, PT ;  /* 0x0000000a68007c0c */ /* 0x000fe2000bf46270 */
[----:B------:R-:W-:Y:S01]  /*0600*/  IMAD.WIDE.U32 R20, R20, -0x2daee0ad, RZ ;  /* 0xd2511f5314147825 */ /* 0x000fe200078e00ff */
[----:B------:R-:W-:Y:S01]  /*0610*/  LOP3.LUT R18, R23, UR29, R18, 0x96, !PT ;  /* 0x0000001d17127c12 */ /* 0x000fe2000f8e9612 */
[----:B------:R-:W-:Y:S01]  /*0620*/  UIADD3 UR32, UR7, -0x24c28bd8, URZ ;  /* 0xdb3d742807207890 */ /* 0x000fe2000fffe03f */
[----:B------:R-:W-:Y:S02]  /*0630*/  ULDC.64 UR8, c[0x0][0x268] ;  /* 0x00009a0000087ab9 */ /* 0x000fe40000000a00 */
[----:B------:R-:W-:Y:S01]  /*0640*/  LOP3.LUT R21, R21, UR30, R16, 0x96, !PT ;  /* 0x0000001e15157c12 */ /* 0x000fe2000f8e9610 */
[----:B------:R-:W-:Y:S01]  /*0650*/  IMAD.HI.U32 R17, R18, -0x2daee0ad, RZ ;  /* 0xd2511f5312117827 */ /* 0x000fe200078e00ff */
[----:B------:R-:W-:Y:S01]  /*0660*/  IADD3 R16, P3, R0, UR8, RZ ;  /* 0x0000000800107c10 */ /* 0x000fe2000ff7e0ff */
[----:B------:R-:W-:-:S02]  /*0670*/  UIADD3 UR31, UR6, -0xe443238, URZ ;  /* 0xf1bbcdc8061f7890 */ /* 0x000fc4000fffe03f */
[----:B------:R-:W-:Y:S01]  /*0680*/  IMAD.HI.U32 R19, R21, -0x326172a9, RZ ;  /* 0xcd9e8d5715137827 */ /* 0x000fe200078e00ff */
[----:B------:R-:W-:Y:S02]  /*0690*/  LOP3.LUT R45, R17, UR32, R20, 0x96, !PT ;  /* 0x00000020112d7c12 */ /* 0x000fe4000f8e9614 */
[----:B------:R-:W-:Y:S02]  /*06a0*/  IADD3.X R17, RZ, UR9, RZ, P3, !PT ;  /* 0x00000009ff117c10 */ /* 0x000fe40009ffe4ff */
[----:B------:R-:W-:Y:S01]  /*06b0*/  LOP3.LUT R44, R19, UR31, R22, 0x96, !PT ;  /* 0x0000001f132c7c12 */ /* 0x000fe2000f8e9616 */
[----:B0-----:R-:W-:Y:S06]  /*06c0*/  @P2 EXIT ;  /* 0x000000000000294d */ /* 0x001fec0003800000 */
        /* <DEDUP_REMOVED lines=16> */
[----:B------:R-:W-:Y:S01]  /*07d0*/  UIADD3 UR33, UR6, -0x700cb87f, URZ ;  /* 0x8ff3478106217890 */ /* 0x000fe2000fffe03f */
[----:B------:R-:W-:Y:S01]  /*07e0*/  IMAD R20, R21, -0x326172a9, RZ ;  /* 0xcd9e8d5715147824 */ /* 0x000fe200078e02ff */
[----:B------:R-:W-:Y:S01]  /*07f0*/  UIADD3 UR34, UR7, -0x695add53, URZ ;  /* 0x96a522ad07227890 */ /* 0x000fe2000fffe03f */
[----:B------:R-:W-:Y:S01]  /*0800*/  IMAD.HI.U32 R21, R45, -0x326172a9, RZ ;  /* 0xcd9e8d572d157827 */ /* 0x000fe200078e00ff */
[----:B------:R-:W-:Y:S01]  /*0810*/  SHF.R.U64 R54, R12, 0x10, R13 ;  /* 0x000000100c367819 */ /* 0x000fe2000000120d */
[----:B------:R-:W-:Y:S01]  /*0820*/  ULDC.64 UR8, c[0x0][0x228] ;  /* 0x00008a0000087ab9 */ /* 0x000fe20000000a00 */
[----:B------:R-:W-:Y:S01]  /*0830*/  SHF.R.U64 R25, R40, 0x10, R41 ;  /* 0x0000001028197819 */ /* 0x000fe20000001229 */
[----:B------:R-:W-:Y:S01]  /*0840*/  IMAD R19, R18, -0x2daee0ad, RZ ;  /* 0xd2511f5312137824 */ /* 0x000fe200078e02ff */
[----:B------:R-:W-:Y:S01]  /*0850*/  SHF.R.U64 R55, R10, 0x10, R11 ;  /* 0x000000100a377819 */ /* 0x000fe2000000120b */
[----:B0-----:R-:W-:Y:S01]  /*0860*/  HADD2.F32 R14, -RZ, R12.H0_H0 ;  /* 0x2000000cff0e7230 */ /* 0x001fe20000004100 */
[----:B------:R-:W-:Y:S01]  /*0870*/  SHF.R.U32.HI R52, RZ, 0x10, R41 ;  /* 0x00000010ff347819 */ /* 0x000fe20000011629 */
[----:B------:R-:W-:Y:S01]  /*0880*/  IMAD.HI.U32 R0, R44, -0x2daee0ad, RZ ;  /* 0xd2511f532c007827 */ /* 0x000fe200078e00ff */
[----:B------:R-:W-:Y:S01]  /*0890*/  SHF.R.U32.HI R53, RZ, 0x10, R43 ;  /* 0x00000010ff357819 */ /* 0x000fe2000001162b */
[----:B------:R-:W-:Y:S01]  /*08a0*/  BSSY B0, `(.L_x_11825) ;  /* 0x0000c67000007945 */ /* 0x000fe20003800000 */
[----:B------:R-:W-:Y:S01]  /*08b0*/  SHF.R.U32.HI R56, RZ, 0x10, R13 ;  /* 0x00000010ff387819 */ /* 0x000fe2000001160d */
[----:B------:R-:W-:Y:S01]  /*08c0*/  HADD2.F32 R18, -RZ, R40.H0_H0 ;  /* 0x20000028ff127230 */ /* 0x000fe20000004100 */
[----:B------:R-:W-:Y:S01]  /*08d0*/  SHF.R.U64 R40, R42, 0x10, R43 ;  /* 0x000000102a287819 */ /* 0x000fe2000000122b */
        /* <DEDUP_REMOVED lines=19> */
[----:B------:R-:W-:Y:S01]  /*0a10*/  LOP3.LUT R20, R21, UR33, R20, 0x96, !PT ;  /* 0x0000002115147c12 */ /* 0x000fe2000f8e9614 */
[----:B------:R-:W-:Y:S01]  /*0a20*/  HADD2.F32 R11, -RZ, R11.H0_H0 ;  /* 0x2000000bff0b7230 */ /* 0x000fe20000004100 */
[----:B------:R-:W-:Y:S01]  /*0a30*/  ISETP.NE.U32.AND P0, PT, RZ, UR8, PT ;  /* 0x00000008ff007c0c */ /* 0x000fe2000bf05070 */
[----:B------:R-:W-:Y:S01]  /*0a40*/  HADD2.F32 R9, -RZ, R9.H0_H0 ;  /* 0x20000009ff097230 */ /* 0x000fe20000004100 */
[----:B------:R-:W-:Y:S01]  /*0a50*/  LOP3.LUT R19, R0, UR34, R19, 0x96, !PT ;  /* 0x0000002200137c12 */ /* 0x000fe2000f8e9613 */
[----:B------:R-:W-:Y:S01]  /*0a60*/  HADD2.F32 R5, -RZ, R5.H0_H0 ;  /* 0x20000005ff057230 */ /* 0x000fe20000004100 */
[----:B------:R-:W-:Y:S01]  /*0a70*/  LOP3.LUT R105, R24, 0x3, RZ, 0xc0, !PT ;  /* 0x0000000318697812 */ /* 0x000fe200078ec0ff */
[----:B------:R-:W-:Y:S01]  /*0a80*/  HADD2.F32 R3, -RZ, R3.H0_H0 ;  /* 0x20000003ff037230 */ /* 0x000fe20000004100 */
[----:B------:R-:W-:Y:S01]  /*0a90*/  ULDC.U8 UR8, c[0x0][0x2a0] ;  /* 0x0000a80000087ab9 */ /* 0x000fe20000000000 */
[----:B------:R-:W-:Y:S01]  /*0aa0*/  IMAD R24, R45, -0x326172a9, RZ ;  /* 0xcd9e8d572d187824 */ /* 0x000fe200078e02ff */
[----:B------:R-:W-:Y:S01]  /*0ab0*/  ISETP.NE.AND.EX P0, PT, RZ, UR9, PT, P0 ;  /* 0x00000009ff007c0c */ /* 0x000fe2000bf05300 */
        /* <DEDUP_REMOVED lines=54> */
[----:B------:R-:W-:Y:S02]  /*0e20*/  IMAD R26, R44, -0x2daee0ad, RZ ;  /* 0xd2511f532c1a7824 */ /* 0x000fe400078e02ff */
[----:B------:R-:W-:Y:S02]  /*0e30*/  IMAD.MOV.U32 R23, RZ, RZ, RZ ;  /* 0x000000ffff177224 */ /* 0x000fe400078e00ff */
        /* <DEDUP_REMOVED lines=16> */
[----:B------:R-:W-:-:S07]  /*0f40*/  HADD2.F32 R70, -RZ, R70.H0_H0 ;  /* 0x20000046ff467230 */ /* 0x000fce0000004100 */
.L_x_12087:
        /* <DEDUP_REMOVED lines=27> */
.L_x_11827:
[----:B------:R-:W-:-:S07]  /*1100*/  MOV R50, R24 ;  /* 0x0000001800327202 */ /* 0x000fce0000000f00 */
.L_x_11828:
[----:B------:R-:W-:Y:S05]  /*1110*/  BSYNC B1 ;  /* 0x0000000000017941 */ /* 0x000fea0003800000 */
.L_x_11826:
        /* <DEDUP_REMOVED lines=16> */
.L_x_11832:
[----:B------:R-:W-:Y:S05]  /*1220*/  BSYNC B2 ;  /* 0x0000000000027941 */ /* 0x000fea0003800000 */
.L_x_11831:
        /* <DEDUP_REMOVED lines=44> */
.L_x_11830:
[----:B------:R-:W-:Y:S05]  /*14f0*/  BSYNC B1 ;  /* 0x0000000000017941 */ /* 0x000fea0003800000 */
.L_x_11829:
[----:B------:R-:W0:Y:S01]  /*1500*/  LDC R107, c[0x0][0x298] ;  /* 0x0000a600ff6b7b82 */ /* 0x000e220000000800 */
[----:B------:R-:W-:Y:S01]  /*1510*/  ISETP.NE.U32.AND P2, PT, RZ, UR36, PT ;  /* 0x00000024ff007c0c */ /* 0x000fe2000bf45070 */
[----:B------:R-:W-:Y:S01]  /*1520*/  IMAD.MOV.U32 R110, RZ, RZ, 0x2f800000 ;  /* 0x2f800000ff6e7424 */ /* 0x000fe200078e00ff */
[----:B------:R-:W-:Y:S02]  /*1530*/  I2FP.F32.U32 R33, R50 ;  /* 0x0000003200217245 */ /* 0x000fe40000201000 */
[----:B------:R-:W-:-:S03]  /*1540*/  ISETP.NE.AND.EX P2, PT, RZ, UR37, PT, P2 ;  /* 0x00000025ff007c0c */ /* 0x000fc6000bf45320 */
        /* <DEDUP_REMOVED lines=12> */
.L_x_11833:
        /* <DEDUP_REMOVED lines=12> */
.L_x_11836:
[----:B------:R-:W-:-:S07]  /*16d0*/  MOV R28, R24 ;  /* 0x00000018001c7202 */ /* 0x000fce0000000f00 */
.L_x_11837:
[----:B------:R-:W-:Y:S05]  /*16e0*/  BSYNC B1 ;  /* 0x0000000000017941 */ /* 0x000fea0003800000 */
.L_x_11835:
        /* <DEDUP_REMOVED lines=16> */
.L_x_11841:
[----:B------:R-:W-:Y:S05]  /*17f0*/  BSYNC B2 ;  /* 0x0000000000027941 */ /* 0x000fea0003800000 */
.L_x_11840:
        /* <DEDUP_REMOVED lines=44> */
.L_x_11839:
[----:B------:R-:W-:Y:S05]  /*1ac0*/  BSYNC B1 ;  /* 0x0000000000017941 */ /* 0x000fea0003800000 */
.L_x_11838:
        /* <DEDUP_REMOVED lines=8> */
.L_x_11834:
        /* <DEDUP_REMOVED lines=12> */
.L_x_11843:
[----:B------:R-:W-:-:S07]  /*1c10*/  MOV R28, R24 ;  /* 0x00000018001c7202 */ /* 0x000fce0000000f00 */
.L_x_11844:
[----:B------:R-:W-:Y:S05]  /*1c20*/  BSYNC B1 ;  /* 0x0000000000017941 */ /* 0x000fea0003800000 */
.L_x_11842:
        /* <DEDUP_REMOVED lines=16> */
.L_x_11848:
[----:B------:R-:W-:Y:S05]  /*1d30*/  BSYNC B2 ;  /* 0x0000000000027941 */ /* 0x000fea0003800000 */
.L_x_11847:
        /* <DEDUP_REMOVED lines=44> */
.L_x_11846:
[----:B------:R-:W-:Y:S05]  /*2000*/  BSYNC B1 ;  /* 0x0000000000017941 */ /* 0x000fea0003800000 */
.L_x_11845:
        /* <DEDUP_REMOVED lines=11> */
.L_x_11849:
        /* <DEDUP_REMOVED lines=12> */
.L_x_11852:
[----:B------:R-:W-:-:S07]  /*2180*/  IMAD.MOV.U32 R50, RZ, RZ, R24 ;  /* 0x000000ffff327224 */ /* 0x000fce00078e0018 */
.L_x_11853:
[----:B------:R-:W-:Y:S05]  /*2190*/  BSYNC B1 ;  /* 0x0000000000017941 */ /* 0x000fea0003800000 */
.L_x_11851:
        /* <DEDUP_REMOVED lines=16> */
.L_x_11857:
[----:B------:R-:W-:Y:S05]  /*22a0*/  BSYNC B2 ;  /* 0x0000000000027941 */ /* 0x000fea0003800000 */
.L_x_11856:
        /* <DEDUP_REMOVED lines=44> */
.L_x_11855:
[----:B------:R-:W-:Y:S05]  /*2570*/  BSYNC B1 ;  /* 0x0000000000017941 */ /* 0x000fea0003800000 */
.L_x_11854:
        /* <DEDUP_REMOVED lines=8> */
.L_x_11850:
        /* <DEDUP_REMOVED lines=12> */
.L_x_11859:
[----:B------:R-:W-:-:S07]  /*26c0*/  IMAD.MOV.U32 R50, RZ, RZ, R24 ;  /* 0x000000ffff327224 */ /* 0x000fce00078e0018 */
.L_x_11860:
[----:B------:R-:W-:Y:S05]  /*26d0*/  BSYNC B1 ;  /* 0x0000000000017941 */ /* 0x000fea0003800000 */
.L_x_11858:
        /* <DEDUP_REMOVED lines=16> */
.L_x_11864:
[----:B------:R-:W-:Y:S05]  /*27e0*/  BSYNC B2 ;  /* 0x0000000000027941 */ /* 0x000fea0003800000 */
.L_x_11863:
        /* <DEDUP_REMOVED lines=44> */
.L_x_11862:
[----:B------:R-:W-:Y:S05]  /*2ab0*/  BSYNC B1 ;  /* 0x0000000000017941 */ /* 0x000fea0003800000 */
.L_x_11861:
        /* <DEDUP_REMOVED lines=11> */
.L_x_11865:
        /* <DEDUP_REMOVED lines=12> */
.L_x_11868:
[----:B------:R-:W-:-:S07]  /*2c30*/  MOV R30, R24 ;  /* 0x00000018001e7202 */ /* 0x000fce0000000f00 */
.L_x_11869:
[----:B------:R-:W-:Y:S05]  /*2c40*/  BSYNC B1 ;  /* 0x0000000000017941 */ /* 0x000fea0003800000 */
.L_x_11867:
        /* <DEDUP_REMOVED lines=16> */
.L_x_11873:
[----:B------:R-:W-:Y:S05]  /*2d50*/  BSYNC B2 ;  /* 0x0000000000027941 */ /* 0x000fea0003800000 */
.L_x_11872:
        /* <DEDUP_REMOVED lines=44> */
.L_x_11871:
[----:B------:R-:W-:Y:S05]  /*3020*/  BSYNC B1 ;  /* 0x0000000000017941 */ /* 0x000fea0003800000 */
.L_x_11870:
        /* <DEDUP_REMOVED lines=8> */
.L_x_11866:
        /* <DEDUP_REMOVED lines=12> */
.L_x_11875:
[----:B------:R-:W-:-:S07]  /*3170*/  IMAD.MOV.U32 R30, RZ, RZ, R24 ;  /* 0x000000ffff1e7224 */ /* 0x000fce00078e0018 */
.L_x_11876:
[----:B------:R-:W-:Y:S05]  /*3180*/  BSYNC B1 ;  /* 0x0000000000017941 */ /* 0x000fea0003800000 */
.L_x_11874:
        /* <DEDUP_REMOVED lines=16> */
.L_x_11880:
[----:B------:R-:W-:Y:S05]  /*3290*/  BSYNC B2 ;  /* 0x0000000000027941 */ /* 0x000fea0003800000 */
.L_x_11879:
        /* <DEDUP_REMOVED lines=44> */
.L_x_11878:
[----:B------:R-:W-:Y:S05]  /*3560*/  BSYNC B1 ;  /* 0x0000000000017941 */ /* 0x000fea0003800000 */
.L_x_11877:
        /* <DEDUP_REMOVED lines=11> */
.L_x_11881:
        /* <DEDUP_REMOVED lines=12> */
.L_x_11884:
[----:B------:R-:W-:-:S07]  /*36e0*/  MOV R50, R24 ;  /* 0x0000001800327202 */ /* 0x000fce0000000f00 */
.L_x_11885:
[----:B------:R-:W-:Y:S05]  /*36f0*/  BSYNC B1 ;  /* 0x0000000000017941 */ /* 0x000fea0003800000 */
.L_x_11883:
        /* <DEDUP_REMOVED lines=18> */
.L_x_11889:
[----:B------:R-:W-:Y:S05]  /*3820*/  BSYNC B2 ;  /* 0x0000000000027941 */ /* 0x000fea0003800000 */
.L_x_11888:
        /* <DEDUP_REMOVED lines=44> */
.L_x_11887:
[----:B------:R-:W-:Y:S05]  /*3af0*/  BSYNC B1 ;  /* 0x0000000000017941 */ /* 0x000fea0003800000 */
.L_x_11886:
        /* <DEDUP_REMOVED lines=8> */
.L_x_11882:
[----:B------:R-:W0:Y:S01]  /*3b80*/  LDC.64 R114, c[0x0][0x238] ;  /* 0x00008e00ff727b82 */ /* 0x000e220000000a00 */
[----:B------:R-:W-:Y:S01]  /*3b90*/  SEL R32, RZ, 0x1000000, P5 ;  /* 0x01000000ff207807 */ /* 0x000fe20002800000 */
[----:B------:R-:W-:Y:S01]  /*3ba0*/  VIADD R77, R109, 0x20 ;  /* 0x000000206d4d7836 */ /* 0x000fe20000000000 */
[----:B------:R-:W-:Y:S02]  /*3bb0*/  SEL R33, RZ, 0x10000, P4 ;  /* 0x00010000ff217807 */ /* 0x000fe40002000000 */
[----:B------:R-:W-:Y:S02]  /*3bc0*/  SEL R34, RZ, 0x100, P3 ;  /* 0x00000100ff227807 */ /* 0x000fe40001800000 */
[----:B------:R-:W-:Y:S01]  /*3bd0*/  ISETP.NE.AND P6, PT, R76, RZ, PT ;  /* 0x000000ff4c00720c */ /* 0x000fe20003fc5270 */
[----:B------:R-:W1:Y:S01]  /*3be0*/  LDC.64 R112, c[0x0][0x240] ;  /* 0x00009000ff707b82 */ /* 0x000e620000000a00 */
[----:B------:R-:W-:Y:S02]  /*3bf0*/  IADD3 R32, R34, R32, R33 ;  /* 0x0000002022207210 */ /* 0x000fe40007ffe021 */
[----:B------:R-:W-:-:S04]  /*3c00*/  SEL R33, RZ, 0x1, P6 ;  /* 0x00000001ff217807 */ /* 0x000fc80003000000 */
[----:B------:R-:W-:Y:S01]  /*3c10*/  IADD3 R111, R32, R33, RZ ;  /* 0x00000021206f7210 */ /* 0x000fe20007ffe0ff */
[----:B------:R-:W2:Y:S01]  /*3c20*/  @P0 LDC.64 R30, c[0x0][0x228] ;  /* 0x00008a00ff1e0b82 */ /* 0x000ea20000000a00 */
[----:B------:R-:W-:-:S04]  /*3c30*/  IMAD.WIDE.U32 R32, R77, 0x10, R48 ;  /* 0x000000104d207825 */ /* 0x000fc800078e0030 */
[----:B0-----:R-:W-:-:S03]  /*3c40*/  IMAD.WIDE.U32 R118, R109, 0x10, R114 ;  /* 0x000000106d767825 */ /* 0x001fc600078e0072 */
[----:B------:R-:W0:Y:S02]  /*3c50*/  @P1 LDC.64 R28, c[0x0][0x230] ;  /* 0x00008c00ff1c1b82 */ /* 0x000e240000000a00 */
[----:B------:R3:W-:Y:S01]  /*3c60*/  STG.E.128 desc[UR4][R118.64], R36 ;  /* 0x0000002476007986 */ /* 0x0007e2000c101d04 */
[----:B-1----:R-:W-:-:S05]  /*3c70*/  IMAD.WIDE.U32 R34, R109, 0x4, R112 ;  /* 0x000000046d227825 */ /* 0x002fca00078e0070 */
[----:B------:R3:W-:Y:S01]  /*3c80*/  STG.E desc[UR4][R34.64], R111 ;  /* 0x0000006f22007986 */ /* 0x0007e2000c101904 */
[----:B--2---:R-:W-:-:S04]  /*3c90*/  @P0 IMAD.WIDE.U32 R50, R77, 0x10, R30 ;  /* 0x000000104d320825 */ /* 0x004fc800078e001e */
[----:B0-----:R-:W-:Y:S01]  /*3ca0*/  @P1 IMAD.WIDE.U32 R116, R77, 0x10, R28 ;  /* 0x000000104d741825 */ /* 0x001fe200078e001c */
[----:B---3--:R-:W-:Y:S06]  /*3cb0*/  @!P0 BRA `(.L_x_11890) ;  /* 0x00000000002c8947 */ /* 0x008fec0003800000 */
[----:B------:R-:W0:Y:S01]  /*3cc0*/  LDC.64 R28, c[0x0][0x248] ;  /* 0x00009200ff1c7b82 */ /* 0x000e220000000a00 */
[----:B------:R-:W-:Y:S01]  /*3cd0*/  IMAD.U32 R31, R74, 0x10000, RZ ;  /* 0x000100004a1f7824 */ /* 0x000fe200078e00ff */
[----:B------:R-:W-:Y:S02]  /*3ce0*/  LOP3.LUT R30, R75, 0xffff, RZ, 0xc0, !PT ;  /* 0x0000ffff4b1e7812 */ /* 0x000fe400078ec0ff */
[----:B------:R-:W-:Y:S02]  /*3cf0*/  LOP3.LUT R35, R73, 0xff, RZ, 0xc0, !PT ;  /* 0x000000ff49237812 */ /* 0x000fe400078ec0ff */
[----:B------:R-:W-:-:S04]  /*3d00*/  LOP3.LUT R31, R31, 0xff0000, RZ, 0xc0, !PT ;  /* 0x00ff00001f1f7812 */ /* 0x000fc800078ec0ff */
[----:B------:R-:W-:Y:S02]  /*3d10*/  LEA R30, R30, R31, 0x18 ;  /* 0x0000001f1e1e7211 */ /* 0x000fe400078ec0ff */
[----:B------:R-:W-:-:S03]  /*3d20*/  LOP3.LUT R31, R72, 0xff, RZ, 0xc0, !PT ;  /* 0x000000ff481f7812 */ /* 0x000fc600078ec0ff */
[----:B------:R-:W-:-:S05]  /*3d30*/  IMAD R30, R35, 0x100, R30 ;  /* 0x00000100231e7824 */ /* 0x000fca00078e021e */
[----:B------:R-:W-:Y:S01]  /*3d40*/  IADD3 R31, R30, R31, RZ ;  /* 0x0000001f1e1f7210 */ /* 0x000fe20007ffe0ff */
[----:B0-----:R-:W-:-:S05]  /*3d50*/  IMAD.WIDE.U32 R28, R109, 0x4, R28 ;  /* 0x000000046d1c7825 */ /* 0x001fca00078e001c */
[----:B------:R0:W-:Y:S02]  /*3d60*/  STG.E desc[UR4][R28.64], R31 ;  /* 0x0000001f1c007986 */ /* 0x0001e4000c101904 */
.L_x_11890:
[----:B------:R1:W5:Y:S04]  /*3d70*/  @P0 LDG.E.128 R44, desc[UR4][R50.64] ;  /* 0x00000004322c0981 */ /* 0x000368000c1e1d00 */
[----:B------:R1:W5:Y:S04]  /*3d80*/  @P1 LDG.E.128 R40, desc[UR4][R116.64] ;  /* 0x0000000474281981 */ /* 0x000368000c1e1d00 */
[----:B0-----:R1:W5:Y:S01]  /*3d90*/  LDG.E.128 R28, desc[UR4][R32.64] ;  /* 0x00000004201c7981 */ /* 0x001362000c1e1d00 */
        /* <DEDUP_REMOVED lines=12> */
.L_x_11892:
[----:B------:R-:W-:-:S07]  /*3e60*/  IMAD.MOV.U32 R76, RZ, RZ, R24 ;  /* 0x000000ffff4c7224 */ /* 0x000fce00078e0018 */
.L_x_11893:
[----:B------:R-:W-:Y:S05]  /*3e70*/  BSYNC B1 ;  /* 0x0000000000017941 */ /* 0x000fea0003800000 */
.L_x_11891:
        /* <DEDUP_REMOVED lines=16> */
.L_x_11897:
[----:B------:R-:W-:Y:S05]  /*3f80*/  BSYNC B2 ;  /* 0x0000000000027941 */ /* 0x000fea0003800000 */
.L_x_11896:
        /* <DEDUP_REMOVED lines=44> */
.L_x_11895:
[----:B------:R-:W-:Y:S05]  /*4250*/  BSYNC B1 ;  /* 0x0000000000017941 */ /* 0x000fea0003800000 */
.L_x_11894:
[----:B------:R-:W-:Y:S01]  /*4260*/  I2FP.F32.U32 R33, R76 ;  /* 0x0000004c00217245 */ /* 0x000fe20000201000 */
[----:B-----5:R-:W-:-:S04]  /*4270*/  FMUL.FTZ R28, R28, R107 ;  /* 0x0000006b1c1c7220 */ /* 0x020fc80000410000 */
[----:B------:R-:W-:-:S05]  /*4280*/  FFMA.FTZ R33, R33, R110, 1.1641532182693481445e-10 ;  /* 0x2f00000021217423 */ /* 0x000fca000001006e */
        /* <DEDUP_REMOVED lines=9> */
.L_x_11898:
        /* <DEDUP_REMOVED lines=12> */
.L_x_11901:
[----:B------:R-:W-:-:S07]  /*43e0*/  MOV R28, R24 ;  /* 0x00000018001c7202 */ /* 0x000fce0000000f00 */
.L_x_11902:
[----:B------:R-:W-:Y:S05]  /*43f0*/  BSYNC B1 ;  /* 0x0000000000017941 */ /* 0x000fea0003800000 */
.L_x_11900:
        /* <DEDUP_REMOVED lines=16> */
.L_x_11906:
[----:B------:R-:W-:Y:S05]  /*4500*/  BSYNC B2 ;  /* 0x0000000000027941 */ /* 0x000fea0003800000 */
.L_x_11905:
        /* <DEDUP_REMOVED lines=44> */
.L_x_11904:
[----:B------:R-:W-:Y:S05]  /*47d0*/  BSYNC B1 ;  /* 0x0000000000017941 */ /* 0x000fea0003800000 */
.L_x_11903:
        /* <DEDUP_REMOVED lines=8> */
.L_x_11899:
        /* <DEDUP_REMOVED lines=12> */
.L_x_11908:
[----:B------:R-:W-:-:S07]  /*4920*/  IMAD.MOV.U32 R28, RZ, RZ, R24 ;  /* 0x000000ffff1c7224 */ /* 0x000fce00078e0018 */
.L_x_11909:
[----:B------:R-:W-:Y:S05]  /*4930*/  BSYNC B1 ;  /* 0x0000000000017941 */ /* 0x000fea0003800000 */
.L_x_11907:
        /* <DEDUP_REMOVED lines=16> */
.L_x_11913:
[----:B------:R-:W-:Y:S05]  /*4a40*/  BSYNC B2 ;  /* 0x0000000000027941 */ /* 0x000fea0003800000 */
.L_x_11912:
        /* <DEDUP_REMOVED lines=44> */
.L_x_11911:
[----:B------:R-:W-:Y:S05]  /*4d10*/  BSYNC B1 ;  /* 0x0000000000017941 */ /* 0x000fea0003800000 */
.L_x_11910:
        /* <DEDUP_REMOVED lines=11> */
.L_x_11914:
        /* <DEDUP_REMOVED lines=12> */
.L_x_11917:
[----:B------:R-:W-:-:S07]  /*4e90*/  MOV R73, R24 ;  /* 0x0000001800497202 */ /* 0x000fce0000000f00 */
.L_x_11918:
[----:B------:R-:W-:Y:S05]  /*4ea0*/  BSYNC B1 ;  /* 0x0000000000017941 */ /* 0x000fea0003800000 */
.L_x_11916:
        /* <DEDUP_REMOVED lines=16> */
.L_x_11922:
[----:B------:R-:W-:Y:S05]  /*4fb0*/  BSYNC B2 ;  /* 0x0000000000027941 */ /* 0x000fea0003800000 */
.L_x_11921:
        /* <DEDUP_REMOVED lines=44> */
.L_x_11920:
[----:B------:R-:W-:Y:S05]  /*5280*/  BSYNC B1 ;  /* 0x0000000000017941 */ /* 0x000fea0003800000 */
.L_x_11919:
        /* <DEDUP_REMOVED lines=8> */
.L_x_11915:
        /* <DEDUP_REMOVED lines=12> */
.L_x_11924:
[----:B------:R-:W-:-:S07]  /*53d0*/  IMAD.MOV.U32 R76, RZ, RZ, R24 ;  /* 0x000000ffff4c7224 */ /* 0x000fce00078e0018 */
.L_x_11925:
[----:B------:R-:W-:Y:S05]  /*53e0*/  BSYNC B1 ;  /* 0x0000000000017941 */ /* 0x000fea0003800000 */
.L_x_11923:
        /* <DEDUP_REMOVED lines=16> */
.L_x_11929:
[----:B------:R-:W-:Y:S05]  /*54f0*/  BSYNC B2 ;  /* 0x0000000000027941 */ /* 0x000fea0003800000 */
.L_x_11928:
        /* <DEDUP_REMOVED lines=44> */
.L_x_11927:
[----:B------:R-:W-:Y:S05]  /*57c0*/  BSYNC B1 ;  /* 0x0000000000017941 */ /* 0x000fea0003800000 */
.L_x_11926:
        /* <DEDUP_REMOVED lines=11> */
.L_x_11930:
        /* <DEDUP_REMOVED lines=12> */
.L_x_11933:
[----:B------:R-:W-:-:S07]  /*5940*/  MOV R30, R24 ;  /* 0x00000018001e7202 */ /* 0x000fce0000000f00 */
.L_x_11934:
[----:B------:R-:W-:Y:S05]  /*5950*/  BSYNC B1 ;  /* 0x0000000000017941 */ /* 0x000fea0003800000 */
.L_x_11932:
        /* <DEDUP_REMOVED lines=16> */
.L_x_11938:
[----:B------:R-:W-:Y:S05]  /*5a60*/  BSYNC B2 ;  /* 0x0000000000027941 */ /* 0x000fea0003800000 */
.L_x_11937:
        /* <DEDUP_REMOVED lines=44> */
.L_x_11936:
[----:B------:R-:W-:Y:S05]  /*5d30*/  BSYNC B1 ;  /* 0x0000000000017941 */ /* 0x000fea0003800000 */
.L_x_11935:
        /* <DEDUP_REMOVED lines=8> */
.L_x_11931:
        /* <DEDUP_REMOVED lines=12> */
.L_x_11940:
[----:B------:R-:W-:-:S07]  /*5e80*/  IMAD.MOV.U32 R30, RZ, RZ, R24 ;  /* 0x000000ffff1e7224 */ /* 0x000fce00078e0018 */
.L_x_11941:
[----:B------:R-:W-:Y:S05]  /*5e90*/  BSYNC B1 ;  /* 0x0000000000017941 */ /* 0x000fea0003800000 */
.L_x_11939:
        /* <DEDUP_REMOVED lines=16> */
.L_x_11945:
[----:B------:R-:W-:Y:S05]  /*5fa0*/  BSYNC B2 ;  /* 0x0000000000027941 */ /* 0x000fea0003800000 */
.L_x_11944:
        /* <DEDUP_REMOVED lines=44> */
.L_x_11943:
[----:B------:R-:W-:Y:S05]  /*6270*/  BSYNC B1 ;  /* 0x0000000000017941 */ /* 0x000fea0003800000 */
.L_x_11942:
        /* <DEDUP_REMOVED lines=11> */
.L_x_11946:
        /* <DEDUP_REMOVED lines=12> */
.L_x_11949:
[----:B------:R-:W-:-:S07]  /*63f0*/  MOV R75, R24 ;  /* 0x00000018004b7202 */ /* 0x000fce0000000f00 */
.L_x_11950:
[----:B------:R-:W-:Y:S05]  /*6400*/  BSYNC B1 ;  /* 0x0000000000017941 */ /* 0x000fea0003800000 */
.L_x_11948:
        /* <DEDUP_REMOVED lines=18> */
.L_x_11954:
[----:B------:R-:W-:Y:S05]  /*6530*/  BSYNC B2 ;  /* 0x0000000000027941 */ /* 0x000fea0003800000 */
.L_x_11953:
        /* <DEDUP_REMOVED lines=44> */
.L_x_11952:
[----:B------:R-:W-:Y:S05]  /*6800*/  BSYNC B1 ;  /* 0x0000000000017941 */ /* 0x000fea0003800000 */
.L_x_11951:
        /* <DEDUP_REMOVED lines=8> */
.L_x_11947:
[----:B------:R-:W-:Y:S01]  /*6890*/  SEL R28, RZ, 0x1000000, P5 ;  /* 0x01000000ff1c7807 */ /* 0x000fe20002800000 */
[----:B------:R-:W-:Y:S01]  /*68a0*/  IMAD.WIDE.U32 R118, R77, 0x10, R114 ;  /* 0x000000104d767825 */ /* 0x000fe200078e0072 */
[----:B------:R-:W-:Y:S01]  /*68b0*/  SEL R29, RZ, 0x10000, P4 ;  /* 0x00010000ff1d7807 */ /* 0x000fe20002000000 */
[----:B------:R-:W0:Y:S01]  /*68c0*/  @P0 LDC.64 R116, c[0x0][0x228] ;  /* 0x00008a00ff740b82 */ /* 0x000e220000000a00 */
[----:B------:R-:W-:Y:S02]  /*68d0*/  SEL R30, RZ, 0x100, P3 ;  /* 0x00000100ff1e7807 */ /* 0x000fe40001800000 */
[----:B------:R-:W-:Y:S01]  /*68e0*/  ISETP.NE.AND P6, PT, R105, RZ, PT ;  /* 0x000000ff6900720c */ /* 0x000fe20003fc5270 */
[----:B------:R1:W-:Y:S01]  /*68f0*/  STG.E.128 desc[UR4][R118.64], R32 ;  /* 0x0000002076007986 */ /* 0x0003e2000c101d04 */
[----:B------:R-:W-:Y:S02]  /*6900*/  IADD3 R28, R30, R28, R29 ;  /* 0x0000001c1e1c7210 */ /* 0x000fe40007ffe01d */
[----:B------:R-:W-:Y:S01]  /*6910*/  SEL R29, RZ, 0x1, P6 ;  /* 0x00000001ff1d7807 */ /* 0x000fe20003000000 */
[----:B------:R-:W2:Y:S01]  /*6920*/  @P1 LDC.64 R50, c[0x0][0x230] ;  /* 0x00008c00ff321b82 */ /* 0x000ea20000000a00 */
[----:B------:R-:W-:-:S03]  /*6930*/  IADD3 R106, R109, 0x40, RZ ;  /* 0x000000406d6a7810 */ /* 0x000fc60007ffe0ff */
[----:B------:R-:W-:Y:S02]  /*6940*/  IMAD.IADD R105, R28, 0x1, R29 ;  /* 0x000000011c697824 */ /* 0x000fe400078e021d */
[----:B------:R-:W-:-:S04]  /*6950*/  IMAD.WIDE.U32 R28, R77, 0x4, R112 ;  /* 0x000000044d1c7825 */ /* 0x000fc800078e0070 */
[C---:B------:R-:W-:Y:S01]  /*6960*/  IMAD.WIDE.U32 R30, R106.reuse, 0x10, R48 ;  /* 0x000000106a1e7825 */ /* 0x040fe200078e0030 */
[----:B------:R1:W-:Y:S03]  /*6970*/  STG.E desc[UR4][R28.64], R105 ;  /* 0x000000691c007986 */ /* 0x0003e6000c101904 */
[----:B0-----:R-:W-:-:S04]  /*6980*/  @P0 IMAD.WIDE.U32 R116, R106, 0x10, R116 ;  /* 0x000000106a740825 */ /* 0x001fc800078e0074 */
[----:B--2---:R-:W-:Y:S01]  /*6990*/  @P1 IMAD.WIDE.U32 R50, R106, 0x10, R50 ;  /* 0x000000106a321825 */ /* 0x004fe200078e0032 */
[----:B-1----:R-:W-:Y:S06]  /*69a0*/  @!P0 BRA `(.L_x_11955) ;  /* 0x00000000002c8947 */ /* 0x002fec0003800000 */
[----:B------:R-:W0:Y:S01]  /*69b0*/  LDC.64 R28, c[0x0][0x248] ;  /* 0x00009200ff1c7b82 */ /* 0x000e220000000a00 */
[----:B------:R-:W-:-:S05]  /*69c0*/  IMAD.U32 R105, R74, 0x10000, RZ ;  /* 0x000100004a697824 */ /* 0x000fca00078e00ff */
[----:B------:R-:W-:Y:S02]  /*69d0*/  LOP3.LUT R118, R105, 0xff0000, RZ, 0xc0, !PT ;  /* 0x00ff000069767812 */ /* 0x000fe400078ec0ff */
[----:B------:R-:W-:-:S04]  /*69e0*/  LOP3.LUT R105, R75, 0xffff, RZ, 0xc0, !PT ;  /* 0x0000ffff4b697812 */ /* 0x000fc800078ec0ff */
[----:B------:R-:W-:Y:S02]  /*69f0*/  LEA R105, R105, R118, 0x18 ;  /* 0x0000007669697211 */ /* 0x000fe400078ec0ff */
[----:B------:R-:W-:-:S05]  /*6a00*/  LOP3.LUT R118, R73, 0xff, RZ, 0xc0, !PT ;  /* 0x000000ff49767812 */ /* 0x000fca00078ec0ff */
[----:B------:R-:W-:Y:S01]  /*6a10*/  IMAD R105, R118, 0x100, R105 ;  /* 0x0000010076697824 */ /* 0x000fe200078e0269 */
[----:B------:R-:W-:-:S04]  /*6a20*/  LOP3.LUT R118, R72, 0xff, RZ, 0xc0, !PT ;  /* 0x000000ff48767812 */ /* 0x000fc800078ec0ff */
[----:B------:R-:W-:Y:S01]  /*6a30*/  IADD3 R105, R105, R118, RZ ;  /* 0x0000007669697210 */ /* 0x000fe20007ffe0ff */
[----:B0-----:R-:W-:-:S05]  /*6a40*/  IMAD.WIDE.U32 R28, R77, 0x4, R28 ;  /* 0x000000044d1c7825 */ /* 0x001fca00078e001c */
[----:B------:R0:W-:Y:S02]  /*6a50*/  STG.E desc[UR4][R28.64], R105 ;  /* 0x000000691c007986 */ /* 0x0001e4000c101904 */
.L_x_11955:
[----:B------:R1:W5:Y:S04]  /*6a60*/  @P0 LDG.E.128 R44, desc[UR4][R116.64] ;  /* 0x00000004742c0981 */ /* 0x000368000c1e1d00 */
[----:B------:R1:W5:Y:S04]  /*6a70*/  @P1 LDG.E.128 R40, desc[UR4][R50.64] ;  /* 0x0000000432281981 */ /* 0x000368000c1e1d00 */
[----:B0-----:R-:W5:Y:S01]  /*6a80*/  LDG.E.128 R28, desc[UR4][R30.64] ;  /* 0x000000041e1c7981 */ /* 0x001f62000c1e1d00 */
        /* <DEDUP_REMOVED lines=12> */
.L_x_11957:
[----:B------:R-:W-:-:S07]  /*6b50*/  IMAD.MOV.U32 R105, RZ, RZ, R24 ;  /* 0x000000ffff697224 */ /* 0x000fce00078e0018 */
.L_x_11958:
[----:B------:R-:W-:Y:S05]  /*6b60*/  BSYNC B1 ;  /* 0x0000000000017941 */ /* 0x000fea0003800000 */
.L_x_11956:
        /* <DEDUP_REMOVED lines=16> */
.L_x_11962:
[----:B------:R-:W-:Y:S05]  /*6c70*/  BSYNC B2 ;  /* 0x0000000000027941 */ /* 0x000fea0003800000 */
.L_x_11961:
        /* <DEDUP_REMOVED lines=44> */
.L_x_11960:
[----:B------:R-:W-:Y:S05]  /*6f40*/  BSYNC B1 ;  /* 0x0000000000017941 */ /* 0x000fea0003800000 */
.L_x_11959:
        /* <DEDUP_REMOVED lines=12> */
.L_x_11963:
        /* <DEDUP_REMOVED lines=12> */
.L_x_11966:
[----:B------:R-:W-:-:S07]  /*70d0*/  MOV R72, R24 ;  /* 0x0000001800487202 */ /* 0x000fce0000000f00 */
.L_x_11967:
[----:B------:R-:W-:Y:S05]  /*70e0*/  BSYNC B1 ;  /* 0x0000000000017941 */ /* 0x000fea0003800000 */
.L_x_11965:
        /* <DEDUP_REMOVED lines=16> */
.L_x_11971:
[----:B------:R-:W-:Y:S05]  /*71f0*/  BSYNC B2 ;  /* 0x0000000000027941 */ /* 0x000fea0003800000 */
.L_x_11970:
        /* <DEDUP_REMOVED lines=44> */
.L_x_11969:
[----:B------:R-:W-:Y:S05]  /*74c0*/  BSYNC B1 ;  /* 0x0000000000017941 */ /* 0x000fea0003800000 */
.L_x_11968:
        /* <DEDUP_REMOVED lines=8> */
.L_x_11964:
        /* <DEDUP_REMOVED lines=12> */
.L_x_11973:
[----:B------:R-:W-:-:S07]  /*7610*/  IMAD.MOV.U32 R105, RZ, RZ, R24 ;  /* 0x000000ffff697224 */ /* 0x000fce00078e0018 */
.L_x_11974:
[----:B------:R-:W-:Y:S05]  /*7620*/  BSYNC B1 ;  /* 0x0000000000017941 */ /* 0x000fea0003800000 */
.L_x_11972:
        /* <DEDUP_REMOVED lines=16> */
.L_x_11978:
[----:B------:R-:W-:Y:S05]  /*7730*/  BSYNC B2 ;  /* 0x0000000000027941 */ /* 0x000fea0003800000 */
.L_x_11977:
        /* <DEDUP_REMOVED lines=44> */
.L_x_11976:
[----:B------:R-:W-:Y:S05]  /*7a00*/  BSYNC B1 ;  /* 0x0000000000017941 */ /* 0x000fea0003800000 */
.L_x_11975:
        /* <DEDUP_REMOVED lines=11> */
.L_x_11979:
        /* <DEDUP_REMOVED lines=12> */
.L_x_11982:
[----:B------:R-:W-:-:S07]  /*7b80*/  MOV R73, R24 ;  /* 0x0000001800497202 */ /* 0x000fce0000000f00 */
.L_x_11983:
[----:B------:R-:W-:Y:S05]  /*7b90*/  BSYNC B1 ;  /* 0x0000000000017941 */ /* 0x000fea0003800000 */
.L_x_11981:
        /* <DEDUP_REMOVED lines=16> */
.L_x_11987:
[----:B------:R-:W-:Y:S05]  /*7ca0*/  BSYNC B2 ;  /* 0x0000000000027941 */ /* 0x000fea0003800000 */
.L_x_11986:
        /* <DEDUP_REMOVED lines=44> */
.L_x_11985:
[----:B------:R-:W-:Y:S05]  /*7f70*/  BSYNC B1 ;  /* 0x0000000000017941 */ /* 0x000fea0003800000 */
.L_x_11984:
        /* <DEDUP_REMOVED lines=8> */
.L_x_11980:
        /* <DEDUP_REMOVED lines=12> */
.L_x_11989:
[----:B------:R-:W-:-:S07]  /*80c0*/  IMAD.MOV.U32 R105, RZ, RZ, R24 ;  /* 0x000000ffff697224 */ /* 0x000fce00078e0018 */
.L_x_11990:
[----:B------:R-:W-:Y:S05]  /*80d0*/  BSYNC B1 ;  /* 0x0000000000017941 */ /* 0x000fea0003800000 */
.L_x_11988:
        /* <DEDUP_REMOVED lines=16> */
.L_x_11994:
[----:B------:R-:W-:Y:S05]  /*81e0*/  BSYNC B2 ;  /* 0x0000000000027941 */ /* 0x000fea0003800000 */
.L_x_11993:
        /* <DEDUP_REMOVED lines=44> */
.L_x_11992:
[----:B------:R-:W-:Y:S05]  /*84b0*/  BSYNC B1 ;  /* 0x0000000000017941 */ /* 0x000fea0003800000 */
.L_x_11991:
        /* <DEDUP_REMOVED lines=11> */
.L_x_11995:
        /* <DEDUP_REMOVED lines=12> */
.L_x_11998:
[----:B------:R-:W-:-:S07]  /*8630*/  MOV R74, R24 ;  /* 0x00000018004a7202 */ /* 0x000fce0000000f00 */
.L_x_11999:
[----:B------:R-:W-:Y:S05]  /*8640*/  BSYNC B1 ;  /* 0x0000000000017941 */ /* 0x000fea0003800000 */
.L_x_11997:
        /* <DEDUP_REMOVED lines=16> */
.L_x_12003:
[----:B------:R-:W-:Y:S05]  /*8750*/  BSYNC B2 ;  /* 0x0000000000027941 */ /* 0x000fea0003800000 */
.L_x_12002:
        /* <DEDUP_REMOVED lines=44> */
.L_x_12001:
[----:B------:R-:W-:Y:S05]  /*8a20*/  BSYNC B1 ;  /* 0x0000000000017941 */ /* 0x000fea0003800000 */
.L_x_12000:
        /* <DEDUP_REMOVED lines=8> */
.L_x_11996:
        /* <DEDUP_REMOVED lines=12> */
.L_x_12005:
[----:B------:R-:W-:-:S07]  /*8b70*/  IMAD.MOV.U32 R105, RZ, RZ, R24 ;  /* 0x000000ffff697224 */ /* 0x000fce00078e0018 */
.L_x_12006:
[----:B------:R-:W-:Y:S05]  /*8b80*/  BSYNC B1 ;  /* 0x0000000000017941 */ /* 0x000fea0003800000 */
.L_x_12004:
        /* <DEDUP_REMOVED lines=16> */
.L_x_12010:
[----:B------:R-:W-:Y:S05]  /*8c90*/  BSYNC B2 ;  /* 0x0000000000027941 */ /* 0x000fea0003800000 */
.L_x_12009:
        /* <DEDUP_REMOVED lines=44> */
.L_x_12008:
[----:B------:R-:W-:Y:S05]  /*8f60*/  BSYNC B1 ;  /* 0x0000000000017941 */ /* 0x000fea0003800000 */
.L_x_12007:
        /* <DEDUP_REMOVED lines=11> */
.L_x_12011:
        /* <DEDUP_REMOVED lines=12> */
.L_x_12014:
[----:B------:R-:W-:-:S07]  /*90e0*/  MOV R75, R24 ;  /* 0x00000018004b7202 */ /* 0x000fce0000000f00 */
.L_x_12015:
[----:B------:R-:W-:Y:S05]  /*90f0*/  BSYNC B1 ;  /* 0x0000000000017941 */ /* 0x000fea0003800000 */
.L_x_12013:
        /* <DEDUP_REMOVED lines=18> */
.L_x_12019:
[----:B------:R-:W-:Y:S05]  /*9220*/  BSYNC B2 ;  /* 0x0000000000027941 */ /* 0x000fea0003800000 */
.L_x_12018:
        /* <DEDUP_REMOVED lines=44> */
.L_x_12017:
[----:B------:R-:W-:Y:S05]  /*94f0*/  BSYNC B1 ;  /* 0x0000000000017941 */ /* 0x000fea0003800000 */
.L_x_12016:
        /* <DEDUP_REMOVED lines=8> */
.L_x_12012:
[----:B------:R-:W-:Y:S01]  /*9580*/  ISETP.NE.AND P6, PT, R76, RZ, PT ;  /* 0x000000ff4c00720c */ /* 0x000fe20003fc5270 */
[C---:B------:R-:W-:Y:S01]  /*9590*/  IMAD.WIDE.U32 R120, R106.reuse, 0x10, R114 ;  /* 0x000000106a787825 */ /* 0x040fe200078e0072 */
[----:B------:R-:W-:Y:S01]  /*95a0*/  SEL R50, RZ, 0x1000000, P5 ;  /* 0x01000000ff327807 */ /* 0x000fe20002800000 */
[----:B------:R-:W0:Y:S01]  /*95b0*/  @P0 LDC.64 R118, c[0x0][0x228] ;  /* 0x00008a00ff760b82 */ /* 0x000e220000000a00 */
[----:B------:R-:W-:Y:S01]  /*95c0*/  SEL R51, RZ, 0x10000, P4 ;  /* 0x00010000ff337807 */ /* 0x000fe20002000000 */
[----:B------:R-:W-:Y:S01]  /*95d0*/  IMAD.WIDE.U32 R116, R106, 0x4, R112 ;  /* 0x000000046a747825 */ /* 0x000fe200078e0070 */
[----:B------:R-:W-:Y:S01]  /*95e0*/  SEL R76, RZ, 0x100, P3 ;  /* 0x00000100ff4c7807 */ /* 0x000fe20001800000 */
[----:B------:R1:W-:Y:S03]  /*95f0*/  STG.E.128 desc[UR4][R120.64], R28 ;  /* 0x0000001c78007986 */ /* 0x0003e6000c101d04 */
[----:B------:R-:W-:-:S02]  /*9600*/  IADD3 R50, R76, R50, R51 ;  /* 0x000000324c327210 */ /* 0x000fc40007ffe033 */
[----:B------:R-:W-:Y:S02]  /*9610*/  SEL R51, RZ, 0x1, P6 ;  /* 0x00000001ff337807 */ /* 0x000fe40003000000 */
[----:B------:R-:W-:-:S03]  /*9620*/  IADD3 R76, R109, 0x60, RZ ;  /* 0x000000606d4c7810 */ /* 0x000fc60007ffe0ff */
[----:B------:R-:W-:Y:S02]  /*9630*/  IMAD.IADD R111, R50, 0x1, R51 ;  /* 0x00000001326f7824 */ /* 0x000fe400078e0233 */
[----:B------:R-:W2:Y:S03]  /*9640*/  @P1 LDC.64 R50, c[0x0][0x230] ;  /* 0x00008c00ff321b82 */ /* 0x000ea60000000a00 */
[----:B------:R1:W-:Y:S01]  /*9650*/  STG.E desc[UR4][R116.64], R111 ;  /* 0x0000006f74007986 */ /* 0x0003e2000c101904 */
[----:B0-----:R-:W-:Y:S01]  /*9660*/  @P0 IMAD.WIDE.U32 R118, R76, 0x10, R118 ;  /* 0x000000104c760825 */ /* 0x001fe200078e0076 */
        /* <DEDUP_REMOVED lines=12> */
.L_x_12020:
[C---:B------:R-:W-:Y:S01]  /*9730*/  IMAD.WIDE.U32 R48, R76.reuse, 0x10, R48 ;  /* 0x000000104c307825 */ /* 0x040fe200078e0030 */
[----:B------:R1:W5:Y:S03]  /*9740*/  @P0 LDG.E.128 R44, desc[UR4][R118.64] ;  /* 0x00000004762c0981 */ /* 0x000366000c1e1d00 */
[----:B0-2---:R-:W-:Y:S02]  /*9750*/  @P1 IMAD.WIDE.U32 R116, R76, 0x10, R50 ;  /* 0x000000104c741825 */ /* 0x005fe400078e0032 */
[----:B------:R-:W5:Y:S04]  /*9760*/  LDG.E.128 R48, desc[UR4][R48.64] ;  /* 0x0000000430307981 */ /* 0x000f68000c1e1d00 */
        /* <DEDUP_REMOVED lines=13> */
.L_x_12022:
[----:B------:R-:W-:-:S07]  /*9840*/  IMAD.MOV.U32 R111, RZ, RZ, R24 ;  /* 0x000000ffff6f7224 */ /* 0x000fce00078e0018 */
.L_x_12023:
[----:B------:R-:W-:Y:S05]  /*9850*/  BSYNC B1 ;  /* 0x0000000000017941 */ /* 0x000fea0003800000 */
.L_x_12021:
        /* <DEDUP_REMOVED lines=16> */
.L_x_12027:
[----:B------:R-:W-:Y:S05]  /*9960*/  BSYNC B2 ;  /* 0x0000000000027941 */ /* 0x000fea0003800000 */
.L_x_12026:
        /* <DEDUP_REMOVED lines=44> */
.L_x_12025:
[----:B------:R-:W-:Y:S05]  /*9c30*/  BSYNC B1 ;  /* 0x0000000000017941 */ /* 0x000fea0003800000 */
.L_x_12024:
        /* <DEDUP_REMOVED lines=12> */
.L_x_12028:
        /* <DEDUP_REMOVED lines=12> */
.L_x_12031:
[----:B------:R-:W-:-:S07]  /*9dc0*/  MOV R72, R24 ;  /* 0x0000001800487202 */ /* 0x000fce0000000f00 */
.L_x_12032:
[----:B------:R-:W-:Y:S05]  /*9dd0*/  BSYNC B1 ;  /* 0x0000000000017941 */ /* 0x000fea0003800000 */
.L_x_12030:
        /* <DEDUP_REMOVED lines=16> */
.L_x_12036:
[----:B------:R-:W-:Y:S05]  /*9ee0*/  BSYNC B2 ;  /* 0x0000000000027941 */ /* 0x000fea0003800000 */
.L_x_12035:
        /* <DEDUP_REMOVED lines=44> */
.L_x_12034:
[----:B------:R-:W-:Y:S05]  /*a1b0*/  BSYNC B1 ;  /* 0x0000000000017941 */ /* 0x000fea0003800000 */
.L_x_12033:
[----:B------:R-:W-:-:S05]  /*a1c0*/  I2FP.F32.U32 R105, R72 ;  /* 0x0000004800697245 */ /* 0x000fca0000201000 */
[----:B------:R-:W-:-:S05]  /*a1d0*/  FFMA.FTZ R105, R105, R110, 1.1641532182693481445e-10 ;  /* 0x2f00000069697423 */ /* 0x000fca000001006e */
[----:B------:R-:W-:Y:S01]  /*a1e0*/  FSETP.GTU.FTZ.AND P3, PT, R105, R108, PT ;  /* 0x0000006c6900720b */ /* 0x000fe20003f7c000 */
[----:B------:R-:W-:-:S03]  /*a1f0*/  FMUL.FTZ R105, R44, R107 ;  /* 0x0000006b2c697220 */ /* 0x000fc60000410000 */
[----:B------:R-:W-:Y:S02]  /*a200*/  SEL R72, RZ, 0x1, P3 ;  /* 0x00000001ff487807 */ /* 0x000fe40001800000 */
[----:B------:R-:W-:-:S05]  /*a210*/  FSEL R105, R105, RZ, !P3 ;  /* 0x000000ff69697208 */ /* 0x000fca0005800000 */
[----:B------:R-:W-:-:S04]  /*a220*/  FADD.FTZ R48, R48, R105 ;  /* 0x0000006930307221 */ /* 0x000fc80000010000 */
[----:B------:R-:W-:-:S07]  /*a230*/  @P1 FADD.FTZ R48, R40, R48 ;  /* 0x0000003028301221 */ /* 0x000fce0000010000 */
.L_x_12029:
        /* <DEDUP_REMOVED lines=12> */
.L_x_12038:
[----:B------:R-:W-:-:S07]  /*a300*/  IMAD.MOV.U32 R105, RZ, RZ, R24 ;  /* 0x000000ffff697224 */ /* 0x000fce00078e0018 */
.L_x_12039:
[----:B------:R-:W-:Y:S05]  /*a310*/  BSYNC B1 ;  /* 0x0000000000017941 */ /* 0x000fea0003800000 */
.L_x_12037:
        /* <DEDUP_REMOVED lines=16> */
.L_x_12043:
[----:B------:R-:W-:Y:S05]  /*a420*/  BSYNC B2 ;  /* 0x0000000000027941 */ /* 0x000fea0003800000 */
.L_x_12042:
        /* <DEDUP_REMOVED lines=44> */
.L_x_12041:
[----:B------:R-:W-:Y:S05]  /*a6f0*/  BSYNC B1 ;  /* 0x0000000000017941 */ /* 0x000fea0003800000 */
.L_x_12040:
        /* <DEDUP_REMOVED lines=11> */
.L_x_12044:
        /* <DEDUP_REMOVED lines=12> */
.L_x_12047:
[----:B------:R-:W-:-:S07]  /*a870*/  MOV R73, R24 ;  /* 0x0000001800497202 */ /* 0x000fce0000000f00 */
.L_x_12048:
[----:B------:R-:W-:Y:S05]  /*a880*/  BSYNC B1 ;  /* 0x0000000000017941 */ /* 0x000fea0003800000 */
.L_x_12046:
        /* <DEDUP_REMOVED lines=16> */
.L_x_12052:
[----:B------:R-:W-:Y:S05]  /*a990*/  BSYNC B2 ;  /* 0x0000000000027941 */ /* 0x000fea0003800000 */
.L_x_12051:
        /* <DEDUP_REMOVED lines=44> */
.L_x_12050:
[----:B------:R-:W-:Y:S05]  /*ac60*/  BSYNC B1 ;  /* 0x0000000000017941 */ /* 0x000fea0003800000 */
.L_x_12049:
        /* <DEDUP_REMOVED lines=8> */
.L_x_12045:
        /* <DEDUP_REMOVED lines=12> */
.L_x_12054:
[----:B------:R-:W-:-:S07]  /*adb0*/  IMAD.MOV.U32 R105, RZ, RZ, R24 ;  /* 0x000000ffff697224 */ /* 0x000fce00078e0018 */
.L_x_12055:
[----:B------:R-:W-:Y:S05]  /*adc0*/  BSYNC B1 ;  /* 0x0000000000017941 */ /* 0x000fea0003800000 */
.L_x_12053:
        /* <DEDUP_REMOVED lines=16> */
.L_x_12059:
[----:B------:R-:W-:Y:S05]  /*aed0*/  BSYNC B2 ;  /* 0x0000000000027941 */ /* 0x000fea0003800000 */
.L_x_12058:
        /* <DEDUP_REMOVED lines=44> */
.L_x_12057:
[----:B------:R-:W-:Y:S05]  /*b1a0*/  BSYNC B1 ;  /* 0x0000000000017941 */ /* 0x000fea0003800000 */
.L_x_12056:
        /* <DEDUP_REMOVED lines=11> */
.L_x_12060:
        /* <DEDUP_REMOVED lines=12> */
.L_x_12063:
[----:B------:R-:W-:-:S07]  /*b320*/  MOV R74, R24 ;  /* 0x00000018004a7202 */ /* 0x000fce0000000f00 */
.L_x_12064:
[----:B------:R-:W-:Y:S05]  /*b330*/  BSYNC B1 ;  /* 0x0000000000017941 */ /* 0x000fea0003800000 */
.L_x_12062:
        /* <DEDUP_REMOVED lines=16> */
.L_x_12068:
[----:B------:R-:W-:Y:S05]  /*b440*/  BSYNC B2 ;  /* 0x0000000000027941 */ /* 0x000fea0003800000 */
.L_x_12067:
        /* <DEDUP_REMOVED lines=44> */
.L_x_12066:
[----:B------:R-:W-:Y:S05]  /*b710*/  BSYNC B1 ;  /* 0x0000000000017941 */ /* 0x000fea0003800000 */
.L_x_12065:
        /* <DEDUP_REMOVED lines=8> */
.L_x_12061:
        /* <DEDUP_REMOVED lines=12> */
.L_x_12070:
[----:B------:R-:W-:-:S07]  /*b860*/  IMAD.MOV.U32 R105, RZ, RZ, R24 ;  /* 0x000000ffff697224 */ /* 0x000fce00078e0018 */
.L_x_12071:
[----:B------:R-:W-:Y:S05]  /*b870*/  BSYNC B1 ;  /* 0x0000000000017941 */ /* 0x000fea0003800000 */
.L_x_12069:
        /* <DEDUP_REMOVED lines=16> */
.L_x_12075:
[----:B------:R-:W-:Y:S05]  /*b980*/  BSYNC B2 ;  /* 0x0000000000027941 */ /* 0x000fea0003800000 */
.L_x_12074:
        /* <DEDUP_REMOVED lines=44> */
.L_x_12073:
[----:B------:R-:W-:Y:S05]  /*bc50*/  BSYNC B1 ;  /* 0x0000000000017941 */ /* 0x000fea0003800000 */
.L_x_12072:
        /* <DEDUP_REMOVED lines=11> */
.L_x_12076:
        /* <DEDUP_REMOVED lines=12> */
.L_x_12079:
[----:B------:R-:W-:-:S07]  /*bdd0*/  MOV R75, R24 ;  /* 0x00000018004b7202 */ /* 0x000fce0000000f00 */
.L_x_12080:
[----:B------:R-:W-:Y:S05]  /*bde0*/  BSYNC B1 ;  /* 0x0000000000017941 */ /* 0x000fea0003800000 */
.L_x_12078:
        /* <DEDUP_REMOVED lines=16> */
.L_x_12084:
[----:B------:R-:W-:Y:S05]  /*bef0*/  BSYNC B2 ;  /* 0x0000000000027941 */ /* 0x000fea0003800000 */
.L_x_12083:
        /* <DEDUP_REMOVED lines=44> */
.L_x_12082:
[----:B------:R-:W-:Y:S05]  /*c1c0*/  BSYNC B1 ;  /* 0x0000000000017941 */ /* 0x000fea0003800000 */
.L_x_12081:
        /* <DEDUP_REMOVED lines=8> */
.L_x_12077:
[----:B------:R-:W-:Y:S01]  /*c250*/  FADD.FTZ R108, RZ, R36 ;  /* 0x00000024ff6c7221 */ /* 0x000fe20000010000 */
[----:B------:R-:W-:Y:S01]  /*c260*/  ISETP.NE.AND P1, PT, R111, RZ, PT ;  /* 0x000000ff6f00720c */ /* 0x000fe20003f25270 */
[----:B------:R-:W-:Y:S01]  /*c270*/  IMAD.WIDE.U32 R114, R76, 0x10, R114 ;  /* 0x000000104c727825 */ /* 0x000fe200078e0072 */
[----:B------:R-:W-:-:S03]  /*c280*/  SEL R110, RZ, 0x100, P3 ;  /* 0x00000100ff6e7807 */ /* 0x000fc60001800000 */
[----:B------:R-:W-:Y:S01]  /*c290*/  FADD.FTZ R107, R108, R37 ;  /* 0x000000256c6b7221 */ /* 0x000fe20000010000 */
[----:B------:R-:W-:Y:S01]  /*c2a0*/  IMAD.WIDE.U32 R112, R76, 0x4, R112 ;  /* 0x000000044c707825 */ /* 0x000fe200078e0070 */
[----:B------:R0:W-:Y:S03]  /*c2b0*/  STG.E.128 desc[UR4][R114.64], R48 ;  /* 0x0000003072007986 */ /* 0x0001e6000c101d04 */
[----:B------:R-:W-:-:S04]  /*c2c0*/  FADD.FTZ R108, R107, R38 ;  /* 0x000000266b6c7221 */ /* 0x000fc80000010000 */
[----:B------:R-:W-:-:S04]  /*c2d0*/  FADD.FTZ R107, R108, R39 ;  /* 0x000000276c6b7221 */ /* 0x000fc80000010000 */
[----:B------:R-:W-:-:S04]  /*c2e0*/  FADD.FTZ R108, R107, R32 ;  /* 0x000000206b6c7221 */ /* 0x000fc80000010000 */
[----:B------:R-:W-:-:S04]  /*c2f0*/  FADD.FTZ R107, R108, R33 ;  /* 0x000000216c6b7221 */ /* 0x000fc80000010000 */
[----:B------:R-:W-:Y:S01]  /*c300*/  FADD.FTZ R108, R107, R34 ;  /* 0x000000226b6c7221 */ /* 0x000fe20000010000 */
[----:B------:R-:W-:-:S03]  /*c310*/  SEL R107, RZ, 0x1000000, P5 ;  /* 0x01000000ff6b7807 */ /* 0x000fc60002800000 */
[----:B------:R-:W-:Y:S01]  /*c320*/  FADD.FTZ R111, R108, R35 ;  /* 0x000000236c6f7221 */ /* 0x000fe20000010000 */
[----:B------:R-:W-:-:S04]  /*c330*/  SEL R108, RZ, 0x10000, P4 ;  /* 0x00010000ff6c7807 */ /* 0x000fc80002000000 */
[----:B------:R-:W-:Y:S01]  /*c340*/  IADD3 R107, R110, R107, R108 ;  /* 0x0000006b6e6b7210 */ /* 0x000fe20007ffe06c */
[----:B------:R-:W-:Y:S01]  /*c350*/  FADD.FTZ R110, R111, R28 ;  /* 0x0000001c6f6e7221 */ /* 0x000fe20000010000 */
[----:B------:R-:W-:Y:S02]  /*c360*/  SEL R108, RZ, 0x1, P1 ;  /* 0x00000001ff6c7807 */ /* 0x000fe40000800000 */
[----:B------:R-:W-:Y:S01]  /*c370*/  ISETP.NE.AND P1, PT, R103, RZ, PT ;  /* 0x000000ff6700720c */ /* 0x000fe20003f25270 */
[----:B------:R-:W-:Y:S02]  /*c380*/  FADD.FTZ R111, R110, R29 ;  /* 0x0000001d6e6f7221 */ /* 0x000fe40000010000 */
[----:B------:R-:W-:Y:S02]  /*c390*/  IMAD.IADD R107, R107, 0x1, R108 ;  /* 0x000000016b6b7824 */ /* 0x000fe400078e026c */
[----:B------:R-:W-:-:S03]  /*c3a0*/  FADD.FTZ R108, R111, R30 ;  /* 0x0000001e6f6c7221 */ /* 0x000fc60000010000 */
[----:B------:R0:W-:Y:S01]  /*c3b0*/  STG.E desc[UR4][R112.64], R107 ;  /* 0x0000006b70007986 */ /* 0x0001e2000c101904 */
[----:B------:R-:W-:-:S04]  /*c3c0*/  FADD.FTZ R111, R108, R31 ;  /* 0x0000001f6c6f7221 */ /* 0x000fc80000010000 */
[----:B------:R-:W-:-:S04]  /*c3d0*/  FADD.FTZ R108, R111, R48 ;  /* 0x000000306f6c7221 */ /* 0x000fc80000010000 */
[----:B------:R-:W-:-:S04]  /*c3e0*/  FADD.FTZ R111, R108, R49 ;  /* 0x000000316c6f7221 */ /* 0x000fc80000010000 */
[----:B------:R-:W-:Y:S01]  /*c3f0*/  FADD.FTZ R108, R111, R50 ;  /* 0x000000326f6c7221 */ /* 0x000fe20000010000 */
[----:B0-----:R-:W-:Y:S06]  /*c400*/  @!P0 BRA `(.L_x_12085) ;  /* 0x00000000002c8947 */ /* 0x001fec0003800000 */
[----:B------:R-:W0:Y:S01]  /*c410*/  LDC.64 R110, c[0x0][0x248] ;  /* 0x00009200ff6e7b82 */ /* 0x000e220000000a00 */
[----:B------:R-:W-:Y:S02]  /*c420*/  SHF.L.U32 R112, R74, 0x10, RZ ;  /* 0x000000104a707819 */ /* 0x000fe400000006ff */
[----:B------:R-:W-:Y:S02]  /*c430*/  LOP3.LUT R107, R75, 0xffff, RZ, 0xc0, !PT ;  /* 0x0000ffff4b6b7812 */ /* 0x000fe400078ec0ff */
[----:B------:R-:W-:Y:S02]  /*c440*/  LOP3.LUT R112, R112, 0xff0000, RZ, 0xc0, !PT ;  /* 0x00ff000070707812 */ /* 0x000fe400078ec0ff */
[----:B------:R-:W-:-:S03]  /*c450*/  LOP3.LUT R114, R73, 0xff, RZ, 0xc0, !PT ;  /* 0x000000ff49727812 */ /* 0x000fc600078ec0ff */
[----:B------:R-:W-:Y:S01]  /*c460*/  IMAD R107, R107, 0x1000000, R112 ;  /* 0x010000006b6b7824 */ /* 0x000fe200078e0270 */
[----:B------:R-:W-:-:S04]  /*c470*/  LOP3.LUT R112, R72, 0xff, RZ, 0xc0, !PT ;  /* 0x000000ff48707812 */ /* 0x000fc800078ec0ff */
[----:B------:R-:W-:-:S05]  /*c480*/  LEA R107, R114, R107, 0x8 ;  /* 0x0000006b726b7211 */ /* 0x000fca00078e40ff */
[----:B------:R-:W-:Y:S02]  /*c490*/  IMAD.IADD R107, R107, 0x1, R112 ;  /* 0x000000016b6b7824 */ /* 0x000fe400078e0270 */
[----:B0-----:R-:W-:-:S05]  /*c4a0*/  IMAD.WIDE.U32 R110, R76, 0x4, R110 ;  /* 0x000000044c6e7825 */ /* 0x001fca00078e006e */
[----:B------:R0:W-:Y:S02]  /*c4b0*/  STG.E desc[UR4][R110.64], R107 ;  /* 0x0000006b6e007986 */ /* 0x0001e4000c101904 */
.L_x_12085:
[----:B------:R-:W-:Y:S01]  /*c4c0*/  UMOV UR8, 0xffffffff ;  /* 0xffffffff00087882 */ /* 0x000fe20000000000 */
[----:B0-----:R-:W-:Y:S02]  /*c4d0*/  FADD.FTZ R107, R108, R51 ;  /* 0x000000336c6b7221 */ /* 0x001fe40000010000 */
[----:B------:R-:W-:Y:S05]  /*c4e0*/  BRA.DIV UR8, `(.L_x_12086) ;  /* 0x0000000a08907947 */ /* 0x000fea000b800000 */
        /* <DEDUP_REMOVED lines=53> */
.L_x_12099:
[----:B------:R-:W-:Y:S01]  /*c840*/  FMUL.FTZ R107, R115, R115 ;  /* 0x00000073736b7220 */ /* 0x000fe20000410000 */
[----:B------:R-:W-:Y:S01]  /*c850*/  PLOP3.LUT P2, PT, PT, PT, UP0, 0x40, 0x0 ;  /* 0x000000000000781c */ /* 0x000fe20003f4e808 */
[----:B01----:R-:W-:Y:S01]  /*c860*/  FADD.FTZ R113, R113, R114 ;  /* 0x0000007271717221 */ /* 0x003fe20000010000 */
[----:B------:R-:W0:Y:S01]  /*c870*/  @!P1 LDC.64 R110, c[0x0][0x250] ;  /* 0x00009400ff6e9b82 */ /* 0x000e220000000a00 */
[----:B------:R-:W-:Y:S02]  /*c880*/  SHF.L.U32 R114, R109, 0x4, RZ ;  /* 0x000000046d727819 */ /* 0x000fe400000006ff */
[----:B------:R-:W-:Y:S01]  /*c890*/  FSEL R107, R107, RZ, !P2 ;  /* 0x000000ff6b6b7208 */ /* 0x000fe20005000000 */
[----:B------:R-:W-:Y:S01]  /*c8a0*/  FFMA.FTZ R108, R113, R108, UR12 ;  /* 0x0000000c716c7e23 */ /* 0x000fe2000801006c */
[----:B------:R-:W-:Y:S02]  /*c8b0*/  PLOP3.LUT P2, PT, PT, PT, UP0, 0x40, 0x0 ;  /* 0x000000000000781c */ /* 0x000fe40003f4e808 */
[----:B------:R-:W-:Y:S01]  /*c8c0*/  SHF.R.U32.HI R113, RZ, 0x1c, R109 ;  /* 0x0000001cff717819 */ /* 0x000fe2000001166d */
[----:B------:R-:W1:Y:S01]  /*c8d0*/  @!P1 LDC.64 R116, c[0x0][0x258] ;  /* 0x00009600ff749b82 */ /* 0x000e620000000a00 */
[----:B------:R-:W-:Y:S01]  /*c8e0*/  FADD.FTZ R107, R108, R107 ;  /* 0x0000006b6c6b7221 */ /* 0x000fe20000010000 */
[----:B------:R-:W-:-:S05]  /*c8f0*/  FSEL R112, R115, RZ, P2 ;  /* 0x000000ff73707208 */ /* 0x000fca0001000000 */
[----:B------:R-:W2:Y:S01]  /*c900*/  MUFU.RSQ R107, R107 ;  /* 0x0000006b006b7308 */ /* 0x000ea20000001400 */
[C---:B------:R-:W-:Y:S01]  /*c910*/  FADD.FTZ R122, -R112.reuse, R34 ;  /* 0x00000022707a7221 */ /* 0x040fe20000010100 */
[C---:B------:R-:W-:Y:S01]  /*c920*/  FADD.FTZ R124, -R112.reuse, R35 ;  /* 0x00000023707c7221 */ /* 0x040fe20000010100 */
[C---:B------:R-:W-:Y:S01]  /*c930*/  FADD.FTZ R36, -R112.reuse, R36 ;  /* 0x0000002470247221 */ /* 0x040fe20000010100 */
[----:B------:R-:W3:Y:S01]  /*c940*/  LDC.64 R34, c[0x0][0x2c0] ;  /* 0x0000b000ff227b82 */ /* 0x000ee20000000a00 */
[C---:B------:R-:W-:Y:S01]  /*c950*/  FADD.FTZ R120, -R112.reuse, R39 ;  /* 0x0000002770787221 */ /* 0x040fe20000010100 */
[C---:B------:R-:W-:Y:S01]  /*c960*/  FADD.FTZ R38, -R112.reuse, R38 ;  /* 0x0000002670267221 */ /* 0x040fe20000010100 */
[C---:B------:R-:W-:Y:S01]  /*c970*/  FADD.FTZ R121, -R112.reuse, R29 ;  /* 0x0000001d70797221 */ /* 0x040fe20000010100 */
[----:B------:R-:W-:Y:S01]  /*c980*/  FADD.FTZ R123, -R112, R30 ;  /* 0x0000001e707b7221 */ /* 0x000fe20000010100 */
[----:B0-----:R-:W-:Y:S01]  /*c990*/  @!P1 IMAD.WIDE R118, R104, 0x4, R110 ;  /* 0x0000000468769825 */ /* 0x001fe200078e026e */
[----:B------:R-:W-:-:S03]  /*c9a0*/  IADD3 R110, P2, R114, UR14, RZ ;  /* 0x0000000e726e7c10 */ /* 0x000fc6000ff5e0ff */
[C---:B------:R-:W-:Y:S01]  /*c9b0*/  FADD.FTZ R125, -R112.reuse, R31 ;  /* 0x0000001f707d7221 */ /* 0x040fe20000010100 */
[----:B------:R-:W-:Y:S01]  /*c9c0*/  FADD.FTZ R50, -R112, R50 ;  /* 0x0000003270327221 */ /* 0x000fe20000010100 */
[----:B------:R0:W-:Y:S01]  /*c9d0*/  @!P1 STG.E desc[UR4][R118.64], R115 ;  /* 0x0000007376009986 */ /* 0x0001e2000c101904 */
[----:B------:R-:W-:Y:S01]  /*c9e0*/  IADD3.X R111, R113, UR15, RZ, P2, !PT ;  /* 0x0000000f716f7c10 */ /* 0x000fe200097fe4ff */
[----:B-1----:R-:W-:-:S04]  /*c9f0*/  @!P1 IMAD.WIDE R108, R104, 0x4, R116 ;  /* 0x00000004686c9825 */ /* 0x002fc800078e0274 */
[----:B------:R-:W-:Y:S01]  /*ca00*/  FADD.FTZ R116, -R112, R37 ;  /* 0x0000002570747221 */ /* 0x000fe20000010100 */
[C---:B--2---:R-:W-:Y:S01]  /*ca10*/  FMUL.FTZ R117, R107.reuse, R38 ;  /* 0x000000266b757220 */ /* 0x044fe20000410000 */
[C---:B------:R-:W-:Y:S01]  /*ca20*/  FMUL.FTZ R122, R107.reuse, R122 ;  /* 0x0000007a6b7a7220 */ /* 0x040fe20000410000 */
[C---:B------:R-:W-:Y:S01]  /*ca30*/  FMUL.FTZ R124, R107.reuse, R124 ;  /* 0x0000007c6b7c7220 */ /* 0x040fe20000410000 */
[----:B------:R1:W-:Y:S01]  /*ca40*/  @!P1 STG.E desc[UR4][R108.64], R107 ;  /* 0x0000006b6c009986 */ /* 0x0003e2000c101904 */
[C---:B------:R-:W-:Y:S01]  /*ca50*/  FMUL.FTZ R116, R107.reuse, R116 ;  /* 0x000000746b747220 */ /* 0x040fe20000410000 */
[-C--:B------:R-:W-:Y:S01]  /*ca60*/  FFMA.FTZ R38, R94, R117.reuse, R17 ;  /* 0x000000755e267223 */ /* 0x080fe20000010011 */
[----:B------:R-:W-:Y:S01]  /*ca70*/  FFMA.FTZ R30, R92, R117, R15 ;  /* 0x000000755c1e7223 */ /* 0x000fe2000001000f */
[C---:B0-----:R-:W-:Y:S01]  /*ca80*/  FMUL.FTZ R119, R107.reuse, R120 ;  /* 0x000000786b777220 */ /* 0x041fe20000410000 */
[----:B------:R-:W-:Y:S01]  /*ca90*/  FMUL.FTZ R115, R107, R36 ;  /* 0x000000246b737220 */ /* 0x000fe20000410000 */
[----:B------:R-:W-:Y:S01]  /*caa0*/  FADD.FTZ R118, -R112, R32 ;  /* 0x0000002070767221 */ /* 0x000fe20000010100 */
[----:B------:R-:W-:Y:S01]  /*cab0*/  IADD3 R32, P1, R114, UR16, RZ ;  /* 0x0000001072207c10 */ /* 0x000fe2000ff3e0ff */
[----:B------:R-:W-:Y:S01]  /*cac0*/  FFMA.FTZ R39, R95, R119, R52 ;  /* 0x000000775f277223 */ /* 0x000fe20000010034 */
[-C--:B------:R-:W-:Y:S01]  /*cad0*/  FFMA.FTZ R37, R98, R116.reuse, R25 ;  /* 0x0000007462257223 */ /* 0x080fe20000010019 */
[----:B------:R-:W-:Y:S01]  /*cae0*/  FFMA.FTZ R36, R99, R115, R18 ;  /* 0x0000007363247223 */ /* 0x000fe20000010012 */
[C---:B------:R-:W-:Y:S01]  /*caf0*/  FADD.FTZ R120, -R112.reuse, R33 ;  /* 0x0000002170787221 */ /* 0x040fe20000010100 */
[----:B-1----:R-:W0:Y:S01]  /*cb00*/  LDC.64 R108, c[0x0][0x2b8] ;  /* 0x0000ae00ff6c7b82 */ /* 0x002e220000000a00 */
[----:B------:R-:W-:Y:S01]  /*cb10*/  FADD.FTZ R114, -R112, R28 ;  /* 0x0000001c70727221 */ /* 0x000fe20000010100 */
[----:B------:R-:W-:Y:S01]  /*cb20*/  IADD3.X R33, R113, UR17, RZ, P1, !PT ;  /* 0x0000001171217c10 */ /* 0x000fe20008ffe4ff */
[----:B------:R-:W-:Y:S01]  /*cb30*/  FFMA.FTZ R31, R90, R119, R53 ;  /* 0x000000775a1f7223 */ /* 0x000fe20000010035 */
[----:B------:R-:W-:Y:S01]  /*cb40*/  FFMA.FTZ R29, R96, R116, R27 ;  /* 0x00000074601d7223 */ /* 0x000fe2000001001b */
[----:B------:R-:W-:Y:S01]  /*cb50*/  FFMA.FTZ R28, R97, R115, R16 ;  /* 0x00000073611c7223 */ /* 0x000fe20000010010 */
[----:B------:R1:W-:Y:S01]  /*cb60*/  STG.E.128 desc[UR4][R110.64], R36 ;  /* 0x000000246e007986 */ /* 0x0003e2000c101d04 */
[----:B---3--:R-:W-:-:S04]  /*cb70*/  IMAD.WIDE.U32 R116, R77, 0x10, R34 ;  /* 0x000000104d747825 */ /* 0x008fc800078e0022 */
[C---:B------:R-:W-:Y:S01]  /*cb80*/  FMUL.FTZ R118, R107.reuse, R118 ;  /* 0x000000766b767220 */ /* 0x040fe20000410000 */
[C---:B------:R-:W-:Y:S01]  /*cb90*/  FMUL.FTZ R120, R107.reuse, R120 ;  /* 0x000000786b787220 */ /* 0x040fe20000410000 */
[----:B------:R2:W-:Y:S01]  /*cba0*/  STG.E.128 desc[UR4][R32.64], R28 ;  /* 0x0000001c20007986 */ /* 0x0005e2000c101d04 */
[----:B------:R-:W-:Y:S02]  /*cbb0*/  IMAD.SHL.U32 R119, R76, 0x10, RZ ;  /* 0x000000104c777824 */ /* 0x000fe400078e00ff */
[C---:B------:R-:W-:Y:S01]  /*cbc0*/  FMUL.FTZ R114, R107.reuse, R114 ;  /* 0x000000726b727220 */ /* 0x040fe20000410000 */
[C---:B------:R-:W-:Y:S01]  /*cbd0*/  FMUL.FTZ R121, R107.reuse, R121 ;  /* 0x000000796b797220 */ /* 0x040fe20000410000 */
[C---:B------:R-:W-:Y:S01]  /*cbe0*/  FMUL.FTZ R123, R107.reuse, R123 ;  /* 0x0000007b6b7b7220 */ /* 0x040fe20000410000 */
[C---:B------:R-:W-:Y:S01]  /*cbf0*/  FMUL.FTZ R125, R107.reuse, R125 ;  /* 0x0000007d6b7d7220 */ /* 0x040fe20000410000 */
[----:B------:R-:W-:Y:S02]  /*cc00*/  FMUL.FTZ R113, R107, R50 ;  /* 0x000000326b717220 */ /* 0x000fe40000410000 */
[----:B------:R-:W-:Y:S01]  /*cc10*/  FFMA.FTZ R50, R78, R123, R9 ;  /* 0x0000007b4e327223 */ /* 0x000fe20000010009 */
[C---:B-1----:R-:W-:Y:S01]  /*cc20*/  FADD.FTZ R110, -R112.reuse, R48 ;  /* 0x00000030706e7221 */ /* 0x042fe20000010100 */
[C---:B------:R-:W-:Y:S01]  /*cc30*/  FADD.FTZ R111, -R112.reuse, R49 ;  /* 0x00000031706f7221 */ /* 0x040fe20000010100 */
[----:B------:R-:W-:Y:S01]  /*cc40*/  FADD.FTZ R112, -R112, R51 ;  /* 0x0000003370707221 */ /* 0x000fe20000010100 */
[----:B0-----:R-:W-:Y:S01]  /*cc50*/  IMAD.WIDE.U32 R48, R77, 0x10, R108 ;  /* 0x000000104d307825 */ /* 0x001fe200078e006c */
[----:B--2---:R-:W-:-:S03]  /*cc60*/  SHF.R.U32.HI R28, RZ, 0x1c, R76 ;  /* 0x0000001cff1c7819 */ /* 0x004fc6000001164c */
[C---:B------:R-:W-:Y:S01]  /*cc70*/  FMUL.FTZ R110, R107.reuse, R110 ;  /* 0x0000006e6b6e7220 */ /* 0x040fe20000410000 */
[----:B------:R-:W0:Y:S01]  /*cc80*/  LDC.64 R76, c[0x0][0x210] ;  /* 0x00008400ff4c7b82 */ /* 0x000e220000000a00 */
[C---:B------:R-:W-:Y:S01]  /*cc90*/  FMUL.FTZ R111, R107.reuse, R111 ;  /* 0x0000006f6b6f7220 */ /* 0x040fe20000410000 */
[----:B------:R-:W-:Y:S01]  /*cca0*/  FMUL.FTZ R112, R107, R112 ;  /* 0x000000706b707220 */ /* 0x000fe20000410000 */
[----:B------:R-:W-:-:S04]  /*ccb0*/  IMAD.WIDE.U32 R108, R106, 0x10, R108 ;  /* 0x000000106a6c7825 */ /* 0x000fc800078e006c */
[----:B------:R-:W-:Y:S01]  /*ccc0*/  FFMA.FTZ R39, R87, R124, R56 ;  /* 0x0000007c57277223 */ /* 0x000fe20000010038 */
[----:B------:R-:W-:Y:S01]  /*ccd0*/  FFMA.FTZ R38, R86, R122, R13 ;  /* 0x0000007a56267223 */ /* 0x000fe2000001000d */
[----:B------:R-:W-:Y:S01]  /*cce0*/  FFMA.FTZ R37, R89, R120, R54 ;  /* 0x0000007859257223 */ /* 0x000fe20000010036 */
[----:B------:R-:W-:Y:S01]  /*ccf0*/  FFMA.FTZ R36, R93, R118, R14 ;  /* 0x000000765d247223 */ /* 0x000fe2000001000e */
[----:B------:R-:W-:-:S04]  /*cd00*/  IMAD.WIDE.U32 R106, R106, 0x10, R34 ;  /* 0x000000106a6a7825 */ /* 0x000fc800078e0022 */
[----:B------:R-:W-:Y:S01]  /*cd10*/  FFMA.FTZ R35, R82, R124, R57 ;  /* 0x0000007c52237223 */ /* 0x000fe20000010039 */
[----:B------:R-:W-:Y:S01]  /*cd20*/  FFMA.FTZ R34, R84, R122, R11 ;  /* 0x0000007a54227223 */ /* 0x000fe2000001000b */
[----:B------:R-:W-:Y:S01]  /*cd30*/  FFMA.FTZ R33, R88, R120, R55 ;  /* 0x0000007858217223 */ /* 0x000fe20000010037 */
[----:B------:R-:W-:Y:S01]  /*cd40*/  FFMA.FTZ R32, R91, R118, R12 ;  /* 0x000000765b207223 */ /* 0x000fe2000001000c */
[----:B------:R1:W-:Y:S01]  /*cd50*/  STG.E.128 desc[UR4][R48.64], R36 ;  /* 0x0000002430007986 */ /* 0x0003e2000c101d04 */
[----:B------:R-:W-:Y:S01]  /*cd60*/  IADD3 R118, P2, R119, UR16, RZ ;  /* 0x0000001077767c10 */ /* 0x000fe2000ff5e0ff */
[-C--:B------:R-:W-:Y:S01]  /*cd70*/  FFMA.FTZ R51, R67, R125.reuse, R60 ;  /* 0x0000007d43337223 */ /* 0x080fe2000001003c */
[----:B------:R-:W-:Y:S01]  /*cd80*/  FFMA.FTZ R31, R66, R125, R61 ;  /* 0x0000007d421f7223 */ /* 0x000fe2000001003d */
[----:B------:R2:W-:Y:S01]  /*cd90*/  STG.E.128 desc[UR4][R116.64], R32 ;  /* 0x0000002074007986 */ /* 0x0005e2000c101d04 */
[----:B------:R-:W-:Y:S01]  /*cda0*/  FFMA.FTZ R30, R79, R123, R6 ;  /* 0x0000007b4f1e7223 */ /* 0x000fe20000010006 */
[-C--:B------:R-:W-:Y:S01]  /*cdb0*/  FFMA.FTZ R29, R80, R121.reuse, R59 ;  /* 0x00000079501d7223 */ /* 0x080fe2000001003b */
[----:B0-----:R-:W-:Y:S01]  /*cdc0*/  LEA R104, R76, R104, 0x2 ;  /* 0x000000684c687211 */ /* 0x001fe200078e10ff */
[----:B-1----:R-:W-:Y:S01]  /*cdd0*/  FFMA.FTZ R49, R81, R121, R58 ;  /* 0x0000007951317223 */ /* 0x002fe2000001003a */
[----:B------:R-:W-:Y:S01]  /*cde0*/  FFMA.FTZ R48, R85, R114, R10 ;  /* 0x0000007255307223 */ /* 0x000fe2000001000a */
[-C--:B------:R-:W-:Y:S01]  /*cdf0*/  FFMA.FTZ R39, R70, R112.reuse, R65 ;  /* 0x0000007046277223 */ /* 0x080fe20000010041 */
[-C--:B------:R-:W-:Y:S01]  /*ce00*/  FFMA.FTZ R38, R22, R113.reuse, R3 ;  /* 0x0000007116267223 */ /* 0x080fe20000010003 */
[----:B--2---:R-:W-:Y:S01]  /*ce10*/  IADD3 R116, P1, R119, UR14, RZ ;  /* 0x0000000e77747c10 */ /* 0x004fe2000ff3e0ff */
[----:B------:R-:W-:Y:S01]  /*ce20*/  FFMA.FTZ R35, R71, R112, R64 ;  /* 0x0000007047237223 */ /* 0x000fe20000010040 */
[----:B------:R-:W-:Y:S01]  /*ce30*/  IADD3.X R119, R28, UR17, RZ, P2, !PT ;  /* 0x000000111c777c10 */ /* 0x000fe200097fe4ff */
[----:B------:R-:W-:Y:S01]  /*ce40*/  FFMA.FTZ R34, R0, R113, R5 ;  /* 0x0000007100227223 */ /* 0x000fe20000010005 */
[----:B------:R-:W-:Y:S01]  /*ce50*/  IADD3.X R117, R28, UR15, RZ, P1, !PT ;  /* 0x0000000f1c757c10 */ /* 0x000fe20008ffe4ff */
[----:B------:R-:W-:Y:S01]  /*ce60*/  FFMA.FTZ R28, R83, R114, R8 ;  /* 0x00000072531c7223 */ /* 0x000fe20000010008 */
[-C--:B------:R-:W-:Y:S01]  /*ce70*/  FFMA.FTZ R33, R69, R111.reuse, R62 ;  /* 0x0000006f45217223 */ /* 0x080fe2000001003e */
[-C--:B------:R-:W-:Y:S01]  /*ce80*/  FFMA.FTZ R32, R2, R110.reuse, R7 ;  /* 0x0000006e02207223 */ /* 0x080fe20000010007 */
[----:B------:R-:W-:Y:S01]  /*ce90*/  FFMA.FTZ R37, R68, R111, R63 ;  /* 0x0000006f44257223 */ /* 0x000fe2000001003f */
[----:B------:R-:W-:Y:S01]  /*cea0*/  FFMA.FTZ R36, R21, R110, R4 ;  /* 0x0000006e15247223 */ /* 0x000fe20000010004 */
[----:B------:R0:W-:Y:S01]  /*ceb0*/  STG.E.128 desc[UR4][R108.64], R48 ;  /* 0x000000306c007986 */ /* 0x0001e2000c101d04 */
[----:B------:R-:W-:-:S03]  /*cec0*/  ISETP.GE.AND P1, PT, R104, R77, PT ;  /* 0x0000004d6800720c */ /* 0x000fc60003f26270 */
[----:B------:R0:W-:Y:S04]  /*ced0*/  STG.E.128 desc[UR4][R106.64], R28 ;  /* 0x0000001c6a007986 */ /* 0x0001e8000c101d04 */
[----:B------:R0:W-:Y:S04]  /*cee0*/  STG.E.128 desc[UR4][R116.64], R32 ;  /* 0x0000002074007986 */ /* 0x0001e8000c101d04 */
[----:B------:R0:W-:Y:S02]  /*cef0*/  STG.E.128 desc[UR4][R118.64], R36 ;  /* 0x0000002476007986 */ /* 0x0001e4000c101d04 */
[----:B------:R-:W-:Y:S05]  /*cf00*/  @!P1 BRA `(.L_x_12087) ;  /* 0xffffff4000109947 */ /* 0x000fea000383ffff */
[----:B------:R-:W-:Y:S05]  /*cf10*/  BSYNC B0 ;  /* 0x0000000000007941 */ /* 0x000fea0003800000 */
.L_x_11825:
[----:B------:R-:W-:Y:S05]  /*cf20*/  EXIT ;  /* 0x000000000000794d */ /* 0x000fea0003800000 */
.L_x_12086:
        /* <DEDUP_REMOVED lines=8> */
.L_x_12089:
[----:B------:R-:W-:Y:S05]  /*cfb0*/  BSYNC B1 ;  /* 0x0000000000017941 */ /* 0x000fea0003800000 */
.L_x_12088:
        /* <DEDUP_REMOVED lines=9> */
.L_x_12090:
[----:B------:R-:W-:Y:S01]  /*d050*/  HFMA2.MMA R118, -RZ, RZ, 0, 2.384185791015625e-07 ;  /* 0x00000004ff767435 */ /* 0x000fe200000001ff */
[----:B------:R-:W-:-:S05]  /*d060*/  MOV R111, R114 ;  /* 0x00000072006f7202 */ /* 0x000fca0000000f00 */
[----:B------:R-:W-:-:S04]  /*d070*/  FADD.FTZ R111, R110, R111 ;  /* 0x0000006f6e6f7221 */ /* 0x000fc80000010000 */
[----:B------:R-:W-:-:S07]  /*d080*/  IMAD.MOV.U32 R117, RZ, RZ, R111 ;  /* 0x000000ffff757224 */ /* 0x000fce00078e006f */
[----:B------:R-:W-:Y:S05]  /*d090*/  WARPSYNC.COLLECTIVE R116, `(.L_x_12091) ;  /* 0x0000000074087348 */ /* 0x000fea0003c00000 */
[----:B------:R0:W1:Y:S02]  /*d0a0*/  SHFL.BFLY P2, R114, R117, R118, R119 ;  /* 0x0c00007675727389 */ /* 0x0000640000040077 */
[----:B01----:R-:W-:Y:S01]  /*d0b0*/  ENDCOLLECTIVE ;  /* 0x000000000000791b */ /* 0x003fe20003800000 */
.L_x_12091:
        /* <DEDUP_REMOVED lines=8> */
.L_x_12092:
[----:B------:R-:W-:Y:S01]  /*d140*/  HFMA2.MMA R118, -RZ, RZ, 0, 9.5367431640625e-07 ;  /* 0x00000010ff767435 */ /* 0x000fe200000001ff */
[----:B------:R-:W-:-:S05]  /*d150*/  MOV R113, R114 ;  /* 0x0000007200717202 */ /* 0x000fca0000000f00 */
[----:B------:R-:W-:-:S04]  /*d160*/  FADD.FTZ R113, R112, R113 ;  /* 0x0000007170717221 */ /* 0x000fc80000010000 */
[----:B------:R-:W-:-:S07]  /*d170*/  IMAD.MOV.U32 R117, RZ, RZ, R113 ;  /* 0x000000ffff757224 */ /* 0x000fce00078e0071 */
[----:B------:R-:W-:Y:S05]  /*d180*/  WARPSYNC.COLLECTIVE R116, `(.L_x_12093) ;  /* 0x0000000074087348 */ /* 0x000fea0003c00000 */
[----:B------:R0:W1:Y:S02]  /*d190*/  SHFL.BFLY P2, R114, R117, R118, R119 ;  /* 0x0c00007675727389 */ /* 0x0000640000040077 */
[----:B01----:R-:W-:Y:S01]  /*d1a0*/  ENDCOLLECTIVE ;  /* 0x000000000000791b */ /* 0x003fe20003800000 */
.L_x_12093:
        /* <DEDUP_REMOVED lines=39> */
.L_x_12094:
[----:B------:R-:W-:Y:S02]  /*d420*/  IMAD.MOV.U32 R118, RZ, RZ, 0x2 ;  /* 0x00000002ff767424 */ /* 0x000fe400078e00ff */
[----:B------:R-:W-:-:S04]  /*d430*/  IMAD.MOV.U32 R110, RZ, RZ, R114 ;  /* 0x000000ffff6e7224 */ /* 0x000fc800078e0072 */
[----:B------:R-:W-:-:S05]  /*d440*/  FADD.FTZ R110, R107, R110 ;  /* 0x0000006e6b6e7221 */ /* 0x000fca0000010000 */
[----:B------:R-:W-:-:S07]  /*d450*/  MOV R117, R110 ;  /* 0x0000006e00757202 */ /* 0x000fce0000000f00 */
[----:B------:R-:W-:Y:S05]  /*d460*/  WARPSYNC.COLLECTIVE R116, `(.L_x_12095) ;  /* 0x0000000074087348 */ /* 0x000fea0003c00000 */
[----:B------:R0:W1:Y:S02]  /*d470*/  SHFL.BFLY P2, R114, R117, R118, R119 ;  /* 0x0c00007675727389 */ /* 0x0000640000040077 */
[----:B01----:R-:W-:Y:S01]  /*d480*/  ENDCOLLECTIVE ;  /* 0x000000000000791b */ /* 0x003fe20003800000 */
.L_x_12095:
[----:B------:R-:W-:Y:S01]  /*d490*/  HFMA2.MMA R118, -RZ, RZ, 0, 2.384185791015625e-07 ;  /* 0x00000004ff767435 */ /* 0x000fe200000001ff */
[----:B------:R-:W-:-:S05]  /*d4a0*/  MOV R111, R114 ;  /* 0x00000072006f7202 */ /* 0x000fca0000000f00 */
[----:B------:R-:W-:-:S04]  /*d4b0*/  FADD.FTZ R111, R110, R111 ;  /* 0x0000006f6e6f7221 */ /* 0x000fc80000010000 */
[----:B------:R-:W-:-:S07]  /*d4c0*/  IMAD.MOV.U32 R117, RZ, RZ, R111 ;  /* 0x000000ffff757224 */ /* 0x000fce00078e006f */
[----:B------:R-:W-:Y:S05]  /*d4d0*/  WARPSYNC.COLLECTIVE R116, `(.L_x_12096) ;  /* 0x0000000074087348 */ /* 0x000fea0003c00000 */
[----:B------:R0:W1:Y:S02]  /*d4e0*/  SHFL.BFLY P2, R114, R117, R118, R119 ;  /* 0x0c00007675727389 */ /* 0x0000640000040077 */
[----:B01----:R-:W-:Y:S01]  /*d4f0*/  ENDCOLLECTIVE ;  /* 0x000000000000791b */ /* 0x003fe20003800000 */
.L_x_12096:
[----:B------:R-:W-:Y:S02]  /*d500*/  IMAD.MOV.U32 R118, RZ, RZ, 0x8 ;  /* 0x00000008ff767424 */ /* 0x000fe400078e00ff */
[----:B------:R-:W-:-:S04]  /*d510*/  IMAD.MOV.U32 R112, RZ, RZ, R114 ;  /* 0x000000ffff707224 */ /* 0x000fc800078e0072 */
[----:B------:R-:W-:-:S05]  /*d520*/  FADD.FTZ R112, R111, R112 ;  /* 0x000000706f707221 */ /* 0x000fca0000010000 */
[----:B------:R-:W-:-:S07]  /*d530*/  MOV R117, R112 ;  /* 0x0000007000757202 */ /* 0x000fce0000000f00 */
[----:B------:R-:W-:Y:S05]  /*d540*/  WARPSYNC.COLLECTIVE R116, `(.L_x_12097) ;  /* 0x0000000074087348 */ /* 0x000fea0003c00000 */
[----:B------:R0:W1:Y:S02]  /*d550*/  SHFL.BFLY P2, R114, R117, R118, R119 ;  /* 0x0c00007675727389 */ /* 0x0000640000040077 */
[----:B01----:R-:W-:Y:S01]  /*d560*/  ENDCOLLECTIVE ;  /* 0x000000000000791b */ /* 0x003fe20003800000 */
.L_x_12097:
[----:B------:R-:W-:Y:S01]  /*d570*/  HFMA2.MMA R118, -RZ, RZ, 0, 9.5367431640625e-07 ;  /* 0x00000010ff767435 */ /* 0x000fe200000001ff */
[----:B------:R-:W-:-:S05]  /*d580*/  MOV R113, R114 ;  /* 0x0000007200717202 */ /* 0x000fca0000000f00 */
[----:B------:R-:W-:-:S04]  /*d590*/  FADD.FTZ R113, R112, R113 ;  /* 0x0000007170717221 */ /* 0x000fc80000010000 */
[----:B------:R-:W-:-:S07]  /*d5a0*/  IMAD.MOV.U32 R117, RZ, RZ, R113 ;  /* 0x000000ffff757224 */ /* 0x000fce00078e0071 */
[----:B------:R-:W-:Y:S05]  /*d5b0*/  WARPSYNC.COLLECTIVE R116, `(.L_x_12098) ;  /* 0x0000000074087348 */ /* 0x000fea0003c00000 */
[----:B------:R0:W1:Y:S02]  /*d5c0*/  SHFL.BFLY P2, R114, R117, R118, R119 ;  /* 0x0c00007675727389 */ /* 0x0000640000040077 */
[----:B01----:R-:W-:Y:S01]  /*d5d0*/  ENDCOLLECTIVE ;  /* 0x000000000000791b */ /* 0x003fe20003800000 */
.L_x_12098:
[----:B------:R-:W-:Y:S05]  /*d5e0*/  BRA `(.L_x_12099) ;  /* 0xfffffff000947947 */ /* 0x000fea000383ffff */
.L_x_12100:
        /* <DEDUP_REMOVED lines=9> */
.L_x_14259:


//--------------------- .text._ZN10layer_norm31ln_parallel_residual_fwd_kernelINS_13Kernel_traitsI6__halfffffjLj512ELj1ELj4ELj1ELj16ENS_18Kernel_traits_baseILj512ES2_ffffjLj128EEEEELb1ELb1ELb0EEEvNS_9FwdParamsE --------------------------
	.section	.text._ZN10layer_norm31ln_parallel_residual_fwd_kernelINS_13Kernel_traitsI6__halfffffjLj512ELj1ELj4ELj1ELj16ENS_18Kernel_traits_baseILj512ES2_ffffjLj128EEEEELb1ELb1ELb0EEEvNS_9FwdParamsE,"ax",@progbits
	.align	128
        .global         _ZN10layer_norm31ln_parallel_residual_fwd_kernelINS_13Kernel_traitsI6__halfffffjLj512ELj1ELj4ELj1ELj16ENS_18Kernel_traits_baseILj512ES2_ffffjLj128EEEEELb1ELb1ELb0EEEvNS_9FwdParamsE
        .type           _ZN10layer_norm31ln_parallel_residual_fwd_kernelINS_13Kernel_traitsI6__halfffffjLj512ELj1ELj4ELj1ELj16ENS_18Kernel_traits_baseILj512ES2_ffffjLj128EEEEELb1ELb1ELb0EEEvNS_9FwdParamsE,@function
        .size           _ZN10layer_norm31ln_parallel_residual_fwd_kernelINS_13Kernel_traitsI6__halfffffjLj512ELj1ELj4ELj1ELj16ENS_18Kernel_traits_baseILj512ES2_ffffjLj128EEEEELb1ELb1ELb0EEEvNS_9FwdParamsE,(.L_x_14260 - _ZN10layer_norm31ln_parallel_residual_fwd_kernelINS_13Kernel_traitsI6__halfffffjLj512ELj1ELj4ELj1ELj16ENS_18Kernel_traits_baseILj512ES2_ffffjLj128EEEEELb1ELb1ELb0EEEvNS_9FwdParamsE)
        .other          _ZN10layer_norm31ln_parallel_residual_fwd_kernelINS_13Kernel_traitsI6__halfffffjLj512ELj1ELj4ELj1ELj16ENS_18Kernel_traits_baseILj512ES2_ffffjLj128EEEEELb1ELb1ELb0EEEvNS_9FwdParamsE,@"STO_CUDA_ENTRY STV_DEFAULT"
_ZN10layer_norm31ln_parallel_residual_fwd_kernelINS_13Kernel_traitsI6__halfffffjLj512ELj1ELj4ELj1ELj16ENS_18Kernel_traits_baseILj512ES2_ffffjLj128EEEEELb1ELb1ELb0EEEvNS_9FwdParamsE:
.text._ZN10layer_norm31ln_parallel_residual_fwd_kernelINS_13Kernel_traitsI6__halfffffjLj512ELj1ELj4ELj1ELj16ENS_18Kernel_traits_baseILj512ES2_ffffjLj128EEEEELb1ELb1ELb0EEEvNS_9FwdParamsE:
        /* <DEDUP_REMOVED lines=107> */
.L_x_12102:
[----:B------:R-:W-:Y:S05]  /*06b0*/  BSYNC B0 ;  /* 0x0000000000007941 */ /* 0x000fea0003800000 */
.L_x_12101:
        /* <DEDUP_REMOVED lines=11> */
[----:B------:R-:W-:Y:S01]  /*0770*/  VIADD R21, R21, 0x20 ;  /* 0x0000002015157836 */ /* 0x000fe20000000000 */
[----:B0-----:R-:W-:-:S07]  /*0780*/  @!P0 CS2R R4, SRZ ;  /* 0x0000000000048805 */ /* 0x001fce000001ff00 */
.L_x_12104:
[----:B------:R-:W-:Y:S05]  /*0790*/  BSYNC B0 ;  /* 0x0000000000007941 */ /* 0x000fea0003800000 */
.L_x_12103:
        /* <DEDUP_REMOVED lines=13> */
.L_x_12106:
[----:B------:R-:W-:Y:S05]  /*0870*/  BSYNC B0 ;  /* 0x0000000000007941 */ /* 0x000fea0003800000 */
.L_x_12105:
        /* <DEDUP_REMOVED lines=12> */
.L_x_12108:
[----:B------:R-:W-:Y:S05]  /*0940*/  BSYNC B0 ;  /* 0x0000000000007941 */ /* 0x000fea0003800000 */
.L_x_12107:
[----:B------:R-:W-:Y:S01]  /*0950*/  ULDC UR8, c[0x0][0x214] ;  /* 0x0000850000087ab9 */ /* 0x000fe20000000800 */
[----:B------:R-:W-:Y:S02]  /*0960*/  LOP3.LUT R72, R23, UR33, R8, 0x96, !PT ;  /* 0x0000002117487c12 */ /* 0x000fe4000f8e9608 */
[----:B------:R-:W-:-:S13]  /*0970*/  ISETP.GE.AND P0, PT, R75, UR8, PT ;  /* 0x000000084b007c0c */ /* 0x000fda000bf06270 */
[----:B------:R-:W-:Y:S05]  /*0980*/  @P0 EXIT ;  /* 0x000000000000094d */ /* 0x000fea0003800000 */
[----:B-----5:R-:W-:Y:S01]  /*0990*/  IMAD.MOV.U32 R12, RZ, RZ, R10 ;  /* 0x000000ffff0c7224 */ /* 0x020fe200078e000a */
[--C-:B------:R-:W-:Y:S01]  /*09a0*/  SHF.R.U64 R51, R14, 0x10, R15.reuse ;  /* 0x000000100e337819 */ /* 0x100fe2000000120f */
[----:B------:R-:W-:Y:S01]  /*09b0*/  IMAD.MOV.U32 R8, RZ, RZ, R14 ;  /* 0x000000ffff087224 */ /* 0x000fe200078e000e */
[--C-:B------:R-:W-:Y:S01]  /*09c0*/  SHF.R.U32.HI R50, RZ, 0x10, R15.reuse ;  /* 0x00000010ff327819 */ /* 0x100fe2000001160f */
[----:B------:R-:W-:Y:S01]  /*09d0*/  IMAD.MOV.U32 R49, RZ, RZ, R15 ;  /* 0x000000ffff317224 */ /* 0x000fe200078e000f */
[----:B------:R-:W-:Y:S01]  /*09e0*/  SHF.R.U64 R20, R18, 0x10, R19 ;  /* 0x0000001012147819 */ /* 0x000fe20000001213 */
[----:B------:R-:W-:Y:S01]  /*09f0*/  IMAD.MOV.U32 R44, RZ, RZ, R18 ;  /* 0x000000ffff2c7224 */ /* 0x000fe200078e0012 */
[----:B------:R-:W-:Y:S01]  /*0a00*/  SHF.R.U64 R10, R10, 0x10, R11 ;  /* 0x000000100a0a7819 */ /* 0x000fe2000000120b */
[--C-:B------:R-:W-:Y:S01]  /*0a10*/  IMAD.MOV.U32 R45, RZ, RZ, R17.reuse ;  /* 0x000000ffff2d7224 */ /* 0x100fe200078e0011 */
[----:B------:R-:W-:Y:S01]  /*0a20*/  MOV R48, R16 ;  /* 0x0000001000307202 */ /* 0x000fe20000000f00 */
[----:B------:R-:W-:Y:S01]  /*0a30*/  IMAD R68, R68, -0x2daee0ad, RZ ;  /* 0xd2511f5344447824 */ /* 0x000fe200078e02ff */
[--C-:B------:R-:W-:Y:S01]  /*0a40*/  SHF.R.U64 R47, R16, 0x10, R17.reuse ;  /* 0x00000010102f7819 */ /* 0x100fe20000001211 */
[----:B------:R-:W-:Y:S01]  /*0a50*/  IMAD R67, R67, -0x326172a9, RZ ;  /* 0xcd9e8d5743437824 */ /* 0x000fe200078e02ff */
[----:B------:R-:W-:Y:S01]  /*0a60*/  SHF.R.U32.HI R46, RZ, 0x10, R17 ;  /* 0x00000010ff2e7819 */ /* 0x000fe20000011611 */
[----:B------:R-:W-:Y:S01]  /*0a70*/  IMAD.HI.U32 R14, R72, -0x326172a9, RZ ;  /* 0xcd9e8d57480e7827 */ /* 0x000fe200078e00ff */
[----:B------:R-:W-:Y:S01]  /*0a80*/  MOV R13, R19 ;  /* 0x00000013000d7202 */ /* 0x000fe20000000f00 */
[----:B------:R-:W-:Y:S01]  /*0a90*/  HFMA2.MMA R66, -RZ, RZ, 0, 0 ;  /* 0x00000000ff427435 */ /* 0x000fe200000001ff */
[----:B------:R-:W-:Y:S01]  /*0aa0*/  SHF.R.U32.HI R18, RZ, 0x10, R19 ;  /* 0x00000010ff127819 */ /* 0x000fe20000011613 */
[----:B------:R-:W-:Y:S01]  /*0ab0*/  IMAD.HI.U32 R15, R70, -0x2daee0ad, RZ ;  /* 0xd2511f53460f7827 */ /* 0x000fe200078e00ff */
[--C-:B------:R-:W-:Y:S01]  /*0ac0*/  SHF.R.U64 R23, R2, 0x10, R3.reuse ;  /* 0x0000001002177819 */ /* 0x100fe20000001203 */
[----:B------:R-:W-:Y:S01]  /*0ad0*/  BSSY B0, `(.L_x_12109) ;  /* 0x0000c6a000007945 */ /* 0x000fe20003800000 */
[----:B------:R-:W-:Y:S01]  /*0ae0*/  SHF.R.U32.HI R22, RZ, 0x10, R3 ;  /* 0x00000010ff167819 */ /* 0x000fe20000011603 */
[----:B------:R-:W-:Y:S01]  /*0af0*/  IMAD.MOV.U32 R9, RZ, RZ, R11 ;  /* 0x000000ffff097224 */ /* 0x000fe200078e000b */
[----:B------:R-:W-:Y:S01]  /*0b00*/  SHF.R.U64 R21, R4, 0x10, R5 ;  /* 0x0000001004157819 */ /* 0x000fe20000001205 */
        /* <DEDUP_REMOVED lines=15> */
[----:B------:R-:W-:Y:S01]  /*0c00*/  LOP3.LUT R68, R15, UR35, R68, 0x96, !PT ;  /* 0x000000230f447c12 */ /* 0x000fe2000f8e9644 */
[----:B------:R-:W-:Y:S01]  /*0c10*/  HADD2.F32 R52, -RZ, R8.H0_H0 ;  /* 0x20000008ff347230 */ /* 0x000fe20000004100 */
[----:B------:R-:W-:Y:S01]  /*0c20*/  LOP3.LUT R69, R0, 0x3, RZ, 0xc0, !PT ;  /* 0x0000000300457812 */ /* 0x000fe200078ec0ff */
[----:B------:R-:W-:Y:S01]  /*0c30*/  HADD2.F32 R10, -RZ, R9.H0_H0 ;  /* 0x20000009ff0a7230 */ /* 0x000fe20000004100 */
[----:B------:R-:W-:Y:S01]  /*0c40*/  ULDC.U8 UR8, c[0x0][0x2a0] ;  /* 0x0000a80000087ab9 */ /* 0x000fe20000000000 */
[----:B------:R-:W-:Y:S01]  /*0c50*/  HADD2.F32 R53, -RZ, R53.H0_H0 ;  /* 0x20000035ff357230 */ /* 0x000fe20000004100 */
[----:B------:R-:W-:Y:S01]  /*0c60*/  ULDC UR36, c[0x0][0x218] ;  /* 0x0000860000247ab9 */ /* 0x000fe20000000800 */
[----:B------:R-:W-:Y:S01]  /*0c70*/  IMAD R72, R72, -0x326172a9, RZ ;  /* 0xcd9e8d5748487824 */ /* 0x000fe200078e02ff */
[----:B------:R-:W-:Y:S01]  /*0c80*/  ULDC UR9, c[0x0][0x2d8] ;  /* 0x0000b60000097ab9 */ /* 0x000fe20000000800 */
[----:B------:R-:W-:Y:S01]  /*0c90*/  IMAD R70, R70, -0x2daee0ad, RZ ;  /* 0xd2511f5346467824 */ /* 0x000fe200078e02ff */
        /* <DEDUP_REMOVED lines=26> */
.L_x_12386:
        /* <DEDUP_REMOVED lines=34> */
.L_x_12113:
[----:B------:R-:W-:-:S07]  /*1060*/  MOV R86, R72 ;  /* 0x0000004800567202 */ /* 0x000fce0000000f00 */
.L_x_12114:
[----:B------:R-:W-:Y:S05]  /*1070*/  BSYNC B2 ;  /* 0x0000000000027941 */ /* 0x000fea0003800000 */
.L_x_12112:
        /* <DEDUP_REMOVED lines=16> */
.L_x_12118:
[----:B------:R-:W-:Y:S05]  /*1180*/  BSYNC B3 ;  /* 0x0000000000037941 */ /* 0x000fea0003800000 */
.L_x_12117:
        /* <DEDUP_REMOVED lines=44> */
.L_x_12116:
[----:B------:R-:W-:Y:S05]  /*1450*/  BSYNC B2 ;  /* 0x0000000000027941 */ /* 0x000fea0003800000 */
.L_x_12115:
        /* <DEDUP_REMOVED lines=17> */
.L_x_12119:
        /* <DEDUP_REMOVED lines=12> */
.L_x_12122:
[----:B------:R-:W-:-:S07]  /*1630*/  MOV R65, R72 ;  /* 0x0000004800417202 */ /* 0x000fce0000000f00 */
.L_x_12123:
[----:B------:R-:W-:Y:S05]  /*1640*/  BSYNC B2 ;  /* 0x0000000000027941 */ /* 0x000fea0003800000 */
.L_x_12121:
        /* <DEDUP_REMOVED lines=16> */
.L_x_12127:
[----:B------:R-:W-:Y:S05]  /*1750*/  BSYNC B3 ;  /* 0x0000000000037941 */ /* 0x000fea0003800000 */
.L_x_12126:
        /* <DEDUP_REMOVED lines=44> */
.L_x_12125:
[----:B------:R-:W-:Y:S05]  /*1a20*/  BSYNC B2 ;  /* 0x0000000000027941 */ /* 0x000fea0003800000 */
.L_x_12124:
        /* <DEDUP_REMOVED lines=8> */
.L_x_12120:
        /* <DEDUP_REMOVED lines=12> */
.L_x_12129:
[----:B------:R-:W-:-:S07]  /*1b70*/  MOV R88, R72 ;  /* 0x0000004800587202 */ /* 0x000fce0000000f00 */
.L_x_12130:
[----:B------:R-:W-:Y:S05]  /*1b80*/  BSYNC B2 ;  /* 0x0000000000027941 */ /* 0x000fea0003800000 */
.L_x_12128:
        /* <DEDUP_REMOVED lines=16> */
.L_x_12134:
[----:B------:R-:W-:Y:S05]  /*1c90*/  BSYNC B3 ;  /* 0x0000000000037941 */ /* 0x000fea0003800000 */
.L_x_12133:
        /* <DEDUP_REMOVED lines=44> */
.L_x_12132:
[----:B------:R-:W-:Y:S05]  /*1f60*/  BSYNC B2 ;  /* 0x0000000000027941 */ /* 0x000fea0003800000 */
.L_x_12131:
        /* <DEDUP_REMOVED lines=11> */
.L_x_12135:
        /* <DEDUP_REMOVED lines=12> */
.L_x_12138:
[----:B------:R-:W-:-:S07]  /*20e0*/  IMAD.MOV.U32 R64, RZ, RZ, R72 ;  /* 0x000000ffff407224 */ /* 0x000fce00078e0048 */
.L_x_12139:
[----:B------:R-:W-:Y:S05]  /*20f0*/  BSYNC B2 ;  /* 0x0000000000027941 */ /* 0x000fea0003800000 */
.L_x_12137:
        /* <DEDUP_REMOVED lines=16> */
.L_x_12143:
[----:B------:R-:W-:Y:S05]  /*2200*/  BSYNC B3 ;  /* 0x0000000000037941 */ /* 0x000fea0003800000 */
.L_x_12142:
        /* <DEDUP_REMOVED lines=44> */
.L_x_12141:
[----:B------:R-:W-:Y:S05]  /*24d0*/  BSYNC B2 ;  /* 0x0000000000027941 */ /* 0x000fea0003800000 */
.L_x_12140:
        /* <DEDUP_REMOVED lines=8> */
.L_x_12136:
        /* <DEDUP_REMOVED lines=12> */
.L_x_12145:
[----:B------:R-:W-:-:S07]  /*2620*/  IMAD.MOV.U32 R88, RZ, RZ, R72 ;  /* 0x000000ffff587224 */ /* 0x000fce00078e0048 */
.L_x_12146:
[----:B------:R-:W-:Y:S05]  /*2630*/  BSYNC B2 ;  /* 0x0000000000027941 */ /* 0x000fea0003800000 */
.L_x_12144:
        /* <DEDUP_REMOVED lines=16> */
.L_x_12150:
[----:B------:R-:W-:Y:S05]  /*2740*/  BSYNC B3 ;  /* 0x0000000000037941 */ /* 0x000fea0003800000 */
.L_x_12149:
        /* <DEDUP_REMOVED lines=44> */
.L_x_12148:
[----:B------:R-:W-:Y:S05]  /*2a10*/  BSYNC B2 ;  /* 0x0000000000027941 */ /* 0x000fea0003800000 */
.L_x_12147:
        /* <DEDUP_REMOVED lines=11> */
.L_x_12151:
        /* <DEDUP_REMOVED lines=12> */
.L_x_12154:
[----:B------:R-:W-:-:S07]  /*2b90*/  IMAD.MOV.U32 R63, RZ, RZ, R72 ;  /* 0x000000ffff3f7224 */ /* 0x000fce00078e0048 */
.L_x_12155:
[----:B------:R-:W-:Y:S05]  /*2ba0*/  BSYNC B2 ;  /* 0x0000000000027941 */ /* 0x000fea0003800000 */
.L_x_12153:
        /* <DEDUP_REMOVED lines=16> */
.L_x_12159:
[----:B------:R-:W-:Y:S05]  /*2cb0*/  BSYNC B3 ;  /* 0x0000000000037941 */ /* 0x000fea0003800000 */
.L_x_12158:
        /* <DEDUP_REMOVED lines=44> */
.L_x_12157:
[----:B------:R-:W-:Y:S05]  /*2f80*/  BSYNC B2 ;  /* 0x0000000000027941 */ /* 0x000fea0003800000 */
.L_x_12156:
        /* <DEDUP_REMOVED lines=8> */
.L_x_12152:
        /* <DEDUP_REMOVED lines=12> */
.L_x_12161:
[----:B------:R-:W-:-:S07]  /*30d0*/  IMAD.MOV.U32 R88, RZ, RZ, R72 ;  /* 0x000000ffff587224 */ /* 0x000fce00078e0048 */
.L_x_12162:
[----:B------:R-:W-:Y:S05]  /*30e0*/  BSYNC B2 ;  /* 0x0000000000027941 */ /* 0x000fea0003800000 */
.L_x_12160:
        /* <DEDUP_REMOVED lines=16> */
.L_x_12166:
[----:B------:R-:W-:Y:S05]  /*31f0*/  BSYNC B3 ;  /* 0x0000000000037941 */ /* 0x000fea0003800000 */
.L_x_12165:
        /* <DEDUP_REMOVED lines=44> */
.L_x_12164:
[----:B------:R-:W-:Y:S05]  /*34c0*/  BSYNC B2 ;  /* 0x0000000000027941 */ /* 0x000fea0003800000 */
.L_x_12163:
        /* <DEDUP_REMOVED lines=11> */
.L_x_12167:
        /* <DEDUP_REMOVED lines=12> */
.L_x_12170:
[----:B------:R-:W-:-:S07]  /*3640*/  MOV R62, R72 ;  /* 0x00000048003e7202 */ /* 0x000fce0000000f00 */
.L_x_12171:
[----:B------:R-:W-:Y:S05]  /*3650*/  BSYNC B2 ;  /* 0x0000000000027941 */ /* 0x000fea0003800000 */
.L_x_12169:
        /* <DEDUP_REMOVED lines=16> */
.L_x_12175:
[----:B------:R-:W-:Y:S05]  /*3760*/  BSYNC B3 ;  /* 0x0000000000037941 */ /* 0x000fea0003800000 */
.L_x_12174:
        /* <DEDUP_REMOVED lines=44> */
.L_x_12173:
[----:B------:R-:W-:Y:S05]  /*3a30*/  BSYNC B2 ;  /* 0x0000000000027941 */ /* 0x000fea0003800000 */
.L_x_12172:
        /* <DEDUP_REMOVED lines=8> */
.L_x_12168:
        /* <DEDUP_REMOVED lines=27> */
.L_x_12176:
[----:B0-----:R-:W-:-:S07]  /*3c70*/  VIADD R42, R81, 0x20 ;  /* 0x00000020512a7836 */ /* 0x001fce0000000000 */
.L_x_12111:
[----:B------:R-:W-:Y:S05]  /*3c80*/  BSYNC B1 ;  /* 0x0000000000017941 */ /* 0x000fea0003800000 */
.L_x_12110:
        /* <DEDUP_REMOVED lines=29> */
.L_x_12180:
[----:B------:R-:W-:-:S07]  /*3e60*/  IMAD.MOV.U32 R88, RZ, RZ, R72 ;  /* 0x000000ffff587224 */ /* 0x000fce00078e0048 */
.L_x_12181:
[----:B------:R-:W-:Y:S05]  /*3e70*/  BSYNC B2 ;  /* 0x0000000000027941 */ /* 0x000fea0003800000 */
.L_x_12179:
        /* <DEDUP_REMOVED lines=16> */
.L_x_12185:
[----:B------:R-:W-:Y:S05]  /*3f80*/  BSYNC B3 ;  /* 0x0000000000037941 */ /* 0x000fea0003800000 */
.L_x_12184:
        /* <DEDUP_REMOVED lines=44> */
.L_x_12183:
[----:B------:R-:W-:Y:S05]  /*4250*/  BSYNC B2 ;  /* 0x0000000000027941 */ /* 0x000fea0003800000 */
.L_x_12182:
        /* <DEDUP_REMOVED lines=17> */
.L_x_12186:
        /* <DEDUP_REMOVED lines=12> */
.L_x_12189:
[----:B------:R-:W-:-:S07]  /*4430*/  IMAD.MOV.U32 R65, RZ, RZ, R72 ;  /* 0x000000ffff417224 */ /* 0x000fce00078e0048 */
.L_x_12190:
[----:B------:R-:W-:Y:S05]  /*4440*/  BSYNC B2 ;  /* 0x0000000000027941 */ /* 0x000fea0003800000 */
.L_x_12188:
        /* <DEDUP_REMOVED lines=16> */
.L_x_12194:
[----:B------:R-:W-:Y:S05]  /*4550*/  BSYNC B3 ;  /* 0x0000000000037941 */ /* 0x000fea0003800000 */
.L_x_12193:
        /* <DEDUP_REMOVED lines=44> */
.L_x_12192:
[----:B------:R-:W-:Y:S05]  /*4820*/  BSYNC B2 ;  /* 0x0000000000027941 */ /* 0x000fea0003800000 */
.L_x_12191:
        /* <DEDUP_REMOVED lines=8> */
.L_x_12187:
        /* <DEDUP_REMOVED lines=12> */
.L_x_12196:
[----:B------:R-:W-:-:S07]  /*4970*/  IMAD.MOV.U32 R89, RZ, RZ, R72 ;  /* 0x000000ffff597224 */ /* 0x000fce00078e0048 */
.L_x_12197:
[----:B------:R-:W-:Y:S05]  /*4980*/  BSYNC B2 ;  /* 0x0000000000027941 */ /* 0x000fea0003800000 */
.L_x_12195:
        /* <DEDUP_REMOVED lines=16> */
.L_x_12201:
[----:B------:R-:W-:Y:S05]  /*4a90*/  BSYNC B3 ;  /* 0x0000000000037941 */ /* 0x000fea0003800000 */
.L_x_12200:
        /* <DEDUP_REMOVED lines=44> */
.L_x_12199:
[----:B------:R-:W-:Y:S05]  /*4d60*/  BSYNC B2 ;  /* 0x0000000000027941 */ /* 0x000fea0003800000 */
.L_x_12198:
        /* <DEDUP_REMOVED lines=11> */
.L_x_12202:
        /* <DEDUP_REMOVED lines=12> */
.L_x_12205:
[----:B------:R-:W-:-:S07]  /*4ee0*/  MOV R64, R72 ;  /* 0x0000004800407202 */ /* 0x000fce0000000f00 */
.L_x_12206:
[----:B------:R-:W-:Y:S05]  /*4ef0*/  BSYNC B2 ;  /* 0x0000000000027941 */ /* 0x000fea0003800000 */
.L_x_12204:
        /* <DEDUP_REMOVED lines=16> */
.L_x_12210:
[----:B------:R-:W-:Y:S05]  /*5000*/  BSYNC B3 ;  /* 0x0000000000037941 */ /* 0x000fea0003800000 */
.L_x_12209:
        /* <DEDUP_REMOVED lines=44> */
.L_x_12208:
[----:B------:R-:W-:Y:S05]  /*52d0*/  BSYNC B2 ;  /* 0x0000000000027941 */ /* 0x000fea0003800000 */
.L_x_12207:
        /* <DEDUP_REMOVED lines=8> */
.L_x_12203:
        /* <DEDUP_REMOVED lines=12> */
.L_x_12212:
[----:B------:R-:W-:-:S07]  /*5420*/  MOV R89, R72 ;  /* 0x0000004800597202 */ /* 0x000fce0000000f00 */
.L_x_12213:
[----:B------:R-:W-:Y:S05]  /*5430*/  BSYNC B2 ;  /* 0x0000000000027941 */ /* 0x000fea0003800000 */
.L_x_12211:
        /* <DEDUP_REMOVED lines=16> */
.L_x_12217:
[----:B------:R-:W-:Y:S05]  /*5540*/  BSYNC B3 ;  /* 0x0000000000037941 */ /* 0x000fea0003800000 */
.L_x_12216:
        /* <DEDUP_REMOVED lines=44> */
.L_x_12215:
[----:B------:R-:W-:Y:S05]  /*5810*/  BSYNC B2 ;  /* 0x0000000000027941 */ /* 0x000fea0003800000 */
.L_x_12214:
        /* <DEDUP_REMOVED lines=11> */
.L_x_12218:
        /* <DEDUP_REMOVED lines=12> */
.L_x_12221:
[----:B------:R-:W-:-:S07]  /*5990*/  IMAD.MOV.U32 R63, RZ, RZ, R72 ;  /* 0x000000ffff3f7224 */ /* 0x000fce00078e0048 */
.L_x_12222:
[----:B------:R-:W-:Y:S05]  /*59a0*/  BSYNC B2 ;  /* 0x0000000000027941 */ /* 0x000fea0003800000 */
.L_x_12220:
        /* <DEDUP_REMOVED lines=16> */
.L_x_12226:
[----:B------:R-:W-:Y:S05]  /*5ab0*/  BSYNC B3 ;  /* 0x0000000000037941 */ /* 0x000fea0003800000 */
.L_x_12225:
        /* <DEDUP_REMOVED lines=44> */
.L_x_12224:
[----:B------:R-:W-:Y:S05]  /*5d80*/  BSYNC B2 ;  /* 0x0000000000027941 */ /* 0x000fea0003800000 */
.L_x_12223:
        /* <DEDUP_REMOVED lines=8> */
.L_x_12219:
        /* <DEDUP_REMOVED lines=12> */
.L_x_12228:
[----:B------:R-:W-:-:S07]  /*5ed0*/  IMAD.MOV.U32 R89, RZ, RZ, R72 ;  /* 0x000000ffff597224 */ /* 0x000fce00078e0048 */
.L_x_12229:
[----:B------:R-:W-:Y:S05]  /*5ee0*/  BSYNC B2 ;  /* 0x0000000000027941 */ /* 0x000fea0003800000 */
.L_x_12227:
        /* <DEDUP_REMOVED lines=16> */
.L_x_12233:
[----:B------:R-:W-:Y:S05]  /*5ff0*/  BSYNC B3 ;  /* 0x0000000000037941 */ /* 0x000fea0003800000 */
.L_x_12232:
        /* <DEDUP_REMOVED lines=44> */
.L_x_12231:
[----:B------:R-:W-:Y:S05]  /*62c0*/  BSYNC B2 ;  /* 0x0000000000027941 */ /* 0x000fea0003800000 */
.L_x_12230:
        /* <DEDUP_REMOVED lines=11> */
.L_x_12234:
        /* <DEDUP_REMOVED lines=12> */
.L_x_12237:
[----:B------:R-:W-:-:S07]  /*6440*/  IMAD.MOV.U32 R62, RZ, RZ, R72 ;  /* 0x000000ffff3e7224 */ /* 0x000fce00078e0048 */
.L_x_12238:
[----:B------:R-:W-:Y:S05]  /*6450*/  BSYNC B2 ;  /* 0x0000000000027941 */ /* 0x000fea0003800000 */
.L_x_12236:
        /* <DEDUP_REMOVED lines=16> */
.L_x_12242:
[----:B------:R-:W-:Y:S05]  /*6560*/  BSYNC B3 ;  /* 0x0000000000037941 */ /* 0x000fea0003800000 */
.L_x_12241:
        /* <DEDUP_REMOVED lines=44> */
.L_x_12240:
[----:B------:R-:W-:Y:S05]  /*6830*/  BSYNC B2 ;  /* 0x0000000000027941 */ /* 0x000fea0003800000 */
.L_x_12239:
        /* <DEDUP_REMOVED lines=8> */
.L_x_12235:
        /* <DEDUP_REMOVED lines=27> */
.L_x_12243:
[----:B------:R-:W-:-:S07]  /*6a70*/  IADD3 R42, R42, 0x20, RZ ;  /* 0x000000202a2a7810 */ /* 0x000fce0007ffe0ff */
.L_x_12178:
[----:B------:R-:W-:Y:S05]  /*6a80*/  BSYNC B1 ;  /* 0x0000000000017941 */ /* 0x000fea0003800000 */
.L_x_12177:
        /* <DEDUP_REMOVED lines=29> */
.L_x_12247:
[----:B------:R-:W-:-:S07]  /*6c60*/  IMAD.MOV.U32 R88, RZ, RZ, R72 ;  /* 0x000000ffff587224 */ /* 0x000fce00078e0048 */
.L_x_12248:
[----:B------:R-:W-:Y:S05]  /*6c70*/  BSYNC B2 ;  /* 0x0000000000027941 */ /* 0x000fea0003800000 */
.L_x_12246:
        /* <DEDUP_REMOVED lines=16> */
.L_x_12252:
[----:B------:R-:W-:Y:S05]  /*6d80*/  BSYNC B3 ;  /* 0x0000000000037941 */ /* 0x000fea0003800000 */
.L_x_12251:
        /* <DEDUP_REMOVED lines=44> */
.L_x_12250:
[----:B------:R-:W-:Y:S05]  /*7050*/  BSYNC B2 ;  /* 0x0000000000027941 */ /* 0x000fea0003800000 */
.L_x_12249:
        /* <DEDUP_REMOVED lines=17> */
.L_x_12253:
        /* <DEDUP_REMOVED lines=12> */
.L_x_12256:
[----:B------:R-:W-:-:S07]  /*7230*/  IMAD.MOV.U32 R65, RZ, RZ, R72 ;  /* 0x000000ffff417224 */ /* 0x000fce00078e0048 */
.L_x_12257:
[----:B------:R-:W-:Y:S05]  /*7240*/  BSYNC B2 ;  /* 0x0000000000027941 */ /* 0x000fea0003800000 */
.L_x_12255:
        /* <DEDUP_REMOVED lines=16> */
.L_x_12261:
[----:B------:R-:W-:Y:S05]  /*7350*/  BSYNC B3 ;  /* 0x0000000000037941 */ /* 0x000fea0003800000 */
.L_x_12260:
        /* <DEDUP_REMOVED lines=44> */
.L_x_12259:
[----:B------:R-:W-:Y:S05]  /*7620*/  BSYNC B2 ;  /* 0x0000000000027941 */ /* 0x000fea0003800000 */
.L_x_12258:
        /* <DEDUP_REMOVED lines=8> */
.L_x_12254:
        /* <DEDUP_REMOVED lines=12> */
.L_x_12263:
[----:B------:R-:W-:-:S07]  /*7770*/  IMAD.MOV.U32 R89, RZ, RZ, R72 ;  /* 0x000000ffff597224 */ /* 0x000fce00078e0048 */
.L_x_12264:
[----:B------:R-:W-:Y:S05]  /*7780*/  BSYNC B2 ;  /* 0x0000000000027941 */ /* 0x000fea0003800000 */
.L_x_12262:
        /* <DEDUP_REMOVED lines=16> */
.L_x_12268:
[----:B------:R-:W-:Y:S05]  /*7890*/  BSYNC B3 ;  /* 0x0000000000037941 */ /* 0x000fea0003800000 */
.L_x_12267:
        /* <DEDUP_REMOVED lines=44> */
.L_x_12266:
[----:B------:R-:W-:Y:S05]  /*7b60*/  BSYNC B2 ;  /* 0x0000000000027941 */ /* 0x000fea0003800000 */
.L_x_12265:
        /* <DEDUP_REMOVED lines=11> */
.L_x_12269:
        /* <DEDUP_REMOVED lines=12> */
.L_x_12272:
[----:B------:R-:W-:-:S07]  /*7ce0*/  IMAD.MOV.U32 R64, RZ, RZ, R72 ;  /* 0x000000ffff407224 */ /* 0x000fce00078e0048 */
.L_x_12273:
[----:B------:R-:W-:Y:S05]  /*7cf0*/  BSYNC B2 ;  /* 0x0000000000027941 */ /* 0x000fea0003800000 */
.L_x_12271:
        /* <DEDUP_REMOVED lines=16> */
.L_x_12277:
[----:B------:R-:W-:Y:S05]  /*7e00*/  BSYNC B3 ;  /* 0x0000000000037941 */ /* 0x000fea0003800000 */
.L_x_12276:
        /* <DEDUP_REMOVED lines=44> */
.L_x_12275:
[----:B------:R-:W-:Y:S05]  /*80d0*/  BSYNC B2 ;  /* 0x0000000000027941 */ /* 0x000fea0003800000 */
.L_x_12274:
        /* <DEDUP_REMOVED lines=8> */
.L_x_12270:
        /* <DEDUP_REMOVED lines=12> */
.L_x_12279:
[----:B------:R-:W-:-:S07]  /*8220*/  IMAD.MOV.U32 R89, RZ, RZ, R72 ;  /* 0x000000ffff597224 */ /* 0x000fce00078e0048 */
.L_x_12280:
[----:B------:R-:W-:Y:S05]  /*8230*/  BSYNC B2 ;  /* 0x0000000000027941 */ /* 0x000fea0003800000 */
.L_x_12278:
        /* <DEDUP_REMOVED lines=16> */
.L_x_12284:
[----:B------:R-:W-:Y:S05]  /*8340*/  BSYNC B3 ;  /* 0x0000000000037941 */ /* 0x000fea0003800000 */
.L_x_12283:
        /* <DEDUP_REMOVED lines=44> */
.L_x_12282:
[----:B------:R-:W-:Y:S05]  /*8610*/  BSYNC B2 ;  /* 0x0000000000027941 */ /* 0x000fea0003800000 */
.L_x_12281:
        /* <DEDUP_REMOVED lines=11> */
.L_x_12285:
        /* <DEDUP_REMOVED lines=12> */
.L_x_12288:
[----:B------:R-:W-:-:S07]  /*8790*/  MOV R63, R72 ;  /* 0x00000048003f7202 */ /* 0x000fce0000000f00 */
.L_x_12289:
[----:B------:R-:W-:Y:S05]  /*87a0*/  BSYNC B2 ;  /* 0x0000000000027941 */ /* 0x000fea0003800000 */
.L_x_12287:
        /* <DEDUP_REMOVED lines=16> */
.L_x_12293:
[----:B------:R-:W-:Y:S05]  /*88b0*/  BSYNC B3 ;  /* 0x0000000000037941 */ /* 0x000fea0003800000 */
.L_x_12292:
        /* <DEDUP_REMOVED lines=44> */
.L_x_12291:
[----:B------:R-:W-:Y:S05]  /*8b80*/  BSYNC B2 ;  /* 0x0000000000027941 */ /* 0x000fea0003800000 */
.L_x_12290:
        /* <DEDUP_REMOVED lines=8> */
.L_x_12286:
        /* <DEDUP_REMOVED lines=12> */
.L_x_12295:
[----:B------:R-:W-:-:S07]  /*8cd0*/  MOV R89, R72 ;  /* 0x0000004800597202 */ /* 0x000fce0000000f00 */
.L_x_12296:
[----:B------:R-:W-:Y:S05]  /*8ce0*/  BSYNC B2 ;  /* 0x0000000000027941 */ /* 0x000fea0003800000 */
.L_x_12294:
        /* <DEDUP_REMOVED lines=16> */
.L_x_12300:
[----:B------:R-:W-:Y:S05]  /*8df0*/  BSYNC B3 ;  /* 0x0000000000037941 */ /* 0x000fea0003800000 */
.L_x_12299:
        /* <DEDUP_REMOVED lines=44> */
.L_x_12298:
[----:B------:R-:W-:Y:S05]  /*90c0*/  BSYNC B2 ;  /* 0x0000000000027941 */ /* 0x000fea0003800000 */
.L_x_12297:
        /* <DEDUP_REMOVED lines=11> */
.L_x_12301:
        /* <DEDUP_REMOVED lines=12> */
.L_x_12304:
[----:B------:R-:W-:-:S07]  /*9240*/  IMAD.MOV.U32 R62, RZ, RZ, R72 ;  /* 0x000000ffff3e7224 */ /* 0x000fce00078e0048 */
.L_x_12305:
[----:B------:R-:W-:Y:S05]  /*9250*/  BSYNC B2 ;  /* 0x0000000000027941 */ /* 0x000fea0003800000 */
.L_x_12303:
        /* <DEDUP_REMOVED lines=16> */
.L_x_12309:
[----:B------:R-:W-:Y:S05]  /*9360*/  BSYNC B3 ;  /* 0x0000000000037941 */ /* 0x000fea0003800000 */
.L_x_12308:
        /* <DEDUP_REMOVED lines=44> */
.L_x_12307:
[----:B------:R-:W-:Y:S05]  /*9630*/  BSYNC B2 ;  /* 0x0000000000027941 */ /* 0x000fea0003800000 */
.L_x_12306:
        /* <DEDUP_REMOVED lines=8> */
.L_x_12302:
[----:B------:R-:W-:Y:S01]  /*96c0*/  SEL R40, RZ, 0x1000000, P5 ;  /* 0x01000000ff287807 */ /* 0x000fe20002800000 */
[----:B------:R-:W-:Y:S01]  /*96d0*/  IMAD.SHL.U32 R43, R42, 0x4, RZ ;  /* 0x000000042a2b7824 */ /* 0x000fe200078e00ff */
[----:B------:R-:W-:Y:S02]  /*96e0*/  SEL R41, RZ, 0x10000, P4 ;  /* 0x00010000ff297807 */ /* 0x000fe40002000000 */
[----:B------:R-:W-:Y:S02]  /*96f0*/  SEL R83, RZ, 0x100, P3 ;  /* 0x00000100ff537807 */ /* 0x000fe40001800000 */
[----:B------:R-:W-:Y:S02]  /*9700*/  ISETP.NE.AND P2, PT, R88, RZ, PT ;  /* 0x000000ff5800720c */ /* 0x000fe40003f45270 */
[----:B------:R-:W-:Y:S02]  /*9710*/  LEA R82, P1, R42, UR12, 0x4 ;  /* 0x0000000c2a527c11 */ /* 0x000fe4000f8220ff */
[----:B------:R-:W-:-:S02]  /*9720*/  IADD3 R84, R83, R40, R41 ;  /* 0x0000002853547210 */ /* 0x000fc40007ffe029 */
        /* <DEDUP_REMOVED lines=9> */
[----:B0-----:R-:W-:Y:S02]  /*97c0*/  SHF.L.U32 R41, R63, 0x10, RZ ;  /* 0x000000103f297819 */ /* 0x001fe400000006ff */
[----:B------:R-:W-:Y:S02]  /*97d0*/  LOP3.LUT R40, R62, 0xffff, RZ, 0xc0, !PT ;  /* 0x0000ffff3e287812 */ /* 0x000fe400078ec0ff */
[----:B------:R-:W-:Y:S02]  /*97e0*/  LOP3.LUT R41, R41, 0xff0000, RZ, 0xc0, !PT ;  /* 0x00ff000029297812 */ /* 0x000fe400078ec0ff */
[----:B------:R-:W-:-:S03]  /*97f0*/  LOP3.LUT R82, R64, 0xff, RZ, 0xc0, !PT ;  /* 0x000000ff40527812 */ /* 0x000fc600078ec0ff */
[----:B------:R-:W-:Y:S01]  /*9800*/  IMAD R41, R40, 0x1000000, R41 ;  /* 0x0100000028297824 */ /* 0x000fe200078e0229 */
[----:B------:R-:W-:Y:S02]  /*9810*/  IADD3 R40, P0, R43, UR16, RZ ;  /* 0x000000102b287c10 */ /* 0x000fe4000ff1e0ff */
[----:B------:R-:W-:Y:S01]  /*9820*/  LOP3.LUT R43, R65, 0xff, RZ, 0xc0, !PT ;  /* 0x000000ff412b7812 */ /* 0x000fe200078ec0ff */
[----:B------:R-:W-:Y:S01]  /*9830*/  IMAD R82, R82, 0x100, R41 ;  /* 0x0000010052527824 */ /* 0x000fe200078e0229 */
[----:B------:R-:W-:-:S04]  /*9840*/  IADD3.X R41, R86, UR17, RZ, P0, !PT ;  /* 0x0000001156297c10 */ /* 0x000fc800087fe4ff */
[----:B------:R-:W-:-:S05]  /*9850*/  IADD3 R43, R82, R43, RZ ;  /* 0x0000002b522b7210 */ /* 0x000fca0007ffe0ff */
[----:B------:R1:W-:Y:S02]  /*9860*/  STG.E desc[UR4][R40.64], R43 ;  /* 0x0000002b28007986 */ /* 0x0003e4000c101904 */
.L_x_12310:
[----:B------:R-:W-:-:S07]  /*9870*/  VIADD R42, R42, 0x20 ;  /* 0x000000202a2a7836 */ /* 0x000fce0000000000 */
.L_x_12245:
[----:B------:R-:W-:Y:S05]  /*9880*/  BSYNC B1 ;  /* 0x0000000000017941 */ /* 0x000fea0003800000 */
.L_x_12244:
        /* <DEDUP_REMOVED lines=29> */
.L_x_12314:
[----:B------:R-:W-:-:S07]  /*9a60*/  MOV R88, R72 ;  /* 0x0000004800587202 */ /* 0x000fce0000000f00 */
.L_x_12315:
[----:B------:R-:W-:Y:S05]  /*9a70*/  BSYNC B2 ;  /* 0x0000000000027941 */ /* 0x000fea0003800000 */
.L_x_12313:
        /* <DEDUP_REMOVED lines=16> */
.L_x_12319:
[----:B------:R-:W-:Y:S05]  /*9b80*/  BSYNC B3 ;  /* 0x0000000000037941 */ /* 0x000fea0003800000 */
.L_x_12318:
        /* <DEDUP_REMOVED lines=44> */
.L_x_12317:
[----:B------:R-:W-:Y:S05]  /*9e50*/  BSYNC B2 ;  /* 0x0000000000027941 */ /* 0x000fea0003800000 */
.L_x_12316:
        /* <DEDUP_REMOVED lines=17> */
.L_x_12320:
        /* <DEDUP_REMOVED lines=12> */
.L_x_12323:
[----:B------:R-:W-:-:S07]  /*a030*/  MOV R65, R72 ;  /* 0x0000004800417202 */ /* 0x000fce0000000f00 */
.L_x_12324:
[----:B------:R-:W-:Y:S05]  /*a040*/  BSYNC B2 ;  /* 0x0000000000027941 */ /* 0x000fea0003800000 */
.L_x_12322:
        /* <DEDUP_REMOVED lines=16> */
.L_x_12328:
[----:B------:R-:W-:Y:S05]  /*a150*/  BSYNC B3 ;  /* 0x0000000000037941 */ /* 0x000fea0003800000 */
.L_x_12327:
        /* <DEDUP_REMOVED lines=44> */
.L_x_12326:
[----:B------:R-:W-:Y:S05]  /*a420*/  BSYNC B2 ;  /* 0x0000000000027941 */ /* 0x000fea0003800000 */
.L_x_12325:
        /* <DEDUP_REMOVED lines=8> */
.L_x_12321:
        /* <DEDUP_REMOVED lines=12> */
.L_x_12330:
[----:B------:R-:W-:-:S07]  /*a570*/  IMAD.MOV.U32 R89, RZ, RZ, R72 ;  /* 0x000000ffff597224 */ /* 0x000fce00078e0048 */
.L_x_12331:
[----:B------:R-:W-:Y:S05]  /*a580*/  BSYNC B2 ;  /* 0x0000000000027941 */ /* 0x000fea0003800000 */
.L_x_12329:
        /* <DEDUP_REMOVED lines=16> */
.L_x_12335:
[----:B------:R-:W-:Y:S05]  /*a690*/  BSYNC B3 ;  /* 0x0000000000037941 */ /* 0x000fea0003800000 */
.L_x_12334:
        /* <DEDUP_REMOVED lines=44> */
.L_x_12333:
[----:B------:R-:W-:Y:S05]  /*a960*/  BSYNC B2 ;  /* 0x0000000000027941 */ /* 0x000fea0003800000 */
.L_x_12332:
        /* <DEDUP_REMOVED lines=11> */
.L_x_12336:
        /* <DEDUP_REMOVED lines=12> */
.L_x_12339:
[----:B------:R-:W-:-:S07]  /*aae0*/  MOV R64, R72 ;  /* 0x0000004800407202 */ /* 0x000fce0000000f00 */
.L_x_12340:
[----:B------:R-:W-:Y:S05]  /*aaf0*/  BSYNC B2 ;  /* 0x0000000000027941 */ /* 0x000fea0003800000 */
.L_x_12338:
        /* <DEDUP_REMOVED lines=16> */
.L_x_12344:
[----:B------:R-:W-:Y:S05]  /*ac00*/  BSYNC B3 ;  /* 0x0000000000037941 */ /* 0x000fea0003800000 */
.L_x_12343:
        /* <DEDUP_REMOVED lines=44> */
.L_x_12342:
[----:B------:R-:W-:Y:S05]  /*aed0*/  BSYNC B2 ;  /* 0x0000000000027941 */ /* 0x000fea0003800000 */
.L_x_12341:
        /* <DEDUP_REMOVED lines=8> */
.L_x_12337:
        /* <DEDUP_REMOVED lines=12> */
.L_x_12346:
[----:B------:R-:W-:-:S07]  /*b020*/  IMAD.MOV.U32 R89, RZ, RZ, R72 ;  /* 0x000000ffff597224 */ /* 0x000fce00078e0048 */
.L_x_12347:
[----:B------:R-:W-:Y:S05]  /*b030*/  BSYNC B2 ;  /* 0x0000000000027941 */ /* 0x000fea0003800000 */
.L_x_12345:
        /* <DEDUP_REMOVED lines=16> */
.L_x_12351:
[----:B------:R-:W-:Y:S05]  /*b140*/  BSYNC B3 ;  /* 0x0000000000037941 */ /* 0x000fea0003800000 */
.L_x_12350:
        /* <DEDUP_REMOVED lines=44> */
.L_x_12349:
[----:B------:R-:W-:Y:S05]  /*b410*/  BSYNC B2 ;  /* 0x0000000000027941 */ /* 0x000fea0003800000 */
.L_x_12348:
        /* <DEDUP_REMOVED lines=11> */
.L_x_12352:
        /* <DEDUP_REMOVED lines=12> */
.L_x_12355:
[----:B------:R-:W-:-:S07]  /*b590*/  MOV R63, R72 ;  /* 0x00000048003f7202 */ /* 0x000fce0000000f00 */
.L_x_12356:
[----:B------:R-:W-:Y:S05]  /*b5a0*/  BSYNC B2 ;  /* 0x0000000000027941 */ /* 0x000fea0003800000 */
.L_x_12354:
        /* <DEDUP_REMOVED lines=16> */
.L_x_12360:
[----:B------:R-:W-:Y:S05]  /*b6b0*/  BSYNC B3 ;  /* 0x0000000000037941 */ /* 0x000fea0003800000 */
.L_x_12359:
        /* <DEDUP_REMOVED lines=44> */
.L_x_12358:
[----:B------:R-:W-:Y:S05]  /*b980*/  BSYNC B2 ;  /* 0x0000000000027941 */ /* 0x000fea0003800000 */
.L_x_12357:
        /* <DEDUP_REMOVED lines=8> */
.L_x_12353:
        /* <DEDUP_REMOVED lines=12> */
.L_x_12362:
[----:B------:R-:W-:-:S07]  /*bad0*/  IMAD.MOV.U32 R89, RZ, RZ, R72 ;  /* 0x000000ffff597224 */ /* 0x000fce00078e0048 */
.L_x_12363:
[----:B------:R-:W-:Y:S05]  /*bae0*/  BSYNC B2 ;  /* 0x0000000000027941 */ /* 0x000fea0003800000 */
.L_x_12361:
        /* <DEDUP_REMOVED lines=16> */
.L_x_12367:
[----:B------:R-:W-:Y:S05]  /*bbf0*/  BSYNC B3 ;  /* 0x0000000000037941 */ /* 0x000fea0003800000 */
.L_x_12366:
        /* <DEDUP_REMOVED lines=44> */
.L_x_12365:
[----:B------:R-:W-:Y:S05]  /*bec0*/  BSYNC B2 ;  /* 0x0000000000027941 */ /* 0x000fea0003800000 */
.L_x_12364:
        /* <DEDUP_REMOVED lines=11> */
.L_x_12368:
        /* <DEDUP_REMOVED lines=12> */
.L_x_12371:
[----:B------:R-:W-:-:S07]  /*c040*/  MOV R62, R72 ;  /* 0x00000048003e7202 */ /* 0x000fce0000000f00 */
.L_x_12372:
[----:B------:R-:W-:Y:S05]  /*c050*/  BSYNC B2 ;  /* 0x0000000000027941 */ /* 0x000fea0003800000 */
.L_x_12370:
        /* <DEDUP_REMOVED lines=16> */
.L_x_12376:
[----:B------:R-:W-:Y:S05]  /*c160*/  BSYNC B3 ;  /* 0x0000000000037941 */ /* 0x000fea0003800000 */
.L_x_12375:
        /* <DEDUP_REMOVED lines=44> */
.L_x_12374:
[----:B------:R-:W-:Y:S05]  /*c430*/  BSYNC B2 ;  /* 0x0000000000027941 */ /* 0x000fea0003800000 */
.L_x_12373:
        /* <DEDUP_REMOVED lines=8> */
.L_x_12369:
        /* <DEDUP_REMOVED lines=27> */
.L_x_12312:
[----:B------:R-:W-:Y:S05]  /*c670*/  BSYNC B1 ;  /* 0x0000000000017941 */ /* 0x000fea0003800000 */
.L_x_12311:
        /* <DEDUP_REMOVED lines=78> */
.L_x_12398:
        /* <DEDUP_REMOVED lines=17> */
[----:B0-----:R-:W0:Y:S01]  /*cc70*/  LDC.64 R82, c[0x0][0x2b8] ;  /* 0x0000ae00ff527b82 */ /* 0x001e220000000a00 */
        /* <DEDUP_REMOVED lines=12> */
[----:B0-----:R-:W-:-:S04]  /*cd40*/  IMAD.WIDE.U32 R82, R81, 0x10, R82 ;  /* 0x0000001051527825 */ /* 0x001fc800078e0052 */
[----:B------:R-:W-:Y:S01]  /*cd50*/  VIADD R81, R81, 0x20 ;  /* 0x0000002051517836 */ /* 0x000fe20000000000 */
[----:B------:R1:W-:Y:S06]  /*cd60*/  STG.E.128 desc[UR4][R82.64], R40 ;  /* 0x0000002852007986 */ /* 0x0003ec000c101d04 */
.L_x_12379:
[----:B------:R-:W-:Y:S05]  /*cd70*/  BSYNC B1 ;  /* 0x0000000000017941 */ /* 0x000fea0003800000 */
.L_x_12378:
[----:B------:R-:W-:Y:S01]  /*cd80*/  ISETP.NE.AND P0, PT, R79, RZ, PT ;  /* 0x000000ff4f00720c */ /* 0x000fe20003f05270 */
[----:B------:R-:W-:-:S12]  /*cd90*/  BSSY B1, `(.L_x_12380) ;  /* 0x0000012000017945 */ /* 0x000fd80003800000 */
[----:B------:R-:W-:Y:S05]  /*cda0*/  @!P0 BRA `(.L_x_12381) ;  /* 0x0000000000408947 */ /* 0x000fea0003800000 */
[----:B01----:R-:W0:Y:S01]  /*cdb0*/  LDC.64 R82, c[0x0][0x2b8] ;  /* 0x0000ae00ff527b82 */ /* 0x003e220000000a00 */
        /* <DEDUP_REMOVED lines=12> */
[C---:B0-----:R-:W-:Y:S01]  /*ce80*/  IMAD.WIDE.U32 R82, R81.reuse, 0x10, R82 ;  /* 0x0000001051527825 */ /* 0x041fe200078e0052 */
[----:B------:R-:W-:-:S04]  /*ce90*/  IADD3 R81, R81, 0x20, RZ ;  /* 0x0000002051517810 */ /* 0x000fc80007ffe0ff */
[----:B------:R2:W-:Y:S03]  /*cea0*/  STG.E.128 desc[UR4][R82.64], R40 ;  /* 0x0000002852007986 */ /* 0x0005e6000c101d04 */
.L_x_12381:
[----:B------:R-:W-:Y:S05]  /*ceb0*/  BSYNC B1 ;  /* 0x0000000000017941 */ /* 0x000fea0003800000 */
.L_x_12380:
[----:B------:R-:W-:Y:S01]  /*cec0*/  ISETP.NE.AND P0, PT, R78, RZ, PT ;  /* 0x000000ff4e00720c */ /* 0x000fe20003f05270 */
[----:B------:R-:W-:-:S12]  /*ced0*/  BSSY B1, `(.L_x_12382) ;  /* 0x0000012000017945 */ /* 0x000fd80003800000 */
[----:B------:R-:W-:Y:S05]  /*cee0*/  @!P0 BRA `(.L_x_12383) ;  /* 0x0000000000408947 */ /* 0x000fea0003800000 */
[----:B012---:R-:W0:Y:S01]  /*cef0*/  LDC.64 R82, c[0x0][0x2b8] ;  /* 0x0000ae00ff527b82 */ /* 0x007e220000000a00 */
        /* <DEDUP_REMOVED lines=15> */
.L_x_12383:
[----:B------:R-:W-:Y:S05]  /*cff0*/  BSYNC B1 ;  /* 0x0000000000017941 */ /* 0x000fea0003800000 */
.L_x_12382:
        /* <DEDUP_REMOVED lines=12> */
[----:B0-----:R-:W-:-:S04]  /*d0c0*/  IMAD.WIDE.U32 R82, R81, 0x10, R40 ;  /* 0x0000001051527825 */ /* 0x001fc800078e0028 */
[----:B------:R-:W-:Y:S01]  /*d0d0*/  FFMA.FTZ R40, R12, R42, R55 ;  /* 0x0000002a0c287223 */ /* 0x000fe20000010037 */
[----:B------:R-:W-:Y:S01]  /*d0e0*/  FFMA.FTZ R41, R11, R43, R2 ;  /* 0x0000002b0b297223 */ /* 0x000fe20000010002 */
[----:B------:R-:W-:Y:S01]  /*d0f0*/  FFMA.FTZ R43, R9, R84, R0 ;  /* 0x00000054092b7223 */ /* 0x000fe20000010000 */
[----:B------:R-:W-:-:S05]  /*d100*/  FFMA.FTZ R42, R10, R86, R53 ;  /* 0x000000560a2a7223 */ /* 0x000fca0000010035 */
[----:B------:R4:W-:Y:S02]  /*d110*/  STG.E.128 desc[UR4][R82.64], R40 ;  /* 0x0000002852007986 */ /* 0x0009e4000c101d04 */
.L_x_12385:
[----:B------:R-:W-:Y:S05]  /*d120*/  BSYNC B1 ;  /* 0x0000000000017941 */ /* 0x000fea0003800000 */
.L_x_12384:
[----:B01234-:R-:W0:Y:S02]  /*d130*/  LDC.64 R40, c[0x0][0x210] ;  /* 0x00008400ff287b82 */ /* 0x01fe240000000a00 */
[----:B0-----:R-:W-:-:S04]  /*d140*/  LEA R75, R40, R75, 0x2 ;  /* 0x0000004b284b7211 */ /* 0x001fc800078e10ff */
[----:B------:R-:W-:-:S13]  /*d150*/  ISETP.GE.AND P0, PT, R75, R41, PT ;  /* 0x000000294b00720c */ /* 0x000fda0003f06270 */
[----:B------:R-:W-:Y:S05]  /*d160*/  @!P0 BRA `(.L_x_12386) ;  /* 0xffffff3c00348947 */ /* 0x000fea000383ffff */
[----:B------:R-:W-:Y:S05]  /*d170*/  BSYNC B0 ;  /* 0x0000000000007941 */ /* 0x000fea0003800000 */
.L_x_12109:
[----:B------:R-:W-:Y:S05]  /*d180*/  EXIT ;  /* 0x000000000000794d */ /* 0x000fea0003800000 */
.L_x_12377:
        /* <DEDUP_REMOVED lines=8> */
.L_x_12388:
[----:B------:R-:W-:Y:S05]  /*d210*/  BSYNC B1 ;  /* 0x0000000000017941 */ /* 0x000fea0003800000 */
.L_x_12387:
        /* <DEDUP_REMOVED lines=10> */
.L_x_12389:
[----:B------:R-:W-:Y:S01]  /*d2c0*/  HFMA2.MMA R88, -RZ, RZ, 0, 2.384185791015625e-07 ;  /* 0x00000004ff587435 */ /* 0x000fe200000001ff */
[----:B------:R-:W-:-:S05]  /*d2d0*/  MOV R43, R87 ;  /* 0x00000057002b7202 */ /* 0x000fca0000000f00 */
[----:B------:R-:W-:-:S04]  /*d2e0*/  FADD.FTZ R43, R42, R43 ;  /* 0x0000002b2a2b7221 */ /* 0x000fc80000010000 */
[----:B------:R-:W-:-:S07]  /*d2f0*/  IMAD.MOV.U32 R89, RZ, RZ, R43 ;  /* 0x000000ffff597224 */ /* 0x000fce00078e002b */
[----:B------:R-:W-:Y:S05]  /*d300*/  WARPSYNC.COLLECTIVE R86, `(.L_x_12390) ;  /* 0x0000000056087348 */ /* 0x000fea0003c00000 */
[----:B------:R0:W1:Y:S02]  /*d310*/  SHFL.BFLY P4, R87, R89, R88, R91 ;  /* 0x0c00005859577389 */ /* 0x000064000008005b */
[----:B01----:R-:W-:Y:S01]  /*d320*/  ENDCOLLECTIVE ;  /* 0x000000000000791b */ /* 0x003fe20003800000 */
.L_x_12390:
[----:B------:R-:W-:Y:S02]  /*d330*/  IMAD.MOV.U32 R88, RZ, RZ, 0x8 ;  /* 0x00000008ff587424 */ /* 0x000fe400078e00ff */
[----:B------:R-:W-:-:S04]  /*d340*/  IMAD.MOV.U32 R40, RZ, RZ, R87 ;  /* 0x000000ffff287224 */ /* 0x000fc800078e0057 */
[----:B------:R-:W-:-:S05]  /*d350*/  FADD.FTZ R84, R43, R40 ;  /* 0x000000282b547221 */ /* 0x000fca0000010000 */
[----:B------:R-:W-:-:S07]  /*d360*/  MOV R89, R84 ;  /* 0x0000005400597202 */ /* 0x000fce0000000f00 */
[----:B------:R-:W-:Y:S05]  /*d370*/  WARPSYNC.COLLECTIVE R86, `(.L_x_12391) ;  /* 0x0000000056087348 */ /* 0x000fea0003c00000 */
[----:B------:R0:W1:Y:S02]  /*d380*/  SHFL.BFLY P4, R87, R89, R88, R91 ;  /* 0x0c00005859577389 */ /* 0x000064000008005b */
[----:B01----:R-:W-:Y:S01]  /*d390*/  ENDCOLLECTIVE ;  /* 0x000000000000791b */ /* 0x003fe20003800000 */
.L_x_12391:
[----:B------:R-:W-:Y:S01]  /*d3a0*/  HFMA2.MMA R88, -RZ, RZ, 0, 9.5367431640625e-07 ;  /* 0x00000010ff587435 */ /* 0x000fe200000001ff */
[----:B------:R-:W-:-:S05]  /*d3b0*/  MOV R83, R87 ;  /* 0x0000005700537202 */ /* 0x000fca0000000f00 */
[----:B------:R-:W-:-:S04]  /*d3c0*/  FADD.FTZ R85, R84, R83 ;  /* 0x0000005354557221 */ /* 0x000fc80000010000 */
[----:B------:R-:W-:-:S07]  /*d3d0*/  IMAD.MOV.U32 R89, RZ, RZ, R85 ;  /* 0x000000ffff597224 */ /* 0x000fce00078e0055 */
[----:B------:R-:W-:Y:S05]  /*d3e0*/  WARPSYNC.COLLECTIVE R86, `(.L_x_12392) ;  /* 0x0000000056087348 */ /* 0x000fea0003c00000 */
[----:B------:R0:W1:Y:S02]  /*d3f0*/  SHFL.BFLY P4, R87, R89, R88, R91 ;  /* 0x0c00005859577389 */ /* 0x000064000008005b */
[----:B01----:R-:W-:Y:S01]  /*d400*/  ENDCOLLECTIVE ;  /* 0x000000000000791b */ /* 0x003fe20003800000 */
.L_x_12392:
        /* <DEDUP_REMOVED lines=41> */
.L_x_12393:
[----:B------:R-:W-:Y:S01]  /*d6a0*/  HFMA2.MMA R88, -RZ, RZ, 0, 1.1920928955078125e-07 ;  /* 0x00000002ff587435 */ /* 0x000fe200000001ff */
[----:B------:R-:W-:-:S05]  /*d6b0*/  MOV R41, R87 ;  /* 0x0000005700297202 */ /* 0x000fca0000000f00 */
[----:B------:R-:W-:-:S04]  /*d6c0*/  FADD.FTZ R41, R40, R41 ;  /* 0x0000002928297221 */ /* 0x000fc80000010000 */
[----:B------:R-:W-:-:S07]  /*d6d0*/  IMAD.MOV.U32 R89, RZ, RZ, R41 ;  /* 0x000000ffff597224 */ /* 0x000fce00078e0029 */
[----:B------:R-:W-:Y:S05]  /*d6e0*/  WARPSYNC.COLLECTIVE R86, `(.L_x_12394) ;  /* 0x0000000056087348 */ /* 0x000fea0003c00000 */
[----:B------:R0:W1:Y:S02]  /*d6f0*/  SHFL.BFLY P4, R87, R89, R88, R91 ;  /* 0x0c00005859577389 */ /* 0x000064000008005b */
[----:B01----:R-:W-:Y:S01]  /*d700*/  ENDCOLLECTIVE ;  /* 0x000000000000791b */ /* 0x003fe20003800000 */
.L_x_12394:
[----:B------:R-:W-:Y:S02]  /*d710*/  IMAD.MOV.U32 R88, RZ, RZ, 0x4 ;  /* 0x00000004ff587424 */ /* 0x000fe400078e00ff */
[----:B------:R-:W-:-:S04]  /*d720*/  IMAD.MOV.U32 R42, RZ, RZ, R87 ;  /* 0x000000ffff2a7224 */ /* 0x000fc800078e0057 */
[----:B------:R-:W-:-:S05]  /*d730*/  FADD.FTZ R42, R41, R42 ;  /* 0x0000002a292a7221 */ /* 0x000fca0000010000 */
[----:B------:R-:W-:-:S07]  /*d740*/  MOV R89, R42 ;  /* 0x0000002a00597202 */ /* 0x000fce0000000f00 */
[----:B------:R-:W-:Y:S05]  /*d750*/  WARPSYNC.COLLECTIVE R86, `(.L_x_12395) ;  /* 0x0000000056087348 */ /* 0x000fea0003c00000 */
[----:B------:R0:W1:Y:S02]  /*d760*/  SHFL.BFLY P4, R87, R89, R88, R91 ;  /* 0x0c00005859577389 */ /* 0x000064000008005b */
[----:B01----:R-:W-:Y:S01]  /*d770*/  ENDCOLLECTIVE ;  /* 0x000000000000791b */ /* 0x003fe20003800000 */
.L_x_12395:
[----:B------:R-:W-:Y:S01]  /*d780*/  HFMA2.MMA R88, -RZ, RZ, 0, 4.76837158203125e-07 ;  /* 0x00000008ff587435 */ /* 0x000fe200000001ff */
[----:B------:R-:W-:-:S05]  /*d790*/  MOV R43, R87 ;  /* 0x00000057002b7202 */ /* 0x000fca0000000f00 */
[----:B------:R-:W-:-:S04]  /*d7a0*/  FADD.FTZ R43, R42, R43 ;  /* 0x0000002b2a2b7221 */ /* 0x000fc80000010000 */
[----:B------:R-:W-:-:S07]  /*d7b0*/  IMAD.MOV.U32 R89, RZ, RZ, R43 ;  /* 0x000000ffff597224 */ /* 0x000fce00078e002b */
[----:B------:R-:W-:Y:S05]  /*d7c0*/  WARPSYNC.COLLECTIVE R86, `(.L_x_12396) ;  /* 0x0000000056087348 */ /* 0x000fea0003c00000 */
[----:B------:R0:W1:Y:S02]  /*d7d0*/  SHFL.BFLY P4, R87, R89, R88, R91 ;  /* 0x0c00005859577389 */ /* 0x000064000008005b */
[----:B01----:R-:W-:Y:S01]  /*d7e0*/  ENDCOLLECTIVE ;  /* 0x000000000000791b */ /* 0x003fe20003800000 */
.L_x_12396:
[----:B------:R-:W-:Y:S02]  /*d7f0*/  IMAD.MOV.U32 R88, RZ, RZ, 0x10 ;  /* 0x00000010ff587424 */ /* 0x000fe400078e00ff */
[----:B------:R-:W-:-:S04]  /*d800*/  IMAD.MOV.U32 R84, RZ, RZ, R87 ;  /* 0x000000ffff547224 */ /* 0x000fc800078e0057 */
[----:B------:R-:W-:-:S05]  /*d810*/  FADD.FTZ R84, R43, R84 ;  /* 0x000000542b547221 */ /* 0x000fca0000010000 */
[----:B------:R-:W-:-:S07]  /*d820*/  MOV R89, R84 ;  /* 0x0000005400597202 */ /* 0x000fce0000000f00 */
[----:B------:R-:W-:Y:S05]  /*d830*/  WARPSYNC.COLLECTIVE R86, `(.L_x_12397) ;  /* 0x0000000056087348 */ /* 0x000fea0003c00000 */
[----:B------:R0:W1:Y:S02]  /*d840*/  SHFL.BFLY P4, R87, R89, R88, R91 ;  /* 0x0c00005859577389 */ /* 0x000064000008005b */
[----:B01----:R-:W-:Y:S01]  /*d850*/  ENDCOLLECTIVE ;  /* 0x000000000000791b */ /* 0x003fe20003800000 */
.L_x_12397:
[----:B------:R-:W-:Y:S01]  /*d860*/  MOV R85, R87 ;  /* 0x0000005700557202 */ /* 0x000fe20000000f00 */
[----:B------:R-:W-:Y:S06]  /*d870*/  BRA `(.L_x_12398) ;  /* 0xfffffff000b87947 */ /* 0x000fec000383ffff */
.L_x_12399:
        /* <DEDUP_REMOVED lines=16> */
.L_x_14260:


//--------------------- .text._ZN10layer_norm31ln_parallel_residual_fwd_kernelINS_13Kernel_traitsI6__halfffffjLj512ELj1ELj4ELj1ELj16ENS_18Kernel_traits_baseILj512ES2_ffffjLj128EEEEELb1ELb1ELb1EEEvNS_9FwdParamsE --------------------------
	.section	.text._ZN10layer_norm31ln_parallel_residual_fwd_kernelINS_13Kernel_traitsI6__halfffffjLj512ELj1ELj4ELj1ELj16ENS_18Kernel_traits_baseILj512ES2_ffffjLj128EEEEELb1ELb1ELb1EEEvNS_9FwdParamsE,"ax",@progbits
	.align	128
        .global         _ZN10layer_norm31ln_parallel_residual_fwd_kernelINS_13Kernel_traitsI6__halfffffjLj512ELj1ELj4ELj1ELj16ENS_18Kernel_traits_baseILj512ES2_ffffjLj128EEEEELb1ELb1ELb1EEEvNS_9FwdParamsE
        .type           _ZN10layer_norm31ln_parallel_residual_fwd_kernelINS_13Kernel_traitsI6__halfffffjLj512ELj1ELj4ELj1ELj16ENS_18Kernel_traits_baseILj512ES2_ffffjLj128EEEEELb1ELb1ELb1EEEvNS_9FwdParamsE,@function
        .size           _ZN10layer_norm31ln_parallel_residual_fwd_kernelINS_13Kernel_traitsI6__halfffffjLj512ELj1ELj4ELj1ELj16ENS_18Kernel_traits_baseILj512ES2_ffffjLj128EEEEELb1ELb1ELb1EEEvNS_9FwdParamsE,(.L_x_14261 - _ZN10layer_norm31ln_parallel_residual_fwd_kernelINS_13Kernel_traitsI6__halfffffjLj512ELj1ELj4ELj1ELj16ENS_18Kernel_traits_baseILj512ES2_ffffjLj128EEEEELb1ELb1ELb1EEEvNS_9FwdParamsE)
        .other          _ZN10layer_norm31ln_parallel_residual_fwd_kernelINS_13Kernel_traitsI6__halfffffjLj512ELj1ELj4ELj1ELj16ENS_18Kernel_traits_baseILj512ES2_ffffjLj128EEEEELb1ELb1ELb1EEEvNS_9FwdParamsE,@"STO_CUDA_ENTRY STV_DEFAULT"
_ZN10layer_norm31ln_parallel_residual_fwd_kernelINS_13Kernel_traitsI6__halfffffjLj512ELj1ELj4ELj1ELj16ENS_18Kernel_traits_baseILj512ES2_ffffjLj128EEEEELb1ELb1ELb1EEEvNS_9FwdParamsE:
.text._ZN10layer_norm31ln_parallel_residual_fwd_kernelINS_13Kernel_traitsI6__halfffffjLj512ELj1ELj4ELj1ELj16ENS_18Kernel_traits_baseILj512ES2_ffffjLj128EEEEELb1ELb1ELb1EEEvNS_9FwdParamsE:
        /* <DEDUP_REMOVED lines=13> */
[----:B------:R-:W-:Y:S01]  /*00d0*/  ULDC UR10, c[0x0][0x214] ;  /* 0x00008500000a7ab9 */ /* 0x000fe20000000800 */
[----:B------:R-:W4:Y:S01]  /*00e0*/  @P0 LDG.E.64 R2, desc[UR4][R2.64] ;  /* 0x0000000402020981 */ /* 0x000f22000c1e1b00 */
[----:B0-----:R-:W-:Y:S01]  /*00f0*/  @P0 MOV R4, R16 ;  /* 0x0000001000040202 */ /* 0x001fe20000000f00 */
[----:B-1----:R-:W-:-:S06]  /*0100*/  @P0 IMAD.MOV.U32 R5, RZ, RZ, R17 ;  /* 0x000000ffff050224 */ /* 0x002fcc00078e0011 */
[----:B------:R-:W3:Y:S01]  /*0110*/  @P0 LDG.E.64 R4, desc[UR4][R4.64] ;  /* 0x0000000404040981 */ /* 0x000ee2000c1e1b00 */
[----:B--2---:R-:W-:Y:S01]  /*0120*/  IMAD R71, R12, UR8, R15 ;  /* 0x000000080c477c24 */ /* 0x004fe2000f8e020f */
[----:B------:R-:W-:Y:S01]  /*0130*/  ULDC.64 UR8, c[0x0][0x2c8] ;  /* 0x0000b20000087ab9 */ /* 0x000fe20000000a00 */
[----:B------:R-:W-:-:S04]  /*0140*/  SHF.L.U32 R0, R15, 0x3, RZ ;  /* 0x000000030f007819 */ /* 0x000fc800000006ff */
[----:B------:R-:W-:Y:S02]  /*0150*/  LOP3.LUT R0, R0, 0xf8, RZ, 0xc0, !PT ;  /* 0x000000f800007812 */ /* 0x000fe400078ec0ff */
        /* <DEDUP_REMOVED lines=35> */
[----:B------:R-:W-:Y:S01]  /*0390*/  UIADD3 UR23, UR6, 0x1715609d, URZ ;  /* 0x1715609d06177890 */ /* 0x000fe2000fffe03f */
[----:B------:R-:W-:Y:S01]  /*03a0*/  IMAD.WIDE.U32 R6, R7, -0x2daee0ad, RZ ;  /* 0xd2511f5307067825 */ /* 0x000fe200078e00ff */
[----:B------:R-:W-:-:S03]  /*03b0*/  ISETP.NE.U32.AND P0, PT, RZ, UR8, PT ;  /* 0x00000008ff007c0c */ /* 0x000fc6000bf05070 */
[----:B------:R-:W-:Y:S01]  /*03c0*/  IMAD.WIDE.U32 R8, R8, -0x326172a9, RZ ;  /* 0xcd9e8d5708087825 */ /* 0x000fe200078e00ff */
[----:B------:R-:W-:Y:S02]  /*03d0*/  ISETP.NE.AND.EX P0, PT, RZ, UR9, PT, P0 ;  /* 0x00000009ff007c0c */ /* 0x000fe4000bf05300 */
[----:B------:R-:W-:Y:S02]  /*03e0*/  LOP3.LUT R10, R7, UR24, R2, 0x96, !PT ;  /* 0x00000018070a7c12 */ /* 0x000fe4000f8e9602 */
[----:B------:R-:W-:Y:S02]  /*03f0*/  LOP3.LUT R2, R9, UR23, R4, 0x96, !PT ;  /* 0x0000001709027c12 */ /* 0x000fe4000f8e9604 */
[----:B------:R-:W-:-:S05]  /*0400*/  IADD3 R4, P1, R0, UR8, RZ ;  /* 0x0000000800047c10 */ /* 0x000fca000ff3e0ff */
[----:B------:R-:W-:Y:S01]  /*0410*/  IMAD.X R5, RZ, RZ, UR9, P1 ;  /* 0x00000009ff057e24 */ /* 0x000fe200088e06ff */
[----:B------:R-:W-:Y:S01]  /*0420*/  UIADD3 UR25, UR6, -0x4ab325aa, URZ ;  /* 0xb54cda5606197890 */ /* 0x000fe2000fffe03f */
[----:B------:R-:W-:Y:S01]  /*0430*/  IMAD.WIDE.U32 R10, R10, -0x326172a9, RZ ;  /* 0xcd9e8d570a0a7825 */ /* 0x000fe200078e00ff */
[----:B------:R-:W-:Y:S02]  /*0440*/  UIADD3 UR26, UR7, 0x646e171e, URZ ;  /* 0x646e171e071a7890 */ /* 0x000fe4000fffe03f */
[----:B------:R0:W5:Y:S01]  /*0450*/  @P0 LDG.E.64 R28, desc[UR4][R4.64] ;  /* 0x00000004041c0981 */ /* 0x000162000c1e1b00 */
[----:B------:R-:W-:Y:S01]  /*0460*/  IMAD.WIDE.U32 R2, R2, -0x2daee0ad, RZ ;  /* 0xd2511f5302027825 */ /* 0x000fe200078e00ff */
[----:B------:R-:W-:Y:S01]  /*0470*/  SHF.R.U32.HI R72, RZ, 0x5, R15 ;  /* 0x00000005ff487819 */ /* 0x000fe2000001160f */
[----:B------:R-:W-:Y:S01]  /*0480*/  UIADD3 UR27, UR6, 0x5384540f, URZ ;  /* 0x5384540f061b7890 */ /* 0x000fe2000fffe03f */
[----:B------:R0:W5:Y:S01]  /*0490*/  @P0 LDG.E.64 R26, desc[UR4][R4.64+0x100] ;  /* 0x00010004041a0981 */ /* 0x000162000c1e1b00 */
[----:B------:R-:W-:Y:S01]  /*04a0*/  UIADD3 UR28, UR7, 0x1fd5c5a3, URZ ;  /* 0x1fd5c5a3071c7890 */ /* 0x000fe2000fffe03f */
[----:B------:R-:W-:-:S02]  /*04b0*/  ULDC.64 UR8, c[0x0][0x260] ;  /* 0x0000980000087ab9 */ /* 0x000fc40000000a00 */
[----:B------:R0:W5:Y:S04]  /*04c0*/  @P0 LDG.E.64 R24, desc[UR4][R4.64+0x200] ;  /* 0x0002000404180981 */ /* 0x000168000c1e1b00 */
[----:B------:R0:W5:Y:S01]  /*04d0*/  @P0 LDG.E.64 R22, desc[UR4][R4.64+0x300] ;  /* 0x0003000404160981 */ /* 0x000162000c1e1b00 */
[----:B------:R-:W-:Y:S01]  /*04e0*/  LOP3.LUT R7, R11, UR25, R8, 0x96, !PT ;  /* 0x000000190b077c12 */ /* 0x000fe2000f8e9608 */
[----:B------:R-:W-:Y:S01]  /*04f0*/  IMAD R72, R12, 0x4, R72 ;  /* 0x000000040c487824 */ /* 0x000fe200078e0248 */
[----:B------:R-:W-:-:S03]  /*0500*/  LOP3.LUT R8, R3, UR26, R6, 0x96, !PT ;  /* 0x0000001a03087c12 */ /* 0x000fc6000f8e9606 */
[----:B------:R-:W-:Y:S01]  /*0510*/  IMAD.WIDE.U32 R6, R7, -0x2daee0ad, RZ ;  /* 0xd2511f5307067825 */ /* 0x000fe200078e00ff */
[----:B------:R-:W-:-:S03]  /*0520*/  ISETP.GE.AND P1, PT, R72, UR10, PT ;  /* 0x0000000a48007c0c */ /* 0x000fc6000bf26270 */
[----:B------:R-:W-:Y:S01]  /*0530*/  IMAD.WIDE.U32 R8, R8, -0x326172a9, RZ ;  /* 0xcd9e8d5708087825 */ /* 0x000fe200078e00ff */
[----:B------:R-:W-:-:S04]  /*0540*/  LOP3.LUT R14, R7, UR28, R2, 0x96, !PT ;  /* 0x0000001c070e7c12 */ /* 0x000fc8000f8e9602 */
[----:B------:R-:W-:Y:S01]  /*0550*/  LOP3.LUT R11, R9, UR27, R10, 0x96, !PT ;  /* 0x0000001b090b7c12 */ /* 0x000fe2000f8e960a */
[----:B------:R-:W-:Y:S01]  /*0560*/  UIADD3 UR29, UR6, -0xe443238, URZ ;  /* 0xf1bbcdc8061d7890 */ /* 0x000fe2000fffe03f */
[----:B------:R-:W-:Y:S01]  /*0570*/  IADD3 R2, P2, R0, UR8, RZ ;  /* 0x0000000800027c10 */ /* 0x000fe2000ff5e0ff */
[----:B------:R-:W-:Y:S01]  /*0580*/  UIADD3 UR30, UR7, -0x24c28bd8, URZ ;  /* 0xdb3d7428071e7890 */ /* 0x000fe2000fffe03f */
[----:B------:R-:W-:Y:S02]  /*0590*/  IMAD.HI.U32 R9, R14, -0x326172a9, RZ ;  /* 0xcd9e8d570e097827 */ /* 0x000fe400078e00ff */
[----:B------:R-:W-:Y:S02]  /*05a0*/  IADD3.X R3, RZ, UR9, RZ, P2, !PT ;  /* 0x00000009ff037c10 */ /* 0x000fe400097fe4ff */
[----:B------:R-:W-:Y:S01]  /*05b0*/  IMAD.HI.U32 R7, R11, -0x2daee0ad, RZ ;  /* 0xd2511f530b077827 */ /* 0x000fe200078e00ff */
[----:B------:R-:W-:-:S04]  /*05c0*/  LOP3.LUT R17, R9, UR29, R8, 0x96, !PT ;  /* 0x0000001d09117c12 */ /* 0x000fc8000f8e9608 */
[----:B------:R-:W-:Y:S01]  /*05d0*/  LOP3.LUT R30, R7, UR30, R6, 0x96, !PT ;  /* 0x0000001e071e7c12 */ /* 0x000fe2000f8e9606 */
[----:B0-----:R-:W-:Y:S06]  /*05e0*/  @P1 EXIT ;  /* 0x000000000000194d */ /* 0x001fec0003800000 */
[----:B------:R-:W2:Y:S04]  /*05f0*/  LDG.E.64 R32, desc[UR4][R2.64] ;  /* 0x0000000402207981 */ /* 0x000ea8000c1e1b00 */
[----:B------:R-:W3:Y:S04]  /*0600*/  LDG.E.64 R64, desc[UR4][R2.64+0x100] ;  /* 0x0001000402407981 */ /* 0x000ee8000c1e1b00 */
[----:B------:R-:W4:Y:S04]  /*0610*/  LDG.E.64 R12, desc[UR4][R2.64+0x200] ;  /* 0x00020004020c7981 */ /* 0x000f28000c1e1b00 */
[----:B------:R0:W4:Y:S01]  /*0620*/  LDG.E.64 R18, desc[UR4][R2.64+0x300] ;  /* 0x0003000402127981 */ /* 0x000122000c1e1b00 */
[----:B-----5:R-:W-:-:S02]  /*0630*/  @!P0 CS2R R28, SRZ ;  /* 0x00000000001c8805 */ /* 0x020fc4000001ff00 */
[----:B------:R-:W-:Y:S02]  /*0640*/  @!P0 CS2R R26, SRZ ;  /* 0x00000000001a8805 */ /* 0x000fe4000001ff00 */
[----:B------:R-:W-:Y:S02]  /*0650*/  @!P0 CS2R R24, SRZ ;  /* 0x0000000000188805 */ /* 0x000fe4000001ff00 */
[----:B------:R-:W-:Y:S01]  /*0660*/  @!P0 CS2R R22, SRZ ;  /* 0x0000000000168805 */ /* 0x000fe2000001ff00 */
[----:B------:R-:W-:Y:S01]  /*0670*/  UIADD3 UR31, UR6, -0x700cb87f, URZ ;  /* 0x8ff34781061f7890 */ /* 0x000fe2000fffe03f */
[----:B------:R-:W-:Y:S01]  /*0680*/  IMAD R10, R14, -0x326172a9, RZ ;  /* 0xcd9e8d570e0a7824 */ /* 0x000fe200078e02ff */
[----:B------:R-:W-:Y:S01]  /*0690*/  UIADD3 UR32, UR7, -0x695add53, URZ ;  /* 0x96a522ad07207890 */ /* 0x000fe2000fffe03f */
[----:B------:R-:W-:Y:S01]  /*06a0*/  IMAD.HI.U32 R5, R30, -0x326172a9, RZ ;  /* 0xcd9e8d571e057827 */ /* 0x000fe200078e00ff */
[--C-:B------:R-:W-:Y:S01]  /*06b0*/  SHF.R.U64 R21, R28, 0x10, R29.reuse ;  /* 0x000000101c157819 */ /* 0x100fe2000000121d */
[----:B------:R-:W-:Y:S01]  /*06c0*/  ULDC.64 UR8, c[0x0][0x228] ;  /* 0x00008a0000087ab9 */ /* 0x000fe20000000a00 */
[----:B------:R-:W-:Y:S01]  /*06d0*/  SHF.R.U32.HI R44, RZ, 0x10, R29 ;  /* 0x00000010ff2c7819 */ /* 0x000fe2000001161d */
[----:B------:R-:W-:Y:S01]  /*06e0*/  IMAD R9, R11, -0x2daee0ad, RZ ;  /* 0xd2511f530b097824 */ /* 0x000fe200078e02ff */
[--C-:B------:R-:W-:Y:S01]  /*06f0*/  SHF.R.U64 R45, R26, 0x10, R27.reuse ;  /* 0x000000101a2d7819 */ /* 0x100fe2000000121b */
[----:B------:R-:W-:Y:S01]  /*0700*/  IMAD.HI.U32 R0, R17, -0x2daee0ad, RZ ;  /* 0xd2511f5311007827 */ /* 0x000fe200078e00ff */
[----:B------:R-:W-:Y:S01]  /*0710*/  SHF.R.U32.HI R46, RZ, 0x10, R27 ;  /* 0x00000010ff2e7819 */ /* 0x000fe2000001161b */
[----:B------:R-:W-:Y:S01]  /*0720*/  BSSY B0, `(.L_x_12400) ;  /* 0x0000bfa000007945 */ /* 0x000fe20003800000 */
        /* <DEDUP_REMOVED lines=8> */
[----:B------:R-:W-:Y:S01]  /*07b0*/  ISETP.NE.U32.AND P0, PT, RZ, UR8, PT ;  /* 0x00000008ff007c0c */ /* 0x000fe2000bf05070 */
[----:B0-----:R-:W-:Y:S01]  /*07c0*/  HADD2.F32 R3, -RZ, R25.H0_H0 ;  /* 0x20000019ff037230 */ /* 0x001fe20000004100 */
[----:B------:R-:W-:Y:S01]  /*07d0*/  LOP3.LUT R10, R5, UR31, R10, 0x96, !PT ;  /* 0x0000001f050a7c12 */ /* 0x000fe2000f8e960a */
[----:B------:R-:W-:Y:S01]  /*07e0*/  HADD2.F32 R5, -RZ, R27.H0_H0 ;  /* 0x2000001bff057230 */ /* 0x000fe20000004100 */
[----:B------:R-:W-:Y:S01]  /*07f0*/  LOP3.LUT R9, R0, UR32, R9, 0x96, !PT ;  /* 0x0000002000097c12 */ /* 0x000fe2000f8e9609 */
[----:B------:R-:W-:Y:S01]  /*0800*/  HADD2.F32 R2, -RZ, R22.H0_H0 ;  /* 0x20000016ff027230 */ /* 0x000fe20000004100 */
[----:B------:R-:W-:Y:S01]  /*0810*/  LOP3.LUT R73, R16, 0x3, RZ, 0xc0, !PT ;  /* 0x0000000310497812 */ /* 0x000fe200078ec0ff */
[----:B------:R-:W-:Y:S01]  /*0820*/  HADD2.F32 R0, -RZ, R23.H0_H0 ;  /* 0x20000017ff007230 */ /* 0x000fe20000004100 */
[----:B------:R-:W-:Y:S01]  /*0830*/  LOP3.LUT R15, R15, 0x1f, RZ, 0xc0, !PT ;  /* 0x0000001f0f0f7812 */ /* 0x000fe200078ec0ff */
[----:B------:R-:W-:Y:S01]  /*0840*/  IMAD R16, R30, -0x326172a9, RZ ;  /* 0xcd9e8d571e107824 */ /* 0x000fe200078e02ff */
        /* <DEDUP_REMOVED lines=32> */
[----:B------:R-:W-:Y:S02]  /*0a50*/  IMAD.MOV.U32 R18, RZ, RZ, RZ ;  /* 0x000000ffff127224 */ /* 0x000fe400078e00ff */
        /* <DEDUP_REMOVED lines=9> */
.L_x_12662:
        /* <DEDUP_REMOVED lines=27> */
.L_x_12402:
[----:B------:R-:W-:-:S07]  /*0ca0*/  MOV R30, R16 ;  /* 0x00000010001e7202 */ /* 0x000fce0000000f00 */
.L_x_12403:
[----:B------:R-:W-:Y:S05]  /*0cb0*/  BSYNC B1 ;  /* 0x0000000000017941 */ /* 0x000fea0003800000 */
.L_x_12401:
        /* <DEDUP_REMOVED lines=16> */
.L_x_12407:
[----:B------:R-:W-:Y:S05]  /*0dc0*/  BSYNC B2 ;  /* 0x0000000000027941 */ /* 0x000fea0003800000 */
.L_x_12406:
        /* <DEDUP_REMOVED lines=43> */
.L_x_12405:
[----:B------:R-:W-:Y:S05]  /*1080*/  BSYNC B1 ;  /* 0x0000000000017941 */ /* 0x000fea0003800000 */
.L_x_12404:
        /* <DEDUP_REMOVED lines=17> */
.L_x_12408:
        /* <DEDUP_REMOVED lines=12> */
.L_x_12411:
[----:B------:R-:W-:-:S07]  /*1260*/  IMAD.MOV.U32 R20, RZ, RZ, R16 ;  /* 0x000000ffff147224 */ /* 0x000fce00078e0010 */
.L_x_12412:
[----:B------:R-:W-:Y:S05]  /*1270*/  BSYNC B1 ;  /* 0x0000000000017941 */ /* 0x000fea0003800000 */
.L_x_12410:
        /* <DEDUP_REMOVED lines=16> */
.L_x_12416:
[----:B------:R-:W-:Y:S05]  /*1380*/  BSYNC B2 ;  /* 0x0000000000027941 */ /* 0x000fea0003800000 */
.L_x_12415:
        /* <DEDUP_REMOVED lines=43> */
.L_x_12414:
[----:B------:R-:W-:Y:S05]  /*1640*/  BSYNC B1 ;  /* 0x0000000000017941 */ /* 0x000fea0003800000 */
.L_x_12413:
        /* <DEDUP_REMOVED lines=8> */
.L_x_12409:
        /* <DEDUP_REMOVED lines=12> */
.L_x_12418:
[----:B------:R-:W-:-:S07]  /*1790*/  IMAD.MOV.U32 R20, RZ, RZ, R16 ;  /* 0x000000ffff147224 */ /* 0x000fce00078e0010 */
.L_x_12419:
[----:B------:R-:W-:Y:S05]  /*17a0*/  BSYNC B1 ;  /* 0x0000000000017941 */ /* 0x000fea0003800000 */
.L_x_12417:
        /* <DEDUP_REMOVED lines=16> */
.L_x_12423:
[----:B------:R-:W-:Y:S05]  /*18b0*/  BSYNC B2 ;  /* 0x0000000000027941 */ /* 0x000fea0003800000 */
.L_x_12422:
        /* <DEDUP_REMOVED lines=43> */
.L_x_12421:
[----:B------:R-:W-:Y:S05]  /*1b70*/  BSYNC B1 ;  /* 0x0000000000017941 */ /* 0x000fea0003800000 */
.L_x_12420:
        /* <DEDUP_REMOVED lines=11> */
.L_x_12424:
        /* <DEDUP_REMOVED lines=12> */
.L_x_12427:
[----:B------:R-:W-:-:S07]  /*1cf0*/  IMAD.MOV.U32 R30, RZ, RZ, R16 ;  /* 0x000000ffff1e7224 */ /* 0x000fce00078e0010 */
.L_x_12428:
[----:B------:R-:W-:Y:S05]  /*1d00*/  BSYNC B1 ;  /* 0x0000000000017941 */ /* 0x000fea0003800000 */
.L_x_12426:
        /* <DEDUP_REMOVED lines=16> */
.L_x_12432:
[----:B------:R-:W-:Y:S05]  /*1e10*/  BSYNC B2 ;  /* 0x0000000000027941 */ /* 0x000fea0003800000 */
.L_x_12431:
        /* <DEDUP_REMOVED lines=43> */
.L_x_12430:
[----:B------:R-:W-:Y:S05]  /*20d0*/  BSYNC B1 ;  /* 0x0000000000017941 */ /* 0x000fea0003800000 */
.L_x_12429:
        /* <DEDUP_REMOVED lines=8> */
.L_x_12425:
        /* <DEDUP_REMOVED lines=12> */
.L_x_12434:
[----:B------:R-:W-:-:S07]  /*2220*/  IMAD.MOV.U32 R30, RZ, RZ, R16 ;  /* 0x000000ffff1e7224 */ /* 0x000fce00078e0010 */
.L_x_12435:
[----:B------:R-:W-:Y:S05]  /*2230*/  BSYNC B1 ;  /* 0x0000000000017941 */ /* 0x000fea0003800000 */
.L_x_12433:
        /* <DEDUP_REMOVED lines=16> */
.L_x_12439:
[----:B------:R-:W-:Y:S05]  /*2340*/  BSYNC B2 ;  /* 0x0000000000027941 */ /* 0x000fea0003800000 */
.L_x_12438:
        /* <DEDUP_REMOVED lines=43> */
.L_x_12437:
[----:B------:R-:W-:Y:S05]  /*2600*/  BSYNC B1 ;  /* 0x0000000000017941 */ /* 0x000fea0003800000 */
.L_x_12436:
        /* <DEDUP_REMOVED lines=11> */
.L_x_12440:
        /* <DEDUP_REMOVED lines=12> */
.L_x_12443:
[----:B------:R-:W-:-:S07]  /*2780*/  IMAD.MOV.U32 R22, RZ, RZ, R16 ;  /* 0x000000ffff167224 */ /* 0x000fce00078e0010 */
.L_x_12444:
[----:B------:R-:W-:Y:S05]  /*2790*/  BSYNC B1 ;  /* 0x0000000000017941 */ /* 0x000fea0003800000 */
.L_x_12442:
        /* <DEDUP_REMOVED lines=16> */
.L_x_12448:
[----:B------:R-:W-:Y:S05]  /*28a0*/  BSYNC B2 ;  /* 0x0000000000027941 */ /* 0x000fea0003800000 */
.L_x_12447:
        /* <DEDUP_REMOVED lines=43> */
.L_x_12446:
[----:B------:R-:W-:Y:S05]  /*2b60*/  BSYNC B1 ;  /* 0x0000000000017941 */ /* 0x000fea0003800000 */
.L_x_12445:
        /* <DEDUP_REMOVED lines=8> */
.L_x_12441:
        /* <DEDUP_REMOVED lines=12> */
.L_x_12450:
[----:B------:R-:W-:-:S07]  /*2cb0*/  IMAD.MOV.U32 R22, RZ, RZ, R16 ;  /* 0x000000ffff167224 */ /* 0x000fce00078e0010 */
.L_x_12451:
[----:B------:R-:W-:Y:S05]  /*2cc0*/  BSYNC B1 ;  /* 0x0000000000017941 */ /* 0x000fea0003800000 */
.L_x_12449:
        /* <DEDUP_REMOVED lines=16> */
.L_x_12455:
[----:B------:R-:W-:Y:S05]  /*2dd0*/  BSYNC B2 ;  /* 0x0000000000027941 */ /* 0x000fea0003800000 */
.L_x_12454:
        /* <DEDUP_REMOVED lines=43> */
.L_x_12453:
[----:B------:R-:W-:Y:S05]  /*3090*/  BSYNC B1 ;  /* 0x0000000000017941 */ /* 0x000fea0003800000 */
.L_x_12452:
        /* <DEDUP_REMOVED lines=11> */
.L_x_12456:
        /* <DEDUP_REMOVED lines=12> */
.L_x_12459:
[----:B------:R-:W-:-:S07]  /*3210*/  IMAD.MOV.U32 R26, RZ, RZ, R16 ;  /* 0x000000ffff1a7224 */ /* 0x000fce00078e0010 */
.L_x_12460:
[----:B------:R-:W-:Y:S05]  /*3220*/  BSYNC B1 ;  /* 0x0000000000017941 */ /* 0x000fea0003800000 */
.L_x_12458:
        /* <DEDUP_REMOVED lines=18> */
.L_x_12464:
[----:B------:R-:W-:Y:S05]  /*3350*/  BSYNC B2 ;  /* 0x0000000000027941 */ /* 0x000fea0003800000 */
.L_x_12463:
        /* <DEDUP_REMOVED lines=43> */
.L_x_12462:
[----:B------:R-:W-:Y:S05]  /*3610*/  BSYNC B1 ;  /* 0x0000000000017941 */ /* 0x000fea0003800000 */
.L_x_12461:
        /* <DEDUP_REMOVED lines=8> */
.L_x_12457:
[----:B------:R-:W0:Y:S01]  /*36a0*/  LDC.64 R82, c[0x0][0x238] ;  /* 0x00008e00ff527b82 */ /* 0x000e220000000a00 */
[----:B------:R-:W-:Y:S01]  /*36b0*/  ISETP.NE.AND P6, PT, R43, RZ, PT ;  /* 0x000000ff2b00720c */ /* 0x000fe20003fc5270 */
[----:B------:R-:W-:Y:S01]  /*36c0*/  VIADD R76, R58, 0x20 ;  /* 0x000000203a4c7836 */ /* 0x000fe20000000000 */
[----:B------:R-:W-:Y:S02]  /*36d0*/  SEL R24, RZ, 0x1000000, P5 ;  /* 0x01000000ff187807 */ /* 0x000fe40002800000 */
[----:B------:R-:W-:Y:S02]  /*36e0*/  SEL R25, RZ, 0x10000, P4 ;  /* 0x00010000ff197807 */ /* 0x000fe40002000000 */
[----:B------:R-:W-:Y:S01]  /*36f0*/  SEL R26, RZ, 0x100, P3 ;  /* 0x00000100ff1a7807 */ /* 0x000fe20001800000 */
[----:B------:R-:W1:Y:S01]  /*3700*/  LDC.64 R80, c[0x0][0x240] ;  /* 0x00009000ff507b82 */ /* 0x000e620000000a00 */
[----:B------:R-:W-:Y:S02]  /*3710*/  SEL R27, RZ, 0x1, P6 ;  /* 0x00000001ff1b7807 */ /* 0x000fe40003000000 */
[----:B------:R-:W-:-:S04]  /*3720*/  IADD3 R26, R26, R24, R25 ;  /* 0x000000181a1a7210 */ /* 0x000fc80007ffe019 */
[----:B------:R-:W-:Y:S01]  /*3730*/  IADD3 R43, R26, R27, RZ ;  /* 0x0000001b1a2b7210 */ /* 0x000fe20007ffe0ff */
[----:B------:R-:W2:Y:S01]  /*3740*/  @P0 LDC.64 R22, c[0x0][0x228] ;  /* 0x00008a00ff160b82 */ /* 0x000ea20000000a00 */
[----:B0-----:R-:W-:-:S07]  /*3750*/  IMAD.WIDE.U32 R24, R58, 0x10, R82 ;  /* 0x000000103a187825 */ /* 0x001fce00078e0052 */
[----:B------:R-:W0:Y:S01]  /*3760*/  @P1 LDC.64 R20, c[0x0][0x230] ;  /* 0x00008c00ff141b82 */ /* 0x000e220000000a00 */
[----:B------:R3:W-:Y:S01]  /*3770*/  STG.E.128 desc[UR4][R24.64], R28 ;  /* 0x0000001c18007986 */ /* 0x0007e2000c101d04 */
[----:B-1----:R-:W-:-:S05]  /*3780*/  IMAD.WIDE.U32 R26, R58, 0x4, R80 ;  /* 0x000000043a1a7825 */ /* 0x002fca00078e0050 */
[----:B------:R1:W-:Y:S01]  /*3790*/  STG.E desc[UR4][R26.64], R43 ;  /* 0x0000002b1a007986 */ /* 0x0003e2000c101904 */
[----:B--2---:R-:W-:-:S04]  /*37a0*/  @P0 IMAD.WIDE.U32 R22, R76, 0x10, R22 ;  /* 0x000000104c160825 */ /* 0x004fc800078e0016 */
[----:B---3--:R-:W-:-:S04]  /*37b0*/  IMAD.WIDE.U32 R24, R76, 0x10, R40 ;  /* 0x000000104c187825 */ /* 0x008fc800078e0028 */
[----:B0-----:R-:W-:Y:S01]  /*37c0*/  @P1 IMAD.WIDE.U32 R20, R76, 0x10, R20 ;  /* 0x000000104c141825 */ /* 0x001fe200078e0014 */
[----:B-1----:R-:W-:Y:S06]  /*37d0*/  @!P0 BRA `(.L_x_12465) ;  /* 0x00000000002c8947 */ /* 0x002fec0003800000 */
        /* <DEDUP_REMOVED lines=11> */
.L_x_12465:
[----:B------:R1:W5:Y:S04]  /*3890*/  @P0 LDG.E.128 R36, desc[UR4][R22.64] ;  /* 0x0000000416240981 */ /* 0x000368000c1e1d00 */
[----:B------:R1:W5:Y:S04]  /*38a0*/  @P1 LDG.E.128 R32, desc[UR4][R20.64] ;  /* 0x0000000414201981 */ /* 0x000368000c1e1d00 */
[----:B------:R1:W5:Y:S01]  /*38b0*/  LDG.E.128 R20, desc[UR4][R24.64] ;  /* 0x0000000418147981 */ /* 0x000362000c1e1d00 */
[C---:B------:R-:W-:Y:S01]  /*38c0*/  ISETP.NE.AND P3, PT, R42.reuse, 0x1, PT ;  /* 0x000000012a00780c */ /* 0x040fe20003f65270 */
[----:B------:R-:W-:Y:S01]  /*38d0*/  BSSY B1, `(.L_x_12466) ;  /* 0x000000c000017945 */ /* 0x000fe20003800000 */
[----:B0-----:R-:W-:-:S11]  /*38e0*/  VIADD R26, R42, 0x1 ;  /* 0x000000012a1a7836 */ /* 0x001fd60000000000 */
        /* <DEDUP_REMOVED lines=9> */
.L_x_12467:
[----:B------:R-:W-:-:S07]  /*3980*/  IMAD.MOV.U32 R73, RZ, RZ, R16 ;  /* 0x000000ffff497224 */ /* 0x000fce00078e0010 */
.L_x_12468:
[----:B------:R-:W-:Y:S05]  /*3990*/  BSYNC B1 ;  /* 0x0000000000017941 */ /* 0x000fea0003800000 */
.L_x_12466:
        /* <DEDUP_REMOVED lines=16> */
.L_x_12472:
[----:B------:R-:W-:Y:S05]  /*3aa0*/  BSYNC B2 ;  /* 0x0000000000027941 */ /* 0x000fea0003800000 */
.L_x_12471:
        /* <DEDUP_REMOVED lines=43> */
.L_x_12470:
[----:B------:R-:W-:Y:S05]  /*3d60*/  BSYNC B1 ;  /* 0x0000000000017941 */ /* 0x000fea0003800000 */
.L_x_12469:
[----:B------:R-:W-:Y:S01]  /*3d70*/  I2FP.F32.U32 R24, R73 ;  /* 0x0000004900187245 */ /* 0x000fe20000201000 */
[----:B-----5:R-:W-:-:S04]  /*3d80*/  FMUL.FTZ R20, R20, R74 ;  /* 0x0000004a14147220 */ /* 0x020fc80000410000 */
[----:B------:R-:W-:-:S05]  /*3d90*/  FFMA.FTZ R24, R24, R59, 1.1641532182693481445e-10 ;  /* 0x2f00000018187423 */ /* 0x000fca000001003b */
        /* <DEDUP_REMOVED lines=9> */
.L_x_12473:
        /* <DEDUP_REMOVED lines=12> */
.L_x_12476:
[----:B------:R-:W-:-:S07]  /*3ef0*/  IMAD.MOV.U32 R20, RZ, RZ, R16 ;  /* 0x000000ffff147224 */ /* 0x000fce00078e0010 */
.L_x_12477:
[----:B------:R-:W-:Y:S05]  /*3f00*/  BSYNC B1 ;  /* 0x0000000000017941 */ /* 0x000fea0003800000 */
.L_x_12475:
        /* <DEDUP_REMOVED lines=16> */
.L_x_12481:
[----:B------:R-:W-:Y:S05]  /*4010*/  BSYNC B2 ;  /* 0x0000000000027941 */ /* 0x000fea0003800000 */
.L_x_12480:
        /* <DEDUP_REMOVED lines=43> */
.L_x_12479:
[----:B------:R-:W-:Y:S05]  /*42d0*/  BSYNC B1 ;  /* 0x0000000000017941 */ /* 0x000fea0003800000 */
.L_x_12478:
        /* <DEDUP_REMOVED lines=8> */
.L_x_12474:
        /* <DEDUP_REMOVED lines=12> */
.L_x_12483:
[----:B------:R-:W-:-:S07]  /*4420*/  IMAD.MOV.U32 R20, RZ, RZ, R16 ;  /* 0x000000ffff147224 */ /* 0x000fce00078e0010 */
.L_x_12484:
[----:B------:R-:W-:Y:S05]  /*4430*/  BSYNC B1 ;  /* 0x0000000000017941 */ /* 0x000fea0003800000 */
.L_x_12482:
        /* <DEDUP_REMOVED lines=16> */
.L_x_12488:
[----:B------:R-:W-:Y:S05]  /*4540*/  BSYNC B2 ;  /* 0x0000000000027941 */ /* 0x000fea0003800000 */
.L_x_12487:
        /* <DEDUP_REMOVED lines=43> */
.L_x_12486:
[----:B------:R-:W-:Y:S05]  /*4800*/  BSYNC B1 ;  /* 0x0000000000017941 */ /* 0x000fea0003800000 */
.L_x_12485:
        /* <DEDUP_REMOVED lines=11> */
.L_x_12489:
        /* <DEDUP_REMOVED lines=12> */
.L_x_12492:
[----:B------:R-:W-:-:S07]  /*4980*/  IMAD.MOV.U32 R57, RZ, RZ, R16 ;  /* 0x000000ffff397224 */ /* 0x000fce00078e0010 */
.L_x_12493:
[----:B------:R-:W-:Y:S05]  /*4990*/  BSYNC B1 ;  /* 0x0000000000017941 */ /* 0x000fea0003800000 */
.L_x_12491:
        /* <DEDUP_REMOVED lines=16> */
.L_x_12497:
[----:B------:R-:W-:Y:S05]  /*4aa0*/  BSYNC B2 ;  /* 0x0000000000027941 */ /* 0x000fea0003800000 */
.L_x_12496:
        /* <DEDUP_REMOVED lines=43> */
.L_x_12495:
[----:B------:R-:W-:Y:S05]  /*4d60*/  BSYNC B1 ;  /* 0x0000000000017941 */ /* 0x000fea0003800000 */
.L_x_12494:
        /* <DEDUP_REMOVED lines=8> */
.L_x_12490:
        /* <DEDUP_REMOVED lines=12> */
.L_x_12499:
[----:B------:R-:W-:-:S07]  /*4eb0*/  IMAD.MOV.U32 R73, RZ, RZ, R16 ;  /* 0x000000ffff497224 */ /* 0x000fce00078e0010 */
.L_x_12500:
[----:B------:R-:W-:Y:S05]  /*4ec0*/  BSYNC B1 ;  /* 0x0000000000017941 */ /* 0x000fea0003800000 */
.L_x_12498:
        /* <DEDUP_REMOVED lines=16> */
.L_x_12504:
[----:B------:R-:W-:Y:S05]  /*4fd0*/  BSYNC B2 ;  /* 0x0000000000027941 */ /* 0x000fea0003800000 */
.L_x_12503:
        /* <DEDUP_REMOVED lines=43> */
.L_x_12502:
[----:B------:R-:W-:Y:S05]  /*5290*/  BSYNC B1 ;  /* 0x0000000000017941 */ /* 0x000fea0003800000 */
.L_x_12501:
        /* <DEDUP_REMOVED lines=11> */
.L_x_12505:
        /* <DEDUP_REMOVED lines=12> */
.L_x_12508:
[----:B------:R-:W-:-:S07]  /*5410*/  IMAD.MOV.U32 R22, RZ, RZ, R16 ;  /* 0x000000ffff167224 */ /* 0x000fce00078e0010 */
.L_x_12509:
[----:B------:R-:W-:Y:S05]  /*5420*/  BSYNC B1 ;  /* 0x0000000000017941 */ /* 0x000fea0003800000 */
.L_x_12507:
        /* <DEDUP_REMOVED lines=16> */
.L_x_12513:
[----:B------:R-:W-:Y:S05]  /*5530*/  BSYNC B2 ;  /* 0x0000000000027941 */ /* 0x000fea0003800000 */
.L_x_12512:
        /* <DEDUP_REMOVED lines=43> */
.L_x_12511:
[----:B------:R-:W-:Y:S05]  /*57f0*/  BSYNC B1 ;  /* 0x0000000000017941 */ /* 0x000fea0003800000 */
.L_x_12510:
        /* <DEDUP_REMOVED lines=8> */
.L_x_12506:
        /* <DEDUP_REMOVED lines=12> */
.L_x_12515:
[----:B------:R-:W-:-:S07]  /*5940*/  IMAD.MOV.U32 R22, RZ, RZ, R16 ;  /* 0x000000ffff167224 */ /* 0x000fce00078e0010 */
.L_x_12516:
[----:B------:R-:W-:Y:S05]  /*5950*/  BSYNC B1 ;  /* 0x0000000000017941 */ /* 0x000fea0003800000 */
.L_x_12514:
        /* <DEDUP_REMOVED lines=16> */
.L_x_12520:
[----:B------:R-:W-:Y:S05]  /*5a60*/  BSYNC B2 ;  /* 0x0000000000027941 */ /* 0x000fea0003800000 */
.L_x_12519:
        /* <DEDUP_REMOVED lines=43> */
.L_x_12518:
[----:B------:R-:W-:Y:S05]  /*5d20*/  BSYNC B1 ;  /* 0x0000000000017941 */ /* 0x000fea0003800000 */
.L_x_12517:
        /* <DEDUP_REMOVED lines=11> */
.L_x_12521:
        /* <DEDUP_REMOVED lines=12> */
.L_x_12524:
[----:B------:R-:W-:-:S07]  /*5ea0*/  IMAD.MOV.U32 R61, RZ, RZ, R16 ;  /* 0x000000ffff3d7224 */ /* 0x000fce00078e0010 */
.L_x_12525:
[----:B------:R-:W-:Y:S05]  /*5eb0*/  BSYNC B1 ;  /* 0x0000000000017941 */ /* 0x000fea0003800000 */
.L_x_12523:
        /* <DEDUP_REMOVED lines=18> */
.L_x_12529:
[----:B------:R-:W-:Y:S05]  /*5fe0*/  BSYNC B2 ;  /* 0x0000000000027941 */ /* 0x000fea0003800000 */
.L_x_12528:
        /* <DEDUP_REMOVED lines=43> */
.L_x_12527:
[----:B------:R-:W-:Y:S05]  /*62a0*/  BSYNC B1 ;  /* 0x0000000000017941 */ /* 0x000fea0003800000 */
.L_x_12526:
        /* <DEDUP_REMOVED lines=8> */
.L_x_12522:
[----:B------:R-:W-:Y:S01]  /*6330*/  ISETP.NE.AND P6, PT, R77, RZ, PT ;  /* 0x000000ff4d00720c */ /* 0x000fe20003fc5270 */
[----:B------:R-:W-:Y:S01]  /*6340*/  IMAD.WIDE.U32 R78, R76, 0x10, R82 ;  /* 0x000000104c4e7825 */ /* 0x000fe200078e0052 */
[----:B------:R-:W-:Y:S01]  /*6350*/  SEL R20, RZ, 0x1000000, P5 ;  /* 0x01000000ff147807 */ /* 0x000fe20002800000 */
[----:B------:R-:W0:Y:S01]  /*6360*/  @P0 LDC.64 R42, c[0x0][0x228] ;  /* 0x00008a00ff2a0b82 */ /* 0x000e220000000a00 */
[----:B------:R-:W-:Y:S02]  /*6370*/  SEL R21, RZ, 0x10000, P4 ;  /* 0x00010000ff157807 */ /* 0x000fe40002000000 */
[----:B------:R-:W-:Y:S01]  /*6380*/  SEL R77, RZ, 0x100, P3 ;  /* 0x00000100ff4d7807 */ /* 0x000fe20001800000 */
[----:B------:R1:W-:Y:S03]  /*6390*/  STG.E.128 desc[UR4][R78.64], R24 ;  /* 0x000000184e007986 */ /* 0x0003e6000c101d04 */
[----:B------:R-:W-:Y:S01]  /*63a0*/  IADD3 R20, R77, R20, R21 ;  /* 0x000000144d147210 */ /* 0x000fe20007ffe015 */
[----:B------:R-:W2:Y:S01]  /*63b0*/  @P1 LDC.64 R22, c[0x0][0x230] ;  /* 0x00008c00ff161b82 */ /* 0x000ea20000000a00 */
[----:B------:R-:W-:-:S02]  /*63c0*/  SEL R21, RZ, 0x1, P6 ;  /* 0x00000001ff157807 */ /* 0x000fc40003000000 */
[----:B------:R-:W-:-:S03]  /*63d0*/  IADD3 R77, R58, 0x40, RZ ;  /* 0x000000403a4d7810 */ /* 0x000fc60007ffe0ff */
[----:B------:R-:W-:Y:S02]  /*63e0*/  IMAD.IADD R85, R20, 0x1, R21 ;  /* 0x0000000114557824 */ /* 0x000fe400078e0215 */
[----:B------:R-:W-:-:S05]  /*63f0*/  IMAD.WIDE.U32 R20, R76, 0x4, R80 ;  /* 0x000000044c147825 */ /* 0x000fca00078e0050 */
[----:B------:R3:W-:Y:S01]  /*6400*/  STG.E desc[UR4][R20.64], R85 ;  /* 0x0000005514007986 */ /* 0x0007e2000c101904 */
[----:B-1----:R-:W-:-:S04]  /*6410*/  IMAD.WIDE.U32 R78, R77, 0x10, R40 ;  /* 0x000000104d4e7825 */ /* 0x002fc800078e0028 */
[----:B0-----:R-:W-:-:S04]  /*6420*/  @P0 IMAD.WIDE.U32 R42, R77, 0x10, R42 ;  /* 0x000000104d2a0825 */ /* 0x001fc800078e002a */
[----:B--2---:R-:W-:Y:S01]  /*6430*/  @P1 IMAD.WIDE.U32 R22, R77, 0x10, R22 ;  /* 0x000000104d161825 */ /* 0x004fe200078e0016 */
[----:B---3--:R-:W-:Y:S06]  /*6440*/  @!P0 BRA `(.L_x_12530) ;  /* 0x00000000002c8947 */ /* 0x008fec0003800000 */
        /* <DEDUP_REMOVED lines=11> */
.L_x_12530:
        /* <DEDUP_REMOVED lines=15> */
.L_x_12532:
[----:B------:R-:W-:-:S07]  /*65f0*/  IMAD.MOV.U32 R86, RZ, RZ, R16 ;  /* 0x000000ffff567224 */ /* 0x000fce00078e0010 */
.L_x_12533:
[----:B------:R-:W-:Y:S05]  /*6600*/  BSYNC B1 ;  /* 0x0000000000017941 */ /* 0x000fea0003800000 */
.L_x_12531:
        /* <DEDUP_REMOVED lines=16> */
.L_x_12537:
[----:B------:R-:W-:Y:S05]  /*6710*/  BSYNC B2 ;  /* 0x0000000000027941 */ /* 0x000fea0003800000 */
.L_x_12536:
        /* <DEDUP_REMOVED lines=43> */
.L_x_12535:
[----:B------:R-:W-:Y:S05]  /*69d0*/  BSYNC B1 ;  /* 0x0000000000017941 */ /* 0x000fea0003800000 */
.L_x_12534:
        /* <DEDUP_REMOVED lines=12> */
.L_x_12538:
        /* <DEDUP_REMOVED lines=12> */
.L_x_12541:
[----:B------:R-:W-:-:S07]  /*6b60*/  IMAD.MOV.U32 R56, RZ, RZ, R16 ;  /* 0x000000ffff387224 */ /* 0x000fce00078e0010 */
.L_x_12542:
[----:B------:R-:W-:Y:S05]  /*6b70*/  BSYNC B1 ;  /* 0x0000000000017941 */ /* 0x000fea0003800000 */
.L_x_12540:
        /* <DEDUP_REMOVED lines=16> */
.L_x_12546:
[----:B------:R-:W-:Y:S05]  /*6c80*/  BSYNC B2 ;  /* 0x0000000000027941 */ /* 0x000fea0003800000 */
.L_x_12545:
        /* <DEDUP_REMOVED lines=43> */
.L_x_12544:
[----:B------:R-:W-:Y:S05]  /*6f40*/  BSYNC B1 ;  /* 0x0000000000017941 */ /* 0x000fea0003800000 */
.L_x_12543:
        /* <DEDUP_REMOVED lines=8> */
.L_x_12539:
        /* <DEDUP_REMOVED lines=12> */
.L_x_12548:
[----:B------:R-:W-:-:S07]  /*7090*/  IMAD.MOV.U32 R73, RZ, RZ, R16 ;  /* 0x000000ffff497224 */ /* 0x000fce00078e0010 */
.L_x_12549:
[----:B------:R-:W-:Y:S05]  /*70a0*/  BSYNC B1 ;  /* 0x0000000000017941 */ /* 0x000fea0003800000 */
.L_x_12547:
        /* <DEDUP_REMOVED lines=16> */
.L_x_12553:
[----:B------:R-:W-:Y:S05]  /*71b0*/  BSYNC B2 ;  /* 0x0000000000027941 */ /* 0x000fea0003800000 */
.L_x_12552:
        /* <DEDUP_REMOVED lines=43> */
.L_x_12551:
[----:B------:R-:W-:Y:S05]  /*7470*/  BSYNC B1 ;  /* 0x0000000000017941 */ /* 0x000fea0003800000 */
.L_x_12550:
        /* <DEDUP_REMOVED lines=11> */
.L_x_12554:
        /* <DEDUP_REMOVED lines=12> */
.L_x_12557:
[----:B------:R-:W-:-:S07]  /*75f0*/  IMAD.MOV.U32 R57, RZ, RZ, R16 ;  /* 0x000000ffff397224 */ /* 0x000fce00078e0010 */
.L_x_12558:
[----:B------:R-:W-:Y:S05]  /*7600*/  BSYNC B1 ;  /* 0x0000000000017941 */ /* 0x000fea0003800000 */
.L_x_12556:
        /* <DEDUP_REMOVED lines=16> */
.L_x_12562:
[----:B------:R-:W-:Y:S05]  /*7710*/  BSYNC B2 ;  /* 0x0000000000027941 */ /* 0x000fea0003800000 */
.L_x_12561:
        /* <DEDUP_REMOVED lines=43> */
.L_x_12560:
[----:B------:R-:W-:Y:S05]  /*79d0*/  BSYNC B1 ;  /* 0x0000000000017941 */ /* 0x000fea0003800000 */
.L_x_12559:
        /* <DEDUP_REMOVED lines=8> */
.L_x_12555:
        /* <DEDUP_REMOVED lines=12> */
.L_x_12564:
[----:B------:R-:W-:-:S07]  /*7b20*/  IMAD.MOV.U32 R73, RZ, RZ, R16 ;  /* 0x000000ffff497224 */ /* 0x000fce00078e0010 */
.L_x_12565:
[----:B------:R-:W-:Y:S05]  /*7b30*/  BSYNC B1 ;  /* 0x0000000000017941 */ /* 0x000fea0003800000 */
.L_x_12563:
        /* <DEDUP_REMOVED lines=16> */
.L_x_12569:
[----:B------:R-:W-:Y:S05]  /*7c40*/  BSYNC B2 ;  /* 0x0000000000027941 */ /* 0x000fea0003800000 */
.L_x_12568:
        /* <DEDUP_REMOVED lines=43> */
.L_x_12567:
[----:B------:R-:W-:Y:S05]  /*7f00*/  BSYNC B1 ;  /* 0x0000000000017941 */ /* 0x000fea0003800000 */
.L_x_12566:
        /* <DEDUP_REMOVED lines=11> */
.L_x_12570:
        /* <DEDUP_REMOVED lines=12> */
.L_x_12573:
[----:B------:R-:W-:-:S07]  /*8080*/  IMAD.MOV.U32 R60, RZ, RZ, R16 ;  /* 0x000000ffff3c7224 */ /* 0x000fce00078e0010 */
.L_x_12574:
[----:B------:R-:W-:Y:S05]  /*8090*/  BSYNC B1 ;  /* 0x0000000000017941 */ /* 0x000fea0003800000 */
.L_x_12572:
        /* <DEDUP_REMOVED lines=16> */
.L_x_12578:
[----:B------:R-:W-:Y:S05]  /*81a0*/  BSYNC B2 ;  /* 0x0000000000027941 */ /* 0x000fea0003800000 */
.L_x_12577:
        /* <DEDUP_REMOVED lines=43> */
.L_x_12576:
[----:B------:R-:W-:Y:S05]  /*8460*/  BSYNC B1 ;  /* 0x0000000000017941 */ /* 0x000fea0003800000 */
.L_x_12575:
        /* <DEDUP_REMOVED lines=8> */
.L_x_12571:
        /* <DEDUP_REMOVED lines=12> */
.L_x_12580:
[----:B------:R-:W-:-:S07]  /*85b0*/  IMAD.MOV.U32 R73, RZ, RZ, R16 ;  /* 0x000000ffff497224 */ /* 0x000fce00078e0010 */
.L_x_12581:
[----:B------:R-:W-:Y:S05]  /*85c0*/  BSYNC B1 ;  /* 0x0000000000017941 */ /* 0x000fea0003800000 */
.L_x_12579:
        /* <DEDUP_REMOVED lines=16> */
.L_x_12585:
[----:B------:R-:W-:Y:S05]  /*86d0*/  BSYNC B2 ;  /* 0x0000000000027941 */ /* 0x000fea0003800000 */
.L_x_12584:
        /* <DEDUP_REMOVED lines=43> */
.L_x_12583:
[----:B------:R-:W-:Y:S05]  /*8990*/  BSYNC B1 ;  /* 0x0000000000017941 */ /* 0x000fea0003800000 */
.L_x_12582:
        /* <DEDUP_REMOVED lines=11> */
.L_x_12586:
        /* <DEDUP_REMOVED lines=12> */
.L_x_12589:
[----:B------:R-:W-:-:S07]  /*8b10*/  IMAD.MOV.U32 R61, RZ, RZ, R16 ;  /* 0x000000ffff3d7224 */ /* 0x000fce00078e0010 */
.L_x_12590:
[----:B------:R-:W-:Y:S05]  /*8b20*/  BSYNC B1 ;  /* 0x0000000000017941 */ /* 0x000fea0003800000 */
.L_x_12588:
        /* <DEDUP_REMOVED lines=18> */
.L_x_12594:
[----:B------:R-:W-:Y:S05]  /*8c50*/  BSYNC B2 ;  /* 0x0000000000027941 */ /* 0x000fea0003800000 */
.L_x_12593:
        /* <DEDUP_REMOVED lines=43> */
.L_x_12592:
[----:B------:R-:W-:Y:S05]  /*8f10*/  BSYNC B1 ;  /* 0x0000000000017941 */ /* 0x000fea0003800000 */
.L_x_12591:
        /* <DEDUP_REMOVED lines=8> */
.L_x_12587:
[----:B------:R-:W-:Y:S01]  /*8fa0*/  IMAD.WIDE.U32 R42, R77, 0x10, R82 ;  /* 0x000000104d2a7825 */ /* 0x000fe200078e0052 */
[----:B------:R-:W0:Y:S01]  /*8fb0*/  @P0 LDC.64 R84, c[0x0][0x228] ;  /* 0x00008a00ff540b82 */ /* 0x000e220000000a00 */
[----:B------:R-:W-:Y:S02]  /*8fc0*/  ISETP.NE.AND P6, PT, R86, RZ, PT ;  /* 0x000000ff5600720c */ /* 0x000fe40003fc5270 */
[----:B------:R-:W-:Y:S01]  /*8fd0*/  SEL R78, RZ, 0x1000000, P5 ;  /* 0x01000000ff4e7807 */ /* 0x000fe20002800000 */
[----:B------:R1:W-:Y:S01]  /*8fe0*/  STG.E.128 desc[UR4][R42.64], R20 ;  /* 0x000000142a007986 */ /* 0x0003e2000c101d04 */
[----:B------:R-:W-:Y:S02]  /*8ff0*/  SEL R79, RZ, 0x10000, P4 ;  /* 0x00010000ff4f7807 */ /* 0x000fe40002000000 */
[----:B------:R-:W-:-:S04]  /*9000*/  SEL R86, RZ, 0x100, P3 ;  /* 0x00000100ff567807 */ /* 0x000fc80001800000 */
[----:B------:R-:W-:Y:S02]  /*9010*/  IADD3 R78, R86, R78, R79 ;  /* 0x0000004e564e7210 */ /* 0x000fe40007ffe04f */
[----:B------:R-:W-:-:S05]  /*9020*/  SEL R79, RZ, 0x1, P6 ;  /* 0x00000001ff4f7807 */ /* 0x000fca0003000000 */
[----:B------:R-:W-:Y:S02]  /*9030*/  IMAD.IADD R89, R78, 0x1, R79 ;  /* 0x000000014e597824 */ /* 0x000fe400078e024f */
[----:B------:R-:W-:Y:S01]  /*9040*/  IMAD.WIDE.U32 R78, R77, 0x4, R80 ;  /* 0x000000044d4e7825 */ /* 0x000fe200078e0050 */
[----:B-1----:R-:W1:Y:S04]  /*9050*/  @P1 LDC.64 R42, c[0x0][0x230] ;  /* 0x00008c00ff2a1b82 */ /* 0x002e680000000a00 */
[----:B------:R2:W-:Y:S02]  /*9060*/  STG.E desc[UR4][R78.64], R89 ;  /* 0x000000594e007986 */ /* 0x0005e4000c101904 */
[----:B--2---:R-:W-:-:S05]  /*9070*/  IADD3 R78, R58, 0x60, RZ ;  /* 0x000000603a4e7810 */ /* 0x004fca0007ffe0ff */
[----:B------:R-:W-:-:S04]  /*9080*/  IMAD.WIDE.U32 R40, R78, 0x10, R40 ;  /* 0x000000104e287825 */ /* 0x000fc800078e0028 */
[----:B0-----:R-:W-:-:S04]  /*9090*/  @P0 IMAD.WIDE.U32 R84, R78, 0x10, R84 ;  /* 0x000000104e540825 */ /* 0x001fc800078e0054 */
[----:B-1----:R-:W-:Y:S01]  /*90a0*/  @P1 IMAD.WIDE.U32 R86, R78, 0x10, R42 ;  /* 0x000000104e561825 */ /* 0x002fe200078e002a */
[----:B------:R-:W-:Y:S06]  /*90b0*/  @!P0 BRA `(.L_x_12595) ;  /* 0x00000000002c8947 */ /* 0x000fec0003800000 */
        /* <DEDUP_REMOVED lines=11> */
.L_x_12595:
        /* <DEDUP_REMOVED lines=15> */
.L_x_12597:
[----:B------:R-:W-:-:S07]  /*9260*/  IMAD.MOV.U32 R79, RZ, RZ, R16 ;  /* 0x000000ffff4f7224 */ /* 0x000fce00078e0010 */
.L_x_12598:
[----:B------:R-:W-:Y:S05]  /*9270*/  BSYNC B1 ;  /* 0x0000000000017941 */ /* 0x000fea0003800000 */
.L_x_12596:
        /* <DEDUP_REMOVED lines=16> */
.L_x_12602:
[----:B------:R-:W-:Y:S05]  /*9380*/  BSYNC B2 ;  /* 0x0000000000027941 */ /* 0x000fea0003800000 */
.L_x_12601:
        /* <DEDUP_REMOVED lines=43> */
.L_x_12600:
[----:B------:R-:W-:Y:S05]  /*9640*/  BSYNC B1 ;  /* 0x0000000000017941 */ /* 0x000fea0003800000 */
.L_x_12599:
        /* <DEDUP_REMOVED lines=12> */
.L_x_12603:
        /* <DEDUP_REMOVED lines=12> */
.L_x_12606:
[----:B------:R-:W-:-:S07]  /*97d0*/  IMAD.MOV.U32 R56, RZ, RZ, R16 ;  /* 0x000000ffff387224 */ /* 0x000fce00078e0010 */
.L_x_12607:
[----:B------:R-:W-:Y:S05]  /*97e0*/  BSYNC B1 ;  /* 0x0000000000017941 */ /* 0x000fea0003800000 */
.L_x_12605:
        /* <DEDUP_REMOVED lines=16> */
.L_x_12611:
[----:B------:R-:W-:Y:S05]  /*98f0*/  BSYNC B2 ;  /* 0x0000000000027941 */ /* 0x000fea0003800000 */
.L_x_12610:
        /* <DEDUP_REMOVED lines=43> */
.L_x_12609:
[----:B------:R-:W-:Y:S05]  /*9bb0*/  BSYNC B1 ;  /* 0x0000000000017941 */ /* 0x000fea0003800000 */
.L_x_12608:
        /* <DEDUP_REMOVED lines=8> */
.L_x_12604:
        /* <DEDUP_REMOVED lines=12> */
.L_x_12613:
[----:B------:R-:W-:-:S07]  /*9d00*/  IMAD.MOV.U32 R73, RZ, RZ, R16 ;  /* 0x000000ffff497224 */ /* 0x000fce00078e0010 */
.L_x_12614:
[----:B------:R-:W-:Y:S05]  /*9d10*/  BSYNC B1 ;  /* 0x0000000000017941 */ /* 0x000fea0003800000 */
.L_x_12612:
        /* <DEDUP_REMOVED lines=16> */
.L_x_12618:
[----:B------:R-:W-:Y:S05]  /*9e20*/  BSYNC B2 ;  /* 0x0000000000027941 */ /* 0x000fea0003800000 */
.L_x_12617:
        /* <DEDUP_REMOVED lines=43> */
.L_x_12616:
[----:B------:R-:W-:Y:S05]  /*a0e0*/  BSYNC B1 ;  /* 0x0000000000017941 */ /* 0x000fea0003800000 */
.L_x_12615:
        /* <DEDUP_REMOVED lines=11> */
.L_x_12619:
        /* <DEDUP_REMOVED lines=12> */
.L_x_12622:
[----:B------:R-:W-:-:S07]  /*a260*/  IMAD.MOV.U32 R57, RZ, RZ, R16 ;  /* 0x000000ffff397224 */ /* 0x000fce00078e0010 */
.L_x_12623:
[----:B------:R-:W-:Y:S05]  /*a270*/  BSYNC B1 ;  /* 0x0000000000017941 */ /* 0x000fea0003800000 */
.L_x_12621:
        /* <DEDUP_REMOVED lines=16> */
.L_x_12627:
[----:B------:R-:W-:Y:S05]  /*a380*/  BSYNC B2 ;  /* 0x0000000000027941 */ /* 0x000fea0003800000 */
.L_x_12626:
        /* <DEDUP_REMOVED lines=43> */
.L_x_12625:
[----:B------:R-:W-:Y:S05]  /*a640*/  BSYNC B1 ;  /* 0x0000000000017941 */ /* 0x000fea0003800000 */
.L_x_12624:
        /* <DEDUP_REMOVED lines=8> */
.L_x_12620:
        /* <DEDUP_REMOVED lines=12> */
.L_x_12629:
[----:B------:R-:W-:-:S07]  /*a790*/  IMAD.MOV.U32 R73, RZ, RZ, R16 ;  /* 0x000000ffff497224 */ /* 0x000fce00078e0010 */
.L_x_12630:
[----:B------:R-:W-:Y:S05]  /*a7a0*/  BSYNC B1 ;  /* 0x0000000000017941 */ /* 0x000fea0003800000 */
.L_x_12628:
        /* <DEDUP_REMOVED lines=16> */
.L_x_12634:
[----:B------:R-:W-:Y:S05]  /*a8b0*/  BSYNC B2 ;  /* 0x0000000000027941 */ /* 0x000fea0003800000 */
.L_x_12633:
        /* <DEDUP_REMOVED lines=43> */
.L_x_12632:
[----:B------:R-:W-:Y:S05]  /*ab70*/  BSYNC B1 ;  /* 0x0000000000017941 */ /* 0x000fea0003800000 */
.L_x_12631:
        /* <DEDUP_REMOVED lines=11> */
.L_x_12635:
        /* <DEDUP_REMOVED lines=12> */
.L_x_12638:
[----:B------:R-:W-:-:S07]  /*acf0*/  IMAD.MOV.U32 R60, RZ, RZ, R16 ;  /* 0x000000ffff3c7224 */ /* 0x000fce00078e0010 */
.L_x_12639:
[----:B------:R-:W-:Y:S05]  /*ad00*/  BSYNC B1 ;  /* 0x0000000000017941 */ /* 0x000fea0003800000 */
.L_x_12637:
        /* <DEDUP_REMOVED lines=16> */
.L_x_12643:
[----:B------:R-:W-:Y:S05]  /*ae10*/  BSYNC B2 ;  /* 0x0000000000027941 */ /* 0x000fea0003800000 */
.L_x_12642:
        /* <DEDUP_REMOVED lines=43> */
.L_x_12641:
[----:B------:R-:W-:Y:S05]  /*b0d0*/  BSYNC B1 ;  /* 0x0000000000017941 */ /* 0x000fea0003800000 */
.L_x_12640:
        /* <DEDUP_REMOVED lines=8> */
.L_x_12636:
        /* <DEDUP_REMOVED lines=12> */
.L_x_12645:
[----:B------:R-:W-:-:S07]  /*b220*/  IMAD.MOV.U32 R73, RZ, RZ, R16 ;  /* 0x000000ffff497224 */ /* 0x000fce00078e0010 */
.L_x_12646:
[----:B------:R-:W-:Y:S05]  /*b230*/  BSYNC B1 ;  /* 0x0000000000017941 */ /* 0x000fea0003800000 */
.L_x_12644:
        /* <DEDUP_REMOVED lines=16> */
.L_x_12650:
[----:B------:R-:W-:Y:S05]  /*b340*/  BSYNC B2 ;  /* 0x0000000000027941 */ /* 0x000fea0003800000 */
.L_x_12649:
        /* <DEDUP_REMOVED lines=43> */
.L_x_12648:
[----:B------:R-:W-:Y:S05]  /*b600*/  BSYNC B1 ;  /* 0x0000000000017941 */ /* 0x000fea0003800000 */
.L_x_12647:
        /* <DEDUP_REMOVED lines=11> */
.L_x_12651:
        /* <DEDUP_REMOVED lines=12> */
.L_x_12654:
[----:B------:R-:W-:-:S07]  /*b780*/  IMAD.MOV.U32 R61, RZ, RZ, R16 ;  /* 0x000000ffff3d7224 */ /* 0x000fce00078e0010 */
.L_x_12655:
[----:B------:R-:W-:Y:S05]  /*b790*/  BSYNC B1 ;  /* 0x0000000000017941 */ /* 0x000fea0003800000 */
.L_x_12653:
        /* <DEDUP_REMOVED lines=16> */
.L_x_12659:
[----:B------:R-:W-:Y:S05]  /*b8a0*/  BSYNC B2 ;  /* 0x0000000000027941 */ /* 0x000fea0003800000 */
.L_x_12658:
        /* <DEDUP_REMOVED lines=43> */
.L_x_12657:
[----:B------:R-:W-:Y:S05]  /*bb60*/  BSYNC B1 ;  /* 0x0000000000017941 */ /* 0x000fea0003800000 */
.L_x_12656:
        /* <DEDUP_REMOVED lines=8> */
.L_x_12652:
        /* <DEDUP_REMOVED lines=14> */
[----:B------:R-:W-:-:S03]  /*bcd0*/  SEL R74, RZ, 0x10000, P4 ;  /* 0x00010000ff4a7807 */ /* 0x000fc60002000000 */
[----:B------:R-:W-:Y:S01]  /*bce0*/  FADD.FTZ R84, R79, R20 ;  /* 0x000000144f547221 */ /* 0x000fe20000010000 */
[----:B------:R-:W-:Y:S02]  /*bcf0*/  IADD3 R59, R75, R59, R74 ;  /* 0x0000003b4b3b7210 */ /* 0x000fe40007ffe04a */
[----:B------:R-:W-:Y:S01]  /*bd00*/  SEL R74, RZ, 0x1, P1 ;  /* 0x00000001ff4a7807 */ /* 0x000fe20000800000 */
[----:B------:R-:W-:Y:S01]  /*bd10*/  FADD.FTZ R75, R84, R21 ;  /* 0x00000015544b7221 */ /* 0x000fe20000010000 */
[----:B------:R-:W-:-:S03]  /*bd20*/  ISETP.NE.AND P1, PT, R15, RZ, PT ;  /* 0x000000ff0f00720c */ /* 0x000fc60003f25270 */
        /* <DEDUP_REMOVED lines=19> */
.L_x_12660:
[----:B------:R-:W-:Y:S01]  /*be60*/  UMOV UR8, 0xffffffff ;  /* 0xffffffff00087882 */ /* 0x000fe20000000000 */
[----:B------:R-:W-:Y:S02]  /*be70*/  FADD.FTZ R84, R84, R43 ;  /* 0x0000002b54547221 */ /* 0x000fe40000010000 */
[----:B------:R-:W-:Y:S05]  /*be80*/  BRA.DIV UR8, `(.L_x_12661) ;  /* 0x0000000a08147947 */ /* 0x000fea000b800000 */
[----:B0-----:R-:W0:Y:S01]  /*be90*/  SHFL.BFLY PT, R59, R84, 0x1, 0x1f ;  /* 0x0c201f00543b7f89 */ /* 0x001e2200000e0000 */
        /* <DEDUP_REMOVED lines=52> */
.L_x_12674:
[C---:B------:R-:W-:Y:S01]  /*c1e0*/  FMUL.FTZ R74, R59.reuse, R59 ;  /* 0x0000003b3b4a7220 */ /* 0x040fe20000410000 */
[----:B------:R-:W-:Y:S01]  /*c1f0*/  PLOP3.LUT P2, PT, PT, PT, UP0, 0x40, 0x0 ;  /* 0x000000000000781c */ /* 0x000fe20003f4e808 */
[----:B-1----:R-:W-:Y:S01]  /*c200*/  FADD.FTZ R80, R82, R83 ;  /* 0x0000005352507221 */ /* 0x002fe20000010000 */
[----:B------:R-:W-:Y:S01]  /*c210*/  PLOP3.LUT P3, PT, PT, PT, UP0, 0x40, 0x0 ;  /* 0x000000000000781c */ /* 0x000fe20003f6e808 */
[----:B0-----:R-:W0:Y:S01]  /*c220*/  @!P1 LDC.64 R82, c[0x0][0x250] ;  /* 0x00009400ff529b82 */ /* 0x001e220000000a00 */
[----:B------:R-:W-:Y:S01]  /*c230*/  FSEL R74, R74, RZ, !P2 ;  /* 0x000000ff4a4a7208 */ /* 0x000fe20005000000 */
[----:B------:R-:W-:Y:S01]  /*c240*/  FFMA.FTZ R75, R80, R75, UR12 ;  /* 0x0000000c504b7e23 */ /* 0x000fe2000801004b */
[----:B------:R-:W-:-:S03]  /*c250*/  FSEL R81, R59, RZ, P3 ;  /* 0x000000ff3b517208 */ /* 0x000fc60001800000 */
[----:B------:R-:W-:Y:S02]  /*c260*/  FADD.FTZ R74, R75, R74 ;  /* 0x0000004a4b4a7221 */ /* 0x000fe40000010000 */
[C---:B------:R-:W-:Y:S01]  /*c270*/  FADD.FTZ R75, -R81.reuse, R24 ;  /* 0x00000018514b7221 */ /* 0x040fe20000010100 */
[----:B------:R-:W1:Y:S01]  /*c280*/  @!P1 LDC.64 R86, c[0x0][0x258] ;  /* 0x00009600ff569b82 */ /* 0x000e620000000a00 */
[----:B------:R2:W3:Y:S01]  /*c290*/  MUFU.RSQ R24, R74 ;  /* 0x0000004a00187308 */ /* 0x0004e20000001400 */
[C---:B------:R-:W-:Y:S01]  /*c2a0*/  FADD.FTZ R28, -R81.reuse, R28 ;  /* 0x0000001c511c7221 */ /* 0x040fe20000010100 */
[C---:B------:R-:W-:Y:S01]  /*c2b0*/  FADD.FTZ R80, -R81.reuse, R42 ;  /* 0x0000002a51507221 */ /* 0x040fe20000010100 */
[C---:B------:R-:W-:Y:S01]  /*c2c0*/  FADD.FTZ R29, -R81.reuse, R29 ;  /* 0x0000001d511d7221 */ /* 0x040fe20000010100 */
[C---:B------:R-:W-:Y:S01]  /*c2d0*/  FADD.FTZ R30, -R81.reuse, R30 ;  /* 0x0000001e511e7221 */ /* 0x040fe20000010100 */
[C---:B------:R-:W-:Y:S01]  /*c2e0*/  FADD.FTZ R31, -R81.reuse, R31 ;  /* 0x0000001f511f7221 */ /* 0x040fe20000010100 */
[C---:B------:R-:W-:Y:S01]  /*c2f0*/  FADD.FTZ R25, -R81.reuse, R25 ;  /* 0x0000001951197221 */ /* 0x040fe20000010100 */
[----:B------:R-:W4:Y:S01]  /*c300*/  LDC.64 R84, c[0x0][0x2b8] ;  /* 0x0000ae00ff547b82 */ /* 0x000f220000000a00 */
[C---:B------:R-:W-:Y:S01]  /*c310*/  FADD.FTZ R26, -R81.reuse, R26 ;  /* 0x0000001a511a7221 */ /* 0x040fe20000010100 */
[----:B--2---:R-:W-:Y:S01]  /*c320*/  LEA R74, P2, R58, UR14, 0x4 ;  /* 0x0000000e3a4a7c11 */ /* 0x004fe2000f8420ff */
[C---:B------:R-:W-:Y:S01]  /*c330*/  FADD.FTZ R27, -R81.reuse, R27 ;  /* 0x0000001b511b7221 */ /* 0x040fe20000010100 */
[C---:B------:R-:W-:Y:S01]  /*c340*/  FADD.FTZ R20, -R81.reuse, R20 ;  /* 0x0000001451147221 */ /* 0x040fe20000010100 */
[C---:B------:R-:W-:Y:S01]  /*c350*/  FADD.FTZ R21, -R81.reuse, R21 ;  /* 0x0000001551157221 */ /* 0x040fe20000010100 */
[----:B------:R-:W-:Y:S01]  /*c360*/  FADD.FTZ R22, -R81, R22 ;  /* 0x0000001651167221 */ /* 0x000fe20000010100 */
[----:B0-----:R-:W-:-:S04]  /*c370*/  @!P1 IMAD.WIDE R82, R72, 0x4, R82 ;  /* 0x0000000448529825 */ /* 0x001fc800078e0252 */
[C---:B------:R-:W-:Y:S01]  /*c380*/  FADD.FTZ R23, -R81.reuse, R23 ;  /* 0x0000001751177221 */ /* 0x040fe20000010100 */
[C---:B------:R-:W-:Y:S01]  /*c390*/  FADD.FTZ R40, -R81.reuse, R40 ;  /* 0x0000002851287221 */ /* 0x040fe20000010100 */
[C---:B---3--:R-:W-:Y:S01]  /*c3a0*/  FMUL.FTZ R42, R24.reuse, R28 ;  /* 0x0000001c182a7220 */ /* 0x048fe20000410000 */
[----:B------:R-:W-:Y:S01]  /*c3b0*/  FMUL.FTZ R28, R24, R75 ;  /* 0x0000004b181c7220 */ /* 0x000fe20000410000 */
[----:B------:R0:W-:Y:S01]  /*c3c0*/  @!P1 STG.E desc[UR4][R82.64], R59 ;  /* 0x0000003b52009986 */ /* 0x0001e2000c101904 */
[----:B------:R-:W-:Y:S01]  /*c3d0*/  LEA.HI.X R75, R58, UR15, RZ, 0x4, P2 ;  /* 0x0000000f3a4b7c11 */ /* 0x000fe200090f24ff */
[C---:B------:R-:W-:Y:S01]  /*c3e0*/  FADD.FTZ R41, -R81.reuse, R41 ;  /* 0x0000002951297221 */ /* 0x040fe20000010100 */
[----:B------:R-:W-:Y:S01]  /*c3f0*/  FADD.FTZ R81, -R81, R43 ;  /* 0x0000002b51517221 */ /* 0x000fe20000010100 */
[----:B-1----:R-:W-:-:S04]  /*c400*/  @!P1 IMAD.WIDE R86, R72, 0x4, R86 ;  /* 0x0000000448569825 */ /* 0x002fc800078e0256 */
[C---:B------:R-:W-:Y:S01]  /*c410*/  FMUL.FTZ R29, R24.reuse, R29 ;  /* 0x0000001d181d7220 */ /* 0x040fe20000410000 */
[C---:B------:R-:W-:Y:S01]  /*c420*/  FMUL.FTZ R31, R24.reuse, R31 ;  /* 0x0000001f181f7220 */ /* 0x040fe20000410000 */
[C---:B------:R-:W-:Y:S01]  /*c430*/  FMUL.FTZ R25, R24.reuse, R25 ;  /* 0x0000001918197220 */ /* 0x040fe20000410000 */
[C---:B------:R-:W-:Y:S01]  /*c440*/  FMUL.FTZ R26, R24.reuse, R26 ;  /* 0x0000001a181a7220 */ /* 0x040fe20000410000 */
[C---:B------:R-:W-:Y:S01]  /*c450*/  FMUL.FTZ R27, R24.reuse, R27 ;  /* 0x0000001b181b7220 */ /* 0x040fe20000410000 */
[C---:B------:R-:W-:Y:S01]  /*c460*/  FMUL.FTZ R43, R24.reuse, R20 ;  /* 0x00000014182b7220 */ /* 0x040fe20000410000 */
[C---:B------:R-:W-:Y:S01]  /*c470*/  FMUL.FTZ R79, R24.reuse, R21 ;  /* 0x00000015184f7220 */ /* 0x040fe20000410000 */
[----:B0-----:R-:W0:Y:S01]  /*c480*/  LDC.64 R58, c[0x0][0x210] ;  /* 0x00008400ff3a7b82 */ /* 0x001e220000000a00 */
[C---:B------:R-:W-:Y:S01]  /*c490*/  FMUL.FTZ R82, R24.reuse, R30 ;  /* 0x0000001e18527220 */ /* 0x040fe20000410000 */
[C---:B------:R-:W-:Y:S01]  /*c4a0*/  FMUL.FTZ R30, R24.reuse, R22 ;  /* 0x00000016181e7220 */ /* 0x040fe20000410000 */
[C---:B------:R-:W-:Y:S01]  /*c4b0*/  FMUL.FTZ R83, R24.reuse, R23 ;  /* 0x0000001718537220 */ /* 0x040fe20000410000 */
[----:B------:R1:W-:Y:S01]  /*c4c0*/  @!P1 STG.E desc[UR4][R86.64], R24 ;  /* 0x0000001856009986 */ /* 0x0003e2000c101904 */
        /* <DEDUP_REMOVED lines=8> */
[----:B----4-:R-:W-:-:S04]  /*c550*/  IMAD.WIDE.U32 R88, R76, 0x10, R84 ;  /* 0x000000104c587825 */ /* 0x010fc800078e0054 */
[----:B------:R-:W-:Y:S01]  /*c560*/  FFMA.FTZ R27, R51, R27, R46 ;  /* 0x0000001b331b7223 */ /* 0x000fe2000001002e */
[----:B------:R-:W-:Y:S01]  /*c570*/  FFMA.FTZ R26, R62, R26, R5 ;  /* 0x0000001a3e1a7223 */ /* 0x000fe20000010005 */
[----:B-1----:R-:W-:Y:S01]  /*c580*/  LEA R86, P1, R78, UR14, 0x4 ;  /* 0x0000000e4e567c11 */ /* 0x002fe2000f8220ff */
[----:B------:R-:W-:Y:S01]  /*c590*/  FFMA.FTZ R25, R63, R25, R45 ;  /* 0x000000193f197223 */ /* 0x000fe2000001002d */
[----:B------:R-:W-:Y:S01]  /*c5a0*/  FFMA.FTZ R24, R64, R28, R6 ;  /* 0x0000001c40187223 */ /* 0x000fe20000010006 */
[----:B------:R-:W-:-:S04]  /*c5b0*/  IMAD.WIDE.U32 R84, R77, 0x10, R84 ;  /* 0x000000104d547825 */ /* 0x000fc800078e0054 */
[----:B------:R-:W-:Y:S01]  /*c5c0*/  FFMA.FTZ R31, R53, R83, R48 ;  /* 0x00000053351f7223 */ /* 0x000fe20000010030 */
[----:B------:R-:W-:Y:S01]  /*c5d0*/  FFMA.FTZ R30, R12, R30, R3 ;  /* 0x0000001e0c1e7223 */ /* 0x000fe20000010003 */
[----:B------:R-:W-:Y:S01]  /*c5e0*/  FFMA.FTZ R29, R52, R79, R47 ;  /* 0x0000004f341d7223 */ /* 0x000fe2000001002f */
[----:B------:R-:W-:Y:S01]  /*c5f0*/  FFMA.FTZ R28, R11, R43, R4 ;  /* 0x0000002b0b1c7223 */ /* 0x000fe20000010004 */
[----:B------:R-:W-:Y:S01]  /*c600*/  LEA.HI.X R87, R78, UR15, RZ, 0x4, P1 ;  /* 0x0000000f4e577c11 */ /* 0x000fe200088f24ff */
[----:B------:R-:W-:Y:S01]  /*c610*/  FFMA.FTZ R43, R55, R81, R50 ;  /* 0x00000051372b7223 */ /* 0x000fe20000010032 */
[----:B------:R-:W-:Y:S01]  /*c620*/  FFMA.FTZ R42, R14, R80, R0 ;  /* 0x000000500e2a7223 */ /* 0x000fe20000010000 */
[----:B------:R-:W-:Y:S01]  /*c630*/  FFMA.FTZ R41, R54, R41, R49 ;  /* 0x0000002936297223 */ /* 0x000fe20000010031 */
[----:B------:R-:W-:Y:S01]  /*c640*/  FFMA.FTZ R40, R13, R40, R2 ;  /* 0x000000280d287223 */ /* 0x000fe20000010002 */
[----:B------:R1:W-:Y:S01]  /*c650*/  STG.E.128 desc[UR4][R74.64], R20 ;  /* 0x000000144a007986 */ /* 0x0003e2000c101d04 */
[----:B0-----:R-:W-:-:S03]  /*c660*/  LEA R72, R58, R72, 0x2 ;  /* 0x000000483a487211 */ /* 0x001fc600078e10ff */
[----:B------:R1:W-:Y:S01]  /*c670*/  STG.E.128 desc[UR4][R88.64], R24 ;  /* 0x0000001858007986 */ /* 0x0003e2000c101d04 */
[----:B------:R-:W-:-:S03]  /*c680*/  ISETP.GE.AND P1, PT, R72, R59, PT ;  /* 0x0000003b4800720c */ /* 0x000fc60003f26270 */
[----:B------:R1:W-:Y:S04]  /*c690*/  STG.E.128 desc[UR4][R84.64], R28 ;  /* 0x0000001c54007986 */ /* 0x0003e8000c101d04 */
[----:B------:R1:W-:Y:S06]  /*c6a0*/  STG.E.128 desc[UR4][R86.64], R40 ;  /* 0x0000002856007986 */ /* 0x0003ec000c101d04 */
[----:B------:R-:W-:Y:S05]  /*c6b0*/  @!P1 BRA `(.L_x_12662) ;  /* 0xffffff44000c9947 */ /* 0x000fea000383ffff */
[----:B------:R-:W-:Y:S05]  /*c6c0*/  BSYNC B0 ;  /* 0x0000000000007941 */ /* 0x000fea0003800000 */
.L_x_12400:
[----:B------:R-:W-:Y:S05]  /*c6d0*/  EXIT ;  /* 0x000000000000794d */ /* 0x000fea0003800000 */
.L_x_12661:
[----:B------:R-:W-:Y:S01]  /*c6e0*/  HFMA2.MMA R87, -RZ, RZ, 0, 1.847743988037109375e-06 ;  /* 0x0000001fff577435 */ /* 0x000fe200000001ff */
[----:B------:R-:W-:Y:S01]  /*c6f0*/  BSSY B1, `(.L_x_12663) ;  /* 0x0000006000017945 */ /* 0x000fe20003800000 */
[----:B------:R-:W-:Y:S02]  /*c700*/  IMAD.MOV.U32 R86, RZ, RZ, 0x1 ;  /* 0x00000001ff567424 */ /* 0x000fe400078e00ff */
[----:B------:R-:W-:-:S07]  /*c710*/  IMAD.MOV.U32 R85, RZ, RZ, -0x1 ;  /* 0xffffffffff557424 */ /* 0x000fce00078e00ff */
[----:B0-----:R-:W-:Y:S05]  /*c720*/  WARPSYNC.COLLECTIVE R85, `(.L_x_12664) ;  /* 0x0000000055087348 */ /* 0x001fea0003c00000 */
[----:B------:R1:W2:Y:S02]  /*c730*/  SHFL.BFLY P2, R83, R84, R86, R87 ;  /* 0x0c00005654537389 */ /* 0x0002a40000040057 */
[----:B012---:R-:W-:Y:S01]  /*c740*/  ENDCOLLECTIVE ;  /* 0x000000000000791b */ /* 0x007fe20003800000 */
.L_x_12664:
[----:B------:R-:W-:Y:S05]  /*c750*/  BSYNC B1 ;  /* 0x0000000000017941 */ /* 0x000fea0003800000 */
.L_x_12663:
        /* <DEDUP_REMOVED lines=10> */
.L_x_12665:
[----:B------:R-:W-:Y:S02]  /*c800*/  IMAD.MOV.U32 R86, RZ, RZ, 0x4 ;  /* 0x00000004ff567424 */ /* 0x000fe400078e00ff */
[----:B------:R-:W-:-:S04]  /*c810*/  IMAD.MOV.U32 R74, RZ, RZ, R83 ;  /* 0x000000ffff4a7224 */ /* 0x000fc800078e0053 */
[----:B------:R-:W-:-:S05]  /*c820*/  FADD.FTZ R80, R79, R74 ;  /* 0x0000004a4f507221 */ /* 0x000fca0000010000 */
[----:B------:R-:W-:-:S07]  /*c830*/  MOV R84, R80 ;  /* 0x0000005000547202 */ /* 0x000fce0000000f00 */
[----:B------:R-:W-:Y:S05]  /*c840*/  WARPSYNC.COLLECTIVE R85, `(.L_x_12666) ;  /* 0x0000000055087348 */ /* 0x000fea0003c00000 */
[----:B------:R0:W1:Y:S02]  /*c850*/  SHFL.BFLY P2, R83, R84, R86, R87 ;  /* 0x0c00005654537389 */ /* 0x0000640000040057 */
[----:B01----:R-:W-:Y:S01]  /*c860*/  ENDCOLLECTIVE ;  /* 0x000000000000791b */ /* 0x003fe20003800000 */
.L_x_12666:
[----:B------:R-:W-:Y:S01]  /*c870*/  HFMA2.MMA R86, -RZ, RZ, 0, 4.76837158203125e-07 ;  /* 0x00000008ff567435 */ /* 0x000fe200000001ff */
[----:B------:R-:W-:-:S05]  /*c880*/  MOV R59, R83 ;  /* 0x00000053003b7202 */ /* 0x000fca0000000f00 */
[----:B------:R-:W-:-:S04]  /*c890*/  FADD.FTZ R81, R80, R59 ;  /* 0x0000003b50517221 */ /* 0x000fc80000010000 */
[----:B------:R-:W-:-:S07]  /*c8a0*/  IMAD.MOV.U32 R84, RZ, RZ, R81 ;  /* 0x000000ffff547224 */ /* 0x000fce00078e0051 */
[----:B------:R-:W-:Y:S05]  /*c8b0*/  WARPSYNC.COLLECTIVE R85, `(.L_x_12667) ;  /* 0x0000000055087348 */ /* 0x000fea0003c00000 */
[----:B------:R0:W1:Y:S02]  /*c8c0*/  SHFL.BFLY P2, R83, R84, R86, R87 ;  /* 0x0c00005654537389 */ /* 0x0000640000040057 */
[----:B01----:R-:W-:Y:S01]  /*c8d0*/  ENDCOLLECTIVE ;  /* 0x000000000000791b */ /* 0x003fe20003800000 */
.L_x_12667:
[----:B------:R-:W-:Y:S02]  /*c8e0*/  IMAD.MOV.U32 R86, RZ, RZ, 0x10 ;  /* 0x00000010ff567424 */ /* 0x000fe400078e00ff */
[----:B------:R-:W-:-:S04]  /*c8f0*/  IMAD.MOV.U32 R74, RZ, RZ, R83 ;  /* 0x000000ffff4a7224 */ /* 0x000fc800078e0053 */
[----:B------:R-:W-:-:S05]  /*c900*/  FADD.FTZ R82, R81, R74 ;  /* 0x0000004a51527221 */ /* 0x000fca0000010000 */
[----:B------:R-:W-:-:S07]  /*c910*/  MOV R84, R82 ;  /* 0x0000005200547202 */ /* 0x000fce0000000f00 */
[----:B------:R-:W-:Y:S05]  /*c920*/  WARPSYNC.COLLECTIVE R85, `(.L_x_12668) ;  /* 0x0000000055087348 */ /* 0x000fea0003c00000 */
[----:B------:R0:W1:Y:S02]  /*c930*/  SHFL.BFLY P2, R83, R84, R86, R87 ;  /* 0x0c00005654537389 */ /* 0x0000640000040057 */
[----:B01----:R-:W-:Y:S01]  /*c940*/  ENDCOLLECTIVE ;  /* 0x000000000000791b */ /* 0x003fe20003800000 */
.L_x_12668:
        /* <DEDUP_REMOVED lines=40> */
.L_x_12669:
[----:B------:R-:W-:Y:S02]  /*cbd0*/  IMAD.MOV.U32 R86, RZ, RZ, 0x2 ;  /* 0x00000002ff567424 */ /* 0x000fe400078e00ff */
[----:B------:R-:W-:-:S04]  /*cbe0*/  IMAD.MOV.U32 R79, RZ, RZ, R83 ;  /* 0x000000ffff4f7224 */ /* 0x000fc800078e0053 */
[----:B------:R-:W-:-:S05]  /*cbf0*/  FADD.FTZ R79, R74, R79 ;  /* 0x0000004f4a4f7221 */ /* 0x000fca0000010000 */
[----:B------:R-:W-:-:S07]  /*cc00*/  MOV R84, R79 ;  /* 0x0000004f00547202 */ /* 0x000fce0000000f00 */
[----:B------:R-:W-:Y:S05]  /*cc10*/  WARPSYNC.COLLECTIVE R85, `(.L_x_12670) ;  /* 0x0000000055087348 */ /* 0x000fea0003c00000 */
[----:B------:R0:W1:Y:S02]  /*cc20*/  SHFL.BFLY P2, R83, R84, R86, R87 ;  /* 0x0c00005654537389 */ /* 0x0000640000040057 */
[----:B01----:R-:W-:Y:S01]  /*cc30*/  ENDCOLLECTIVE ;  /* 0x000000000000791b */ /* 0x003fe20003800000 */
.L_x_12670:
[----:B------:R-:W-:Y:S01]  /*cc40*/  HFMA2.MMA R86, -RZ, RZ, 0, 2.384185791015625e-07 ;  /* 0x00000004ff567435 */ /* 0x000fe200000001ff */
[----:B------:R-:W-:-:S05]  /*cc50*/  MOV R80, R83 ;  /* 0x0000005300507202 */ /* 0x000fca0000000f00 */
[----:B------:R-:W-:-:S04]  /*cc60*/  FADD.FTZ R80, R79, R80 ;  /* 0x000000504f507221 */ /* 0x000fc80000010000 */
[----:B------:R-:W-:-:S07]  /*cc70*/  IMAD.MOV.U32 R84, RZ, RZ, R80 ;  /* 0x000000ffff547224 */ /* 0x000fce00078e0050 */
[----:B------:R-:W-:Y:S05]  /*cc80*/  WARPSYNC.COLLECTIVE R85, `(.L_x_12671) ;  /* 0x0000000055087348 */ /* 0x000fea0003c00000 */
[----:B------:R0:W1:Y:S02]  /*cc90*/  SHFL.BFLY P2, R83, R84, R86, R87 ;  /* 0x0c00005654537389 */ /* 0x0000640000040057 */
[----:B01----:R-:W-:Y:S01]  /*cca0*/  ENDCOLLECTIVE ;  /* 0x000000000000791b */ /* 0x003fe20003800000 */
.L_x_12671:
[----:B------:R-:W-:Y:S02]  /*ccb0*/  IMAD.MOV.U32 R86, RZ, RZ, 0x8 ;  /* 0x00000008ff567424 */ /* 0x000fe400078e00ff */
[----:B------:R-:W-:-:S04]  /*ccc0*/  IMAD.MOV.U32 R81, RZ, RZ, R83 ;  /* 0x000000ffff517224 */ /* 0x000fc800078e0053 */
[----:B------:R-:W-:-:S05]  /*ccd0*/  FADD.FTZ R81, R80, R81 ;  /* 0x0000005150517221 */ /* 0x000fca0000010000 */
[----:B------:R-:W-:-:S07]  /*cce0*/  MOV R84, R81 ;  /* 0x0000005100547202 */ /* 0x000fce0000000f00 */
[----:B------:R-:W-:Y:S05]  /*ccf0*/  WARPSYNC.COLLECTIVE R85, `(.L_x_12672) ;  /* 0x0000000055087348 */ /* 0x000fea0003c00000 */
[----:B------:R0:W1:Y:S02]  /*cd00*/  SHFL.BFLY P2, R83, R84, R86, R87 ;  /* 0x0c00005654537389 */ /* 0x0000640000040057 */
[----:B01----:R-:W-:Y:S01]  /*cd10*/  ENDCOLLECTIVE ;  /* 0x000000000000791b */ /* 0x003fe20003800000 */
.L_x_12672:
[----:B------:R-:W-:Y:S01]  /*cd20*/  HFMA2.MMA R86, -RZ, RZ, 0, 9.5367431640625e-07 ;  /* 0x00000010ff567435 */ /* 0x000fe200000001ff */
[----:B------:R-:W-:-:S05]  /*cd30*/  MOV R82, R83 ;  /* 0x0000005300527202 */ /* 0x000fca0000000f00 */
[----:B------:R-:W-:-:S04]  /*cd40*/  FADD.FTZ R82, R81, R82 ;  /* 0x0000005251527221 */ /* 0x000fc80000010000 */
[----:B------:R-:W-:-:S07]  /*cd50*/  IMAD.MOV.U32 R84, RZ, RZ, R82 ;  /* 0x000000ffff547224 */ /* 0x000fce00078e0052 */
[----:B------:R-:W-:Y:S05]  /*cd60*/  WARPSYNC.COLLECTIVE R85, `(.L_x_12673) ;  /* 0x0000000055087348 */ /* 0x000fea0003c00000 */
[----:B------:R0:W1:Y:S02]  /*cd70*/  SHFL.BFLY P2, R83, R84, R86, R87 ;  /* 0x0c00005654537389 */ /* 0x0000640000040057 */
[----:B01----:R-:W-:Y:S01]  /*cd80*/  ENDCOLLECTIVE ;  /* 0x000000000000791b */ /* 0x003fe20003800000 */
.L_x_12673:
[----:B------:R-:W-:Y:S05]  /*cd90*/  BRA `(.L_x_12674) ;  /* 0xfffffff400107947 */ /* 0x000fea000383ffff */
.L_x_12675:
        /* <DEDUP_REMOVED lines=14> */
.L_x_14261:


//--------------------- .text._ZN10layer_norm31ln_parallel_residual_fwd_kernelINS_13Kernel_traitsIfffffjLj512ELj1ELj4ELj1ELj16ENS_18Kernel_traits_baseILj512EfffffjLj128EEEEELb0ELb0ELb0EEEvNS_9FwdParamsE --------------------------
	.section	.text._ZN10layer_norm31ln_parallel_residual_fwd_kernelINS_13Kernel_traitsIfffffjLj512ELj1ELj4ELj1ELj16ENS_18Kernel_traits_baseILj512EfffffjLj128EEEEELb0ELb0ELb0EEEvNS_9FwdParamsE,"ax",@progbits
	.align	128
        .global         _ZN10layer_norm31ln_parallel_residual_fwd_kernelINS_13Kernel_traitsIfffffjLj512ELj1ELj4ELj1ELj16ENS_18Kernel_traits_baseILj512EfffffjLj128EEEEELb0ELb0ELb0EEEvNS_9FwdParamsE
        .type           _ZN10layer_norm31ln_parallel_residual_fwd_kernelINS_13Kernel_traitsIfffffjLj512ELj1ELj4ELj1ELj16ENS_18Kernel_traits_baseILj512EfffffjLj128EEEEELb0ELb0ELb0EEEvNS_9FwdParamsE,@function
        .size           _ZN10layer_norm31ln_parallel_residual_fwd_kernelINS_13Kernel_traitsIfffffjLj512ELj1ELj4ELj1ELj16ENS_18Kernel_traits_baseILj512EfffffjLj128EEEEELb0ELb0ELb0EEEvNS_9FwdParamsE,(.L_x_14262 - _ZN10layer_norm31ln_parallel_residual_fwd_kernelINS_13Kernel_traitsIfffffjLj512ELj1ELj4ELj1ELj16ENS_18Kernel_traits_baseILj512EfffffjLj128EEEEELb0ELb0ELb0EEEvNS_9FwdParamsE)
        .other          _ZN10layer_norm31ln_parallel_residual_fwd_kernelINS_13Kernel_traitsIfffffjLj512ELj1ELj4ELj1ELj16ENS_18Kernel_traits_baseILj512EfffffjLj128EEEEELb0ELb0ELb0EEEvNS_9FwdParamsE,@"STO_CUDA_ENTRY STV_DEFAULT"
_ZN10layer_norm31ln_parallel_residual_fwd_kernelINS_13Kernel_traitsIfffffjLj512ELj1ELj4ELj1ELj16ENS_18Kernel_traits_baseILj512EfffffjLj128EEEEELb0ELb0ELb0EEEvNS_9FwdParamsE:
.text._ZN10layer_norm31ln_parallel_residual_fwd_kernelINS_13Kernel_traitsIfffffjLj512ELj1ELj4ELj1ELj16ENS_18Kernel_traits_baseILj512EfffffjLj128EEEEELb0ELb0ELb0EEEvNS_9FwdParamsE:
        /* <DEDUP_REMOVED lines=15> */
[----:B------:R-:W-:-:S02]  /*00f0*/  P2R R3, PR, RZ, 0x40 ;  /* 0x00000040ff037803 */ /* 0x000fc40000000000 */
[----:B------:R-:W-:Y:S02]  /*0100*/  ISETP.GE.U32.AND P4, PT, R2, 0x80, PT ;  /* 0x000000800200780c */ /* 0x000fe40003f86070 */
[----:B------:R-:W-:Y:S02]  /*0110*/  LOP3.LUT R3, R4, 0x1f, RZ, 0xc0, !PT ;  /* 0x0000001f04037812 */ /* 0x000fe400078ec0ff */
[----:B--2---:R-:W-:Y:S02]  /*0120*/  LEA R104, R5, R0, 0x2 ;  /* 0x0000000005687211 */ /* 0x004fe400078e10ff */
[----:B------:R-:W-:Y:S02]  /*0130*/  P2R R4, PR, RZ, 0x20 ;  /* 0x00000020ff047803 */ /* 0x000fe40000000000 */
[----:B------:R-:W-:Y:S02]  /*0140*/  P2R R0, PR, RZ, 0x10 ;  /* 0x00000010ff007803 */ /* 0x000fe40000000000 */
[----:B------:R-:W-:Y:S01]  /*0150*/  MOV R63, R3 ;  /* 0x00000003003f7202 */ /* 0x000fe20000000f00 */
[----:B---3--:R-:W-:Y:S06]  /*0160*/  @!P0 BRA `(.L_x_12677) ;  /* 0x0000000000688947 */ /* 0x008fec0003800000 */
[----:B------:R-:W-:Y:S01]  /*0170*/  ULDC.64 UR6, c[0x0][0x2c8] ;  /* 0x0000b20000067ab9 */ /* 0x000fe20000000a00 */
[----:B------:R-:W0:Y:S01]  /*0180*/  LDC.64 R12, c[0x0][0x260] ;  /* 0x00009800ff0c7b82 */ /* 0x000e220000000a00 */
        /* <DEDUP_REMOVED lines=8> */
[C---:B------:R-:W-:Y:S02]  /*0210*/  SHF.L.U64.HI R0, R63.reuse, 0x4, RZ ;  /* 0x000000043f007819 */ /* 0x040fe400000102ff */
[----:B------:R-:W-:Y:S02]  /*0220*/  CS2R R8, SRZ ;  /* 0x0000000000087805 */ /* 0x000fe4000001ff00 */
[----:B------:R-:W-:Y:S02]  /*0230*/  ISETP.NE.AND.EX P2, PT, RZ, UR9, PT, P2 ;  /* 0x00000009ff007c0c */ /* 0x000fe4000bf45320 */
[----:B------:R-:W-:-:S04]  /*0240*/  @P1 LEA R20, P3, R63, UR6, 0x4 ;  /* 0x000000063f141c11 */ /* 0x000fc8000f8620ff */
[C---:B------:R-:W-:Y:S01]  /*0250*/  @P1 LEA.HI.X R21, R63.reuse, UR7, RZ, 0x4, P3 ;  /* 0x000000073f151c11 */ /* 0x040fe200098f24ff */
[----:B------:R-:W-:Y:S01]  /*0260*/  ULDC.64 UR6, c[0x0][0x268] ;  /* 0x00009a0000067ab9 */ /* 0x000fe20000000a00 */
[C---:B0-----:R-:W-:Y:S01]  /*0270*/  IMAD.WIDE.U32 R12, R63.reuse, 0x10, R12 ;  /* 0x000000103f0c7825 */ /* 0x041fe200078e000c */
[----:B------:R-:W-:Y:S02]  /*0280*/  IADD3 R16, P3, R22, UR6, RZ ;  /* 0x0000000616107c10 */ /* 0x000fe4000ff7e0ff */
[----:B------:R0:W5:Y:S02]  /*0290*/  @P1 LDG.E.128 R4, desc[UR4][R20.64] ;  /* 0x0000000414041981 */ /* 0x000164000c1e1d00 */
[----:B------:R-:W-:Y:S02]  /*02a0*/  IADD3.X R17, R0, UR7, RZ, P3, !PT ;  /* 0x0000000700117c10 */ /* 0x000fe40009ffe4ff */
[----:B------:R-:W-:Y:S01]  /*02b0*/  @P2 IADD3 R22, P3, R22, UR8, RZ ;  /* 0x0000000816162c10 */ /* 0x000fe2000ff7e0ff */
[----:B------:R-:W5:Y:S03]  /*02c0*/  LDG.E.128 R12, desc[UR4][R12.64] ;  /* 0x000000040c0c7981 */ /* 0x000f66000c1e1d00 */
[----:B------:R-:W-:Y:S01]  /*02d0*/  @P2 IADD3.X R23, R0, UR9, RZ, P3, !PT ;  /* 0x0000000900172c10 */ /* 0x000fe20009ffe4ff */
[----:B------:R-:W5:Y:S04]  /*02e0*/  LDG.E.128 R16, desc[UR4][R16.64] ;  /* 0x0000000410107981 */ /* 0x000f68000c1e1d00 */
[----:B------:R0:W5:Y:S01]  /*02f0*/  @P2 LDG.E.128 R8, desc[UR4][R22.64] ;  /* 0x0000000416082981 */ /* 0x000162000c1e1d00 */
[----:B------:R-:W-:-:S07]  /*0300*/  LOP3.LUT R63, R63, 0x20, RZ, 0xfc, !PT ;  /* 0x000000203f3f7812 */ /* 0x000fce00078efcff */
.L_x_12677:
[----:B------:R-:W-:Y:S05]  /*0310*/  BSYNC B0 ;  /* 0x0000000000007941 */ /* 0x000fea0003800000 */
.L_x_12676:
[----:B------:R-:W-:Y:S04]  /*0320*/  BSSY B0, `(.L_x_12678) ;  /* 0x000001c000007945 */ /* 0x000fe80003800000 */
[----:B------:R-:W-:Y:S05]  /*0330*/  @!P6 BRA `(.L_x_12679) ;  /* 0x000000000068e947 */ /* 0x000fea0003800000 */
[----:B------:R-:W-:Y:S01]  /*0340*/  ULDC.64 UR6, c[0x0][0x2c8] ;  /* 0x0000b20000067ab9 */ /* 0x000fe20000000a00 */
[----:B------:R-:W1:Y:S01]  /*0350*/  LDC.64 R28, c[0x0][0x260] ;  /* 0x00009800ff1c7b82 */ /* 0x000e620000000a00 */
[----:B------:R-:W-:Y:S01]  /*0360*/  ISETP.NE.U32.AND P1, PT, RZ, UR6, PT ;  /* 0x00000006ff007c0c */ /* 0x000fe2000bf25070 */
[----:B------:R-:W-:Y:S01]  /*0370*/  ULDC.64 UR8, c[0x0][0x2d0] ;  /* 0x0000b40000087ab9 */ /* 0x000fe20000000a00 */
[----:B------:R-:W-:Y:S02]  /*0380*/  SHF.L.U32 R38, R63, 0x4, RZ ;  /* 0x000000043f267819 */ /* 0x000fe400000006ff */
[----:B0-----:R-:W-:Y:S02]  /*0390*/  CS2R R22, SRZ ;  /* 0x0000000000167805 */ /* 0x001fe4000001ff00 */
        /* <DEDUP_REMOVED lines=10> */
[C---:B-1----:R-:W-:Y:S01]  /*0440*/  IMAD.WIDE.U32 R28, R63.reuse, 0x10, R28 ;  /* 0x000000103f1c7825 */ /* 0x042fe200078e001c */
        /* <DEDUP_REMOVED lines=8> */
[----:B------:R-:W-:-:S07]  /*04d0*/  IADD3 R63, R63, 0x20, RZ ;  /* 0x000000203f3f7810 */ /* 0x000fce0007ffe0ff */
.L_x_12679:
[----:B------:R-:W-:Y:S05]  /*04e0*/  BSYNC B0 ;  /* 0x0000000000007941 */ /* 0x000fea0003800000 */
.L_x_12678:
[----:B------:R-:W-:Y:S04]  /*04f0*/  BSSY B0, `(.L_x_12680) ;  /* 0x000001c000007945 */ /* 0x000fe80003800000 */
[----:B------:R-:W-:Y:S05]  /*0500*/  @!P5 BRA `(.L_x_12681) ;  /* 0x000000000068d947 */ /* 0x000fea0003800000 */
[----:B------:R-:W-:Y:S01]  /*0510*/  ULDC.64 UR6, c[0x0][0x2c8] ;  /* 0x0000b20000067ab9 */ /* 0x000fe20000000a00 */
[----:B------:R-:W2:Y:S01]  /*0520*/  LDC.64 R44, c[0x0][0x260] ;  /* 0x00009800ff2c7b82 */ /* 0x000ea20000000a00 */
[----:B------:R-:W-:Y:S01]  /*0530*/  ISETP.NE.U32.AND P1, PT, RZ, UR6, PT ;  /* 0x00000006ff007c0c */ /* 0x000fe2000bf25070 */
[----:B------:R-:W-:Y:S01]  /*0540*/  ULDC.64 UR8, c[0x0][0x2d0] ;  /* 0x0000b40000087ab9 */ /* 0x000fe20000000a00 */
[----:B------:R-:W-:Y:S02]  /*0550*/  SHF.L.U32 R54, R63, 0x4, RZ ;  /* 0x000000043f367819 */ /* 0x000fe400000006ff */
[----:B-1----:R-:W-:Y:S02]  /*0560*/  CS2R R38, SRZ ;  /* 0x0000000000267805 */ /* 0x002fe4000001ff00 */
        /* <DEDUP_REMOVED lines=10> */
[C---:B--2---:R-:W-:Y:S01]  /*0610*/  IMAD.WIDE.U32 R44, R63.reuse, 0x10, R44 ;  /* 0x000000103f2c7825 */ /* 0x044fe200078e002c */
        /* <DEDUP_REMOVED lines=9> */
.L_x_12681:
[----:B------:R-:W-:Y:S05]  /*06b0*/  BSYNC B0 ;  /* 0x0000000000007941 */ /* 0x000fea0003800000 */
.L_x_12680:
[----:B------:R-:W-:Y:S04]  /*06c0*/  BSSY B0, `(.L_x_12682) ;  /* 0x000001b000007945 */ /* 0x000fe80003800000 */
[----:B------:R-:W-:Y:S05]  /*06d0*/  @!P4 BRA `(.L_x_12683) ;  /* 0x000000000064c947 */ /* 0x000fea0003800000 */
[----:B------:R-:W-:Y:S01]  /*06e0*/  ULDC.64 UR6, c[0x0][0x2c8] ;  /* 0x0000b20000067ab9 */ /* 0x000fe20000000a00 */
[----:B------:R-:W3:Y:S01]  /*06f0*/  LDC.64 R60, c[0x0][0x260] ;  /* 0x00009800ff3c7b82 */ /* 0x000ee20000000a00 */
[----:B------:R-:W-:Y:S01]  /*0700*/  ISETP.NE.U32.AND P1, PT, RZ, UR6, PT ;  /* 0x00000006ff007c0c */ /* 0x000fe2000bf25070 */
[----:B------:R-:W-:Y:S01]  /*0710*/  ULDC.64 UR8, c[0x0][0x2d0] ;  /* 0x0000b40000087ab9 */ /* 0x000fe20000000a00 */
[----:B------:R-:W-:Y:S02]  /*0720*/  SHF.L.U32 R70, R63, 0x4, RZ ;  /* 0x000000043f467819 */ /* 0x000fe400000006ff */
[----:B--2---:R-:W-:Y:S02]  /*0730*/  CS2R R54, SRZ ;  /* 0x0000000000367805 */ /* 0x004fe4000001ff00 */
[----:B------:R-:W-:Y:S02]  /*0740*/  ISETP.NE.AND.EX P1, PT, RZ, UR7, PT, P1 ;  /* 0x00000007ff007c0c */ /* 0x000fe4000bf25310 */
[----:B------:R-:W-:-:S02]  /*0750*/  CS2R R52, SRZ ;  /* 0x0000000000347805 */ /* 0x000fc4000001ff00 */
[----:B------:R-:W-:Y:S02]  /*0760*/  ISETP.NE.U32.AND P2, PT, RZ, UR8, PT ;  /* 0x00000008ff007c0c */ /* 0x000fe4000bf45070 */
[----:B------:R-:W-:Y:S02]  /*0770*/  CS2R R58, SRZ ;  /* 0x00000000003a7805 */ /* 0x000fe4000001ff00 */
[----:B------:R-:W-:Y:S02]  /*0780*/  SHF.R.U32.HI R0, RZ, 0x1c, R63 ;  /* 0x0000001cff007819 */ /* 0x000fe4000001163f */
[----:B------:R-:W-:Y:S02]  /*0790*/  CS2R R56, SRZ ;  /* 0x0000000000387805 */ /* 0x000fe4000001ff00 */
[----:B------:R-:W-:Y:S02]  /*07a0*/  ISETP.NE.AND.EX P2, PT, RZ, UR9, PT, P2 ;  /* 0x00000009ff007c0c */ /* 0x000fe4000bf45320 */
[----:B------:R-:W-:-:S04]  /*07b0*/  @P1 LEA R68, P3, R63, UR6, 0x4 ;  /* 0x000000063f441c11 */ /* 0x000fc8000f8620ff */
[C---:B------:R-:W-:Y:S01]  /*07c0*/  @P1 LEA.HI.X R69, R63.reuse, UR7, RZ, 0x4, P3 ;  /* 0x000000073f451c11 */ /* 0x040fe200098f24ff */
[----:B------:R-:W-:Y:S01]  /*07d0*/  ULDC.64 UR6, c[0x0][0x268] ;  /* 0x00009a0000067ab9 */ /* 0x000fe20000000a00 */
[----:B---3--:R-:W-:Y:S01]  /*07e0*/  IMAD.WIDE.U32 R60, R63, 0x10, R60 ;  /* 0x000000103f3c7825 */ /* 0x008fe200078e003c */
[----:B------:R-:W-:Y:S02]  /*07f0*/  IADD3 R64, P3, R70, UR6, RZ ;  /* 0x0000000646407c10 */ /* 0x000fe4000ff7e0ff */
[----:B------:R3:W5:Y:S02]  /*0800*/  @P1 LDG.E.128 R52, desc[UR4][R68.64] ;  /* 0x0000000444341981 */ /* 0x000764000c1e1d00 */
[----:B------:R-:W-:Y:S02]  /*0810*/  IADD3.X R65, R0, UR7, RZ, P3, !PT ;  /* 0x0000000700417c10 */ /* 0x000fe40009ffe4ff */
[----:B------:R-:W-:Y:S01]  /*0820*/  @P2 IADD3 R70, P3, R70, UR8, RZ ;  /* 0x0000000846462c10 */ /* 0x000fe2000ff7e0ff */
[----:B------:R-:W5:Y:S03]  /*0830*/  LDG.E.128 R60, desc[UR4][R60.64] ;  /* 0x000000043c3c7981 */ /* 0x000f66000c1e1d00 */
[----:B------:R-:W-:Y:S01]  /*0840*/  @P2 IADD3.X R71, R0, UR9, RZ, P3, !PT ;  /* 0x0000000900472c10 */ /* 0x000fe20009ffe4ff */
[----:B------:R-:W5:Y:S04]  /*0850*/  LDG.E.128 R64, desc[UR4][R64.64] ;  /* 0x0000000440407981 */ /* 0x000f68000c1e1d00 */
[----:B------:R3:W5:Y:S04]  /*0860*/  @P2 LDG.E.128 R56, desc[UR4][R70.64] ;  /* 0x0000000446382981 */ /* 0x000768000c1e1d00 */
.L_x_12683:
[----:B------:R-:W-:Y:S05]  /*0870*/  BSYNC B0 ;  /* 0x0000000000007941 */ /* 0x000fea0003800000 */
.L_x_12682:
[----:B------:R-:W-:Y:S02]  /*0880*/  ULDC UR6, c[0x0][0x214] ;  /* 0x0000850000067ab9 */ /* 0x000fe40000000800 */
[----:B------:R-:W-:Y:S01]  /*0890*/  ISETP.GE.AND P2, PT, R104, UR6, PT ;  /* 0x0000000668007c0c */ /* 0x000fe2000bf46270 */
[----:B------:R-:W-:Y:S02]  /*08a0*/  ULDC.64 UR6, c[0x0][0x230] ;  /* 0x00008c0000067ab9 */ /* 0x000fe40000000a00 */
[----:B------:R-:W-:-:S04]  /*08b0*/  LOP3.LUT P1, RZ, R72, UR6, RZ, 0xfc, !PT ;  /* 0x0000000648ff7c12 */ /* 0x000fc8000f82fcff */
[----:B------:R-:W-:-:S06]  /*08c0*/  LOP3.LUT P1, RZ, R73, UR7, RZ, 0xfc, P1 ;  /* 0x0000000749ff7c12 */ /* 0x000fcc000882fcff */
[----:B------:R-:W-:Y:S07]  /*08d0*/  @P2 EXIT ;  /* 0x000000000000294d */ /* 0x000fee0003800000 */
[----:B------:R-:W-:Y:S01]  /*08e0*/  ULDC.U8 UR6, c[0x0][0x2a0] ;  /* 0x0000a80000067ab9 */ /* 0x000fe20000000000 */
[----:B------:R-:W-:Y:S01]  /*08f0*/  ULDC UR7, c[0x0][0x218] ;  /* 0x0000860000077ab9 */ /* 0x000fe20000000800 */
[----:B------:R-:W-:Y:S01]  /*0900*/  ISETP.NE.AND P2, PT, RZ, UR6, PT ;  /* 0x00000006ff007c0c */ /* 0x000fe2000bf45270 */
[----:B------:R-:W-:Y:S01]  /*0910*/  ULDC UR6, c[0x0][0x2d8] ;  /* 0x0000b60000067ab9 */ /* 0x000fe20000000800 */
[----:B------:R-:W-:Y:S01]  /*0920*/  ULDC.64 UR8, c[0x0][0x228] ;  /* 0x00008a0000087ab9 */ /* 0x000fe20000000a00 */
[----:B------:R-:W-:Y:S01]  /*0930*/  ULDC.64 UR10, c[0x0][0x230] ;  /* 0x00008c00000a7ab9 */ /* 0x000fe20000000a00 */
[----:B------:R-:W-:-:S09]  /*0940*/  P2R R107, PR, RZ, 0x4 ;  /* 0x00000004ff6b7803 */ /* 0x000fd20000000000 */
.L_x_12765:
        /* <DEDUP_REMOVED lines=8> */
[----:B------:R-:W4:Y:S03]  /*09d0*/  LDC.64 R72, c[0x0][0x220] ;  /* 0x00008800ff487b82 */ /* 0x000f260000000a00 */
[----:B------:R-:W-:-:S13]  /*09e0*/  ISETP.NE.AND.EX P3, PT, RZ, UR9, PT, P3 ;  /* 0x00000009ff007c0c */ /* 0x000fda000bf65330 */
[----:B------:R-:W-:-:S04]  /*09f0*/  @P3 LEA R96, P2, R105, UR8, 0x4 ;  /* 0x0000000869603c11 */ /* 0x000fc8000f8420ff */
[C---:B------:R-:W-:Y:S02]  /*0a00*/  @P3 LEA.HI.X R97, R105.reuse, UR9, RZ, 0x4, P2 ;  /* 0x0000000969613c11 */ /* 0x040fe400090f24ff */
[----:B------:R-:W-:Y:S01]  /*0a10*/  ISETP.NE.U32.AND P2, PT, RZ, UR10, PT ;  /* 0x0000000aff007c0c */ /* 0x000fe2000bf45070 */
[----:B----4-:R-:W-:Y:S02]  /*0a20*/  IMAD.WIDE.U32 R72, R105, 0x10, R72 ;  /* 0x0000001069487825 */ /* 0x010fe400078e0048 */
[----:B---3--:R3:W5:Y:S01]  /*0a30*/  @P3 LDG.E.128 R68, desc[UR4][R96.64] ;  /* 0x0000000460443981 */ /* 0x008762000c1e1d00 */
[----:B------:R-:W-:-:S03]  /*0a40*/  ISETP.NE.AND.EX P2, PT, RZ, UR11, PT, P2 ;  /* 0x0000000bff007c0c */ /* 0x000fc6000bf45320 */
[----:B------:R-:W5:Y:S10]  /*0a50*/  LDG.E.128 R72, desc[UR4][R72.64] ;  /* 0x0000000448487981 */ /* 0x000f74000c1e1d00 */
[----:B------:R-:W-:-:S04]  /*0a60*/  @P2 LEA R98, P4, R105, UR10, 0x4 ;  /* 0x0000000a69622c11 */ /* 0x000fc8000f8820ff */
        /* <DEDUP_REMOVED lines=10> */
.L_x_12687:
[----:B-----5:R-:W-:Y:S01]  /*0b10*/  FADD.FTZ R72, R76, R72 ;  /* 0x000000484c487221 */ /* 0x020fe20000010000 */
[----:B------:R-:W-:Y:S06]  /*0b20*/  BRA `(.L_x_12688) ;  /* 0x0000000000087947 */ /* 0x000fec0003800000 */
.L_x_12686:
[----:B-----5:R-:W-:-:S04]  /*0b30*/  FADD.FTZ R72, R68, R72 ;  /* 0x0000004844487221 */ /* 0x020fc80000010000 */
[----:B------:R-:W-:-:S07]  /*0b40*/  @P2 FADD.FTZ R72, R76, R72 ;  /* 0x000000484c482221 */ /* 0x000fce0000010000 */
.L_x_12688:
[----:B-----5:R-:W-:-:S07]  /*0b50*/  MOV R80, R72 ;  /* 0x0000004800507202 */ /* 0x020fce0000000f00 */
.L_x_12689:
[----:B------:R-:W-:Y:S05]  /*0b60*/  @P3 BRA `(.L_x_12690) ;  /* 0x00000000001c3947 */ /* 0x000fea0003800000 */
[----:B------:R-:W-:-:S04]  /*0b70*/  ISETP.NE.U32.AND P4, PT, RZ, UR10, PT ;  /* 0x0000000aff007c0c */ /* 0x000fc8000bf85070 */
[----:B------:R-:W-:-:S13]  /*0b80*/  ISETP.NE.AND.EX P4, PT, RZ, UR11, PT, P4 ;  /* 0x0000000bff007c0c */ /* 0x000fda000bf85340 */
[----:B------:R-:W-:Y:S05]  /*0b90*/  @P4 BRA `(.L_x_12691) ;  /* 0x0000000000084947 */ /* 0x000fea0003800000 */
[----:B------:R-:W-:Y:S05]  /*0ba0*/  @P1 BRA `(.L_x_12692) ;  /* 0x0000000000141947 */ /* 0x000fea0003800000 */
[----:B------:R-:W-:Y:S05]  /*0bb0*/  BRA `(.L_x_12693) ;  /* 0x0000000000147947 */ /* 0x000fea0003800000 */
.L_x_12691:
[----:B-----5:R-:W-:Y:S01]  /*0bc0*/  FADD.FTZ R73, R77, R73 ;  /* 0x000000494d497221 */ /* 0x020fe20000010000 */
[----:B------:R-:W-:Y:S06]  /*0bd0*/  BRA `(.L_x_12692) ;  /* 0x0000000000087947 */ /* 0x000fec0003800000 */
.L_x_12690:
[----:B-----5:R-:W-:-:S04]  /*0be0*/  FADD.FTZ R73, R69, R73 ;  /* 0x0000004945497221 */ /* 0x020fc80000010000 */
[----:B------:R-:W-:-:S07]  /*0bf0*/  @P2 FADD.FTZ R73, R77, R73 ;  /* 0x000000494d492221 */ /* 0x000fce0000010000 */
.L_x_12692:
[----:B-----5:R-:W-:-:S07]  /*0c00*/  MOV R81, R73 ;  /* 0x0000004900517202 */ /* 0x020fce0000000f00 */
.L_x_12693:
[----:B------:R-:W-:Y:S05]  /*0c10*/  @P3 BRA `(.L_x_12694) ;  /* 0x00000000001c3947 */ /* 0x000fea0003800000 */
[----:B------:R-:W-:-:S04]  /*0c20*/  ISETP.NE.U32.AND P4, PT, RZ, UR10, PT ;  /* 0x0000000aff007c0c */ /* 0x000fc8000bf85070 */
[----:B------:R-:W-:-:S13]  /*0c30*/  ISETP.NE.AND.EX P4, PT, RZ, UR11, PT, P4 ;  /* 0x0000000bff007c0c */ /* 0x000fda000bf85340 */
[----:B------:R-:W-:Y:S05]  /*0c40*/  @P4 BRA `(.L_x_12695) ;  /* 0x0000000000084947 */ /* 0x000fea0003800000 */
[----:B------:R-:W-:Y:S05]  /*0c50*/  @P1 BRA `(.L_x_12696) ;  /* 0x0000000000141947 */ /* 0x000fea0003800000 */
[----:B------:R-:W-:Y:S05]  /*0c60*/  BRA `(.L_x_12697) ;  /* 0x0000000000147947 */ /* 0x000fea0003800000 */
.L_x_12695:
[----:B-----5:R-:W-:Y:S01]  /*0c70*/  FADD.FTZ R74, R78, R74 ;  /* 0x0000004a4e4a7221 */ /* 0x020fe20000010000 */
[----:B------:R-:W-:Y:S06]  /*0c80*/  BRA `(.L_x_12696) ;  /* 0x0000000000087947 */ /* 0x000fec0003800000 */
.L_x_12694:
[----:B-----5:R-:W-:-:S04]  /*0c90*/  FADD.FTZ R74, R70, R74 ;  /* 0x0000004a464a7221 */ /* 0x020fc80000010000 */
[----:B------:R-:W-:-:S07]  /*0ca0*/  @P2 FADD.FTZ R74, R78, R74 ;  /* 0x0000004a4e4a2221 */ /* 0x000fce0000010000 */
.L_x_12696:
[----:B-----5:R-:W-:-:S07]  /*0cb0*/  MOV R82, R74 ;  /* 0x0000004a00527202 */ /* 0x020fce0000000f00 */
.L_x_12697:
[----:B------:R-:W-:Y:S05]  /*0cc0*/  @P3 BRA `(.L_x_12698) ;  /* 0x00000000001c3947 */ /* 0x000fea0003800000 */
[----:B------:R-:W-:-:S04]  /*0cd0*/  ISETP.NE.U32.AND P2, PT, RZ, UR10, PT ;  /* 0x0000000aff007c0c */ /* 0x000fc8000bf45070 */
[----:B------:R-:W-:-:S13]  /*0ce0*/  ISETP.NE.AND.EX P2, PT, RZ, UR11, PT, P2 ;  /* 0x0000000bff007c0c */ /* 0x000fda000bf45320 */
[----:B------:R-:W-:Y:S05]  /*0cf0*/  @P2 BRA `(.L_x_12699) ;  /* 0x0000000000082947 */ /* 0x000fea0003800000 */
[----:B------:R-:W-:Y:S05]  /*0d00*/  @P1 BRA `(.L_x_12700) ;  /* 0x0000000000141947 */ /* 0x000fea0003800000 */
[----:B------:R-:W-:Y:S05]  /*0d10*/  BRA `(.L_x_12701) ;  /* 0x0000000000147947 */ /* 0x000fea0003800000 */
.L_x_12699:
[----:B-----5:R-:W-:Y:S01]  /*0d20*/  FADD.FTZ R75, R79, R75 ;  /* 0x0000004b4f4b7221 */ /* 0x020fe20000010000 */
[----:B------:R-:W-:Y:S06]  /*0d30*/  BRA `(.L_x_12700) ;  /* 0x0000000000087947 */ /* 0x000fec0003800000 */
.L_x_12698:
[----:B-----5:R-:W-:-:S04]  /*0d40*/  FADD.FTZ R75, R71, R75 ;  /* 0x0000004b474b7221 */ /* 0x020fc80000010000 */
[----:B------:R-:W-:-:S07]  /*0d50*/  @P2 FADD.FTZ R75, R79, R75 ;  /* 0x0000004b4f4b2221 */ /* 0x000fce0000010000 */
.L_x_12700:
[----:B-----5:R-:W-:-:S07]  /*0d60*/  MOV R83, R75 ;  /* 0x0000004b00537202 */ /* 0x020fce0000000f00 */
.L_x_12701:
[----:B------:R-:W3:Y:S01]  /*0d70*/  @P1 LDC.64 R96, c[0x0][0x238] ;  /* 0x00008e00ff601b82 */ /* 0x000ee20000000a00 */
[C---:B------:R-:W-:Y:S02]  /*0d80*/  IADD3 R0, R105.reuse, 0x20, RZ ;  /* 0x0000002069007810 */ /* 0x040fe40007ffe0ff */
[----:B---3--:R-:W-:-:S04]  /*0d90*/  @P1 LEA R96, P2, R105, R96, 0x4 ;  /* 0x0000006069601211 */ /* 0x008fc800078420ff */
[----:B------:R-:W-:-:S05]  /*0da0*/  @P1 LEA.HI.X R97, R105, R97, RZ, 0x4, P2 ;  /* 0x0000006169611211 */ /* 0x000fca00010f24ff */
[----:B------:R4:W-:Y:S04]  /*0db0*/  @P1 STG.E.128 desc[UR4][R96.64], R80 ;  /* 0x0000005060001986 */ /* 0x0009e8000c101d04 */
.L_x_12685:
[----:B------:R-:W-:Y:S05]  /*0dc0*/  BSYNC B0 ;  /* 0x0000000000007941 */ /* 0x000fea0003800000 */
.L_x_12684:
[----:B------:R-:W-:Y:S01]  /*0dd0*/  ISETP.GE.U32.AND P2, PT, R2, 0x40, PT ;  /* 0x000000400200780c */ /* 0x000fe20003f46070 */
[----:B------:R-:W-:-:S12]  /*0de0*/  BSSY B0, `(.L_x_12702) ;  /* 0x0000042000007945 */ /* 0x000fd80003800000 */
[----:B------:R-:W-:Y:S05]  /*0df0*/  @!P2 BRA `(.L_x_12703) ;  /* 0x000000040000a947 */ /* 0x000fea0003800000 */
[----:B------:R-:W-:Y:S01]  /*0e00*/  ISETP.NE.U32.AND P3, PT, RZ, UR8, PT ;  /* 0x00000008ff007c0c */ /* 0x000fe2000bf65070 */
[----:B------:R-:W0:Y:S03]  /*0e10*/  LDC.64 R84, c[0x0][0x220] ;  /* 0x00008800ff547b82 */ /* 0x000e260000000a00 */
[----:B------:R-:W-:-:S13]  /*0e20*/  ISETP.NE.AND.EX P3, PT, RZ, UR9, PT, P3 ;  /* 0x00000009ff007c0c */ /* 0x000fda000bf65330 */
[----:B----4-:R-:W-:-:S04]  /*0e30*/  @P3 LEA R96, P2, R0, UR8, 0x4 ;  /* 0x0000000800603c11 */ /* 0x010fc8000f8420ff */
[C---:B------:R-:W-:Y:S02]  /*0e40*/  @P3 LEA.HI.X R97, R0.reuse, UR9, RZ, 0x4, P2 ;  /* 0x0000000900613c11 */ /* 0x040fe400090f24ff */
[----:B------:R-:W-:Y:S01]  /*0e50*/  ISETP.NE.U32.AND P2, PT, RZ, UR10, PT ;  /* 0x0000000aff007c0c */ /* 0x000fe2000bf45070 */
[----:B0-----:R-:W-:Y:S02]  /*0e60*/  IMAD.WIDE.U32 R84, R0, 0x10, R84 ;  /* 0x0000001000547825 */ /* 0x001fe400078e0054 */
[----:B---3-5:R0:W5:Y:S01]  /*0e70*/  @P3 LDG.E.128 R68, desc[UR4][R96.64] ;  /* 0x0000000460443981 */ /* 0x028162000c1e1d00 */
        /* <DEDUP_REMOVED lines=13> */
.L_x_12705:
[----:B-----5:R-:W-:Y:S01]  /*0f50*/  FADD.FTZ R84, R76, R84 ;  /* 0x000000544c547221 */ /* 0x020fe20000010000 */
[----:B------:R-:W-:Y:S06]  /*0f60*/  BRA `(.L_x_12706) ;  /* 0x0000000000087947 */ /* 0x000fec0003800000 */
.L_x_12704:
[----:B-----5:R-:W-:-:S04]  /*0f70*/  FADD.FTZ R84, R68, R84 ;  /* 0x0000005444547221 */ /* 0x020fc80000010000 */
[----:B------:R-:W-:-:S07]  /*0f80*/  @P2 FADD.FTZ R84, R76, R84 ;  /* 0x000000544c542221 */ /* 0x000fce0000010000 */
.L_x_12706:
[----:B-----5:R-:W-:-:S07]  /*0f90*/  MOV R80, R84 ;  /* 0x0000005400507202 */ /* 0x020fce0000000f00 */
.L_x_12707:
[----:B------:R-:W-:Y:S05]  /*0fa0*/  @P3 BRA `(.L_x_12708) ;  /* 0x00000000001c3947 */ /* 0x000fea0003800000 */
[----:B------:R-:W-:-:S04]  /*0fb0*/  ISETP.NE.U32.AND P4, PT, RZ, UR10, PT ;  /* 0x0000000aff007c0c */ /* 0x000fc8000bf85070 */
[----:B------:R-:W-:-:S13]  /*0fc0*/  ISETP.NE.AND.EX P4, PT, RZ, UR11, PT, P4 ;  /* 0x0000000bff007c0c */ /* 0x000fda000bf85340 */
[----:B------:R-:W-:Y:S05]  /*0fd0*/  @P4 BRA `(.L_x_12709) ;  /* 0x0000000000084947 */ /* 0x000fea0003800000 */
[----:B------:R-:W-:Y:S05]  /*0fe0*/  @P1 BRA `(.L_x_12710) ;  /* 0x0000000000141947 */ /* 0x000fea0003800000 */
[----:B------:R-:W-:Y:S05]  /*0ff0*/  BRA `(.L_x_12711) ;  /* 0x0000000000147947 */ /* 0x000fea0003800000 */
.L_x_12709:
[----:B-----5:R-:W-:Y:S01]  /*1000*/  FADD.FTZ R85, R77, R85 ;  /* 0x000000554d557221 */ /* 0x020fe20000010000 */
[----:B------:R-:W-:Y:S06]  /*1010*/  BRA `(.L_x_12710) ;  /* 0x0000000000087947 */ /* 0x000fec0003800000 */
.L_x_12708:
[----:B-----5:R-:W-:-:S04]  /*1020*/  FADD.FTZ R85, R69, R85 ;  /* 0x0000005545557221 */ /* 0x020fc80000010000 */
[----:B------:R-:W-:-:S07]  /*1030*/  @P2 FADD.FTZ R85, R77, R85 ;  /* 0x000000554d552221 */ /* 0x000fce0000010000 */
.L_x_12710:
[----:B-----5:R-:W-:-:S07]  /*1040*/  IMAD.MOV.U32 R81, RZ, RZ, R85 ;  /* 0x000000ffff517224 */ /* 0x020fce00078e0055 */
.L_x_12711:
[----:B------:R-:W-:Y:S05]  /*1050*/  @P3 BRA `(.L_x_12712) ;  /* 0x00000000001c3947 */ /* 0x000fea0003800000 */
[----:B------:R-:W-:-:S04]  /*1060*/  ISETP.NE.U32.AND P4, PT, RZ, UR10, PT ;  /* 0x0000000aff007c0c */ /* 0x000fc8000bf85070 */
[----:B------:R-:W-:-:S13]  /*1070*/  ISETP.NE.AND.EX P4, PT, RZ, UR11, PT, P4 ;  /* 0x0000000bff007c0c */ /* 0x000fda000bf85340 */
[----:B------:R-:W-:Y:S05]  /*1080*/  @P4 BRA `(.L_x_12713) ;  /* 0x0000000000084947 */ /* 0x000fea0003800000 */
[----:B------:R-:W-:Y:S05]  /*1090*/  @P1 BRA `(.L_x_12714) ;  /* 0x0000000000141947 */ /* 0x000fea0003800000 */
[----:B------:R-:W-:Y:S05]  /*10a0*/  BRA `(.L_x_12715) ;  /* 0x0000000000147947 */ /* 0x000fea0003800000 */
.L_x_12713:
[----:B-----5:R-:W-:Y:S01]  /*10b0*/  FADD.FTZ R86, R78, R86 ;  /* 0x000000564e567221 */ /* 0x020fe20000010000 */
[----:B------:R-:W-:Y:S06]  /*10c0*/  BRA `(.L_x_12714) ;  /* 0x0000000000087947 */ /* 0x000fec0003800000 */
.L_x_12712:
[----:B-----5:R-:W-:-:S04]  /*10d0*/  FADD.FTZ R86, R70, R86 ;  /* 0x0000005646567221 */ /* 0x020fc80000010000 */
[----:B------:R-:W-:-:S07]  /*10e0*/  @P2 FADD.FTZ R86, R78, R86 ;  /* 0x000000564e562221 */ /* 0x000fce0000010000 */
.L_x_12714:
[----:B-----5:R-:W-:-:S07]  /*10f0*/  MOV R82, R86 ;  /* 0x0000005600527202 */ /* 0x020fce0000000f00 */
.L_x_12715:
[----:B------:R-:W-:Y:S05]  /*1100*/  @P3 BRA `(.L_x_12716) ;  /* 0x00000000001c3947 */ /* 0x000fea0003800000 */
[----:B------:R-:W-:-:S04]  /*1110*/  ISETP.NE.U32.AND P2, PT, RZ, UR10, PT ;  /* 0x0000000aff007c0c */ /* 0x000fc8000bf45070 */
[----:B------:R-:W-:-:S13]  /*1120*/  ISETP.NE.AND.EX P2, PT, RZ, UR11, PT, P2 ;  /* 0x0000000bff007c0c */ /* 0x000fda000bf45320 */
[----:B------:R-:W-:Y:S05]  /*1130*/  @P2 BRA `(.L_x_12717) ;  /* 0x0000000000082947 */ /* 0x000fea0003800000 */
[----:B------:R-:W-:Y:S05]  /*1140*/  @P1 BRA `(.L_x_12718) ;  /* 0x0000000000141947 */ /* 0x000fea0003800000 */
[----:B------:R-:W-:Y:S05]  /*1150*/  BRA `(.L_x_12719) ;  /* 0x0000000000147947 */ /* 0x000fea0003800000 */
.L_x_12717:
[----:B-----5:R-:W-:Y:S01]  /*1160*/  FADD.FTZ R87, R79, R87 ;  /* 0x000000574f577221 */ /* 0x020fe20000010000 */
[----:B------:R-:W-:Y:S06]  /*1170*/  BRA `(.L_x_12718) ;  /* 0x0000000000087947 */ /* 0x000fec0003800000 */
.L_x_12716:
[----:B-----5:R-:W-:-:S04]  /*1180*/  FADD.FTZ R87, R71, R87 ;  /* 0x0000005747577221 */ /* 0x020fc80000010000 */
[----:B------:R-:W-:-:S07]  /*1190*/  @P2 FADD.FTZ R87, R79, R87 ;  /* 0x000000574f572221 */ /* 0x000fce0000010000 */
.L_x_12718:
[----:B-----5:R-:W-:-:S07]  /*11a0*/  MOV R83, R87 ;  /* 0x0000005700537202 */ /* 0x020fce0000000f00 */
.L_x_12719:
[----:B------:R-:W0:Y:S02]  /*11b0*/  @P1 LDC.64 R96, c[0x0][0x238] ;  /* 0x00008e00ff601b82 */ /* 0x000e240000000a00 */
[----:B0-----:R-:W-:-:S04]  /*11c0*/  @P1 LEA R96, P2, R0, R96, 0x4 ;  /* 0x0000006000601211 */ /* 0x001fc800078420ff */
[C---:B------:R-:W-:Y:S02]  /*11d0*/  @P1 LEA.HI.X R97, R0.reuse, R97, RZ, 0x4, P2 ;  /* 0x0000006100611211 */ /* 0x040fe400010f24ff */
[----:B------:R-:W-:-:S03]  /*11e0*/  IADD3 R0, R0, 0x20, RZ ;  /* 0x0000002000007810 */ /* 0x000fc60007ffe0ff */
[----:B------:R0:W-:Y:S04]  /*11f0*/  @P1 STG.E.128 desc[UR4][R96.64], R80 ;  /* 0x0000005060001986 */ /* 0x0001e8000c101d04 */
.L_x_12703:
[----:B------:R-:W-:Y:S05]  /*1200*/  BSYNC B0 ;  /* 0x0000000000007941 */ /* 0x000fea0003800000 */
.L_x_12702:
[----:B------:R-:W-:Y:S01]  /*1210*/  ISETP.GE.U32.AND P2, PT, R2, 0x60, PT ;  /* 0x000000600200780c */ /* 0x000fe20003f46070 */
[----:B------:R-:W-:-:S12]  /*1220*/  BSSY B0, `(.L_x_12720) ;  /* 0x0000042000007945 */ /* 0x000fd80003800000 */
[----:B------:R-:W-:Y:S05]  /*1230*/  @!P2 BRA `(.L_x_12721) ;  /* 0x000000040000a947 */ /* 0x000fea0003800000 */
[----:B------:R-:W-:Y:S01]  /*1240*/  ISETP.NE.U32.AND P3, PT, RZ, UR8, PT ;  /* 0x00000008ff007c0c */ /* 0x000fe2000bf65070 */
[----:B------:R-:W1:Y:S03]  /*1250*/  LDC.64 R88, c[0x0][0x220] ;  /* 0x00008800ff587b82 */ /* 0x000e660000000a00 */
[----:B------:R-:W-:-:S13]  /*1260*/  ISETP.NE.AND.EX P3, PT, RZ, UR9, PT, P3 ;  /* 0x00000009ff007c0c */ /* 0x000fda000bf65330 */
[----:B0---4-:R-:W-:-:S04]  /*1270*/  @P3 LEA R96, P2, R0, UR8, 0x4 ;  /* 0x0000000800603c11 */ /* 0x011fc8000f8420ff */
[C---:B------:R-:W-:Y:S02]  /*1280*/  @P3 LEA.HI.X R97, R0.reuse, UR9, RZ, 0x4, P2 ;  /* 0x0000000900613c11 */ /* 0x040fe400090f24ff */
[----:B------:R-:W-:Y:S01]  /*1290*/  ISETP.NE.U32.AND P2, PT, RZ, UR10, PT ;  /* 0x0000000aff007c0c */ /* 0x000fe2000bf45070 */
[----:B-1----:R-:W-:Y:S02]  /*12a0*/  IMAD.WIDE.U32 R88, R0, 0x10, R88 ;  /* 0x0000001000587825 */ /* 0x002fe400078e0058 */
        /* <DEDUP_REMOVED lines=14> */
.L_x_12723:
[----:B-----5:R-:W-:Y:S01]  /*1390*/  FADD.FTZ R88, R76, R88 ;  /* 0x000000584c587221 */ /* 0x020fe20000010000 */
[----:B------:R-:W-:Y:S06]  /*13a0*/  BRA `(.L_x_12724) ;  /* 0x0000000000087947 */ /* 0x000fec0003800000 */
.L_x_12722:
[----:B-----5:R-:W-:-:S04]  /*13b0*/  FADD.FTZ R88, R68, R88 ;  /* 0x0000005844587221 */ /* 0x020fc80000010000 */
[----:B------:R-:W-:-:S07]  /*13c0*/  @P2 FADD.FTZ R88, R76, R88 ;  /* 0x000000584c582221 */ /* 0x000fce0000010000 */
.L_x_12724:
[----:B-----5:R-:W-:-:S07]  /*13d0*/  MOV R80, R88 ;  /* 0x0000005800507202 */ /* 0x020fce0000000f00 */
.L_x_12725:
[----:B------:R-:W-:Y:S05]  /*13e0*/  @P3 BRA `(.L_x_12726) ;  /* 0x00000000001c3947 */ /* 0x000fea0003800000 */
[----:B------:R-:W-:-:S04]  /*13f0*/  ISETP.NE.U32.AND P4, PT, RZ, UR10, PT ;  /* 0x0000000aff007c0c */ /* 0x000fc8000bf85070 */
[----:B------:R-:W-:-:S13]  /*1400*/  ISETP.NE.AND.EX P4, PT, RZ, UR11, PT, P4 ;  /* 0x0000000bff007c0c */ /* 0x000fda000bf85340 */
[----:B------:R-:W-:Y:S05]  /*1410*/  @P4 BRA `(.L_x_12727) ;  /* 0x0000000000084947 */ /* 0x000fea0003800000 */
[----:B------:R-:W-:Y:S05]  /*1420*/  @P1 BRA `(.L_x_12728) ;  /* 0x0000000000141947 */ /* 0x000fea0003800000 */
[----:B------:R-:W-:Y:S05]  /*1430*/  BRA `(.L_x_12729) ;  /* 0x0000000000147947 */ /* 0x000fea0003800000 */
.L_x_12727:
[----:B-----5:R-:W-:Y:S01]  /*1440*/  FADD.FTZ R89, R77, R89 ;  /* 0x000000594d597221 */ /* 0x020fe20000010000 */
[----:B------:R-:W-:Y:S06]  /*1450*/  BRA `(.L_x_12728) ;  /* 0x0000000000087947 */ /* 0x000fec0003800000 */
.L_x_12726:
[----:B-----5:R-:W-:-:S04]  /*1460*/  FADD.FTZ R89, R69, R89 ;  /* 0x0000005945597221 */ /* 0x020fc80000010000 */
[----:B------:R-:W-:-:S07]  /*1470*/  @P2 FADD.FTZ R89, R77, R89 ;  /* 0x000000594d592221 */ /* 0x000fce0000010000 */
.L_x_12728:
[----:B-----5:R-:W-:-:S07]  /*1480*/  MOV R81, R89 ;  /* 0x0000005900517202 */ /* 0x020fce0000000f00 */
.L_x_12729:
[----:B------:R-:W-:Y:S05]  /*1490*/  @P3 BRA `(.L_x_12730) ;  /* 0x00000000001c3947 */ /* 0x000fea0003800000 */
[----:B------:R-:W-:-:S04]  /*14a0*/  ISETP.NE.U32.AND P4, PT, RZ, UR10, PT ;  /* 0x0000000aff007c0c */ /* 0x000fc8000bf85070 */
[----:B------:R-:W-:-:S13]  /*14b0*/  ISETP.NE.AND.EX P4, PT, RZ, UR11, PT, P4 ;  /* 0x0000000bff007c0c */ /* 0x000fda000bf85340 */
[----:B------:R-:W-:Y:S05]  /*14c0*/  @P4 BRA `(.L_x_12731) ;  /* 0x0000000000084947 */ /* 0x000fea0003800000 */
[----:B------:R-:W-:Y:S05]  /*14d0*/  @P1 BRA `(.L_x_12732) ;  /* 0x0000000000141947 */ /* 0x000fea0003800000 */
[----:B------:R-:W-:Y:S05]  /*14e0*/  BRA `(.L_x_12733) ;  /* 0x0000000000147947 */ /* 0x000fea0003800000 */
.L_x_12731:
[----:B-----5:R-:W-:Y:S01]  /*14f0*/  FADD.FTZ R90, R78, R90 ;  /* 0x0000005a4e5a7221 */ /* 0x020fe20000010000 */
[----:B------:R-:W-:Y:S06]  /*1500*/  BRA `(.L_x_12732) ;  /* 0x0000000000087947 */ /* 0x000fec0003800000 */
.L_x_12730:
[----:B-----5:R-:W-:-:S04]  /*1510*/  FADD.FTZ R90, R70, R90 ;  /* 0x0000005a465a7221 */ /* 0x020fc80000010000 */
[----:B------:R-:W-:-:S07]  /*1520*/  @P2 FADD.FTZ R90, R78, R90 ;  /* 0x0000005a4e5a2221 */ /* 0x000fce0000010000 */
.L_x_12732:
[----:B-----5:R-:W-:-:S07]  /*1530*/  MOV R82, R90 ;  /* 0x0000005a00527202 */ /* 0x020fce0000000f00 */
.L_x_12733:
[----:B------:R-:W-:Y:S05]  /*1540*/  @P3 BRA `(.L_x_12734) ;  /* 0x00000000001c3947 */ /* 0x000fea0003800000 */
[----:B------:R-:W-:-:S04]  /*1550*/  ISETP.NE.U32.AND P2, PT, RZ, UR10, PT ;  /* 0x0000000aff007c0c */ /* 0x000fc8000bf45070 */
[----:B------:R-:W-:-:S13]  /*1560*/  ISETP.NE.AND.EX P2, PT, RZ, UR11, PT, P2 ;  /* 0x0000000bff007c0c */ /* 0x000fda000bf45320 */
[----:B------:R-:W-:Y:S05]  /*1570*/  @P2 BRA `(.L_x_12735) ;  /* 0x0000000000082947 */ /* 0x000fea0003800000 */
[----:B------:R-:W-:Y:S05]  /*1580*/  @P1 BRA `(.L_x_12736) ;  /* 0x0000000000141947 */ /* 0x000fea0003800000 */
[----:B------:R-:W-:Y:S05]  /*1590*/  BRA `(.L_x_12737) ;  /* 0x0000000000147947 */ /* 0x000fea0003800000 */
.L_x_12735:
[----:B-----5:R-:W-:Y:S01]  /*15a0*/  FADD.FTZ R91, R79, R91 ;  /* 0x0000005b4f5b7221 */ /* 0x020fe20000010000 */
[----:B------:R-:W-:Y:S06]  /*15b0*/  BRA `(.L_x_12736) ;  /* 0x0000000000087947 */ /* 0x000fec0003800000 */
.L_x_12734:
[----:B-----5:R-:W-:-:S04]  /*15c0*/  FADD.FTZ R91, R71, R91 ;  /* 0x0000005b475b7221 */ /* 0x020fc80000010000 */
[----:B------:R-:W-:-:S07]  /*15d0*/  @P2 FADD.FTZ R91, R79, R91 ;  /* 0x0000005b4f5b2221 */ /* 0x000fce0000010000 */
.L_x_12736:
[----:B-----5:R-:W-:-:S07]  /*15e0*/  MOV R83, R91 ;  /* 0x0000005b00537202 */ /* 0x020fce0000000f00 */
.L_x_12737:
[----:B------:R-:W0:Y:S02]  /*15f0*/  @P1 LDC.64 R96, c[0x0][0x238] ;  /* 0x00008e00ff601b82 */ /* 0x000e240000000a00 */
[----:B0-----:R-:W-:-:S04]  /*1600*/  @P1 LEA R96, P2, R0, R96, 0x4 ;  /* 0x0000006000601211 */ /* 0x001fc800078420ff */
[C---:B------:R-:W-:Y:S02]  /*1610*/  @P1 LEA.HI.X R97, R0.reuse, R97, RZ, 0x4, P2 ;  /* 0x0000006100611211 */ /* 0x040fe400010f24ff */
[----:B------:R-:W-:-:S03]  /*1620*/  IADD3 R0, R0, 0x20, RZ ;  /* 0x0000002000007810 */ /* 0x000fc60007ffe0ff */
[----:B------:R0:W-:Y:S04]  /*1630*/  @P1 STG.E.128 desc[UR4][R96.64], R80 ;  /* 0x0000005060001986 */ /* 0x0001e8000c101d04 */
.L_x_12721:
[----:B------:R-:W-:Y:S05]  /*1640*/  BSYNC B0 ;  /* 0x0000000000007941 */ /* 0x000fea0003800000 */
.L_x_12720:
        /* <DEDUP_REMOVED lines=24> */
.L_x_12741:
[----:B-----5:R-:W-:Y:S01]  /*17d0*/  FADD.FTZ R92, R76, R92 ;  /* 0x0000005c4c5c7221 */ /* 0x020fe20000010000 */
[----:B------:R-:W-:Y:S06]  /*17e0*/  BRA `(.L_x_12742) ;  /* 0x0000000000087947 */ /* 0x000fec0003800000 */
.L_x_12740:
[----:B-----5:R-:W-:-:S04]  /*17f0*/  FADD.FTZ R92, R68, R92 ;  /* 0x0000005c445c7221 */ /* 0x020fc80000010000 */
[----:B------:R-:W-:-:S07]  /*1800*/  @P2 FADD.FTZ R92, R76, R92 ;  /* 0x0000005c4c5c2221 */ /* 0x000fce0000010000 */
.L_x_12742:
[----:B-----5:R-:W-:-:S07]  /*1810*/  MOV R80, R92 ;  /* 0x0000005c00507202 */ /* 0x020fce0000000f00 */
.L_x_12743:
[----:B------:R-:W-:Y:S05]  /*1820*/  @P3 BRA `(.L_x_12744) ;  /* 0x00000000001c3947 */ /* 0x000fea0003800000 */
[----:B------:R-:W-:-:S04]  /*1830*/  ISETP.NE.U32.AND P4, PT, RZ, UR10, PT ;  /* 0x0000000aff007c0c */ /* 0x000fc8000bf85070 */
[----:B------:R-:W-:-:S13]  /*1840*/  ISETP.NE.AND.EX P4, PT, RZ, UR11, PT, P4 ;  /* 0x0000000bff007c0c */ /* 0x000fda000bf85340 */
[----:B------:R-:W-:Y:S05]  /*1850*/  @P4 BRA `(.L_x_12745) ;  /* 0x0000000000084947 */ /* 0x000fea0003800000 */
[----:B------:R-:W-:Y:S05]  /*1860*/  @P1 BRA `(.L_x_12746) ;  /* 0x0000000000141947 */ /* 0x000fea0003800000 */
[----:B------:R-:W-:Y:S05]  /*1870*/  BRA `(.L_x_12747) ;  /* 0x0000000000147947 */ /* 0x000fea0003800000 */
.L_x_12745:
[----:B-----5:R-:W-:Y:S01]  /*1880*/  FADD.FTZ R93, R77, R93 ;  /* 0x0000005d4d5d7221 */ /* 0x020fe20000010000 */
[----:B------:R-:W-:Y:S06]  /*1890*/  BRA `(.L_x_12746) ;  /* 0x0000000000087947 */ /* 0x000fec0003800000 */
.L_x_12744:
[----:B-----5:R-:W-:-:S04]  /*18a0*/  FADD.FTZ R93, R69, R93 ;  /* 0x0000005d455d7221 */ /* 0x020fc80000010000 */
[----:B------:R-:W-:-:S07]  /*18b0*/  @P2 FADD.FTZ R93, R77, R93 ;  /* 0x0000005d4d5d2221 */ /* 0x000fce0000010000 */
.L_x_12746:
[----:B-----5:R-:W-:-:S07]  /*18c0*/  MOV R81, R93 ;  /* 0x0000005d00517202 */ /* 0x020fce0000000f00 */
.L_x_12747:
[----:B------:R-:W-:Y:S05]  /*18d0*/  @P3 BRA `(.L_x_12748) ;  /* 0x00000000001c3947 */ /* 0x000fea0003800000 */
[----:B------:R-:W-:-:S04]  /*18e0*/  ISETP.NE.U32.AND P4, PT, RZ, UR10, PT ;  /* 0x0000000aff007c0c */ /* 0x000fc8000bf85070 */
[----:B------:R-:W-:-:S13]  /*18f0*/  ISETP.NE.AND.EX P4, PT, RZ, UR11, PT, P4 ;  /* 0x0000000bff007c0c */ /* 0x000fda000bf85340 */
[----:B------:R-:W-:Y:S05]  /*1900*/  @P4 BRA `(.L_x_12749) ;  /* 0x0000000000084947 */ /* 0x000fea0003800000 */
[----:B------:R-:W-:Y:S05]  /*1910*/  @P1 BRA `(.L_x_12750) ;  /* 0x0000000000141947 */ /* 0x000fea0003800000 */
[----:B------:R-:W-:Y:S05]  /*1920*/  BRA `(.L_x_12751) ;  /* 0x0000000000147947 */ /* 0x000fea0003800000 */
.L_x_12749:
[----:B-----5:R-:W-:Y:S01]  /*1930*/  FADD.FTZ R94, R78, R94 ;  /* 0x0000005e4e5e7221 */ /* 0x020fe20000010000 */
[----:B------:R-:W-:Y:S06]  /*1940*/  BRA `(.L_x_12750) ;  /* 0x0000000000087947 */ /* 0x000fec0003800000 */
.L_x_12748:
[----:B-----5:R-:W-:-:S04]  /*1950*/  FADD.FTZ R94, R70, R94 ;  /* 0x0000005e465e7221 */ /* 0x020fc80000010000 */
[----:B------:R-:W-:-:S07]  /*1960*/  @P2 FADD.FTZ R94, R78, R94 ;  /* 0x0000005e4e5e2221 */ /* 0x000fce0000010000 */
.L_x_12750:
[----:B-----5:R-:W-:-:S07]  /*1970*/  MOV R82, R94 ;  /* 0x0000005e00527202 */ /* 0x020fce0000000f00 */
.L_x_12751:
[----:B------:R-:W-:Y:S05]  /*1980*/  @P3 BRA `(.L_x_12752) ;  /* 0x00000000001c3947 */ /* 0x000fea0003800000 */
[----:B------:R-:W-:-:S04]  /*1990*/  ISETP.NE.U32.AND P2, PT, RZ, UR10, PT ;  /* 0x0000000aff007c0c */ /* 0x000fc8000bf45070 */
[----:B------:R-:W-:-:S13]  /*19a0*/  ISETP.NE.AND.EX P2, PT, RZ, UR11, PT, P2 ;  /* 0x0000000bff007c0c */ /* 0x000fda000bf45320 */
[----:B------:R-:W-:Y:S05]  /*19b0*/  @P2 BRA `(.L_x_12753) ;  /* 0x0000000000082947 */ /* 0x000fea0003800000 */
[----:B------:R-:W-:Y:S05]  /*19c0*/  @P1 BRA `(.L_x_12754) ;  /* 0x0000000000141947 */ /* 0x000fea0003800000 */
[----:B------:R-:W-:Y:S05]  /*19d0*/  BRA `(.L_x_12755) ;  /* 0x0000000000147947 */ /* 0x000fea0003800000 */
.L_x_12753:
[----:B-----5:R-:W-:Y:S01]  /*19e0*/  FADD.FTZ R95, R79, R95 ;  /* 0x0000005f4f5f7221 */ /* 0x020fe20000010000 */
[----:B------:R-:W-:Y:S06]  /*19f0*/  BRA `(.L_x_12754) ;  /* 0x0000000000087947 */ /* 0x000fec0003800000 */
.L_x_12752:
[----:B-----5:R-:W-:-:S04]  /*1a00*/  FADD.FTZ R95, R71, R95 ;  /* 0x0000005f475f7221 */ /* 0x020fc80000010000 */
[----:B------:R-:W-:-:S07]  /*1a10*/  @P2 FADD.FTZ R95, R79, R95 ;  /* 0x0000005f4f5f2221 */ /* 0x000fce0000010000 */
.L_x_12754:
[----:B-----5:R-:W-:-:S07]  /*1a20*/  IMAD.MOV.U32 R83, RZ, RZ, R95 ;  /* 0x000000ffff537224 */ /* 0x020fce00078e005f */
.L_x_12755:
[----:B------:R-:W0:Y:S02]  /*1a30*/  @P1 LDC.64 R96, c[0x0][0x238] ;  /* 0x00008e00ff601b82 */ /* 0x000e240000000a00 */
[----:B0-----:R-:W-:-:S04]  /*1a40*/  @P1 LEA R96, P2, R0, R96, 0x4 ;  /* 0x0000006000601211 */ /* 0x001fc800078420ff */
[----:B------:R-:W-:-:S05]  /*1a50*/  @P1 LEA.HI.X R97, R0, R97, RZ, 0x4, P2 ;  /* 0x0000006100611211 */ /* 0x000fca00010f24ff */
[----:B------:R0:W-:Y:S04]  /*1a60*/  @P1 STG.E.128 desc[UR4][R96.64], R80 ;  /* 0x0000005060001986 */ /* 0x0001e8000c101d04 */
.L_x_12739:
[----:B------:R-:W-:Y:S05]  /*1a70*/  BSYNC B0 ;  /* 0x0000000000007941 */ /* 0x000fea0003800000 */
.L_x_12738:
[----:B-----5:R-:W-:Y:S01]  /*1a80*/  FADD.FTZ R0, RZ, R72 ;  /* 0x00000048ff007221 */ /* 0x020fe20000010000 */
[C---:B------:R-:W-:Y:S01]  /*1a90*/  ISETP.GT.U32.AND P2, PT, R2.reuse, 0x3f, PT ;  /* 0x0000003f0200780c */ /* 0x040fe20003f44070 */
[----:B------:R-:W-:Y:S01]  /*1aa0*/  UMOV UR12, 0xffffffff ;  /* 0xffffffff000c7882 */ /* 0x000fe20000000000 */
[C---:B------:R-:W-:Y:S01]  /*1ab0*/  ISETP.GT.U32.AND P3, PT, R2.reuse, 0x5f, PT ;  /* 0x0000005f0200780c */ /* 0x040fe20003f64070 */
[----:B0---4-:R-:W-:Y:S01]  /*1ac0*/  FADD.FTZ R97, R73, R0 ;  /* 0x0000000049617221 */ /* 0x011fe20000010000 */
        /* <DEDUP_REMOVED lines=25> */
[----:B------:R-:W4:Y:S02]  /*1c60*/  SHFL.BFLY PT, R0, R101, 0x8, 0x1f ;  /* 0x0d001f0065007f89 */ /* 0x000f2400000e0000 */
[----:B----4-:R-:W-:-:S05]  /*1c70*/  FADD.FTZ R102, R101, R0 ;  /* 0x0000000065667221 */ /* 0x010fca0000010000 */
[----:B------:R-:W4:Y:S02]  /*1c80*/  SHFL.BFLY PT, R103, R102, 0x10, 0x1f ;  /* 0x0e001f0066677f89 */ /* 0x000f2400000e0000 */
[----:B----4-:R-:W-:-:S04]  /*1c90*/  FADD.FTZ R96, R102, R103 ;  /* 0x0000006766607221 */ /* 0x010fc80000010000 */
        /* <DEDUP_REMOVED lines=42> */
[----:B------:R0:W4:Y:S02]  /*1f40*/  SHFL.BFLY PT, R103, R100, 0x10, 0x1f ;  /* 0x0e001f0064677f89 */ /* 0x00012400000e0000 */
.L_x_12777:
[----:B------:R-:W-:Y:S01]  /*1f50*/  FMUL.FTZ R0, R96, R96 ;  /* 0x0000006060007220 */ /* 0x000fe20000410000 */
[----:B------:R-:W-:Y:S01]  /*1f60*/  ISETP.NE.AND P2, PT, R107, RZ, PT ;  /* 0x000000ff6b00720c */ /* 0x000fe20003f45270 */
[----:B----4-:R-:W-:Y:S01]  /*1f70*/  FADD.FTZ R102, R100, R103 ;  /* 0x0000006764667221 */ /* 0x010fe20000010000 */
[----:B------:R-:W4:Y:S01]  /*1f80*/  @!P5 LDC.64 R98, c[0x0][0x250] ;  /* 0x00009400ff62db82 */ /* 0x000f220000000a00 */
[----:B------:R-:W-:Y:S01]  /*1f90*/  BSSY B0, `(.L_x_12757) ;  /* 0x0000023000007945 */ /* 0x000fe20003800000 */
[----:B------:R-:W-:Y:S01]  /*1fa0*/  FSEL R0, R0, RZ, P2 ;  /* 0x000000ff00007208 */ /* 0x000fe20001000000 */
[----:B------:R-:W-:Y:S01]  /*1fb0*/  FFMA.FTZ R97, R102, R97, UR6 ;  /* 0x0000000666617e23 */ /* 0x000fe20008010061 */
[----:B------:R-:W-:-:S03]  /*1fc0*/  FSEL R106, R96, RZ, !P2 ;  /* 0x000000ff606a7208 */ /* 0x000fc60005000000 */
[----:B------:R-:W-:Y:S01]  /*1fd0*/  FADD.FTZ R0, R97, R0 ;  /* 0x0000000061007221 */ /* 0x000fe20000010000 */
[----:B0-----:R-:W0:Y:S05]  /*1fe0*/  @!P5 LDC.64 R100, c[0x0][0x258] ;  /* 0x00009600ff64db82 */ /* 0x001e2a0000000a00 */
[----:B------:R-:W5:Y:S01]  /*1ff0*/  MUFU.RSQ R0, R0 ;  /* 0x0000000000007308 */ /* 0x000f620000001400 */
[----:B----4-:R-:W-:-:S05]  /*2000*/  @!P5 IMAD.WIDE R98, R104, 0x4, R98 ;  /* 0x000000046862d825 */ /* 0x010fca00078e0262 */
[----:B------:R4:W-:Y:S01]  /*2010*/  @!P5 STG.E desc[UR4][R98.64], R96 ;  /* 0x000000606200d986 */ /* 0x0009e2000c101904 */
[----:B0-----:R-:W-:-:S05]  /*2020*/  @!P5 IMAD.WIDE R100, R104, 0x4, R100 ;  /* 0x000000046864d825 */ /* 0x001fca00078e0264 */
[----:B-----5:R4:W-:Y:S01]  /*2030*/  @!P5 STG.E desc[UR4][R100.64], R0 ;  /* 0x000000006400d986 */ /* 0x0209e2000c101904 */
[----:B------:R-:W-:Y:S05]  /*2040*/  @!P0 BRA `(.L_x_12758) ;  /* 0x00000000005c8947 */ /* 0x000fea0003800000 */
[----:B----4-:R-:W0:Y:S01]  /*2050*/  LDC.64 R96, c[0x0][0x2c0] ;  /* 0x0000b000ff607b82 */ /* 0x010e220000000a00 */
[--C-:B------:R-:W-:Y:S01]  /*2060*/  FADD.FTZ R101, R73, -R106.reuse ;  /* 0x8000006a49657221 */ /* 0x100fe20000010000 */
[--C-:B------:R-:W-:Y:S01]  /*2070*/  FADD.FTZ R111, R75, -R106.reuse ;  /* 0x8000006a4b6f7221 */ /* 0x100fe20000010000 */
[--C-:B------:R-:W-:Y:S01]  /*2080*/  FADD.FTZ R103, R74, -R106.reuse ;  /* 0x8000006a4a677221 */ /* 0x100fe20000010000 */
[----:B------:R-:W-:Y:S01]  /*2090*/  FADD.FTZ R99, R72, -R106 ;  /* 0x8000006a48637221 */ /* 0x000fe20000010000 */
[C---:B------:R-:W-:Y:S01]  /*20a0*/  FMUL.FTZ R100, R0.reuse, R101 ;  /* 0x0000006500647220 */ /* 0x040fe20000410000 */
[C---:B------:R-:W-:Y:S01]  /*20b0*/  FMUL.FTZ R98, R0.reuse, R111 ;  /* 0x0000006f00627220 */ /* 0x040fe20000410000 */
[C---:B------:R-:W-:Y:S01]  /*20c0*/  FMUL.FTZ R101, R0.reuse, R103 ;  /* 0x0000006700657220 */ /* 0x040fe20000410000 */
[----:B------:R-:W4:Y:S01]  /*20d0*/  LDC.64 R108, c[0x0][0x2b8] ;  /* 0x0000ae00ff6c7b82 */ /* 0x000f220000000a00 */
[----:B------:R-:W-:Y:S01]  /*20e0*/  FMUL.FTZ R113, R0, R99 ;  /* 0x0000006300717220 */ /* 0x000fe20000410000 */
[-C--:B------:R-:W-:Y:S01]  /*20f0*/  FFMA.FTZ R99, R15, R98.reuse, R7 ;  /* 0x000000620f637223 */ /* 0x080fe20000010007 */
[----:B------:R-:W-:Y:S01]  /*2100*/  FFMA.FTZ R103, R19, R98, R11 ;  /* 0x0000006213677223 */ /* 0x000fe2000001000b */
[-C--:B------:R-:W-:Y:S01]  /*2110*/  FFMA.FTZ R98, R14, R101.reuse, R6 ;  /* 0x000000650e627223 */ /* 0x080fe20000010006 */
[----:B------:R-:W-:Y:S01]  /*2120*/  FFMA.FTZ R102, R18, R101, R10 ;  /* 0x0000006512667223 */ /* 0x000fe2000001000a */
[----:B------:R-:W-:Y:S01]  /*2130*/  FFMA.FTZ R101, R17, R100, R9 ;  /* 0x0000006411657223 */ /* 0x000fe20000010009 */
[----:B0-----:R-:W-:-:S04]  /*2140*/  IMAD.WIDE.U32 R110, R105, 0x10, R96 ;  /* 0x00000010696e7825 */ /* 0x001fc800078e0060 */
[----:B------:R-:W-:Y:S01]  /*2150*/  FFMA.FTZ R97, R13, R100, R5 ;  /* 0x000000640d617223 */ /* 0x000fe20000010005 */
[-C--:B------:R-:W-:Y:S01]  /*2160*/  FFMA.FTZ R96, R12, R113.reuse, R4 ;  /* 0x000000710c607223 */ /* 0x080fe20000010004 */
[----:B------:R-:W-:Y:S01]  /*2170*/  FFMA.FTZ R100, R16, R113, R8 ;  /* 0x0000007110647223 */ /* 0x000fe20000010008 */
[C---:B----4-:R-:W-:Y:S01]  /*2180*/  IMAD.WIDE.U32 R108, R105.reuse, 0x10, R108 ;  /* 0x00000010696c7825 */ /* 0x050fe200078e006c */
[----:B------:R-:W-:-:S04]  /*2190*/  IADD3 R105, R105, 0x20, RZ ;  /* 0x0000002069697810 */ /* 0x000fc80007ffe0ff */
[----:B------:R0:W-:Y:S04]  /*21a0*/  STG.E.128 desc[UR4][R108.64], R96 ;  /* 0x000000606c007986 */ /* 0x0001e8000c101d04 */
[----:B------:R0:W-:Y:S02]  /*21b0*/  STG.E.128 desc[UR4][R110.64], R100 ;  /* 0x000000646e007986 */ /* 0x0001e4000c101d04 */
.L_x_12758:
[----:B------:R-:W-:Y:S05]  /*21c0*/  BSYNC B0 ;  /* 0x0000000000007941 */ /* 0x000fea0003800000 */
.L_x_12757:
[----:B------:R-:W-:Y:S01]  /*21d0*/  ISETP.GE.U32.AND P2, PT, R2, 0x40, PT ;  /* 0x000000400200780c */ /* 0x000fe20003f46070 */
[----:B------:R-:W-:-:S12]  /*21e0*/  BSSY B0, `(.L_x_12759) ;  /* 0x0000019000007945 */ /* 0x000fd80003800000 */
[----:B------:R-:W-:Y:S05]  /*21f0*/  @!P2 BRA `(.L_x_12760) ;  /* 0x00000000005ca947 */ /* 0x000fea0003800000 */
[----:B0---4-:R-:W0:Y:S01]  /*2200*/  LDC.64 R96, c[0x0][0x2c0] ;  /* 0x0000b000ff607b82 */ /* 0x011e220000000a00 */
        /* <DEDUP_REMOVED lines=22> */
.L_x_12760:
[----:B------:R-:W-:Y:S05]  /*2370*/  BSYNC B0 ;  /* 0x0000000000007941 */ /* 0x000fea0003800000 */
.L_x_12759:
        /* <DEDUP_REMOVED lines=26> */
.L_x_12762:
[----:B------:R-:W-:Y:S05]  /*2520*/  BSYNC B0 ;  /* 0x0000000000007941 */ /* 0x000fea0003800000 */
.L_x_12761:
        /* <DEDUP_REMOVED lines=13> */
[----:B------:R-:W-:Y:S01]  /*2600*/  FFMA.FTZ R103, R67, R102, R59 ;  /* 0x0000006643677223 */ /* 0x000fe2000001003b */
[----:B0-----:R-:W-:-:S04]  /*2610*/  IMAD.WIDE.U32 R108, R105, 0x10, R98 ;  /* 0x00000010696c7825 */ /* 0x001fc800078e0062 */
[----:B------:R-:W-:Y:S01]  /*2620*/  FFMA.FTZ R99, R63, R102, R55 ;  /* 0x000000663f637223 */ /* 0x000fe20000010037 */
[-C--:B------:R-:W-:Y:S01]  /*2630*/  FFMA.FTZ R98, R62, R101.reuse, R54 ;  /* 0x000000653e627223 */ /* 0x080fe20000010036 */
[----:B------:R-:W-:Y:S01]  /*2640*/  FFMA.FTZ R102, R66, R101, R58 ;  /* 0x0000006542667223 */ /* 0x000fe2000001003a */
[----:B------:R-:W-:Y:S01]  /*2650*/  FFMA.FTZ R101, R65, R100, R57 ;  /* 0x0000006441657223 */ /* 0x000fe20000010039 */
[----:B----4-:R-:W-:-:S04]  /*2660*/  IMAD.WIDE.U32 R110, R105, 0x10, R96 ;  /* 0x00000010696e7825 */ /* 0x010fc800078e0060 */
[----:B------:R-:W-:Y:S01]  /*2670*/  FFMA.FTZ R97, R61, R100, R53 ;  /* 0x000000643d617223 */ /* 0x000fe20000010035 */
[-C--:B------:R-:W-:Y:S01]  /*2680*/  FFMA.FTZ R96, R60, R113.reuse, R52 ;  /* 0x000000713c607223 */ /* 0x080fe20000010034 */
[----:B------:R-:W-:-:S04]  /*2690*/  FFMA.FTZ R100, R64, R113, R56 ;  /* 0x0000007140647223 */ /* 0x000fc80000010038 */
[----:B------:R0:W-:Y:S04]  /*26a0*/  STG.E.128 desc[UR4][R108.64], R96 ;  /* 0x000000606c007986 */ /* 0x0001e8000c101d04 */
[----:B------:R0:W-:Y:S02]  /*26b0*/  STG.E.128 desc[UR4][R110.64], R100 ;  /* 0x000000646e007986 */ /* 0x0001e4000c101d04 */
.L_x_12764:
[----:B------:R-:W-:Y:S05]  /*26c0*/  BSYNC B0 ;  /* 0x0000000000007941 */ /* 0x000fea0003800000 */
.L_x_12763:
[----:B0---4-:R-:W0:Y:S02]  /*26d0*/  LDC.64 R96, c[0x0][0x210] ;  /* 0x00008400ff607b82 */ /* 0x011e240000000a00 */
[----:B0-----:R-:W-:-:S04]  /*26e0*/  LEA R104, R96, R104, 0x2 ;  /* 0x0000006860687211 */ /* 0x001fc800078e10ff */
[----:B------:R-:W-:-:S13]  /*26f0*/  ISETP.GE.AND P2, PT, R104, R97, PT ;  /* 0x000000616800720c */ /* 0x000fda0003f46270 */
[----:B------:R-:W-:Y:S05]  /*2700*/  @!P2 BRA `(.L_x_12765) ;  /* 0xffffffe00090a947 */ /* 0x000fea000383ffff */
[----:B------:R-:W-:Y:S05]  /*2710*/  EXIT ;  /* 0x000000000000794d */ /* 0x000fea0003800000 */
.L_x_12756:
[----:B------:R-:W-:Y:S01]  /*2720*/  HFMA2.MMA R108, -RZ, RZ, 0, 5.9604644775390625e-08 ;  /* 0x00000001ff6c7435 */ /* 0x000fe200000001ff */
[----:B------:R-:W-:Y:S01]  /*2730*/  BSSY B0, `(.L_x_12766) ;  /* 0x0000007000007945 */ /* 0x000fe20003800000 */
[----:B------:R-:W-:Y:S02]  /*2740*/  MOV R109, R99 ;  /* 0x00000063006d7202 */ /* 0x000fe40000000f00 */
[----:B------:R-:W-:Y:S02]  /*2750*/  MOV R111, 0x1f ;  /* 0x0000001f006f7802 */ /* 0x000fe40000000f00 */
[----:B------:R-:W-:-:S07]  /*2760*/  MOV R106, 0xffffffff ;  /* 0xffffffff006a7802 */ /* 0x000fce0000000f00 */
[----:B-123--:R-:W-:Y:S05]  /*2770*/  WARPSYNC.COLLECTIVE R106, `(.L_x_12767) ;  /* 0x000000006a087348 */ /* 0x00efea0003c00000 */
[----:B------:R0:W4:Y:S02]  /*2780*/  SHFL.BFLY P6, R103, R109, R108, R111 ;  /* 0x0c00006c6d677389 */ /* 0x00012400000c006f */
[----:B01234-:R-:W-:Y:S01]  /*2790*/  ENDCOLLECTIVE ;  /* 0x000000000000791b */ /* 0x01ffe20003800000 */
.L_x_12767:
[----:B------:R-:W-:Y:S05]  /*27a0*/  BSYNC B0 ;  /* 0x0000000000007941 */ /* 0x000fea0003800000 */
.L_x_12766:
[----:B------:R-:W-:Y:S01]  /*27b0*/  MOV R0, R103 ;  /* 0x0000006700007202 */ /* 0x000fe20000000f00 */
[----:B------:R-:W-:Y:S01]  /*27c0*/  HFMA2.MMA R108, -RZ, RZ, 0, 1.1920928955078125e-07 ;  /* 0x00000002ff6c7435 */ /* 0x000fe200000001ff */
[----:B------:R-:W-:Y:S01]  /*27d0*/  IMAD.MOV.U32 R111, RZ, RZ, 0x1f ;  /* 0x0000001fff6f7424 */ /* 0x000fe200078e00ff */
[----:B------:R-:W-:Y:S02]  /*27e0*/  MOV R106, 0xffffffff ;  /* 0xffffffff006a7802 */ /* 0x000fe40000000f00 */
[----:B------:R-:W-:-:S05]  /*27f0*/  FADD.FTZ R98, R99, R0 ;  /* 0x0000000063627221 */ /* 0x000fca0000010000 */
[----:B------:R-:W-:-:S07]  /*2800*/  MOV R109, R98 ;  /* 0x00000062006d7202 */ /* 0x000fce0000000f00 */
[----:B------:R-:W-:Y:S05]  /*2810*/  WARPSYNC.COLLECTIVE R106, `(.L_x_12768) ;  /* 0x000000006a087348 */ /* 0x000fea0003c00000 */
[----:B------:R0:W1:Y:S02]  /*2820*/  SHFL.BFLY P6, R103, R109, R108, R111 ;  /* 0x0c00006c6d677389 */ /* 0x00006400000c006f */
[----:B01----:R-:W-:Y:S01]  /*2830*/  ENDCOLLECTIVE ;  /* 0x000000000000791b */ /* 0x003fe20003800000 */
.L_x_12768:
[----:B------:R-:W-:Y:S01]  /*2840*/  HFMA2.MMA R108, -RZ, RZ, 0, 2.384185791015625e-07 ;  /* 0x00000004ff6c7435 */ /* 0x000fe200000001ff */
[----:B------:R-:W-:-:S05]  /*2850*/  MOV R97, R103 ;  /* 0x0000006700617202 */ /* 0x000fca0000000f00 */
[----:B------:R-:W-:-:S05]  /*2860*/  FADD.FTZ R100, R98, R97 ;  /* 0x0000006162647221 */ /* 0x000fca0000010000 */
[----:B------:R-:W-:-:S07]  /*2870*/  MOV R109, R100 ;  /* 0x00000064006d7202 */ /* 0x000fce0000000f00 */
[----:B------:R-:W-:Y:S05]  /*2880*/  WARPSYNC.COLLECTIVE R106, `(.L_x_12769) ;  /* 0x000000006a087348 */ /* 0x000fea0003c00000 */
[----:B------:R0:W1:Y:S02]  /*2890*/  SHFL.BFLY P6, R103, R109, R108, R111 ;  /* 0x0c00006c6d677389 */ /* 0x00006400000c006f */
[----:B01----:R-:W-:Y:S01]  /*28a0*/  ENDCOLLECTIVE ;  /* 0x000000000000791b */ /* 0x003fe20003800000 */
.L_x_12769:
        /* <DEDUP_REMOVED lines=8> */
.L_x_12770:
[----:B------:R-:W-:Y:S01]  /*2930*/  HFMA2.MMA R108, -RZ, RZ, 0, 9.5367431640625e-07 ;  /* 0x00000010ff6c7435 */ /* 0x000fe200000001ff */
[----:B------:R-:W-:-:S05]  /*2940*/  MOV R0, R103 ;  /* 0x0000006700007202 */ /* 0x000fca0000000f00 */
[----:B------:R-:W-:-:S05]  /*2950*/  FADD.FTZ R102, R101, R0 ;  /* 0x0000000065667221 */ /* 0x000fca0000010000 */
[----:B------:R-:W-:-:S07]  /*2960*/  MOV R109, R102 ;  /* 0x00000066006d7202 */ /* 0x000fce0000000f00 */
[----:B------:R-:W-:Y:S05]  /*2970*/  WARPSYNC.COLLECTIVE R106, `(.L_x_12771) ;  /* 0x000000006a087348 */ /* 0x000fea0003c00000 */
[----:B------:R0:W1:Y:S02]  /*2980*/  SHFL.BFLY P6, R103, R109, R108, R111 ;  /* 0x0c00006c6d677389 */ /* 0x00006400000c006f */
[----:B01----:R-:W-:Y:S01]  /*2990*/  ENDCOLLECTIVE ;  /* 0x000000000000791b */ /* 0x003fe20003800000 */
.L_x_12771:
[----:B------:R-:W-:Y:S02]  /*29a0*/  IMAD.MOV.U32 R108, RZ, RZ, 0x1 ;  /* 0x00000001ff6c7424 */ /* 0x000fe400078e00ff */
        /* <DEDUP_REMOVED lines=39> */
.L_x_12772:
[----:B------:R-:W-:Y:S01]  /*2c20*/  HFMA2.MMA R108, -RZ, RZ, 0, 1.1920928955078125e-07 ;  /* 0x00000002ff6c7435 */ /* 0x000fe200000001ff */
[----:B------:R-:W-:-:S05]  /*2c30*/  MOV R99, R103 ;  /* 0x0000006700637202 */ /* 0x000fca0000000f00 */
[----:B------:R-:W-:-:S05]  /*2c40*/  FADD.FTZ R99, R0, R99 ;  /* 0x0000006300637221 */ /* 0x000fca0000010000 */
[----:B------:R-:W-:-:S07]  /*2c50*/  MOV R109, R99 ;  /* 0x00000063006d7202 */ /* 0x000fce0000000f00 */
[----:B------:R-:W-:Y:S05]  /*2c60*/  WARPSYNC.COLLECTIVE R106, `(.L_x_12773) ;  /* 0x000000006a087348 */ /* 0x000fea0003c00000 */
[----:B------:R0:W1:Y:S02]  /*2c70*/  SHFL.BFLY P6, R103, R109, R108, R111 ;  /* 0x0c00006c6d677389 */ /* 0x00006400000c006f */
[----:B01----:R-:W-:Y:S01]  /*2c80*/  ENDCOLLECTIVE ;  /* 0x000000000000791b */ /* 0x003fe20003800000 */
.L_x_12773:
[----:B------:R-:W-:Y:S01]  /*2c90*/  HFMA2.MMA R108, -RZ, RZ, 0, 2.384185791015625e-07 ;  /* 0x00000004ff6c7435 */ /* 0x000fe200000001ff */
[----:B------:R-:W-:-:S05]  /*2ca0*/  MOV R98, R103 ;  /* 0x0000006700627202 */ /* 0x000fca0000000f00 */
[----:B------:R-:W-:-:S05]  /*2cb0*/  FADD.FTZ R98, R99, R98 ;  /* 0x0000006263627221 */ /* 0x000fca0000010000 */
[----:B------:R-:W-:-:S07]  /*2cc0*/  MOV R109, R98 ;  /* 0x00000062006d7202 */ /* 0x000fce0000000f00 */
[----:B------:R-:W-:Y:S05]  /*2cd0*/  WARPSYNC.COLLECTIVE R106, `(.L_x_12774) ;  /* 0x000000006a087348 */ /* 0x000fea0003c00000 */
[----:B------:R0:W1:Y:S02]  /*2ce0*/  SHFL.BFLY P6, R103, R109, R108, R111 ;  /* 0x0c00006c6d677389 */ /* 0x00006400000c006f */
[----:B01----:R-:W-:Y:S01]  /*2cf0*/  ENDCOLLECTIVE ;  /* 0x000000000000791b */ /* 0x003fe20003800000 */
.L_x_12774:
[----:B------:R-:W-:Y:S01]  /*2d00*/  HFMA2.MMA R108, -RZ, RZ, 0, 4.76837158203125e-07 ;  /* 0x00000008ff6c7435 */ /* 0x000fe200000001ff */
[----:B------:R-:W-:-:S05]  /*2d10*/  MOV R101, R103 ;  /* 0x0000006700657202 */ /* 0x000fca0000000f00 */
[----:B------:R-:W-:-:S05]  /*2d20*/  FADD.FTZ R101, R98, R101 ;  /* 0x0000006562657221 */ /* 0x000fca0000010000 */
[----:B------:R-:W-:-:S07]  /*2d30*/  MOV R109, R101 ;  /* 0x00000065006d7202 */ /* 0x000fce0000000f00 */
[----:B------:R-:W-:Y:S05]  /*2d40*/  WARPSYNC.COLLECTIVE R106, `(.L_x_12775) ;  /* 0x000000006a087348 */ /* 0x000fea0003c00000 */
[----:B------:R0:W1:Y:S02]  /*2d50*/  SHFL.BFLY P6, R103, R109, R108, R111 ;  /* 0x0c00006c6d677389 */ /* 0x00006400000c006f */
[----:B01----:R-:W-:Y:S01]  /*2d60*/  ENDCOLLECTIVE ;  /* 0x000000000000791b */ /* 0x003fe20003800000 */
.L_x_12775:
[----:B------:R-:W-:Y:S01]  /*2d70*/  HFMA2.MMA R108, -RZ, RZ, 0, 9.5367431640625e-07 ;  /* 0x00000010ff6c7435 */ /* 0x000fe200000001ff */
[----:B------:R-:W-:-:S05]  /*2d80*/  MOV R100, R103 ;  /* 0x0000006700647202 */ /* 0x000fca0000000f00 */
[----:B------:R-:W-:-:S05]  /*2d90*/  FADD.FTZ R100, R101, R100 ;  /* 0x0000006465647221 */ /* 0x000fca0000010000 */
[----:B------:R-:W-:-:S07]  /*2da0*/  MOV R109, R100 ;  /* 0x00000064006d7202 */ /* 0x000fce0000000f00 */
[----:B------:R-:W-:Y:S05]  /*2db0*/  WARPSYNC.COLLECTIVE R106, `(.L_x_12776) ;  /* 0x000000006a087348 */ /* 0x000fea0003c00000 */
[----:B------:R0:W1:Y:S02]  /*2dc0*/  SHFL.BFLY P6, R103, R109, R108, R111 ;  /* 0x0c00006c6d677389 */ /* 0x00006400000c006f */
[----:B01----:R-:W-:Y:S01]  /*2dd0*/  ENDCOLLECTIVE ;  /* 0x000000000000791b */ /* 0x003fe20003800000 */
.L_x_12776:
[----:B------:R-:W-:Y:S05]  /*2de0*/  BRA `(.L_x_12777) ;  /* 0xfffffff000587947 */ /* 0x000fea000383ffff */
.L_x_12778:
        /* <DEDUP_REMOVED lines=9> */
.L_x_14262:


//--------------------- .text._ZN10layer_norm31ln_parallel_residual_fwd_kernelINS_13Kernel_traitsIfffffjLj512ELj1ELj4ELj1ELj16ENS_18Kernel_traits_baseILj512EfffffjLj128EEEEELb0ELb0ELb1EEEvNS_9FwdParamsE --------------------------
	.section	.text._ZN10layer_norm31ln_parallel_residual_fwd_kernelINS_13Kernel_traitsIfffffjLj512ELj1ELj4ELj1ELj16ENS_18Kernel_traits_baseILj512EfffffjLj128EEEEELb0ELb0ELb1EEEvNS_9FwdParamsE,"ax",@progbits
	.align	128
        .global         _ZN10layer_norm31ln_parallel_residual_fwd_kernelINS_13Kernel_traitsIfffffjLj512ELj1ELj4ELj1ELj16ENS_18Kernel_traits_baseILj512EfffffjLj128EEEEELb0ELb0ELb1EEEvNS_9FwdParamsE
        .type           _ZN10layer_norm31ln_parallel_residual_fwd_kernelINS_13Kernel_traitsIfffffjLj512ELj1ELj4ELj1ELj16ENS_18Kernel_traits_baseILj512EfffffjLj128EEEEELb0ELb0ELb1EEEvNS_9FwdParamsE,@function
        .size           _ZN10layer_norm31ln_parallel_residual_fwd_kernelINS_13Kernel_traitsIfffffjLj512ELj1ELj4ELj1ELj16ENS_18Kernel_traits_baseILj512EfffffjLj128EEEEELb0ELb0ELb1EEEvNS_9FwdParamsE,(.L_x_14263 - _ZN10layer_norm31ln_parallel_residual_fwd_kernelINS_13Kernel_traitsIfffffjLj512ELj1ELj4ELj1ELj16ENS_18Kernel_traits_baseILj512EfffffjLj128EEEEELb0ELb0ELb1EEEvNS_9FwdParamsE)
        .other          _ZN10layer_norm31ln_parallel_residual_fwd_kernelINS_13Kernel_traitsIfffffjLj512ELj1ELj4ELj1ELj16ENS_18Kernel_traits_baseILj512EfffffjLj128EEEEELb0ELb0ELb1EEEvNS_9FwdParamsE,@"STO_CUDA_ENTRY STV_DEFAULT"
_ZN10layer_norm31ln_parallel_residual_fwd_kernelINS_13Kernel_traitsIfffffjLj512ELj1ELj4ELj1ELj16ENS_18Kernel_traits_baseILj512EfffffjLj128EEEEELb0ELb0ELb1EEEvNS_9FwdParamsE:
.text._ZN10layer_norm31ln_parallel_residual_fwd_kernelINS_13Kernel_traitsIfffffjLj512ELj1ELj4ELj1ELj16ENS_18Kernel_traits_baseILj512EfffffjLj128EEEEELb0ELb0ELb1EEEvNS_9FwdParamsE:
        /* <DEDUP_REMOVED lines=14> */
[----:B------:R-:W2:Y:S01]  /*00e0*/  LDC.64 R70, c[0x0][0x228] ;  /* 0x00008a00ff467b82 */ /* 0x000ea20000000a00 */
[----:B------:R-:W-:Y:S01]  /*00f0*/  ULDC.64 UR8, c[0x0][0x230] ;  /* 0x00008c0000087ab9 */ /* 0x000fe20000000a00 */
[----:B0-----:R-:W-:-:S02]  /*0100*/  SHF.L.U32 R0, R3, 0x4, RZ ;  /* 0x0000000403007819 */ /* 0x001fc400000006ff */
[----:B------:R-:W-:Y:S02]  /*0110*/  SHF.R.U32.HI R2, RZ, 0x5, R3 ;  /* 0x00000005ff027819 */ /* 0x000fe40000011603 */
[----:B------:R-:W-:Y:S02]  /*0120*/  LOP3.LUT R0, R0, 0x1f0, RZ, 0xc0, !PT ;  /* 0x000001f000007812 */ /* 0x000fe400078ec0ff */
[----:B-1----:R-:W-:Y:S02]  /*0130*/  LEA R108, R5, R2, 0x2 ;  /* 0x00000002056c7211 */ /* 0x002fe400078e10ff */
[----:B------:R-:W-:Y:S02]  /*0140*/  CS2R R4, SRZ ;  /* 0x0000000000047805 */ /* 0x000fe4000001ff00 */
[C---:B------:R-:W-:Y:S02]  /*0150*/  IADD3 R2, P0, R0.reuse, UR6, RZ ;  /* 0x0000000600027c10 */ /* 0x040fe4000ff1e0ff */
[----:B------:R-:W-:-:S02]  /*0160*/  IADD3 R30, P2, R0, UR4, RZ ;  /* 0x00000004001e7c10 */ /* 0x000fc4000ff5e0ff */
[----:B------:R-:W-:Y:S02]  /*0170*/  LOP3.LUT R0, R3, 0x1f, RZ, 0xc0, !PT ;  /* 0x0000001f03007812 */ /* 0x000fe400078ec0ff */
[----:B------:R-:W-:Y:S01]  /*0180*/  IADD3.X R3, RZ, UR7, RZ, P0, !PT ;  /* 0x00000007ff037c10 */ /* 0x000fe200087fe4ff */
[----:B------:R-:W-:Y:S01]  /*0190*/  ULDC.64 UR6, c[0x0][0x2d0] ;  /* 0x0000b40000067ab9 */ /* 0x000fe20000000a00 */
[----:B------:R-:W-:Y:S01]  /*01a0*/  IADD3.X R31, RZ, UR5, RZ, P2, !PT ;  /* 0x00000005ff1f7c10 */ /* 0x000fe200097fe4ff */
[----:B------:R-:W-:Y:S01]  /*01b0*/  ULDC.64 UR4, c[0x0][0x268] ;  /* 0x00009a0000047ab9 */ /* 0x000fe20000000a00 */
[----:B------:R-:W-:Y:S02]  /*01c0*/  SHF.L.U32 R36, R0, 0x4, RZ ;  /* 0x0000000400247819 */ /* 0x000fe400000006ff */
[----:B------:R-:W-:Y:S02]  /*01d0*/  ISETP.NE.U32.AND P2, PT, RZ, UR6, PT ;  /* 0x00000006ff007c0c */ /* 0x000fe4000bf45070 */
[----:B------:R-:W-:-:S02]  /*01e0*/  IADD3 R68, P3, R36, UR4, RZ ;  /* 0x0000000424447c10 */ /* 0x000fc4000ff7e0ff */
[----:B------:R-:W-:Y:S02]  /*01f0*/  ISETP.NE.AND.EX P2, PT, RZ, UR7, PT, P2 ;  /* 0x00000007ff007c0c */ /* 0x000fe4000bf45320 */
[----:B------:R-:W-:Y:S01]  /*0200*/  IADD3.X R69, RZ, UR5, RZ, P3, !PT ;  /* 0x00000005ff457c10 */ /* 0x000fe20009ffe4ff */
[----:B------:R-:W-:Y:S01]  /*0210*/  ULDC.64 UR4, c[0x0][0x208] ;  /* 0x0000820000047ab9 */ /* 0x000fe20000000a00 */
[----:B------:R-:W-:Y:S01]  /*0220*/  IADD3 R36, P4, R36, UR6, RZ ;  /* 0x0000000624247c10 */ /* 0x000fe2000ff9e0ff */
[----:B------:R-:W5:Y:S01]  /*0230*/  @P1 LDG.E.128 R4, desc[UR4][R30.64] ;  /* 0x000000041e041981 */ /* 0x000f62000c1e1d00 */
[----:B------:R-:W-:Y:S02]  /*0240*/  CS2R R22, SRZ ;  /* 0x0000000000167805 */ /* 0x000fe4000001ff00 */
[----:B------:R-:W-:Y:S02]  /*0250*/  CS2R R20, SRZ ;  /* 0x0000000000147805 */ /* 0x000fe4000001ff00 */
[----:B------:R-:W-:Y:S01]  /*0260*/  CS2R R26, SRZ ;  /* 0x00000000001a7805 */ /* 0x000fe2000001ff00 */
[----:B------:R-:W5:Y:S01]  /*0270*/  @P1 LDG.E.128 R8, desc[UR4][R30.64+0x200] ;  /* 0x000200041e081981 */ /* 0x000f62000c1e1d00 */
[----:B------:R-:W-:-:S02]  /*0280*/  CS2R R24, SRZ ;  /* 0x0000000000187805 */ /* 0x000fc4000001ff00 */
[----:B------:R-:W-:Y:S02]  /*0290*/  CS2R R28, SRZ ;  /* 0x00000000001c7805 */ /* 0x000fe4000001ff00 */
[----:B------:R-:W-:Y:S01]  /*02a0*/  CS2R R32, SRZ ;  /* 0x0000000000207805 */ /* 0x000fe2000001ff00 */
[----:B------:R-:W5:Y:S01]  /*02b0*/  @P1 LDG.E.128 R12, desc[UR4][R30.64+0x400] ;  /* 0x000400041e0c1981 */ /* 0x000f62000c1e1d00 */
[----:B------:R-:W-:Y:S02]  /*02c0*/  CS2R R34, SRZ ;  /* 0x0000000000227805 */ /* 0x000fe4000001ff00 */
[----:B------:R-:W-:Y:S01]  /*02d0*/  IADD3.X R37, RZ, UR7, RZ, P4, !PT ;  /* 0x00000007ff257c10 */ /* 0x000fe2000a7fe4ff */
[----:B------:R-:W-:Y:S01]  /*02e0*/  ULDC UR6, c[0x0][0x214] ;  /* 0x0000850000067ab9 */ /* 0x000fe20000000800 */
[----:B------:R0:W5:Y:S01]  /*02f0*/  @P1 LDG.E.128 R16, desc[UR4][R30.64+0x600] ;  /* 0x000600041e101981 */ /* 0x000162000c1e1d00 */
[----:B--2---:R-:W-:-:S03]  /*0300*/  LOP3.LUT P0, RZ, R70, UR8, RZ, 0xfc, !PT ;  /* 0x0000000846ff7c12 */ /* 0x004fc6000f80fcff */
[----:B------:R1:W5:Y:S04]  /*0310*/  @P2 LDG.E.128 R20, desc[UR4][R36.64] ;  /* 0x0000000424142981 */ /* 0x000368000c1e1d00 */
[----:B------:R1:W5:Y:S01]  /*0320*/  @P2 LDG.E.128 R24, desc[UR4][R36.64+0x200] ;  /* 0x0002000424182981 */ /* 0x000362000c1e1d00 */
[----:B0-----:R-:W-:-:S03]  /*0330*/  CS2R R30, SRZ ;  /* 0x00000000001e7805 */ /* 0x001fc6000001ff00 */
[----:B------:R1:W5:Y:S01]  /*0340*/  @P2 LDG.E.128 R32, desc[UR4][R36.64+0x600] ;  /* 0x0006000424202981 */ /* 0x000362000c1e1d00 */
[----:B------:R-:W-:Y:S02]  /*0350*/  ISETP.GE.AND P1, PT, R108, UR6, PT ;  /* 0x000000066c007c0c */ /* 0x000fe4000bf26270 */
[----:B------:R-:W-:Y:S01]  /*0360*/  LOP3.LUT P0, RZ, R71, UR9, RZ, 0xfc, P0 ;  /* 0x0000000947ff7c12 */ /* 0x000fe2000800fcff */
[----:B------:R1:W5:Y:S10]  /*0370*/  @P2 LDG.E.128 R28, desc[UR4][R36.64+0x400] ;  /* 0x00040004241c2981 */ /* 0x000374000c1e1d00 */
        /* <DEDUP_REMOVED lines=17> */
.L_x_12844:
[----:B------:R-:W-:Y:S01]  /*0490*/  ISETP.NE.U32.AND P2, PT, RZ, UR8, PT ;  /* 0x00000008ff007c0c */ /* 0x000fe2000bf45070 */
[----:B-1----:R-:W1:Y:S01]  /*04a0*/  LDC.64 R84, c[0x0][0x220] ;  /* 0x00008800ff547b82 */ /* 0x002e620000000a00 */
[----:B------:R-:W-:Y:S02]  /*04b0*/  IMAD R82, R108, UR6, RZ ;  /* 0x000000066c527c24 */ /* 0x000fe4000f8e02ff */
[----:B------:R-:W-:-:S03]  /*04c0*/  ISETP.NE.AND.EX P2, PT, RZ, UR9, PT, P2 ;  /* 0x00000009ff007c0c */ /* 0x000fc6000bf45320 */
[----:B------:R-:W-:Y:S02]  /*04d0*/  SHF.R.S32.HI R83, RZ, 0x1f, R82 ;  /* 0x0000001fff537819 */ /* 0x000fe40000011452 */
[----:B0-----:R-:W0:Y:S02]  /*04e0*/  @P1 LDC.64 R2, c[0x0][0x228] ;  /* 0x00008a00ff021b82 */ /* 0x001e240000000a00 */
[----:B------:R-:W-:-:S04]  /*04f0*/  LEA.HI R83, R83, R82, RZ, 0x2 ;  /* 0x0000005253537211 */ /* 0x000fc800078f10ff */
[----:B------:R-:W-:Y:S02]  /*0500*/  LEA.HI.SX32 R117, R83, R0, 0x1e ;  /* 0x0000000053757211 */ /* 0x000fe400078ff2ff */
[----:B------:R-:W2:Y:S03]  /*0510*/  @P2 LDC.64 R80, c[0x0][0x230] ;  /* 0x00008c00ff502b82 */ /* 0x000ea60000000a00 */
[----:B-1----:R-:W-:-:S06]  /*0520*/  IMAD.WIDE.U32 R92, R117, 0x10, R84 ;  /* 0x00000010755c7825 */ /* 0x002fcc00078e0054 */
[----:B-----5:R-:W5:Y:S01]  /*0530*/  LDG.E.128 R92, desc[UR4][R92.64] ;  /* 0x000000045c5c7981 */ /* 0x020f62000c1e1d00 */
[----:B0-----:R-:W-:-:S05]  /*0540*/  @P1 IMAD.WIDE.U32 R2, R117, 0x10, R2 ;  /* 0x0000001075021825 */ /* 0x001fca00078e0002 */
        /* <DEDUP_REMOVED lines=11> */
.L_x_12780:
[----:B-----5:R-:W-:Y:S01]  /*0600*/  FADD.FTZ R92, R72, R92 ;  /* 0x0000005c485c7221 */ /* 0x020fe20000010000 */
[----:B------:R-:W-:Y:S06]  /*0610*/  BRA `(.L_x_12781) ;  /* 0x0000000000087947 */ /* 0x000fec0003800000 */
.L_x_12779:
[----:B-----5:R-:W-:-:S04]  /*0620*/  FADD.FTZ R92, R68, R92 ;  /* 0x0000005c445c7221 */ /* 0x020fc80000010000 */
[----:B------:R-:W-:-:S07]  /*0630*/  @P2 FADD.FTZ R92, R72, R92 ;  /* 0x0000005c485c2221 */ /* 0x000fce0000010000 */
.L_x_12781:
[----:B-----5:R-:W-:-:S07]  /*0640*/  MOV R76, R92 ;  /* 0x0000005c004c7202 */ /* 0x020fce0000000f00 */
.L_x_12782:
[----:B------:R-:W-:Y:S05]  /*0650*/  @P3 BRA `(.L_x_12783) ;  /* 0x00000000001c3947 */ /* 0x000fea0003800000 */
[----:B------:R-:W-:-:S04]  /*0660*/  ISETP.NE.U32.AND P4, PT, RZ, UR8, PT ;  /* 0x00000008ff007c0c */ /* 0x000fc8000bf85070 */
[----:B------:R-:W-:-:S13]  /*0670*/  ISETP.NE.AND.EX P4, PT, RZ, UR9, PT, P4 ;  /* 0x00000009ff007c0c */ /* 0x000fda000bf85340 */
[----:B------:R-:W-:Y:S05]  /*0680*/  @P4 BRA `(.L_x_12784) ;  /* 0x0000000000084947 */ /* 0x000fea0003800000 */
[----:B------:R-:W-:Y:S05]  /*0690*/  @P0 BRA `(.L_x_12785) ;  /* 0x0000000000140947 */ /* 0x000fea0003800000 */
[----:B------:R-:W-:Y:S05]  /*06a0*/  BRA `(.L_x_12786) ;  /* 0x0000000000147947 */ /* 0x000fea0003800000 */
.L_x_12784:
[----:B-----5:R-:W-:Y:S01]  /*06b0*/  FADD.FTZ R93, R73, R93 ;  /* 0x0000005d495d7221 */ /* 0x020fe20000010000 */
[----:B------:R-:W-:Y:S06]  /*06c0*/  BRA `(.L_x_12785) ;  /* 0x0000000000087947 */ /* 0x000fec0003800000 */
.L_x_12783:
[----:B-----5:R-:W-:-:S04]  /*06d0*/  FADD.FTZ R93, R69, R93 ;  /* 0x0000005d455d7221 */ /* 0x020fc80000010000 */
[----:B------:R-:W-:-:S07]  /*06e0*/  @P2 FADD.FTZ R93, R73, R93 ;  /* 0x0000005d495d2221 */ /* 0x000fce0000010000 */
.L_x_12785:
[----:B-----5:R-:W-:-:S07]  /*06f0*/  MOV R77, R93 ;  /* 0x0000005d004d7202 */ /* 0x020fce0000000f00 */
.L_x_12786:
[----:B------:R-:W-:Y:S05]  /*0700*/  @P3 BRA `(.L_x_12787) ;  /* 0x00000000001c3947 */ /* 0x000fea0003800000 */
[----:B------:R-:W-:-:S04]  /*0710*/  ISETP.NE.U32.AND P4, PT, RZ, UR8, PT ;  /* 0x00000008ff007c0c */ /* 0x000fc8000bf85070 */
[----:B------:R-:W-:-:S13]  /*0720*/  ISETP.NE.AND.EX P4, PT, RZ, UR9, PT, P4 ;  /* 0x00000009ff007c0c */ /* 0x000fda000bf85340 */
[----:B------:R-:W-:Y:S05]  /*0730*/  @P4 BRA `(.L_x_12788) ;  /* 0x0000000000084947 */ /* 0x000fea0003800000 */
[----:B------:R-:W-:Y:S05]  /*0740*/  @P0 BRA `(.L_x_12789) ;  /* 0x0000000000140947 */ /* 0x000fea0003800000 */
[----:B------:R-:W-:Y:S05]  /*0750*/  BRA `(.L_x_12790) ;  /* 0x0000000000147947 */ /* 0x000fea0003800000 */
.L_x_12788:
[----:B-----5:R-:W-:Y:S01]  /*0760*/  FADD.FTZ R94, R74, R94 ;  /* 0x0000005e4a5e7221 */ /* 0x020fe20000010000 */
[----:B------:R-:W-:Y:S06]  /*0770*/  BRA `(.L_x_12789) ;  /* 0x0000000000087947 */ /* 0x000fec0003800000 */
.L_x_12787:
[----:B-----5:R-:W-:-:S04]  /*0780*/  FADD.FTZ R94, R70, R94 ;  /* 0x0000005e465e7221 */ /* 0x020fc80000010000 */
[----:B------:R-:W-:-:S07]  /*0790*/  @P2 FADD.FTZ R94, R74, R94 ;  /* 0x0000005e4a5e2221 */ /* 0x000fce0000010000 */
.L_x_12789:
[----:B-----5:R-:W-:-:S07]  /*07a0*/  MOV R78, R94 ;  /* 0x0000005e004e7202 */ /* 0x020fce0000000f00 */
.L_x_12790:
[----:B------:R-:W-:Y:S05]  /*07b0*/  @P3 BRA `(.L_x_12791) ;  /* 0x00000000001c3947 */ /* 0x000fea0003800000 */
[----:B------:R-:W-:-:S04]  /*07c0*/  ISETP.NE.U32.AND P4, PT, RZ, UR8, PT ;  /* 0x00000008ff007c0c */ /* 0x000fc8000bf85070 */
[----:B------:R-:W-:-:S13]  /*07d0*/  ISETP.NE.AND.EX P4, PT, RZ, UR9, PT, P4 ;  /* 0x00000009ff007c0c */ /* 0x000fda000bf85340 */
[----:B------:R-:W-:Y:S05]  /*07e0*/  @P4 BRA `(.L_x_12792) ;  /* 0x0000000000084947 */ /* 0x000fea0003800000 */
[----:B------:R-:W-:Y:S05]  /*07f0*/  @P0 BRA `(.L_x_12793) ;  /* 0x0000000000140947 */ /* 0x000fea0003800000 */
[----:B------:R-:W-:Y:S05]  /*0800*/  BRA `(.L_x_12794) ;  /* 0x0000000000147947 */ /* 0x000fea0003800000 */
.L_x_12792:
[----:B-----5:R-:W-:Y:S01]  /*0810*/  FADD.FTZ R95, R75, R95 ;  /* 0x0000005f4b5f7221 */ /* 0x020fe20000010000 */
[----:B------:R-:W-:Y:S06]  /*0820*/  BRA `(.L_x_12793) ;  /* 0x0000000000087947 */ /* 0x000fec0003800000 */
.L_x_12791:
[----:B-----5:R-:W-:-:S04]  /*0830*/  FADD.FTZ R95, R71, R95 ;  /* 0x0000005f475f7221 */ /* 0x020fc80000010000 */
[----:B------:R-:W-:-:S07]  /*0840*/  @P2 FADD.FTZ R95, R75, R95 ;  /* 0x0000005f4b5f2221 */ /* 0x000fce0000010000 */
.L_x_12793:
[----:B-----5:R-:W-:-:S07]  /*0850*/  MOV R79, R95 ;  /* 0x0000005f004f7202 */ /* 0x020fce0000000f00 */
.L_x_12794:
        /* <DEDUP_REMOVED lines=18> */
.L_x_12796:
[----:B-----5:R-:W-:Y:S01]  /*0980*/  FADD.FTZ R88, R72, R88 ;  /* 0x0000005848587221 */ /* 0x020fe20000010000 */
[----:B------:R-:W-:Y:S06]  /*0990*/  BRA `(.L_x_12797) ;  /* 0x0000000000087947 */ /* 0x000fec0003800000 */
.L_x_12795:
[----:B-----5:R-:W-:-:S04]  /*09a0*/  FADD.FTZ R88, R68, R88 ;  /* 0x0000005844587221 */ /* 0x020fc80000010000 */
[----:B------:R-:W-:-:S07]  /*09b0*/  @P2 FADD.FTZ R88, R72, R88 ;  /* 0x0000005848582221 */ /* 0x000fce0000010000 */
.L_x_12797:
[----:B0-----:R-:W-:-:S07]  /*09c0*/  MOV R76, R88 ;  /* 0x00000058004c7202 */ /* 0x001fce0000000f00 */
.L_x_12798:
[----:B------:R-:W-:Y:S05]  /*09d0*/  @P3 BRA `(.L_x_12799) ;  /* 0x00000000001c3947 */ /* 0x000fea0003800000 */
[----:B------:R-:W-:-:S04]  /*09e0*/  ISETP.NE.U32.AND P4, PT, RZ, UR8, PT ;  /* 0x00000008ff007c0c */ /* 0x000fc8000bf85070 */
[----:B------:R-:W-:-:S13]  /*09f0*/  ISETP.NE.AND.EX P4, PT, RZ, UR9, PT, P4 ;  /* 0x00000009ff007c0c */ /* 0x000fda000bf85340 */
[----:B------:R-:W-:Y:S05]  /*0a00*/  @P4 BRA `(.L_x_12800) ;  /* 0x0000000000084947 */ /* 0x000fea0003800000 */
[----:B------:R-:W-:Y:S05]  /*0a10*/  @P0 BRA `(.L_x_12801) ;  /* 0x0000000000140947 */ /* 0x000fea0003800000 */
[----:B------:R-:W-:Y:S05]  /*0a20*/  BRA `(.L_x_12802) ;  /* 0x0000000000147947 */ /* 0x000fea0003800000 */
.L_x_12800:
[----:B-----5:R-:W-:Y:S01]  /*0a30*/  FADD.FTZ R89, R73, R89 ;  /* 0x0000005949597221 */ /* 0x020fe20000010000 */
[----:B------:R-:W-:Y:S06]  /*0a40*/  BRA `(.L_x_12801) ;  /* 0x0000000000087947 */ /* 0x000fec0003800000 */
.L_x_12799:
[----:B-----5:R-:W-:-:S04]  /*0a50*/  FADD.FTZ R89, R69, R89 ;  /* 0x0000005945597221 */ /* 0x020fc80000010000 */
[----:B------:R-:W-:-:S07]  /*0a60*/  @P2 FADD.FTZ R89, R73, R89 ;  /* 0x0000005949592221 */ /* 0x000fce0000010000 */
.L_x_12801:
[----:B0-----:R-:W-:-:S07]  /*0a70*/  MOV R77, R89 ;  /* 0x00000059004d7202 */ /* 0x001fce0000000f00 */
.L_x_12802:
[----:B------:R-:W-:Y:S05]  /*0a80*/  @P3 BRA `(.L_x_12803) ;  /* 0x00000000001c3947 */ /* 0x000fea0003800000 */
[----:B------:R-:W-:-:S04]  /*0a90*/  ISETP.NE.U32.AND P4, PT, RZ, UR8, PT ;  /* 0x00000008ff007c0c */ /* 0x000fc8000bf85070 */
[----:B------:R-:W-:-:S13]  /*0aa0*/  ISETP.NE.AND.EX P4, PT, RZ, UR9, PT, P4 ;  /* 0x00000009ff007c0c */ /* 0x000fda000bf85340 */
[----:B------:R-:W-:Y:S05]  /*0ab0*/  @P4 BRA `(.L_x_12804) ;  /* 0x0000000000084947 */ /* 0x000fea0003800000 */
[----:B------:R-:W-:Y:S05]  /*0ac0*/  @P0 BRA `(.L_x_12805) ;  /* 0x0000000000140947 */ /* 0x000fea0003800000 */
[----:B------:R-:W-:Y:S05]  /*0ad0*/  BRA `(.L_x_12806) ;  /* 0x0000000000147947 */ /* 0x000fea0003800000 */
.L_x_12804:
[----:B-----5:R-:W-:Y:S01]  /*0ae0*/  FADD.FTZ R90, R74, R90 ;  /* 0x0000005a4a5a7221 */ /* 0x020fe20000010000 */
[----:B------:R-:W-:Y:S06]  /*0af0*/  BRA `(.L_x_12805) ;  /* 0x0000000000087947 */ /* 0x000fec0003800000 */
.L_x_12803:
[----:B-----5:R-:W-:-:S04]  /*0b00*/  FADD.FTZ R90, R70, R90 ;  /* 0x0000005a465a7221 */ /* 0x020fc80000010000 */
[----:B------:R-:W-:-:S07]  /*0b10*/  @P2 FADD.FTZ R90, R74, R90 ;  /* 0x0000005a4a5a2221 */ /* 0x000fce0000010000 */
.L_x_12805:
[----:B0-----:R-:W-:-:S07]  /*0b20*/  MOV R78, R90 ;  /* 0x0000005a004e7202 */ /* 0x001fce0000000f00 */
.L_x_12806:
[----:B------:R-:W-:Y:S05]  /*0b30*/  @P3 BRA `(.L_x_12807) ;  /* 0x00000000001c3947 */ /* 0x000fea0003800000 */
[----:B------:R-:W-:-:S04]  /*0b40*/  ISETP.NE.U32.AND P4, PT, RZ, UR8, PT ;  /* 0x00000008ff007c0c */ /* 0x000fc8000bf85070 */
[----:B------:R-:W-:-:S13]  /*0b50*/  ISETP.NE.AND.EX P4, PT, RZ, UR9, PT, P4 ;  /* 0x00000009ff007c0c */ /* 0x000fda000bf85340 */
[----:B------:R-:W-:Y:S05]  /*0b60*/  @P4 BRA `(.L_x_12808) ;  /* 0x0000000000084947 */ /* 0x000fea0003800000 */
[----:B------:R-:W-:Y:S05]  /*0b70*/  @P0 BRA `(.L_x_12809) ;  /* 0x0000000000140947 */ /* 0x000fea0003800000 */
[----:B------:R-:W-:Y:S05]  /*0b80*/  BRA `(.L_x_12810) ;  /* 0x0000000000147947 */ /* 0x000fea0003800000 */
.L_x_12808:
[----:B-----5:R-:W-:Y:S01]  /*0b90*/  FADD.FTZ R91, R75, R91 ;  /* 0x0000005b4b5b7221 */ /* 0x020fe20000010000 */
[----:B------:R-:W-:Y:S06]  /*0ba0*/  BRA `(.L_x_12809) ;  /* 0x0000000000087947 */ /* 0x000fec0003800000 */
.L_x_12807:
[----:B-----5:R-:W-:-:S04]  /*0bb0*/  FADD.FTZ R91, R71, R91 ;  /* 0x0000005b475b7221 */ /* 0x020fc80000010000 */
[----:B------:R-:W-:-:S07]  /*0bc0*/  @P2 FADD.FTZ R91, R75, R91 ;  /* 0x0000005b4b5b2221 */ /* 0x000fce0000010000 */
.L_x_12809:
[----:B0-----:R-:W-:-:S07]  /*0bd0*/  MOV R79, R91 ;  /* 0x0000005b004f7202 */ /* 0x001fce0000000f00 */
.L_x_12810:
        /* <DEDUP_REMOVED lines=19> */
.L_x_12812:
[----:B-----5:R-:W-:Y:S01]  /*0d10*/  FADD.FTZ R80, R72, R80 ;  /* 0x0000005048507221 */ /* 0x020fe20000010000 */
[----:B------:R-:W-:Y:S06]  /*0d20*/  BRA `(.L_x_12813) ;  /* 0x0000000000087947 */ /* 0x000fec0003800000 */
.L_x_12811:
[----:B-----5:R-:W-:-:S04]  /*0d30*/  FADD.FTZ R80, R68, R80 ;  /* 0x0000005044507221 */ /* 0x020fc80000010000 */
[----:B------:R-:W-:-:S07]  /*0d40*/  @P2 FADD.FTZ R80, R72, R80 ;  /* 0x0000005048502221 */ /* 0x000fce0000010000 */
.L_x_12813:
[----:B0----5:R-:W-:-:S07]  /*0d50*/  MOV R76, R80 ;  /* 0x00000050004c7202 */ /* 0x021fce0000000f00 */
.L_x_12814:
[----:B------:R-:W-:Y:S05]  /*0d60*/  @P3 BRA `(.L_x_12815) ;  /* 0x00000000001c3947 */ /* 0x000fea0003800000 */
[----:B------:R-:W-:-:S04]  /*0d70*/  ISETP.NE.U32.AND P4, PT, RZ, UR8, PT ;  /* 0x00000008ff007c0c */ /* 0x000fc8000bf85070 */
[----:B------:R-:W-:-:S13]  /*0d80*/  ISETP.NE.AND.EX P4, PT, RZ, UR9, PT, P4 ;  /* 0x00000009ff007c0c */ /* 0x000fda000bf85340 */
[----:B------:R-:W-:Y:S05]  /*0d90*/  @P4 BRA `(.L_x_12816) ;  /* 0x0000000000084947 */ /* 0x000fea0003800000 */
[----:B------:R-:W-:Y:S05]  /*0da0*/  @P0 BRA `(.L_x_12817) ;  /* 0x0000000000140947 */ /* 0x000fea0003800000 */
[----:B------:R-:W-:Y:S05]  /*0db0*/  BRA `(.L_x_12818) ;  /* 0x0000000000147947 */ /* 0x000fea0003800000 */
.L_x_12816:
[----:B-----5:R-:W-:Y:S01]  /*0dc0*/  FADD.FTZ R81, R73, R81 ;  /* 0x0000005149517221 */ /* 0x020fe20000010000 */
[----:B------:R-:W-:Y:S06]  /*0dd0*/  BRA `(.L_x_12817) ;  /* 0x0000000000087947 */ /* 0x000fec0003800000 */
.L_x_12815:
[----:B-----5:R-:W-:-:S04]  /*0de0*/  FADD.FTZ R81, R69, R81 ;  /* 0x0000005145517221 */ /* 0x020fc80000010000 */
[----:B------:R-:W-:-:S07]  /*0df0*/  @P2 FADD.FTZ R81, R73, R81 ;  /* 0x0000005149512221 */ /* 0x000fce0000010000 */
.L_x_12817:
[----:B0----5:R-:W-:-:S07]  /*0e00*/  MOV R77, R81 ;  /* 0x00000051004d7202 */ /* 0x021fce0000000f00 */
.L_x_12818:
[----:B------:R-:W-:Y:S05]  /*0e10*/  @P3 BRA `(.L_x_12819) ;  /* 0x00000000001c3947 */ /* 0x000fea0003800000 */
[----:B------:R-:W-:-:S04]  /*0e20*/  ISETP.NE.U32.AND P4, PT, RZ, UR8, PT ;  /* 0x00000008ff007c0c */ /* 0x000fc8000bf85070 */
[----:B------:R-:W-:-:S13]  /*0e30*/  ISETP.NE.AND.EX P4, PT, RZ, UR9, PT, P4 ;  /* 0x00000009ff007c0c */ /* 0x000fda000bf85340 */
[----:B------:R-:W-:Y:S05]  /*0e40*/  @P4 BRA `(.L_x_12820) ;  /* 0x0000000000084947 */ /* 0x000fea0003800000 */
[----:B------:R-:W-:Y:S05]  /*0e50*/  @P0 BRA `(.L_x_12821) ;  /* 0x0000000000140947 */ /* 0x000fea0003800000 */
[----:B------:R-:W-:Y:S05]  /*0e60*/  BRA `(.L_x_12822) ;  /* 0x0000000000147947 */ /* 0x000fea0003800000 */
.L_x_12820:
[----:B-----5:R-:W-:Y:S01]  /*0e70*/  FADD.FTZ R82, R74, R82 ;  /* 0x000000524a527221 */ /* 0x020fe20000010000 */
[----:B------:R-:W-:Y:S06]  /*0e80*/  BRA `(.L_x_12821) ;  /* 0x0000000000087947 */ /* 0x000fec0003800000 */
.L_x_12819:
[----:B-----5:R-:W-:-:S04]  /*0e90*/  FADD.FTZ R82, R70, R82 ;  /* 0x0000005246527221 */ /* 0x020fc80000010000 */
[----:B------:R-:W-:-:S07]  /*0ea0*/  @P2 FADD.FTZ R82, R74, R82 ;  /* 0x000000524a522221 */ /* 0x000fce0000010000 */
.L_x_12821:
[----:B0----5:R-:W-:-:S07]  /*0eb0*/  MOV R78, R82 ;  /* 0x00000052004e7202 */ /* 0x021fce0000000f00 */
.L_x_12822:
[----:B------:R-:W-:Y:S05]  /*0ec0*/  @P3 BRA `(.L_x_12823) ;  /* 0x00000000001c3947 */ /* 0x000fea0003800000 */
[----:B------:R-:W-:-:S04]  /*0ed0*/  ISETP.NE.U32.AND P4, PT, RZ, UR8, PT ;  /* 0x00000008ff007c0c */ /* 0x000fc8000bf85070 */
[----:B------:R-:W-:-:S13]  /*0ee0*/  ISETP.NE.AND.EX P4, PT, RZ, UR9, PT, P4 ;  /* 0x00000009ff007c0c */ /* 0x000fda000bf85340 */
[----:B------:R-:W-:Y:S05]  /*0ef0*/  @P4 BRA `(.L_x_12824) ;  /* 0x0000000000084947 */ /* 0x000fea0003800000 */
[----:B------:R-:W-:Y:S05]  /*0f00*/  @P0 BRA `(.L_x_12825) ;  /* 0x0000000000140947 */ /* 0x000fea0003800000 */
[----:B------:R-:W-:Y:S05]  /*0f10*/  BRA `(.L_x_12826) ;  /* 0x0000000000147947 */ /* 0x000fea0003800000 */
.L_x_12824:
[----:B-----5:R-:W-:Y:S01]  /*0f20*/  FADD.FTZ R83, R75, R83 ;  /* 0x000000534b537221 */ /* 0x020fe20000010000 */
[----:B------:R-:W-:Y:S06]  /*0f30*/  BRA `(.L_x_12825) ;  /* 0x0000000000087947 */ /* 0x000fec0003800000 */
.L_x_12823:
[----:B-----5:R-:W-:-:S04]  /*0f40*/  FADD.FTZ R83, R71, R83 ;  /* 0x0000005347537221 */ /* 0x020fc80000010000 */
[----:B------:R-:W-:-:S07]  /*0f50*/  @P2 FADD.FTZ R83, R75, R83 ;  /* 0x000000534b532221 */ /* 0x000fce0000010000 */
.L_x_12825:
[----:B0----5:R-:W-:-:S07]  /*0f60*/  MOV R79, R83 ;  /* 0x00000053004f7202 */ /* 0x021fce0000000f00 */
.L_x_12826:
        /* <DEDUP_REMOVED lines=19> */
.L_x_12828:
[----:B-----5:R-:W-:Y:S01]  /*10a0*/  FADD.FTZ R84, R72, R84 ;  /* 0x0000005448547221 */ /* 0x020fe20000010000 */
[----:B------:R-:W-:Y:S06]  /*10b0*/  BRA `(.L_x_12829) ;  /* 0x0000000000087947 */ /* 0x000fec0003800000 */
.L_x_12827:
[----:B-----5:R-:W-:-:S04]  /*10c0*/  FADD.FTZ R84, R68, R84 ;  /* 0x0000005444547221 */ /* 0x020fc80000010000 */
[----:B------:R-:W-:-:S07]  /*10d0*/  @P2 FADD.FTZ R84, R72, R84 ;  /* 0x0000005448542221 */ /* 0x000fce0000010000 */
.L_x_12829:
[----:B0----5:R-:W-:-:S07]  /*10e0*/  MOV R76, R84 ;  /* 0x00000054004c7202 */ /* 0x021fce0000000f00 */
.L_x_12830:
[----:B------:R-:W-:Y:S05]  /*10f0*/  @P3 BRA `(.L_x_12831) ;  /* 0x00000000001c3947 */ /* 0x000fea0003800000 */
[----:B------:R-:W-:-:S04]  /*1100*/  ISETP.NE.U32.AND P4, PT, RZ, UR8, PT ;  /* 0x00000008ff007c0c */ /* 0x000fc8000bf85070 */
[----:B------:R-:W-:-:S13]  /*1110*/  ISETP.NE.AND.EX P4, PT, RZ, UR9, PT, P4 ;  /* 0x00000009ff007c0c */ /* 0x000fda000bf85340 */
[----:B------:R-:W-:Y:S05]  /*1120*/  @P4 BRA `(.L_x_12832) ;  /* 0x0000000000084947 */ /* 0x000fea0003800000 */
[----:B------:R-:W-:Y:S05]  /*1130*/  @P0 BRA `(.L_x_12833) ;  /* 0x0000000000140947 */ /* 0x000fea0003800000 */
[----:B------:R-:W-:Y:S05]  /*1140*/  BRA `(.L_x_12834) ;  /* 0x0000000000147947 */ /* 0x000fea0003800000 */
.L_x_12832:
[----:B-----5:R-:W-:Y:S01]  /*1150*/  FADD.FTZ R85, R73, R85 ;  /* 0x0000005549557221 */ /* 0x020fe20000010000 */
[----:B------:R-:W-:Y:S06]  /*1160*/  BRA `(.L_x_12833) ;  /* 0x0000000000087947 */ /* 0x000fec0003800000 */
.L_x_12831:
[----:B-----5:R-:W-:-:S04]  /*1170*/  FADD.FTZ R85, R69, R85 ;  /* 0x0000005545557221 */ /* 0x020fc80000010000 */
[----:B------:R-:W-:-:S07]  /*1180*/  @P2 FADD.FTZ R85, R73, R85 ;  /* 0x0000005549552221 */ /* 0x000fce0000010000 */
.L_x_12833:
[----:B0----5:R-:W-:-:S07]  /*1190*/  MOV R77, R85 ;  /* 0x00000055004d7202 */ /* 0x021fce0000000f00 */
.L_x_12834:
[----:B------:R-:W-:Y:S05]  /*11a0*/  @P3 BRA `(.L_x_12835) ;  /* 0x00000000001c3947 */ /* 0x000fea0003800000 */
[----:B------:R-:W-:-:S04]  /*11b0*/  ISETP.NE.U32.AND P4, PT, RZ, UR8, PT ;  /* 0x00000008ff007c0c */ /* 0x000fc8000bf85070 */
[----:B------:R-:W-:-:S13]  /*11c0*/  ISETP.NE.AND.EX P4, PT, RZ, UR9, PT, P4 ;  /* 0x00000009ff007c0c */ /* 0x000fda000bf85340 */
[----:B------:R-:W-:Y:S05]  /*11d0*/  @P4 BRA `(.L_x_12836) ;  /* 0x0000000000084947 */ /* 0x000fea0003800000 */
[----:B------:R-:W-:Y:S05]  /*11e0*/  @P0 BRA `(.L_x_12837) ;  /* 0x0000000000140947 */ /* 0x000fea0003800000 */
[----:B------:R-:W-:Y:S05]  /*11f0*/  BRA `(.L_x_12838) ;  /* 0x0000000000147947 */ /* 0x000fea0003800000 */
.L_x_12836:
[----:B-----5:R-:W-:Y:S01]  /*1200*/  FADD.FTZ R86, R74, R86 ;  /* 0x000000564a567221 */ /* 0x020fe20000010000 */
[----:B------:R-:W-:Y:S06]  /*1210*/  BRA `(.L_x_12837) ;  /* 0x0000000000087947 */ /* 0x000fec0003800000 */
.L_x_12835:
[----:B-----5:R-:W-:-:S04]  /*1220*/  FADD.FTZ R86, R70, R86 ;  /* 0x0000005646567221 */ /* 0x020fc80000010000 */
[----:B------:R-:W-:-:S07]  /*1230*/  @P2 FADD.FTZ R86, R74, R86 ;  /* 0x000000564a562221 */ /* 0x000fce0000010000 */
.L_x_12837:
[----:B0----5:R-:W-:-:S07]  /*1240*/  MOV R78, R86 ;  /* 0x00000056004e7202 */ /* 0x021fce0000000f00 */
.L_x_12838:
[----:B------:R-:W-:Y:S05]  /*1250*/  @P3 BRA `(.L_x_12839) ;  /* 0x00000000001c3947 */ /* 0x000fea0003800000 */
[----:B------:R-:W-:-:S04]  /*1260*/  ISETP.NE.U32.AND P2, PT, RZ, UR8, PT ;  /* 0x00000008ff007c0c */ /* 0x000fc8000bf45070 */
[----:B------:R-:W-:-:S13]  /*1270*/  ISETP.NE.AND.EX P2, PT, RZ, UR9, PT, P2 ;  /* 0x00000009ff007c0c */ /* 0x000fda000bf45320 */
[----:B------:R-:W-:Y:S05]  /*1280*/  @P2 BRA `(.L_x_12840) ;  /* 0x0000000000082947 */ /* 0x000fea0003800000 */
[----:B------:R-:W-:Y:S05]  /*1290*/  @P0 BRA `(.L_x_12841) ;  /* 0x0000000000140947 */ /* 0x000fea0003800000 */
[----:B------:R-:W-:Y:S05]  /*12a0*/  BRA `(.L_x_12842) ;  /* 0x0000000000147947 */ /* 0x000fea0003800000 */
.L_x_12840:
[----:B-----5:R-:W-:Y:S01]  /*12b0*/  FADD.FTZ R87, R75, R87 ;  /* 0x000000574b577221 */ /* 0x020fe20000010000 */
[----:B------:R-:W-:Y:S06]  /*12c0*/  BRA `(.L_x_12841) ;  /* 0x0000000000087947 */ /* 0x000fec0003800000 */
.L_x_12839:
[----:B-----5:R-:W-:-:S04]  /*12d0*/  FADD.FTZ R87, R71, R87 ;  /* 0x0000005747577221 */ /* 0x020fc80000010000 */
[----:B------:R-:W-:-:S07]  /*12e0*/  @P2 FADD.FTZ R87, R75, R87 ;  /* 0x000000574b572221 */ /* 0x000fce0000010000 */
.L_x_12841:
[----:B0----5:R-:W-:-:S07]  /*12f0*/  MOV R79, R87 ;  /* 0x00000057004f7202 */ /* 0x021fce0000000f00 */
.L_x_12842:
[----:B------:R-:W-:Y:S01]  /*1300*/  FADD.FTZ R2, RZ, R92 ;  /* 0x0000005cff027221 */ /* 0x000fe20000010000 */
[----:B------:R-:W-:Y:S01]  /*1310*/  UMOV UR12, 0xffffffff ;  /* 0xffffffff000c7882 */ /* 0x000fe20000000000 */
[----:B------:R-:W-:Y:S02]  /*1320*/  ISETP.NE.AND P2, PT, R0, RZ, PT ;  /* 0x000000ff0000720c */ /* 0x000fe40003f45270 */
[----:B0-----:R-:W-:-:S04]  /*1330*/  FADD.FTZ R97, R2, R93 ;  /* 0x0000005d02617221 */ /* 0x001fc80000010000 */
        /* <DEDUP_REMOVED lines=13> */
[----:B-----5:R-:W-:-:S04]  /*1410*/  FADD.FTZ R2, R99, R84 ;  /* 0x0000005463027221 */ /* 0x020fc80000010000 */
        /* <DEDUP_REMOVED lines=57> */
.L_x_12856:
[----:B------:R-:W0:Y:S01]  /*17b0*/  @!P2 LDC.64 R98, c[0x0][0x250] ;  /* 0x00009400ff62ab82 */ /* 0x000e220000000a00 */
[----:B-1----:R-:W-:Y:S01]  /*17c0*/  FADD.FTZ R101, R100, R101 ;  /* 0x0000006564657221 */ /* 0x002fe20000010000 */
[C---:B------:R-:W-:Y:S01]  /*17d0*/  FMUL.FTZ R97, R105.reuse, R105 ;  /* 0x0000006969617220 */ /* 0x040fe20000410000 */
[----:B------:R-:W-:Y:S02]  /*17e0*/  FSEL R114, R105, RZ, !P5 ;  /* 0x000000ff69727208 */ /* 0x000fe40006800000 */
[----:B------:R-:W-:Y:S02]  /*17f0*/  FFMA.FTZ R2, R101, R96, UR7 ;  /* 0x0000000765027e23 */ /* 0x000fe40008010060 */
[----:B------:R-:W-:Y:S01]  /*1800*/  FSEL R101, R97, RZ, P5 ;  /* 0x000000ff61657208 */ /* 0x000fe20002800000 */
[----:B------:R-:W1:Y:S01]  /*1810*/  LDC.64 R102, c[0x0][0x2b8] ;  /* 0x0000ae00ff667b82 */ /* 0x000e620000000a00 */
[C---:B------:R-:W-:Y:S01]  /*1820*/  FADD.FTZ R122, -R114.reuse, R94 ;  /* 0x0000005e727a7221 */ /* 0x040fe20000010100 */
[C---:B------:R-:W-:Y:S01]  /*1830*/  FADD.FTZ R124, -R114.reuse, R93 ;  /* 0x0000005d727c7221 */ /* 0x040fe20000010100 */
[----:B------:R-:W-:Y:S01]  /*1840*/  FADD.FTZ R112, -R114, R88 ;  /* 0x0000005872707221 */ /* 0x000fe20000010100 */
[----:B------:R-:W-:Y:S01]  /*1850*/  FADD.FTZ R119, R2, R101 ;  /* 0x0000006502777221 */ /* 0x000fe20000010000 */
[C---:B------:R-:W-:Y:S01]  /*1860*/  FADD.FTZ R2, -R114.reuse, R92 ;  /* 0x0000005c72027221 */ /* 0x040fe20000010100 */
[C---:B------:R-:W-:Y:S01]  /*1870*/  FADD.FTZ R94, -R114.reuse, R80 ;  /* 0x00000050725e7221 */ /* 0x040fe20000010100 */
[C---:B------:R-:W-:Y:S01]  /*1880*/  FADD.FTZ R82, -R114.reuse, R82 ;  /* 0x0000005272527221 */ /* 0x040fe20000010100 */
[----:B------:R-:W2:Y:S01]  /*1890*/  @!P2 LDC.64 R96, c[0x0][0x258] ;  /* 0x00009600ff60ab82 */ /* 0x000ea20000000a00 */
[C---:B------:R-:W-:Y:S01]  /*18a0*/  FADD.FTZ R104, -R114.reuse, R90 ;  /* 0x0000005a72687221 */ /* 0x040fe20000010100 */
[----:B------:R-:W3:Y:S01]  /*18b0*/  MUFU.RSQ R119, R119 ;  /* 0x0000007700777308 */ /* 0x000ee20000001400 */
[C---:B------:R-:W-:Y:S01]  /*18c0*/  FADD.FTZ R88, -R114.reuse, R86 ;  /* 0x0000005672587221 */ /* 0x040fe20000010100 */
[C---:B------:R-:W-:Y:S01]  /*18d0*/  FADD.FTZ R106, -R114.reuse, R89 ;  /* 0x00000059726a7221 */ /* 0x040fe20000010100 */
[C---:B------:R-:W-:Y:S01]  /*18e0*/  FADD.FTZ R116, -R114.reuse, R83 ;  /* 0x0000005372747221 */ /* 0x040fe20000010100 */
[C---:B------:R-:W-:Y:S01]  /*18f0*/  FADD.FTZ R110, -R114.reuse, R85 ;  /* 0x00000055726e7221 */ /* 0x040fe20000010100 */
[----:B------:R-:W-:Y:S01]  /*1900*/  FADD.FTZ R118, -R114, R91 ;  /* 0x0000005b72767221 */ /* 0x000fe20000010100 */
[----:B0-----:R-:W-:-:S04]  /*1910*/  @!P2 IMAD.WIDE R100, R108, 0x4, R98 ;  /* 0x000000046c64a825 */ /* 0x001fc800078e0262 */
[C---:B------:R-:W-:Y:S01]  /*1920*/  FADD.FTZ R80, -R114.reuse, R81 ;  /* 0x0000005172507221 */ /* 0x040fe20000010100 */
[C---:B------:R-:W-:Y:S01]  /*1930*/  FADD.FTZ R92, -R114.reuse, R95 ;  /* 0x0000005f725c7221 */ /* 0x040fe20000010100 */
[C---:B------:R-:W-:Y:S01]  /*1940*/  FADD.FTZ R98, -R114.reuse, R84 ;  /* 0x0000005472627221 */ /* 0x040fe20000010100 */
[----:B------:R-:W-:Y:S01]  /*1950*/  FADD.FTZ R114, -R114, R87 ;  /* 0x0000005772727221 */ /* 0x000fe20000010100 */
[----:B------:R0:W-:Y:S01]  /*1960*/  @!P2 STG.E desc[UR4][R100.64], R105 ;  /* 0x000000696400a986 */ /* 0x0001e2000c101904 */
[----:B-1----:R-:W-:-:S04]  /*1970*/  IMAD.WIDE.U32 R120, R117, 0x10, R102 ;  /* 0x0000001075787825 */ /* 0x002fc800078e0066 */
[C---:B---3--:R-:W-:Y:S01]  /*1980*/  FMUL.FTZ R99, R119.reuse, R2 ;  /* 0x0000000277637220 */ /* 0x048fe20000410000 */
[C---:B------:R-:W-:Y:S01]  /*1990*/  FMUL.FTZ R93, R119.reuse, R122 ;  /* 0x0000007a775d7220 */ /* 0x040fe20000410000 */
[C---:B------:R-:W-:Y:S01]  /*19a0*/  FMUL.FTZ R2, R119.reuse, R124 ;  /* 0x0000007c77027220 */ /* 0x040fe20000410000 */
[C---:B------:R-:W-:Y:S01]  /*19b0*/  FMUL.FTZ R115, R119.reuse, R94 ;  /* 0x0000005e77737220 */ /* 0x040fe20000410000 */
[C---:B------:R-:W-:Y:S01]  /*19c0*/  FMUL.FTZ R85, R119.reuse, R82 ;  /* 0x0000005277557220 */ /* 0x040fe20000410000 */
[C---:B------:R-:W-:Y:S01]  /*19d0*/  FMUL.FTZ R91, R119.reuse, R104 ;  /* 0x00000068775b7220 */ /* 0x040fe20000410000 */
[----:B0-----:R-:W0:Y:S01]  /*19e0*/  LDC.64 R100, c[0x0][0x2c0] ;  /* 0x0000b000ff647b82 */ /* 0x001e220000000a00 */
[-C--:B------:R-:W-:Y:S01]  /*19f0*/  FFMA.FTZ R82, R38, R93.reuse, R6 ;  /* 0x0000005d26527223 */ /* 0x080fe20000010006 */
[C---:B------:R-:W-:Y:S01]  /*1a00*/  FMUL.FTZ R111, R119.reuse, R88 ;  /* 0x00000058776f7220 */ /* 0x040fe20000410000 */
[----:B------:R-:W-:Y:S01]  /*1a10*/  FFMA.FTZ R94, R54, R93, R22 ;  /* 0x0000005d365e7223 */ /* 0x000fe20000010016 */
[C---:B------:R-:W-:Y:S01]  /*1a20*/  FMUL.FTZ R90, R119.reuse, R106 ;  /* 0x0000006a775a7220 */ /* 0x040fe20000410000 */
[----:B------:R-:W-:Y:S01]  /*1a30*/  FMUL.FTZ R86, R119, R116 ;  /* 0x0000007477567220 */ /* 0x000fe20000410000 */
[----:B------:R-:W-:Y:S01]  /*1a40*/  FFMA.FTZ R81, R37, R2, R5 ;  /* 0x0000000225517223 */ /* 0x000fe20000010005 */
[----:B------:R-:W-:-:S04]  /*1a50*/  IMAD.WIDE.U32 R88, R3, 0x10, R102 ;  /* 0x0000001003587825 */ /* 0x000fc800078e0066 */
[----:B------:R-:W-:Y:S01]  /*1a60*/  FFMA.FTZ R93, R53, R2, R21 ;  /* 0x00000002355d7223 */ /* 0x000fe20000010015 */
[C---:B------:R-:W-:Y:S01]  /*1a70*/  FMUL.FTZ R87, R119.reuse, R112 ;  /* 0x0000007077577220 */ /* 0x040fe20000410000 */
[----:B------:R-:W-:Y:S01]  /*1a80*/  FMUL.FTZ R92, R119, R92 ;  /* 0x0000005c775c7220 */ /* 0x000fe20000410000 */
[----:B------:R-:W-:-:S04]  /*1a90*/  IMAD.WIDE.U32 R104, R107, 0x10, R102 ;  /* 0x000000106b687825 */ /* 0x000fc800078e0066 */
[C---:B------:R-:W-:Y:S01]  /*1aa0*/  FMUL.FTZ R118, R119.reuse, R118 ;  /* 0x0000007677767220 */ /* 0x040fe20000410000 */
[----:B------:R-:W-:Y:S01]  /*1ab0*/  FMUL.FTZ R84, R119, R80 ;  /* 0x0000005077547220 */ /* 0x000fe20000410000 */
[----:B------:R-:W-:Y:S01]  /*1ac0*/  FFMA.FTZ R83, R39, R92, R7 ;  /* 0x0000005c27537223 */ /* 0x000fe20000010007 */
[----:B------:R-:W-:-:S04]  /*1ad0*/  IMAD.WIDE.U32 R102, R113, 0x10, R102 ;  /* 0x0000001071667825 */ /* 0x000fc800078e0066 */
[----:B------:R-:W-:Y:S01]  /*1ae0*/  FFMA.FTZ R80, R36, R99, R4 ;  /* 0x0000006324507223 */ /* 0x000fe20000010004 */
[----:B------:R-:W-:Y:S01]  /*1af0*/  FFMA.FTZ R95, R55, R92, R23 ;  /* 0x0000005c375f7223 */ /* 0x000fe20000010017 */
[----:B------:R-:W-:Y:S01]  /*1b00*/  FMUL.FTZ R109, R119, R98 ;  /* 0x00000062776d7220 */ /* 0x000fe20000410000 */
[----:B--2---:R-:W-:-:S04]  /*1b10*/  @!P2 IMAD.WIDE R96, R108, 0x4, R96 ;  /* 0x000000046c60a825 */ /* 0x004fc800078e0260 */
[----:B------:R-:W-:Y:S01]  /*1b20*/  FFMA.FTZ R92, R52, R99, R20 ;  /* 0x00000063345c7223 */ /* 0x000fe20000010014 */
[----:B------:R-:W-:Y:S01]  /*1b30*/  FFMA.FTZ R99, R43, R118, R11 ;  /* 0x000000762b637223 */ /* 0x000fe2000001000b */
[----:B------:R-:W-:Y:S01]  /*1b40*/  FFMA.FTZ R98, R42, R91, R10 ;  /* 0x0000005b2a627223 */ /* 0x000fe2000001000a */
[----:B------:R-:W-:Y:S01]  /*1b50*/  FMUL.FTZ R110, R119, R110 ;  /* 0x0000006e776e7220 */ /* 0x000fe20000410000 */
[--C-:B0-----:R-:W-:Y:S01]  /*1b60*/  IMAD.WIDE.U32 R116, R117, 0x10, R100.reuse ;  /* 0x0000001075747825 */ /* 0x101fe200078e0064 */
[----:B------:R0:W-:Y:S03]  /*1b70*/  @!P2 STG.E desc[UR4][R96.64], R119 ;  /* 0x000000776000a986 */ /* 0x0001e6000c101904 */
[----:B------:R-:W-:Y:S01]  /*1b80*/  FMUL.FTZ R114, R119, R114 ;  /* 0x0000007277727220 */ /* 0x000fe20000410000 */
[--C-:B------:R-:W-:Y:S01]  /*1b90*/  IMAD.WIDE.U32 R2, R3, 0x10, R100.reuse ;  /* 0x0000001003027825 */ /* 0x100fe200078e0064 */
[----:B------:R1:W-:Y:S03]  /*1ba0*/  STG.E.128 desc[UR4][R120.64], R80 ;  /* 0x0000005078007986 */ /* 0x0003e6000c101d04 */
[--C-:B------:R-:W-:Y:S01]  /*1bb0*/  IMAD.WIDE.U32 R106, R107, 0x10, R100.reuse ;  /* 0x000000106b6a7825 */ /* 0x100fe200078e0064 */
[----:B------:R2:W-:Y:S03]  /*1bc0*/  STG.E.128 desc[UR4][R116.64], R92 ;  /* 0x0000005c74007986 */ /* 0x0005e6000c101d04 */
[----:B------:R-:W-:-:S04]  /*1bd0*/  IMAD.WIDE.U32 R100, R113, 0x10, R100 ;  /* 0x0000001071647825 */ /* 0x000fc800078e0064 */
[----:B0-----:R-:W-:Y:S01]  /*1be0*/  FFMA.FTZ R97, R41, R90, R9 ;  /* 0x0000005a29617223 */ /* 0x001fe20000010009 */
[----:B------:R-:W0:Y:S01]  /*1bf0*/  LDC.64 R112, c[0x0][0x210] ;  /* 0x00008400ff707b82 */ /* 0x000e220000000a00 */
[----:B------:R-:W-:-:S05]  /*1c00*/  FFMA.FTZ R96, R40, R87, R8 ;  /* 0x0000005728607223 */ /* 0x000fca0000010008 */
[----:B------:R3:W-:Y:S01]  /*1c10*/  STG.E.128 desc[UR4][R88.64], R96 ;  /* 0x0000006058007986 */ /* 0x0007e2000c101d04 */
[----:B-1----:R-:W-:Y:S01]  /*1c20*/  FFMA.FTZ R82, R58, R91, R26 ;  /* 0x0000005b3a527223 */ /* 0x002fe2000001001a */
        /* <DEDUP_REMOVED lines=8> */
[----:B--2---:R-:W-:Y:S01]  /*1cb0*/  FFMA.FTZ R95, R51, R114, R19 ;  /* 0x00000072335f7223 */ /* 0x004fe20000010013 */
[----:B------:R-:W-:Y:S01]  /*1cc0*/  FFMA.FTZ R94, R50, R111, R18 ;  /* 0x0000006f325e7223 */ /* 0x000fe20000010012 */
[----:B------:R-:W-:Y:S01]  /*1cd0*/  FFMA.FTZ R93, R49, R110, R17 ;  /* 0x0000006e315d7223 */ /* 0x000fe20000010011 */
[----:B------:R-:W-:Y:S01]  /*1ce0*/  FFMA.FTZ R92, R48, R109, R16 ;  /* 0x0000006d305c7223 */ /* 0x000fe20000010010 */
[----:B------:R1:W-:Y:S01]  /*1cf0*/  STG.E.128 desc[UR4][R2.64], R80 ;  /* 0x0000005002007986 */ /* 0x0003e2000c101d04 */
[----:B---3--:R-:W-:Y:S01]  /*1d00*/  FFMA.FTZ R89, R61, R84, R29 ;  /* 0x000000543d597223 */ /* 0x008fe2000001001d */
[-C--:B------:R-:W-:Y:S01]  /*1d10*/  FFMA.FTZ R84, R44, R115.reuse, R12 ;  /* 0x000000732c547223 */ /* 0x080fe2000001000c */
[----:B------:R-:W-:Y:S01]  /*1d20*/  FFMA.FTZ R88, R60, R115, R28 ;  /* 0x000000733c587223 */ /* 0x000fe2000001001c */
        /* <DEDUP_REMOVED lines=11> */
[----:B------:R-:W-:Y:S05]  /*1de0*/  EXIT ;  /* 0x000000000000794d */ /* 0x000fea0003800000 */
.L_x_12843:
        /* <DEDUP_REMOVED lines=8> */
.L_x_12846:
[----:B------:R-:W-:Y:S05]  /*1e70*/  BSYNC B0 ;  /* 0x0000000000007941 */ /* 0x000fea0003800000 */
.L_x_12845:
        /* <DEDUP_REMOVED lines=9> */
.L_x_12847:
[----:B------:R-:W-:Y:S01]  /*1f10*/  HFMA2.MMA R104, -RZ, RZ, 0, 2.384185791015625e-07 ;  /* 0x00000004ff687435 */ /* 0x000fe200000001ff */
[----:B------:R-:W-:-:S05]  /*1f20*/  MOV R96, R101 ;  /* 0x0000006500607202 */ /* 0x000fca0000000f00 */
[----:B------:R-:W-:-:S05]  /*1f30*/  FADD.FTZ R98, R97, R96 ;  /* 0x0000006061627221 */ /* 0x000fca0000010000 */
[----:B------:R-:W-:-:S07]  /*1f40*/  MOV R103, R98 ;  /* 0x0000006200677202 */ /* 0x000fce0000000f00 */
[----:B------:R-:W-:Y:S05]  /*1f50*/  WARPSYNC.COLLECTIVE R102, `(.L_x_12848) ;  /* 0x0000000066087348 */ /* 0x000fea0003c00000 */
[----:B------:R0:W1:Y:S02]  /*1f60*/  SHFL.BFLY P3, R101, R103, R104, R109 ;  /* 0x0c00006867657389 */ /* 0x000064000006006d */
[----:B01----:R-:W-:Y:S01]  /*1f70*/  ENDCOLLECTIVE ;  /* 0x000000000000791b */ /* 0x003fe20003800000 */
.L_x_12848:
[----:B------:R-:W-:Y:S01]  /*1f80*/  HFMA2.MMA R104, -RZ, RZ, 0, 4.76837158203125e-07 ;  /* 0x00000008ff687435 */ /* 0x000fe200000001ff */
[----:B------:R-:W-:-:S05]  /*1f90*/  MOV R99, R101 ;  /* 0x0000006500637202 */ /* 0x000fca0000000f00 */
[----:B------:R-:W-:-:S05]  /*1fa0*/  FADD.FTZ R99, R98, R99 ;  /* 0x0000006362637221 */ /* 0x000fca0000010000 */
[----:B------:R-:W-:-:S07]  /*1fb0*/  MOV R103, R99 ;  /* 0x0000006300677202 */ /* 0x000fce0000000f00 */
[----:B------:R-:W-:Y:S05]  /*1fc0*/  WARPSYNC.COLLECTIVE R102, `(.L_x_12849) ;  /* 0x0000000066087348 */ /* 0x000fea0003c00000 */
[----:B------:R0:W1:Y:S02]  /*1fd0*/  SHFL.BFLY P3, R101, R103, R104, R109 ;  /* 0x0c00006867657389 */ /* 0x000064000006006d */
[----:B01----:R-:W-:Y:S01]  /*1fe0*/  ENDCOLLECTIVE ;  /* 0x000000000000791b */ /* 0x003fe20003800000 */
.L_x_12849:
        /* <DEDUP_REMOVED lines=8> */
.L_x_12850:
        /* <DEDUP_REMOVED lines=39> */
.L_x_12851:
[----:B------:R-:W-:Y:S01]  /*22e0*/  HFMA2.MMA R104, -RZ, RZ, 0, 1.1920928955078125e-07 ;  /* 0x00000002ff687435 */ /* 0x000fe200000001ff */
[----:B------:R-:W-:-:S05]  /*22f0*/  MOV R97, R101 ;  /* 0x0000006500617202 */ /* 0x000fca0000000f00 */
[----:B------:R-:W-:-:S05]  /*2300*/  FADD.FTZ R97, R2, R97 ;  /* 0x0000006102617221 */ /* 0x000fca0000010000 */
[----:B------:R-:W-:-:S07]  /*2310*/  MOV R103, R97 ;  /* 0x0000006100677202 */ /* 0x000fce0000000f00 */
[----:B------:R-:W-:Y:S05]  /*2320*/  WARPSYNC.COLLECTIVE R102, `(.L_x_12852) ;  /* 0x0000000066087348 */ /* 0x000fea0003c00000 */
[----:B------:R0:W1:Y:S02]  /*2330*/  SHFL.BFLY P3, R101, R103, R104, R109 ;  /* 0x0c00006867657389 */ /* 0x000064000006006d */
[----:B01----:R-:W-:Y:S01]  /*2340*/  ENDCOLLECTIVE ;  /* 0x000000000000791b */ /* 0x003fe20003800000 */
.L_x_12852:
[----:B------:R-:W-:Y:S01]  /*2350*/  HFMA2.MMA R104, -RZ, RZ, 0, 2.384185791015625e-07 ;  /* 0x00000004ff687435 */ /* 0x000fe200000001ff */
[----:B------:R-:W-:-:S05]  /*2360*/  MOV R98, R101 ;  /* 0x0000006500627202 */ /* 0x000fca0000000f00 */
[----:B------:R-:W-:-:S05]  /*2370*/  FADD.FTZ R98, R97, R98 ;  /* 0x0000006261627221 */ /* 0x000fca0000010000 */
[----:B------:R-:W-:-:S07]  /*2380*/  MOV R103, R98 ;  /* 0x0000006200677202 */ /* 0x000fce0000000f00 */
[----:B------:R-:W-:Y:S05]  /*2390*/  WARPSYNC.COLLECTIVE R102, `(.L_x_12853) ;  /* 0x0000000066087348 */ /* 0x000fea0003c00000 */
[----:B------:R0:W1:Y:S02]  /*23a0*/  SHFL.BFLY P3, R101, R103, R104, R109 ;  /* 0x0c00006867657389 */ /* 0x000064000006006d */
[----:B01----:R-:W-:Y:S01]  /*23b0*/  ENDCOLLECTIVE ;  /* 0x000000000000791b */ /* 0x003fe20003800000 */
.L_x_12853:
[----:B------:R-:W-:Y:S01]  /*23c0*/  HFMA2.MMA R104, -RZ, RZ, 0, 4.76837158203125e-07 ;  /* 0x00000008ff687435 */ /* 0x000fe200000001ff */
[----:B------:R-:W-:-:S05]  /*23d0*/  MOV R99, R101 ;  /* 0x0000006500637202 */ /* 0x000fca0000000f00 */
[----:B------:R-:W-:-:S05]  /*23e0*/  FADD.FTZ R99, R98, R99 ;  /* 0x0000006362637221 */ /* 0x000fca0000010000 */
[----:B------:R-:W-:-:S07]  /*23f0*/  MOV R103, R99 ;  /* 0x0000006300677202 */ /* 0x000fce0000000f00 */
[----:B------:R-:W-:Y:S05]  /*2400*/  WARPSYNC.COLLECTIVE R102, `(.L_x_12854) ;  /* 0x0000000066087348 */ /* 0x000fea0003c00000 */
[----:B------:R0:W1:Y:S02]  /*2410*/  SHFL.BFLY P3, R101, R103, R104, R109 ;  /* 0x0c00006867657389 */ /* 0x000064000006006d */
[----:B01----:R-:W-:Y:S01]  /*2420*/  ENDCOLLECTIVE ;  /* 0x000000000000791b */ /* 0x003fe20003800000 */
.L_x_12854:
[----:B------:R-:W-:Y:S01]  /*2430*/  HFMA2.MMA R104, -RZ, RZ, 0, 9.5367431640625e-07 ;  /* 0x00000010ff687435 */ /* 0x000fe200000001ff */
[----:B------:R-:W-:-:S05]  /*2440*/  MOV R100, R101 ;  /* 0x0000006500647202 */ /* 0x000fca0000000f00 */
[----:B------:R-:W-:-:S05]  /*2450*/  FADD.FTZ R100, R99, R100 ;  /* 0x0000006463647221 */ /* 0x000fca0000010000 */
[----:B------:R-:W-:-:S07]  /*2460*/  MOV R103, R100 ;  /* 0x0000006400677202 */ /* 0x000fce0000000f00 */
[----:B------:R-:W-:Y:S05]  /*2470*/  WARPSYNC.COLLECTIVE R102, `(.L_x_12855) ;  /* 0x0000000066087348 */ /* 0x000fea0003c00000 */
[----:B------:R0:W1:Y:S02]  /*2480*/  SHFL.BFLY P3, R101, R103, R104, R109 ;  /* 0x0c00006867657389 */ /* 0x000064000006006d */
[----:B01----:R-:W-:Y:S01]  /*2490*/  ENDCOLLECTIVE ;  /* 0x000000000000791b */ /* 0x003fe20003800000 */
.L_x_12855:
[----:B------:R-:W-:Y:S05]  /*24a0*/  BRA `(.L_x_12856) ;  /* 0xfffffff000c07947 */ /* 0x000fea000383ffff */
.L_x_12857:
        /* <DEDUP_REMOVED lines=13> */
.L_x_14263:


//--------------------- .text._ZN10layer_norm31ln_parallel_residual_fwd_kernelINS_13Kernel_traitsIfffffjLj512ELj1ELj4ELj1ELj16ENS_18Kernel_traits_baseILj512EfffffjLj128EEEEELb0ELb1ELb0EEEvNS_9FwdParamsE --------------------------
	.section	.text._ZN10layer_norm31ln_parallel_residual_fwd_kernelINS_13Kernel_traitsIfffffjLj512ELj1ELj4ELj1ELj16ENS_18Kernel_traits_baseILj512EfffffjLj128EEEEELb0ELb1ELb0EEEvNS_9FwdParamsE,"ax",@progbits
	.align	128
        .global         _ZN10layer_norm31ln_parallel_residual_fwd_kernelINS_13Kernel_traitsIfffffjLj512ELj1ELj4ELj1ELj16ENS_18Kernel_traits_baseILj512EfffffjLj128EEEEELb0ELb1ELb0EEEvNS_9FwdParamsE
        .type           _ZN10layer_norm31ln_parallel_residual_fwd_kernelINS_13Kernel_traitsIfffffjLj512ELj1ELj4ELj1ELj16ENS_18Kernel_traits_baseILj512EfffffjLj128EEEEELb0ELb1ELb0EEEvNS_9FwdParamsE,@function
        .size           _ZN10layer_norm31ln_parallel_residual_fwd_kernelINS_13Kernel_traitsIfffffjLj512ELj1ELj4ELj1ELj16ENS_18Kernel_traits_baseILj512EfffffjLj128EEEEELb0ELb1ELb0EEEvNS_9FwdParamsE,(.L_x_14264 - _ZN10layer_norm31ln_parallel_residual_fwd_kernelINS_13Kernel_traitsIfffffjLj512ELj1ELj4ELj1ELj16ENS_18Kernel_traits_baseILj512EfffffjLj128EEEEELb0ELb1ELb0EEEvNS_9FwdParamsE)
        .other          _ZN10layer_norm31ln_parallel_residual_fwd_kernelINS_13Kernel_traitsIfffffjLj512ELj1ELj4ELj1ELj16ENS_18Kernel_traits_baseILj512EfffffjLj128EEEEELb0ELb1ELb0EEEvNS_9FwdParamsE,@"STO_CUDA_ENTRY STV_DEFAULT"
_ZN10layer_norm31ln_parallel_residual_fwd_kernelINS_13Kernel_traitsIfffffjLj512ELj1ELj4ELj1ELj16ENS_18Kernel_traits_baseILj512EfffffjLj128EEEEELb0ELb1ELb0EEEvNS_9FwdParamsE:
.text._ZN10layer_norm31ln_parallel_residual_fwd_kernelINS_13Kernel_traitsIfffffjLj512ELj1ELj4ELj1ELj16ENS_18Kernel_traits_baseILj512EfffffjLj128EEEEELb0ELb1ELb0EEEvNS_9FwdParamsE:
        /* <DEDUP_REMOVED lines=11> */
[----:B--2---:R-:W-:Y:S02]  /*00b0*/  LEA R2, R5, R2, 0x2 ;  /* 0x0000000205027211 */ /* 0x004fe400078e10ff */
[----:B------:R-:W-:-:S02]  /*00c0*/  LOP3.LUT P0, RZ, R0, 0xffffffe0, RZ, 0xc0, !PT ;  /* 0xffffffe000ff7812 */ /* 0x000fc4000780c0ff */
[C---:B------:R-:W-:Y:S02]  /*00d0*/  ISETP.GE.U32.AND P5, PT, R0.reuse, 0x40, PT ;  /* 0x000000400000780c */ /* 0x040fe40003fa6070 */
[----:B------:R-:W-:Y:S02]  /*00e0*/  ISETP.GE.U32.AND P4, PT, R0, 0x60, PT ;  /* 0x000000600000780c */ /* 0x000fe40003f86070 */
[----:B------:R-:W-:Y:S02]  /*00f0*/  P2R R3, PR, RZ, 0x20 ;  /* 0x00000020ff037803 */ /* 0x000fe40000000000 */
[----:B------:R-:W-:Y:S02]  /*0100*/  LOP3.LUT R3, R4, 0x1f, RZ, 0xc0, !PT ;  /* 0x0000001f04037812 */ /* 0x000fe400078ec0ff */
[----:B------:R-:W-:Y:S02]  /*0110*/  ISETP.GE.U32.AND P1, PT, R0, 0x80, PT ;  /* 0x000000800000780c */ /* 0x000fe40003f26070 */
[----:B------:R-:W-:-:S02]  /*0120*/  P2R R4, PR, RZ, 0x10 ;  /* 0x00000010ff047803 */ /* 0x000fc40000000000 */
[----:B------:R-:W-:Y:S01]  /*0130*/  MOV R35, R3 ;  /* 0x0000000300237202 */ /* 0x000fe20000000f00 */
[----:B------:R-:W-:Y:S08]  /*0140*/  @!P0 BRA `(.L_x_12859) ;  /* 0x0000000000308947 */ /* 0x000ff00003800000 */
[----:B------:R-:W0:Y:S01]  /*0150*/  LDC.64 R8, c[0x0][0x260] ;  /* 0x00009800ff087b82 */ /* 0x000e220000000a00 */
[----:B------:R-:W-:Y:S01]  /*0160*/  ULDC.64 UR6, c[0x0][0x2c8] ;  /* 0x0000b20000067ab9 */ /* 0x000fe20000000a00 */
[----:B------:R-:W-:Y:S02]  /*0170*/  CS2R R6, SRZ ;  /* 0x0000000000067805 */ /* 0x000fe4000001ff00 */
[----:B------:R-:W-:Y:S02]  /*0180*/  ISETP.NE.U32.AND P2, PT, RZ, UR6, PT ;  /* 0x00000006ff007c0c */ /* 0x000fe4000bf45070 */
[----:B------:R-:W-:Y:S02]  /*0190*/  CS2R R4, SRZ ;  /* 0x0000000000047805 */ /* 0x000fe4000001ff00 */
[----:B------:R-:W-:-:S13]  /*01a0*/  ISETP.NE.AND.EX P2, PT, RZ, UR7, PT, P2 ;  /* 0x00000007ff007c0c */ /* 0x000fda000bf45320 */
[C---:B------:R-:W-:Y:S01]  /*01b0*/  @P2 LEA R12, P3, R35.reuse, UR6, 0x4 ;  /* 0x00000006230c2c11 */ /* 0x040fe2000f8620ff */
[----:B0-----:R-:W-:-:S03]  /*01c0*/  IMAD.WIDE.U32 R8, R35, 0x10, R8 ;  /* 0x0000001023087825 */ /* 0x001fc600078e0008 */
[----:B------:R-:W-:-:S03]  /*01d0*/  @P2 LEA.HI.X R13, R35, UR7, RZ, 0x4, P3 ;  /* 0x00000007230d2c11 */ /* 0x000fc600098f24ff */
[----:B------:R-:W5:Y:S04]  /*01e0*/  LDG.E.128 R8, desc[UR4][R8.64] ;  /* 0x0000000408087981 */ /* 0x000f68000c1e1d00 */
[----:B------:R0:W5:Y:S01]  /*01f0*/  @P2 LDG.E.128 R4, desc[UR4][R12.64] ;  /* 0x000000040c042981 */ /* 0x000162000c1e1d00 */
[----:B------:R-:W-:-:S07]  /*0200*/  LOP3.LUT R35, R35, 0x20, RZ, 0xfc, !PT ;  /* 0x0000002023237812 */ /* 0x000fce00078efcff */
.L_x_12859:
[----:B------:R-:W-:Y:S05]  /*0210*/  BSYNC B0 ;  /* 0x0000000000007941 */ /* 0x000fea0003800000 */
.L_x_12858:
[----:B------:R-:W-:Y:S04]  /*0220*/  BSSY B0, `(.L_x_12860) ;  /* 0x000000e000007945 */ /* 0x000fe80003800000 */
[----:B------:R-:W-:Y:S05]  /*0230*/  @!P5 BRA `(.L_x_12861) ;  /* 0x000000000030d947 */ /* 0x000fea0003800000 */
[----:B0-----:R-:W0:Y:S01]  /*0240*/  LDC.64 R12, c[0x0][0x260] ;  /* 0x00009800ff0c7b82 */ /* 0x001e220000000a00 */
[----:B------:R-:W-:Y:S01]  /*0250*/  ULDC.64 UR6, c[0x0][0x2c8] ;  /* 0x0000b20000067ab9 */ /* 0x000fe20000000a00 */
[----:B------:R-:W-:Y:S02]  /*0260*/  CS2R R14, SRZ ;  /* 0x00000000000e7805 */ /* 0x000fe4000001ff00 */
[----:B------:R-:W-:-:S04]  /*0270*/  ISETP.NE.U32.AND P2, PT, RZ, UR6, PT ;  /* 0x00000006ff007c0c */ /* 0x000fc8000bf45070 */
[----:B------:R-:W-:-:S13]  /*0280*/  ISETP.NE.AND.EX P2, PT, RZ, UR7, PT, P2 ;  /* 0x00000007ff007c0c */ /* 0x000fda000bf45320 */
[C---:B------:R-:W-:Y:S01]  /*0290*/  @P2 LEA R20, P3, R35.reuse, UR6, 0x4 ;  /* 0x0000000623142c11 */ /* 0x040fe2000f8620ff */
[C---:B0-----:R-:W-:Y:S01]  /*02a0*/  IMAD.WIDE.U32 R16, R35.reuse, 0x10, R12 ;  /* 0x0000001023107825 */ /* 0x041fe200078e000c */
[----:B------:R-:W-:Y:S02]  /*02b0*/  CS2R R12, SRZ ;  /* 0x00000000000c7805 */ /* 0x000fe4000001ff00 */
[----:B------:R-:W-:-:S03]  /*02c0*/  @P2 LEA.HI.X R21, R35, UR7, RZ, 0x4, P3 ;  /* 0x0000000723152c11 */ /* 0x000fc600098f24ff */
[----:B------:R-:W5:Y:S04]  /*02d0*/  LDG.E.128 R16, desc[UR4][R16.64] ;  /* 0x0000000410107981 */ /* 0x000f68000c1e1d00 */
[----:B------:R1:W5:Y:S01]  /*02e0*/  @P2 LDG.E.128 R12, desc[UR4][R20.64] ;  /* 0x00000004140c2981 */ /* 0x000362000c1e1d00 */
[----:B------:R-:W-:-:S07]  /*02f0*/  IADD3 R35, R35, 0x20, RZ ;  /* 0x0000002023237810 */ /* 0x000fce0007ffe0ff */
.L_x_12861:
[----:B------:R-:W-:Y:S05]  /*0300*/  BSYNC B0 ;  /* 0x0000000000007941 */ /* 0x000fea0003800000 */
.L_x_12860:
[----:B------:R-:W-:Y:S04]  /*0310*/  BSSY B0, `(.L_x_12862) ;  /* 0x000000e000007945 */ /* 0x000fe80003800000 */
[----:B------:R-:W-:Y:S05]  /*0320*/  @!P4 BRA `(.L_x_12863) ;  /* 0x000000000030c947 */ /* 0x000fea0003800000 */
[----:B-1----:R-:W1:Y:S01]  /*0330*/  LDC.64 R20, c[0x0][0x260] ;  /* 0x00009800ff147b82 */ /* 0x002e620000000a00 */
[----:B------:R-:W-:Y:S01]  /*0340*/  ULDC.64 UR6, c[0x0][0x2c8] ;  /* 0x0000b20000067ab9 */ /* 0x000fe20000000a00 */
[----:B------:R-:W-:Y:S02]  /*0350*/  CS2R R22, SRZ ;  /* 0x0000000000167805 */ /* 0x000fe4000001ff00 */
[----:B------:R-:W-:-:S04]  /*0360*/  ISETP.NE.U32.AND P2, PT, RZ, UR6, PT ;  /* 0x00000006ff007c0c */ /* 0x000fc8000bf45070 */
[----:B------:R-:W-:-:S13]  /*0370*/  ISETP.NE.AND.EX P2, PT, RZ, UR7, PT, P2 ;  /* 0x00000007ff007c0c */ /* 0x000fda000bf45320 */
[C---:B------:R-:W-:Y:S01]  /*0380*/  @P2 LEA R28, P3, R35.reuse, UR6, 0x4 ;  /* 0x00000006231c2c11 */ /* 0x040fe2000f8620ff */
[C---:B-1----:R-:W-:Y:S01]  /*0390*/  IMAD.WIDE.U32 R24, R35.reuse, 0x10, R20 ;  /* 0x0000001023187825 */ /* 0x042fe200078e0014 */
[----:B------:R-:W-:Y:S02]  /*03a0*/  CS2R R20, SRZ ;  /* 0x0000000000147805 */ /* 0x000fe4000001ff00 */
[----:B------:R-:W-:-:S03]  /*03b0*/  @P2 LEA.HI.X R29, R35, UR7, RZ, 0x4, P3 ;  /* 0x00000007231d2c11 */ /* 0x000fc600098f24ff */
[----:B------:R-:W5:Y:S04]  /*03c0*/  LDG.E.128 R24, desc[UR4][R24.64] ;  /* 0x0000000418187981 */ /* 0x000f68000c1e1d00 */
[----:B------:R2:W5:Y:S01]  /*03d0*/  @P2 LDG.E.128 R20, desc[UR4][R28.64] ;  /* 0x000000041c142981 */ /* 0x000562000c1e1d00 */
[----:B------:R-:W-:-:S07]  /*03e0*/  IADD3 R35, R35, 0x20, RZ ;  /* 0x0000002023237810 */ /* 0x000fce0007ffe0ff */
.L_x_12863:
[----:B------:R-:W-:Y:S05]  /*03f0*/  BSYNC B0 ;  /* 0x0000000000007941 */ /* 0x000fea0003800000 */
.L_x_12862:
[----:B------:R-:W-:Y:S04]  /*0400*/  BSSY B0, `(.L_x_12864) ;  /* 0x000000d000007945 */ /* 0x000fe80003800000 */
[----:B------:R-:W-:Y:S05]  /*0410*/  @!P1 BRA `(.L_x_12865) ;  /* 0x00000000002c9947 */ /* 0x000fea0003800000 */
[----:B------:R-:W3:Y:S01]  /*0420*/  LDC.64 R32, c[0x0][0x260] ;  /* 0x00009800ff207b82 */ /* 0x000ee20000000a00 */
[----:B------:R-:W-:Y:S01]  /*0430*/  ULDC.64 UR6, c[0x0][0x2c8] ;  /* 0x0000b20000067ab9 */ /* 0x000fe20000000a00 */
[----:B------:R-:W-:Y:S02]  /*0440*/  CS2R R30, SRZ ;  /* 0x00000000001e7805 */ /* 0x000fe4000001ff00 */
[----:B------:R-:W-:Y:S02]  /*0450*/  ISETP.NE.U32.AND P2, PT, RZ, UR6, PT ;  /* 0x00000006ff007c0c */ /* 0x000fe4000bf45070 */
[----:B--2---:R-:W-:Y:S02]  /*0460*/  CS2R R28, SRZ ;  /* 0x00000000001c7805 */ /* 0x004fe4000001ff00 */
[----:B------:R-:W-:-:S13]  /*0470*/  ISETP.NE.AND.EX P2, PT, RZ, UR7, PT, P2 ;  /* 0x00000007ff007c0c */ /* 0x000fda000bf45320 */
[C---:B------:R-:W-:Y:S01]  /*0480*/  @P2 LEA R36, P3, R35.reuse, UR6, 0x4 ;  /* 0x0000000623242c11 */ /* 0x040fe2000f8620ff */
[----:B---3--:R-:W-:-:S03]  /*0490*/  IMAD.WIDE.U32 R32, R35, 0x10, R32 ;  /* 0x0000001023207825 */ /* 0x008fc600078e0020 */
[----:B------:R-:W-:-:S03]  /*04a0*/  @P2 LEA.HI.X R37, R35, UR7, RZ, 0x4, P3 ;  /* 0x0000000723252c11 */ /* 0x000fc600098f24ff */
[----:B------:R-:W5:Y:S04]  /*04b0*/  LDG.E.128 R32, desc[UR4][R32.64] ;  /* 0x0000000420207981 */ /* 0x000f68000c1e1d00 */
[----:B------:R3:W5:Y:S02]  /*04c0*/  @P2 LDG.E.128 R28, desc[UR4][R36.64] ;  /* 0x00000004241c2981 */ /* 0x000764000c1e1d00 */
.L_x_12865:
[----:B------:R-:W-:Y:S05]  /*04d0*/  BSYNC B0 ;  /* 0x0000000000007941 */ /* 0x000fea0003800000 */
.L_x_12864:
[----:B------:R-:W-:Y:S01]  /*04e0*/  ULDC UR8, c[0x0][0x214] ;  /* 0x0000850000087ab9 */ /* 0x000fe20000000800 */
[----:B------:R-:W-:Y:S01]  /*04f0*/  ULDC.64 UR6, c[0x0][0x230] ;  /* 0x00008c0000067ab9 */ /* 0x000fe20000000a00 */
[----:B------:R-:W-:Y:S01]  /*0500*/  ISETP.GE.AND P2, PT, R2, UR8, PT ;  /* 0x0000000802007c0c */ /* 0x000fe2000bf46270 */
[----:B------:R-:W-:Y:S02]  /*0510*/  ULDC.64 UR8, c[0x0][0x228] ;  /* 0x00008a0000087ab9 */ /* 0x000fe40000000a00 */
[----:B------:R-:W-:-:S04]  /*0520*/  ULOP3.LUT UP0, URZ, UR6, UR8, URZ, 0xfc, !UPT ;  /* 0x00000008063f7292 */ /* 0x000fc8000f80fc3f */
[----:B------:R-:W-:-:S06]  /*0530*/  ULOP3.LUT UP0, URZ, UR7, UR9, URZ, 0xfc, UP0 ;  /* 0x00000009073f7292 */ /* 0x000fcc000800fc3f */
[----:B------:R-:W-:Y:S05]  /*0540*/  @P2 EXIT ;  /* 0x000000000000294d */ /* 0x000fea0003800000 */
[----:B------:R-:W-:Y:S01]  /*0550*/  ULDC.U8 UR6, c[0x0][0x2a0] ;  /* 0x0000a80000067ab9 */ /* 0x000fe20000000000 */
[----:B------:R-:W-:Y:S01]  /*0560*/  ULDC UR9, c[0x0][0x218] ;  /* 0x0000860000097ab9 */ /* 0x000fe20000000800 */
[----:B------:R-:W-:Y:S01]  /*0570*/  UISETP.NE.AND UP1, UPT, UR6, URZ, UPT ;  /* 0x0000003f0600728c */ /* 0x000fe2000bf25270 */
[----:B------:R-:W-:Y:S01]  /*0580*/  ULDC UR8, c[0x0][0x2d8] ;  /* 0x0000b60000087ab9 */ /* 0x000fe20000000800 */
[----:B------:R-:W-:Y:S01]  /*0590*/  ULDC.64 UR10, c[0x0][0x228] ;  /* 0x00008a00000a7ab9 */ /* 0x000fe20000000a00 */
[----:B------:R-:W-:-:S08]  /*05a0*/  ULDC.64 UR12, c[0x0][0x230] ;  /* 0x00008c00000c7ab9 */ /* 0x000fd00000000a00 */
.L_x_12947:
        /* <DEDUP_REMOVED lines=8> */
[----:B---3--:R-:W3:Y:S01]  /*0630*/  LDC.64 R36, c[0x0][0x220] ;  /* 0x00008800ff247b82 */ /* 0x008ee20000000a00 */
[----:B------:R-:W-:Y:S02]  /*0640*/  ISETP.NE.U32.AND P2, PT, RZ, UR12, PT ;  /* 0x0000000cff007c0c */ /* 0x000fe4000bf45070 */
[----:B------:R-:W-:Y:S02]  /*0650*/  ISETP.NE.AND.EX P3, PT, RZ, UR11, PT, P3 ;  /* 0x0000000bff007c0c */ /* 0x000fe4000bf65330 */
[----:B------:R-:W-:-:S11]  /*0660*/  ISETP.NE.AND.EX P2, PT, RZ, UR13, PT, P2 ;  /* 0x0000000dff007c0c */ /* 0x000fd6000bf45320 */
[----:B------:R-:W-:-:S04]  /*0670*/  @P3 LEA R64, P4, R70, UR10, 0x4 ;  /* 0x0000000a46403c11 */ /* 0x000fc8000f8820ff */
[C---:B------:R-:W-:Y:S02]  /*0680*/  @P3 LEA.HI.X R65, R70.reuse, UR11, RZ, 0x4, P4 ;  /* 0x0000000b46413c11 */ /* 0x040fe4000a0f24ff */
[C---:B------:R-:W-:Y:S01]  /*0690*/  @P2 LEA R66, P4, R70.reuse, UR12, 0x4 ;  /* 0x0000000c46422c11 */ /* 0x040fe2000f8820ff */
[C---:B---3--:R-:W-:Y:S02]  /*06a0*/  IMAD.WIDE.U32 R36, R70.reuse, 0x10, R36 ;  /* 0x0000001046247825 */ /* 0x048fe400078e0024 */
[----:B------:R3:W5:Y:S01]  /*06b0*/  @P3 LDG.E.128 R40, desc[UR4][R64.64] ;  /* 0x0000000440283981 */ /* 0x000762000c1e1d00 */
[----:B------:R-:W-:-:S03]  /*06c0*/  @P2 LEA.HI.X R67, R70, UR13, RZ, 0x4, P4 ;  /* 0x0000000d46432c11 */ /* 0x000fc6000a0f24ff */
[----:B------:R-:W5:Y:S04]  /*06d0*/  LDG.E.128 R36, desc[UR4][R36.64] ;  /* 0x0000000424247981 */ /* 0x000f68000c1e1d00 */
[----:B------:R3:W5:Y:S01]  /*06e0*/  @P2 LDG.E.128 R44, desc[UR4][R66.64] ;  /* 0x00000004422c2981 */ /* 0x000762000c1e1d00 */
[----:B------:R-:W-:-:S04]  /*06f0*/  ISETP.NE.U32.AND P3, PT, RZ, UR10, PT ;  /* 0x0000000aff007c0c */ /* 0x000fc8000bf65070 */
[----:B------:R-:W-:-:S13]  /*0700*/  ISETP.NE.AND.EX P3, PT, RZ, UR11, PT, P3 ;  /* 0x0000000bff007c0c */ /* 0x000fda000bf65330 */
[----:B---3--:R-:W-:Y:S05]  /*0710*/  @P3 BRA `(.L_x_12868) ;  /* 0x0000000000203947 */ /* 0x008fea0003800000 */
[----:B------:R-:W-:-:S04]  /*0720*/  ISETP.NE.U32.AND P4, PT, RZ, UR12, PT ;  /* 0x0000000cff007c0c */ /* 0x000fc8000bf85070 */
[----:B------:R-:W-:-:S13]  /*0730*/  ISETP.NE.AND.EX P4, PT, RZ, UR13, PT, P4 ;  /* 0x0000000dff007c0c */ /* 0x000fda000bf85340 */
[----:B------:R-:W-:Y:S05]  /*0740*/  @P4 BRA `(.L_x_12869) ;  /* 0x00000000000c4947 */ /* 0x000fea0003800000 */
[----:B------:R-:W-:-:S13]  /*0750*/  PLOP3.LUT P4, PT, PT, PT, UP0, 0x80, 0x0 ;  /* 0x000000000000781c */ /* 0x000fda0003f8f008 */
[----:B------:R-:W-:Y:S05]  /*0760*/  @P4 BRA `(.L_x_12870) ;  /* 0x0000000000144947 */ /* 0x000fea0003800000 */
[----:B------:R-:W-:Y:S05]  /*0770*/  BRA `(.L_x_12871) ;  /* 0x0000000000147947 */ /* 0x000fea0003800000 */
.L_x_12869:
[----:B-----5:R-:W-:Y:S01]  /*0780*/  FADD.FTZ R36, R44, R36 ;  /* 0x000000242c247221 */ /* 0x020fe20000010000 */
[----:B------:R-:W-:Y:S06]  /*0790*/  BRA `(.L_x_12870) ;  /* 0x0000000000087947 */ /* 0x000fec0003800000 */
.L_x_12868:
[----:B-----5:R-:W-:-:S04]  /*07a0*/  FADD.FTZ R36, R40, R36 ;  /* 0x0000002428247221 */ /* 0x020fc80000010000 */
[----:B------:R-:W-:-:S07]  /*07b0*/  @P2 FADD.FTZ R36, R44, R36 ;  /* 0x000000242c242221 */ /* 0x000fce0000010000 */
.L_x_12870:
[----:B-----5:R-:W-:-:S07]  /*07c0*/  MOV R48, R36 ;  /* 0x0000002400307202 */ /* 0x020fce0000000f00 */
.L_x_12871:
[----:B------:R-:W-:Y:S05]  /*07d0*/  @P3 BRA `(.L_x_12872) ;  /* 0x0000000000203947 */ /* 0x000fea0003800000 */
[----:B------:R-:W-:-:S04]  /*07e0*/  ISETP.NE.U32.AND P4, PT, RZ, UR12, PT ;  /* 0x0000000cff007c0c */ /* 0x000fc8000bf85070 */
[----:B------:R-:W-:-:S13]  /*07f0*/  ISETP.NE.AND.EX P4, PT, RZ, UR13, PT, P4 ;  /* 0x0000000dff007c0c */ /* 0x000fda000bf85340 */
[----:B------:R-:W-:Y:S05]  /*0800*/  @P4 BRA `(.L_x_12873) ;  /* 0x00000000000c4947 */ /* 0x000fea0003800000 */
[----:B------:R-:W-:-:S13]  /*0810*/  PLOP3.LUT P4, PT, PT, PT, UP0, 0x80, 0x0 ;  /* 0x000000000000781c */ /* 0x000fda0003f8f008 */
[----:B------:R-:W-:Y:S05]  /*0820*/  @P4 BRA `(.L_x_12874) ;  /* 0x0000000000144947 */ /* 0x000fea0003800000 */
[----:B------:R-:W-:Y:S05]  /*0830*/  BRA `(.L_x_12875) ;  /* 0x0000000000147947 */ /* 0x000fea0003800000 */
.L_x_12873:
[----:B-----5:R-:W-:Y:S01]  /*0840*/  FADD.FTZ R37, R45, R37 ;  /* 0x000000252d257221 */ /* 0x020fe20000010000 */
[----:B------:R-:W-:Y:S06]  /*0850*/  BRA `(.L_x_12874) ;  /* 0x0000000000087947 */ /* 0x000fec0003800000 */
.L_x_12872:
[----:B-----5:R-:W-:-:S04]  /*0860*/  FADD.FTZ R37, R41, R37 ;  /* 0x0000002529257221 */ /* 0x020fc80000010000 */
[----:B------:R-:W-:-:S07]  /*0870*/  @P2 FADD.FTZ R37, R45, R37 ;  /* 0x000000252d252221 */ /* 0x000fce0000010000 */
.L_x_12874:
[----:B-----5:R-:W-:-:S07]  /*0880*/  IMAD.MOV.U32 R49, RZ, RZ, R37 ;  /* 0x000000ffff317224 */ /* 0x020fce00078e0025 */
.L_x_12875:
[----:B------:R-:W-:Y:S05]  /*0890*/  @P3 BRA `(.L_x_12876) ;  /* 0x0000000000203947 */ /* 0x000fea0003800000 */
[----:B------:R-:W-:-:S04]  /*08a0*/  ISETP.NE.U32.AND P4, PT, RZ, UR12, PT ;  /* 0x0000000cff007c0c */ /* 0x000fc8000bf85070 */
[----:B------:R-:W-:-:S13]  /*08b0*/  ISETP.NE.AND.EX P4, PT, RZ, UR13, PT, P4 ;  /* 0x0000000dff007c0c */ /* 0x000fda000bf85340 */
[----:B------:R-:W-:Y:S05]  /*08c0*/  @P4 BRA `(.L_x_12877) ;  /* 0x00000000000c4947 */ /* 0x000fea0003800000 */
[----:B------:R-:W-:-:S13]  /*08d0*/  PLOP3.LUT P4, PT, PT, PT, UP0, 0x80, 0x0 ;  /* 0x000000000000781c */ /* 0x000fda0003f8f008 */
[----:B------:R-:W-:Y:S05]  /*08e0*/  @P4 BRA `(.L_x_12878) ;  /* 0x0000000000144947 */ /* 0x000fea0003800000 */
[----:B------:R-:W-:Y:S05]  /*08f0*/  BRA `(.L_x_12879) ;  /* 0x0000000000147947 */ /* 0x000fea0003800000 */
.L_x_12877:
[----:B-----5:R-:W-:Y:S01]  /*0900*/  FADD.FTZ R38, R46, R38 ;  /* 0x000000262e267221 */ /* 0x020fe20000010000 */
[----:B------:R-:W-:Y:S06]  /*0910*/  BRA `(.L_x_12878) ;  /* 0x0000000000087947 */ /* 0x000fec0003800000 */
.L_x_12876:
[----:B-----5:R-:W-:-:S04]  /*0920*/  FADD.FTZ R38, R42, R38 ;  /* 0x000000262a267221 */ /* 0x020fc80000010000 */
[----:B------:R-:W-:-:S07]  /*0930*/  @P2 FADD.FTZ R38, R46, R38 ;  /* 0x000000262e262221 */ /* 0x000fce0000010000 */
.L_x_12878:
[----:B-----5:R-:W-:-:S07]  /*0940*/  MOV R50, R38 ;  /* 0x0000002600327202 */ /* 0x020fce0000000f00 */
.L_x_12879:
[----:B------:R-:W-:Y:S05]  /*0950*/  @P3 BRA `(.L_x_12880) ;  /* 0x0000000000203947 */ /* 0x000fea0003800000 */
[----:B------:R-:W-:-:S04]  /*0960*/  ISETP.NE.U32.AND P2, PT, RZ, UR12, PT ;  /* 0x0000000cff007c0c */ /* 0x000fc8000bf45070 */
[----:B------:R-:W-:-:S13]  /*0970*/  ISETP.NE.AND.EX P2, PT, RZ, UR13, PT, P2 ;  /* 0x0000000dff007c0c */ /* 0x000fda000bf45320 */
[----:B------:R-:W-:Y:S05]  /*0980*/  @P2 BRA `(.L_x_12881) ;  /* 0x00000000000c2947 */ /* 0x000fea0003800000 */
[----:B------:R-:W-:-:S13]  /*0990*/  PLOP3.LUT P2, PT, PT, PT, UP0, 0x80, 0x0 ;  /* 0x000000000000781c */ /* 0x000fda0003f4f008 */
[----:B------:R-:W-:Y:S05]  /*09a0*/  @P2 BRA `(.L_x_12882) ;  /* 0x0000000000142947 */ /* 0x000fea0003800000 */
[----:B------:R-:W-:Y:S05]  /*09b0*/  BRA `(.L_x_12883) ;  /* 0x0000000000147947 */ /* 0x000fea0003800000 */
.L_x_12881:
[----:B-----5:R-:W-:Y:S01]  /*09c0*/  FADD.FTZ R39, R47, R39 ;  /* 0x000000272f277221 */ /* 0x020fe20000010000 */
[----:B------:R-:W-:Y:S06]  /*09d0*/  BRA `(.L_x_12882) ;  /* 0x0000000000087947 */ /* 0x000fec0003800000 */
.L_x_12880:
[----:B-----5:R-:W-:-:S04]  /*09e0*/  FADD.FTZ R39, R43, R39 ;  /* 0x000000272b277221 */ /* 0x020fc80000010000 */
[----:B------:R-:W-:-:S07]  /*09f0*/  @P2 FADD.FTZ R39, R47, R39 ;  /* 0x000000272f272221 */ /* 0x000fce0000010000 */
.L_x_12882:
[----:B-----5:R-:W-:-:S07]  /*0a00*/  MOV R51, R39 ;  /* 0x0000002700337202 */ /* 0x020fce0000000f00 */
.L_x_12883:
        /* <DEDUP_REMOVED lines=9> */
.L_x_12867:
[----:B------:R-:W-:Y:S05]  /*0aa0*/  BSYNC B0 ;  /* 0x0000000000007941 */ /* 0x000fea0003800000 */
.L_x_12866:
[----:B------:R-:W-:Y:S01]  /*0ab0*/  ISETP.GE.U32.AND P2, PT, R0, 0x40, PT ;  /* 0x000000400000780c */ /* 0x000fe20003f46070 */
[----:B------:R-:W-:-:S12]  /*0ac0*/  BSSY B0, `(.L_x_12884) ;  /* 0x000004a000007945 */ /* 0x000fd80003800000 */
[----:B------:R-:W-:Y:S05]  /*0ad0*/  @!P2 BRA `(.L_x_12885) ;  /* 0x000000040020a947 */ /* 0x000fea0003800000 */
[----:B------:R-:W-:Y:S01]  /*0ae0*/  ISETP.NE.U32.AND P3, PT, RZ, UR10, PT ;  /* 0x0000000aff007c0c */ /* 0x000fe2000bf65070 */
[----:B------:R-:W0:Y:S01]  /*0af0*/  LDC.64 R52, c[0x0][0x220] ;  /* 0x00008800ff347b82 */ /* 0x000e220000000a00 */
[----:B------:R-:W-:Y:S02]  /*0b00*/  ISETP.NE.U32.AND P2, PT, RZ, UR12, PT ;  /* 0x0000000cff007c0c */ /* 0x000fe4000bf45070 */
[----:B------:R-:W-:Y:S02]  /*0b10*/  ISETP.NE.AND.EX P3, PT, RZ, UR11, PT, P3 ;  /* 0x0000000bff007c0c */ /* 0x000fe4000bf65330 */
[----:B------:R-:W-:-:S11]  /*0b20*/  ISETP.NE.AND.EX P2, PT, RZ, UR13, PT, P2 ;  /* 0x0000000dff007c0c */ /* 0x000fd6000bf45320 */
[----:B----4-:R-:W-:-:S04]  /*0b30*/  @P3 LEA R66, P4, R64, UR10, 0x4 ;  /* 0x0000000a40423c11 */ /* 0x010fc8000f8820ff */
[C---:B------:R-:W-:Y:S02]  /*0b40*/  @P3 LEA.HI.X R67, R64.reuse, UR11, RZ, 0x4, P4 ;  /* 0x0000000b40433c11 */ /* 0x040fe4000a0f24ff */
[C---:B------:R-:W-:Y:S01]  /*0b50*/  @P2 LEA R68, P4, R64.reuse, UR12, 0x4 ;  /* 0x0000000c40442c11 */ /* 0x040fe2000f8820ff */
[C---:B0-----:R-:W-:Y:S02]  /*0b60*/  IMAD.WIDE.U32 R52, R64.reuse, 0x10, R52 ;  /* 0x0000001040347825 */ /* 0x041fe400078e0034 */
        /* <DEDUP_REMOVED lines=13> */
.L_x_12887:
[----:B-----5:R-:W-:Y:S01]  /*0c40*/  FADD.FTZ R52, R44, R52 ;  /* 0x000000342c347221 */ /* 0x020fe20000010000 */
[----:B------:R-:W-:Y:S06]  /*0c50*/  BRA `(.L_x_12888) ;  /* 0x0000000000087947 */ /* 0x000fec0003800000 */
.L_x_12886:
[----:B-----5:R-:W-:-:S04]  /*0c60*/  FADD.FTZ R52, R40, R52 ;  /* 0x0000003428347221 */ /* 0x020fc80000010000 */
[----:B------:R-:W-:-:S07]  /*0c70*/  @P2 FADD.FTZ R52, R44, R52 ;  /* 0x000000342c342221 */ /* 0x000fce0000010000 */
.L_x_12888:
[----:B-----5:R-:W-:-:S07]  /*0c80*/  MOV R48, R52 ;  /* 0x0000003400307202 */ /* 0x020fce0000000f00 */
.L_x_12889:
[----:B------:R-:W-:Y:S05]  /*0c90*/  @P3 BRA `(.L_x_12890) ;  /* 0x0000000000203947 */ /* 0x000fea0003800000 */
[----:B------:R-:W-:-:S04]  /*0ca0*/  ISETP.NE.U32.AND P4, PT, RZ, UR12, PT ;  /* 0x0000000cff007c0c */ /* 0x000fc8000bf85070 */
[----:B------:R-:W-:-:S13]  /*0cb0*/  ISETP.NE.AND.EX P4, PT, RZ, UR13, PT, P4 ;  /* 0x0000000dff007c0c */ /* 0x000fda000bf85340 */
[----:B------:R-:W-:Y:S05]  /*0cc0*/  @P4 BRA `(.L_x_12891) ;  /* 0x00000000000c4947 */ /* 0x000fea0003800000 */
[----:B------:R-:W-:-:S13]  /*0cd0*/  PLOP3.LUT P4, PT, PT, PT, UP0, 0x80, 0x0 ;  /* 0x000000000000781c */ /* 0x000fda0003f8f008 */
[----:B------:R-:W-:Y:S05]  /*0ce0*/  @P4 BRA `(.L_x_12892) ;  /* 0x0000000000144947 */ /* 0x000fea0003800000 */
[----:B------:R-:W-:Y:S05]  /*0cf0*/  BRA `(.L_x_12893) ;  /* 0x0000000000147947 */ /* 0x000fea0003800000 */
.L_x_12891:
[----:B-----5:R-:W-:Y:S01]  /*0d00*/  FADD.FTZ R53, R45, R53 ;  /* 0x000000352d357221 */ /* 0x020fe20000010000 */
[----:B------:R-:W-:Y:S06]  /*0d10*/  BRA `(.L_x_12892) ;  /* 0x0000000000087947 */ /* 0x000fec0003800000 */
.L_x_12890:
[----:B-----5:R-:W-:-:S04]  /*0d20*/  FADD.FTZ R53, R41, R53 ;  /* 0x0000003529357221 */ /* 0x020fc80000010000 */
[----:B------:R-:W-:-:S07]  /*0d30*/  @P2 FADD.FTZ R53, R45, R53 ;  /* 0x000000352d352221 */ /* 0x000fce0000010000 */
.L_x_12892:
[----:B-----5:R-:W-:-:S07]  /*0d40*/  MOV R49, R53 ;  /* 0x0000003500317202 */ /* 0x020fce0000000f00 */
.L_x_12893:
[----:B------:R-:W-:Y:S05]  /*0d50*/  @P3 BRA `(.L_x_12894) ;  /* 0x0000000000203947 */ /* 0x000fea0003800000 */
[----:B------:R-:W-:-:S04]  /*0d60*/  ISETP.NE.U32.AND P4, PT, RZ, UR12, PT ;  /* 0x0000000cff007c0c */ /* 0x000fc8000bf85070 */
[----:B------:R-:W-:-:S13]  /*0d70*/  ISETP.NE.AND.EX P4, PT, RZ, UR13, PT, P4 ;  /* 0x0000000dff007c0c */ /* 0x000fda000bf85340 */
[----:B------:R-:W-:Y:S05]  /*0d80*/  @P4 BRA `(.L_x_12895) ;  /* 0x00000000000c4947 */ /* 0x000fea0003800000 */
[----:B------:R-:W-:-:S13]  /*0d90*/  PLOP3.LUT P4, PT, PT, PT, UP0, 0x80, 0x0 ;  /* 0x000000000000781c */ /* 0x000fda0003f8f008 */
[----:B------:R-:W-:Y:S05]  /*0da0*/  @P4 BRA `(.L_x_12896) ;  /* 0x0000000000144947 */ /* 0x000fea0003800000 */
[----:B------:R-:W-:Y:S05]  /*0db0*/  BRA `(.L_x_12897) ;  /* 0x0000000000147947 */ /* 0x000fea0003800000 */
.L_x_12895:
[----:B-----5:R-:W-:Y:S01]  /*0dc0*/  FADD.FTZ R54, R46, R54 ;  /* 0x000000362e367221 */ /* 0x020fe20000010000 */
[----:B------:R-:W-:Y:S06]  /*0dd0*/  BRA `(.L_x_12896) ;  /* 0x0000000000087947 */ /* 0x000fec0003800000 */
.L_x_12894:
[----:B-----5:R-:W-:-:S04]  /*0de0*/  FADD.FTZ R54, R42, R54 ;  /* 0x000000362a367221 */ /* 0x020fc80000010000 */
[----:B------:R-:W-:-:S07]  /*0df0*/  @P2 FADD.FTZ R54, R46, R54 ;  /* 0x000000362e362221 */ /* 0x000fce0000010000 */
.L_x_12896:
[----:B-----5:R-:W-:-:S07]  /*0e00*/  IMAD.MOV.U32 R50, RZ, RZ, R54 ;  /* 0x000000ffff327224 */ /* 0x020fce00078e0036 */
.L_x_12897:
[----:B------:R-:W-:Y:S05]  /*0e10*/  @P3 BRA `(.L_x_12898) ;  /* 0x0000000000203947 */ /* 0x000fea0003800000 */
[----:B------:R-:W-:-:S04]  /*0e20*/  ISETP.NE.U32.AND P2, PT, RZ, UR12, PT ;  /* 0x0000000cff007c0c */ /* 0x000fc8000bf45070 */
[----:B------:R-:W-:-:S13]  /*0e30*/  ISETP.NE.AND.EX P2, PT, RZ, UR13, PT, P2 ;  /* 0x0000000dff007c0c */ /* 0x000fda000bf45320 */
[----:B------:R-:W-:Y:S05]  /*0e40*/  @P2 BRA `(.L_x_12899) ;  /* 0x00000000000c2947 */ /* 0x000fea0003800000 */
[----:B------:R-:W-:-:S13]  /*0e50*/  PLOP3.LUT P2, PT, PT, PT, UP0, 0x80, 0x0 ;  /* 0x000000000000781c */ /* 0x000fda0003f4f008 */
[----:B------:R-:W-:Y:S05]  /*0e60*/  @P2 BRA `(.L_x_12900) ;  /* 0x0000000000142947 */ /* 0x000fea0003800000 */
[----:B------:R-:W-:Y:S05]  /*0e70*/  BRA `(.L_x_12901) ;  /* 0x0000000000147947 */ /* 0x000fea0003800000 */
.L_x_12899:
[----:B-----5:R-:W-:Y:S01]  /*0e80*/  FADD.FTZ R55, R47, R55 ;  /* 0x000000372f377221 */ /* 0x020fe20000010000 */
[----:B------:R-:W-:Y:S06]  /*0e90*/  BRA `(.L_x_12900) ;  /* 0x0000000000087947 */ /* 0x000fec0003800000 */
.L_x_12898:
[----:B-----5:R-:W-:-:S04]  /*0ea0*/  FADD.FTZ R55, R43, R55 ;  /* 0x000000372b377221 */ /* 0x020fc80000010000 */
[----:B------:R-:W-:-:S07]  /*0eb0*/  @P2 FADD.FTZ R55, R47, R55 ;  /* 0x000000372f372221 */ /* 0x000fce0000010000 */
.L_x_12900:
[----:B-----5:R-:W-:-:S07]  /*0ec0*/  MOV R51, R55 ;  /* 0x0000003700337202 */ /* 0x020fce0000000f00 */
.L_x_12901:
        /* <DEDUP_REMOVED lines=9> */
.L_x_12885:
[----:B------:R-:W-:Y:S05]  /*0f60*/  BSYNC B0 ;  /* 0x0000000000007941 */ /* 0x000fea0003800000 */
.L_x_12884:
        /* <DEDUP_REMOVED lines=8> */
[----:B0---4-:R-:W-:-:S04]  /*0ff0*/  @P3 LEA R66, P4, R64, UR10, 0x4 ;  /* 0x0000000a40423c11 */ /* 0x011fc8000f8820ff */
[C---:B------:R-:W-:Y:S02]  /*1000*/  @P3 LEA.HI.X R67, R64.reuse, UR11, RZ, 0x4, P4 ;  /* 0x0000000b40433c11 */ /* 0x040fe4000a0f24ff */
[C---:B------:R-:W-:Y:S01]  /*1010*/  @P2 LEA R68, P4, R64.reuse, UR12, 0x4 ;  /* 0x0000000c40442c11 */ /* 0x040fe2000f8820ff */
        /* <DEDUP_REMOVED lines=14> */
.L_x_12905:
[----:B-----5:R-:W-:Y:S01]  /*1100*/  FADD.FTZ R56, R44, R56 ;  /* 0x000000382c387221 */ /* 0x020fe20000010000 */
[----:B------:R-:W-:Y:S06]  /*1110*/  BRA `(.L_x_12906) ;  /* 0x0000000000087947 */ /* 0x000fec0003800000 */
.L_x_12904:
[----:B-----5:R-:W-:-:S04]  /*1120*/  FADD.FTZ R56, R40, R56 ;  /* 0x0000003828387221 */ /* 0x020fc80000010000 */
[----:B------:R-:W-:-:S07]  /*1130*/  @P2 FADD.FTZ R56, R44, R56 ;  /* 0x000000382c382221 */ /* 0x000fce0000010000 */
.L_x_12906:
[----:B-----5:R-:W-:-:S07]  /*1140*/  MOV R48, R56 ;  /* 0x0000003800307202 */ /* 0x020fce0000000f00 */
.L_x_12907:
[----:B------:R-:W-:Y:S05]  /*1150*/  @P3 BRA `(.L_x_12908) ;  /* 0x0000000000203947 */ /* 0x000fea0003800000 */
[----:B------:R-:W-:-:S04]  /*1160*/  ISETP.NE.U32.AND P4, PT, RZ, UR12, PT ;  /* 0x0000000cff007c0c */ /* 0x000fc8000bf85070 */
[----:B------:R-:W-:-:S13]  /*1170*/  ISETP.NE.AND.EX P4, PT, RZ, UR13, PT, P4 ;  /* 0x0000000dff007c0c */ /* 0x000fda000bf85340 */
[----:B------:R-:W-:Y:S05]  /*1180*/  @P4 BRA `(.L_x_12909) ;  /* 0x00000000000c4947 */ /* 0x000fea0003800000 */
[----:B------:R-:W-:-:S13]  /*1190*/  PLOP3.LUT P4, PT, PT, PT, UP0, 0x80, 0x0 ;  /* 0x000000000000781c */ /* 0x000fda0003f8f008 */
[----:B------:R-:W-:Y:S05]  /*11a0*/  @P4 BRA `(.L_x_12910) ;  /* 0x0000000000144947 */ /* 0x000fea0003800000 */
[----:B------:R-:W-:Y:S05]  /*11b0*/  BRA `(.L_x_12911) ;  /* 0x0000000000147947 */ /* 0x000fea0003800000 */
.L_x_12909:
[----:B-----5:R-:W-:Y:S01]  /*11c0*/  FADD.FTZ R57, R45, R57 ;  /* 0x000000392d397221 */ /* 0x020fe20000010000 */
[----:B------:R-:W-:Y:S06]  /*11d0*/  BRA `(.L_x_12910) ;  /* 0x0000000000087947 */ /* 0x000fec0003800000 */
.L_x_12908:
[----:B-----5:R-:W-:-:S04]  /*11e0*/  FADD.FTZ R57, R41, R57 ;  /* 0x0000003929397221 */ /* 0x020fc80000010000 */
[----:B------:R-:W-:-:S07]  /*11f0*/  @P2 FADD.FTZ R57, R45, R57 ;  /* 0x000000392d392221 */ /* 0x000fce0000010000 */
.L_x_12910:
[----:B-----5:R-:W-:-:S07]  /*1200*/  MOV R49, R57 ;  /* 0x0000003900317202 */ /* 0x020fce0000000f00 */
.L_x_12911:
[----:B------:R-:W-:Y:S05]  /*1210*/  @P3 BRA `(.L_x_12912) ;  /* 0x0000000000203947 */ /* 0x000fea0003800000 */
[----:B------:R-:W-:-:S04]  /*1220*/  ISETP.NE.U32.AND P4, PT, RZ, UR12, PT ;  /* 0x0000000cff007c0c */ /* 0x000fc8000bf85070 */
[----:B------:R-:W-:-:S13]  /*1230*/  ISETP.NE.AND.EX P4, PT, RZ, UR13, PT, P4 ;  /* 0x0000000dff007c0c */ /* 0x000fda000bf85340 */
[----:B------:R-:W-:Y:S05]  /*1240*/  @P4 BRA `(.L_x_12913) ;  /* 0x00000000000c4947 */ /* 0x000fea0003800000 */
[----:B------:R-:W-:-:S13]  /*1250*/  PLOP3.LUT P4, PT, PT, PT, UP0, 0x80, 0x0 ;  /* 0x000000000000781c */ /* 0x000fda0003f8f008 */
[----:B------:R-:W-:Y:S05]  /*1260*/  @P4 BRA `(.L_x_12914) ;  /* 0x0000000000144947 */ /* 0x000fea0003800000 */
[----:B------:R-:W-:Y:S05]  /*1270*/  BRA `(.L_x_12915) ;  /* 0x0000000000147947 */ /* 0x000fea0003800000 */
.L_x_12913:
[----:B-----5:R-:W-:Y:S01]  /*1280*/  FADD.FTZ R58, R46, R58 ;  /* 0x0000003a2e3a7221 */ /* 0x020fe20000010000 */
[----:B------:R-:W-:Y:S06]  /*1290*/  BRA `(.L_x_12914) ;  /* 0x0000000000087947 */ /* 0x000fec0003800000 */
.L_x_12912:
[----:B-----5:R-:W-:-:S04]  /*12a0*/  FADD.FTZ R58, R42, R58 ;  /* 0x0000003a2a3a7221 */ /* 0x020fc80000010000 */
[----:B------:R-:W-:-:S07]  /*12b0*/  @P2 FADD.FTZ R58, R46, R58 ;  /* 0x0000003a2e3a2221 */ /* 0x000fce0000010000 */
.L_x_12914:
[----:B-----5:R-:W-:-:S07]  /*12c0*/  MOV R50, R58 ;  /* 0x0000003a00327202 */ /* 0x020fce0000000f00 */
.L_x_12915:
[----:B------:R-:W-:Y:S05]  /*12d0*/  @P3 BRA `(.L_x_12916) ;  /* 0x0000000000203947 */ /* 0x000fea0003800000 */
[----:B------:R-:W-:-:S04]  /*12e0*/  ISETP.NE.U32.AND P2, PT, RZ, UR12, PT ;  /* 0x0000000cff007c0c */ /* 0x000fc8000bf45070 */
[----:B------:R-:W-:-:S13]  /*12f0*/  ISETP.NE.AND.EX P2, PT, RZ, UR13, PT, P2 ;  /* 0x0000000dff007c0c */ /* 0x000fda000bf45320 */
[----:B------:R-:W-:Y:S05]  /*1300*/  @P2 BRA `(.L_x_12917) ;  /* 0x00000000000c2947 */ /* 0x000fea0003800000 */
[----:B------:R-:W-:-:S13]  /*1310*/  PLOP3.LUT P2, PT, PT, PT, UP0, 0x80, 0x0 ;  /* 0x000000000000781c */ /* 0x000fda0003f4f008 */
[----:B------:R-:W-:Y:S05]  /*1320*/  @P2 BRA `(.L_x_12918) ;  /* 0x0000000000142947 */ /* 0x000fea0003800000 */
[----:B------:R-:W-:Y:S05]  /*1330*/  BRA `(.L_x_12919) ;  /* 0x0000000000147947 */ /* 0x000fea0003800000 */
.L_x_12917:
[----:B-----5:R-:W-:Y:S01]  /*1340*/  FADD.FTZ R59, R47, R59 ;  /* 0x0000003b2f3b7221 */ /* 0x020fe20000010000 */
[----:B------:R-:W-:Y:S06]  /*1350*/  BRA `(.L_x_12918) ;  /* 0x0000000000087947 */ /* 0x000fec0003800000 */
.L_x_12916:
[----:B-----5:R-:W-:-:S04]  /*1360*/  FADD.FTZ R59, R43, R59 ;  /* 0x0000003b2b3b7221 */ /* 0x020fc80000010000 */
[----:B------:R-:W-:-:S07]  /*1370*/  @P2 FADD.FTZ R59, R47, R59 ;  /* 0x0000003b2f3b2221 */ /* 0x000fce0000010000 */
.L_x_12918:
[----:B-----5:R-:W-:-:S07]  /*1380*/  IMAD.MOV.U32 R51, RZ, RZ, R59 ;  /* 0x000000ffff337224 */ /* 0x020fce00078e003b */
.L_x_12919:
        /* <DEDUP_REMOVED lines=9> */
.L_x_12903:
[----:B------:R-:W-:Y:S05]  /*1420*/  BSYNC B0 ;  /* 0x0000000000007941 */ /* 0x000fea0003800000 */
.L_x_12902:
[----:B------:R-:W-:Y:S04]  /*1430*/  BSSY B0, `(.L_x_12920) ;  /* 0x000004a000007945 */ /* 0x000fe80003800000 */
        /* <DEDUP_REMOVED lines=23> */
.L_x_12923:
[----:B-----5:R-:W-:Y:S01]  /*15b0*/  FADD.FTZ R60, R44, R60 ;  /* 0x0000003c2c3c7221 */ /* 0x020fe20000010000 */
[----:B------:R-:W-:Y:S06]  /*15c0*/  BRA `(.L_x_12924) ;  /* 0x0000000000087947 */ /* 0x000fec0003800000 */
.L_x_12922:
[----:B-----5:R-:W-:-:S04]  /*15d0*/  FADD.FTZ R60, R40, R60 ;  /* 0x0000003c283c7221 */ /* 0x020fc80000010000 */
[----:B------:R-:W-:-:S07]  /*15e0*/  @P2 FADD.FTZ R60, R44, R60 ;  /* 0x0000003c2c3c2221 */ /* 0x000fce0000010000 */
.L_x_12924:
[----:B-----5:R-:W-:-:S07]  /*15f0*/  MOV R48, R60 ;  /* 0x0000003c00307202 */ /* 0x020fce0000000f00 */
.L_x_12925:
[----:B------:R-:W-:Y:S05]  /*1600*/  @P3 BRA `(.L_x_12926) ;  /* 0x0000000000203947 */ /* 0x000fea0003800000 */
[----:B------:R-:W-:-:S04]  /*1610*/  ISETP.NE.U32.AND P4, PT, RZ, UR12, PT ;  /* 0x0000000cff007c0c */ /* 0x000fc8000bf85070 */
[----:B------:R-:W-:-:S13]  /*1620*/  ISETP.NE.AND.EX P4, PT, RZ, UR13, PT, P4 ;  /* 0x0000000dff007c0c */ /* 0x000fda000bf85340 */
[----:B------:R-:W-:Y:S05]  /*1630*/  @P4 BRA `(.L_x_12927) ;  /* 0x00000000000c4947 */ /* 0x000fea0003800000 */
[----:B------:R-:W-:-:S13]  /*1640*/  PLOP3.LUT P4, PT, PT, PT, UP0, 0x80, 0x0 ;  /* 0x000000000000781c */ /* 0x000fda0003f8f008 */
[----:B------:R-:W-:Y:S05]  /*1650*/  @P4 BRA `(.L_x_12928) ;  /* 0x0000000000144947 */ /* 0x000fea0003800000 */
[----:B------:R-:W-:Y:S05]  /*1660*/  BRA `(.L_x_12929) ;  /* 0x0000000000147947 */ /* 0x000fea0003800000 */
.L_x_12927:
[----:B-----5:R-:W-:Y:S01]  /*1670*/  FADD.FTZ R61, R45, R61 ;  /* 0x0000003d2d3d7221 */ /* 0x020fe20000010000 */
[----:B------:R-:W-:Y:S06]  /*1680*/  BRA `(.L_x_12928) ;  /* 0x0000000000087947 */ /* 0x000fec0003800000 */
.L_x_12926:
[----:B-----5:R-:W-:-:S04]  /*1690*/  FADD.FTZ R61, R41, R61 ;  /* 0x0000003d293d7221 */ /* 0x020fc80000010000 */
[----:B------:R-:W-:-:S07]  /*16a0*/  @P2 FADD.FTZ R61, R45, R61 ;  /* 0x0000003d2d3d2221 */ /* 0x000fce0000010000 */
.L_x_12928:
[----:B-----5:R-:W-:-:S07]  /*16b0*/  MOV R49, R61 ;  /* 0x0000003d00317202 */ /* 0x020fce0000000f00 */
.L_x_12929:
[----:B------:R-:W-:Y:S05]  /*16c0*/  @P3 BRA `(.L_x_12930) ;  /* 0x0000000000203947 */ /* 0x000fea0003800000 */
[----:B------:R-:W-:-:S04]  /*16d0*/  ISETP.NE.U32.AND P4, PT, RZ, UR12, PT ;  /* 0x0000000cff007c0c */ /* 0x000fc8000bf85070 */
[----:B------:R-:W-:-:S13]  /*16e0*/  ISETP.NE.AND.EX P4, PT, RZ, UR13, PT, P4 ;  /* 0x0000000dff007c0c */ /* 0x000fda000bf85340 */
[----:B------:R-:W-:Y:S05]  /*16f0*/  @P4 BRA `(.L_x_12931) ;  /* 0x00000000000c4947 */ /* 0x000fea0003800000 */
[----:B------:R-:W-:-:S13]  /*1700*/  PLOP3.LUT P4, PT, PT, PT, UP0, 0x80, 0x0 ;  /* 0x000000000000781c */ /* 0x000fda0003f8f008 */
[----:B------:R-:W-:Y:S05]  /*1710*/  @P4 BRA `(.L_x_12932) ;  /* 0x0000000000144947 */ /* 0x000fea0003800000 */
[----:B------:R-:W-:Y:S05]  /*1720*/  BRA `(.L_x_12933) ;  /* 0x0000000000147947 */ /* 0x000fea0003800000 */
.L_x_12931:
[----:B-----5:R-:W-:Y:S01]  /*1730*/  FADD.FTZ R62, R46, R62 ;  /* 0x0000003e2e3e7221 */ /* 0x020fe20000010000 */
[----:B------:R-:W-:Y:S06]  /*1740*/  BRA `(.L_x_12932) ;  /* 0x0000000000087947 */ /* 0x000fec0003800000 */
.L_x_12930:
[----:B-----5:R-:W-:-:S04]  /*1750*/  FADD.FTZ R62, R42, R62 ;  /* 0x0000003e2a3e7221 */ /* 0x020fc80000010000 */
[----:B------:R-:W-:-:S07]  /*1760*/  @P2 FADD.FTZ R62, R46, R62 ;  /* 0x0000003e2e3e2221 */ /* 0x000fce0000010000 */
.L_x_12932:
[----:B-----5:R-:W-:-:S07]  /*1770*/  MOV R50, R62 ;  /* 0x0000003e00327202 */ /* 0x020fce0000000f00 */
.L_x_12933:
[----:B------:R-:W-:Y:S05]  /*1780*/  @P3 BRA `(.L_x_12934) ;  /* 0x0000000000203947 */ /* 0x000fea0003800000 */
[----:B------:R-:W-:-:S04]  /*1790*/  ISETP.NE.U32.AND P2, PT, RZ, UR12, PT ;  /* 0x0000000cff007c0c */ /* 0x000fc8000bf45070 */
[----:B------:R-:W-:-:S13]  /*17a0*/  ISETP.NE.AND.EX P2, PT, RZ, UR13, PT, P2 ;  /* 0x0000000dff007c0c */ /* 0x000fda000bf45320 */
[----:B------:R-:W-:Y:S05]  /*17b0*/  @P2 BRA `(.L_x_12935) ;  /* 0x00000000000c2947 */ /* 0x000fea0003800000 */
[----:B------:R-:W-:-:S13]  /*17c0*/  PLOP3.LUT P2, PT, PT, PT, UP0, 0x80, 0x0 ;  /* 0x000000000000781c */ /* 0x000fda0003f4f008 */
[----:B------:R-:W-:Y:S05]  /*17d0*/  @P2 BRA `(.L_x_12936) ;  /* 0x0000000000142947 */ /* 0x000fea0003800000 */
[----:B------:R-:W-:Y:S05]  /*17e0*/  BRA `(.L_x_12937) ;  /* 0x0000000000147947 */ /* 0x000fea0003800000 */
.L_x_12935:
[----:B-----5:R-:W-:Y:S01]  /*17f0*/  FADD.FTZ R63, R47, R63 ;  /* 0x0000003f2f3f7221 */ /* 0x020fe20000010000 */
[----:B------:R-:W-:Y:S06]  /*1800*/  BRA `(.L_x_12936) ;  /* 0x0000000000087947 */ /* 0x000fec0003800000 */
.L_x_12934:
[----:B-----5:R-:W-:-:S04]  /*1810*/  FADD.FTZ R63, R43, R63 ;  /* 0x0000003f2b3f7221 */ /* 0x020fc80000010000 */
[----:B------:R-:W-:-:S07]  /*1820*/  @P2 FADD.FTZ R63, R47, R63 ;  /* 0x0000003f2f3f2221 */ /* 0x000fce0000010000 */
.L_x_12936:
[----:B-----5:R-:W-:-:S07]  /*1830*/  MOV R51, R63 ;  /* 0x0000003f00337202 */ /* 0x020fce0000000f00 */
.L_x_12937:
[----:B------:R-:W-:Y:S01]  /*1840*/  PLOP3.LUT P2, PT, PT, PT, UP0, 0x80, 0x0 ;  /* 0x000000000000781c */ /* 0x000fe20003f4f008 */
[----:B------:R-:W-:Y:S01]  /*1850*/  @UP0 ULDC.64 UR6, c[0x0][0x238] ;  /* 0x00008e0000060ab9 */ /* 0x000fe20000000a00 */
[----:B------:R-:W-:Y:S02]  /*1860*/  PLOP3.LUT P3, PT, PT, PT, UP0, 0x80, 0x0 ;  /* 0x000000000000781c */ /* 0x000fe40003f6f008 */
[----:B------:R-:W-:-:S09]  /*1870*/  PLOP3.LUT P4, PT, PT, PT, UP0, 0x80, 0x0 ;  /* 0x000000000000781c */ /* 0x000fd20003f8f008 */
[----:B------:R-:W-:-:S04]  /*1880*/  @P2 LEA R66, P2, R64, UR6, 0x4 ;  /* 0x0000000640422c11 */ /* 0x000fc8000f8420ff */
[----:B------:R-:W-:Y:S01]  /*1890*/  @P3 LEA.HI.X R65, R64, UR7, RZ, 0x4, P2 ;  /* 0x0000000740413c11 */ /* 0x000fe200090f24ff */
[----:B------:R-:W-:Y:S01]  /*18a0*/  @P4 IMAD.MOV.U32 R64, RZ, RZ, R66 ;  /* 0x000000ffff404224 */ /* 0x000fe200078e0042 */
[----:B------:R-:W-:-:S13]  /*18b0*/  PLOP3.LUT P2, PT, PT, PT, UP0, 0x80, 0x0 ;  /* 0x000000000000781c */ /* 0x000fda0003f4f008 */
[----:B------:R0:W-:Y:S02]  /*18c0*/  @P2 STG.E.128 desc[UR4][R64.64], R48 ;  /* 0x0000003040002986 */ /* 0x0001e4000c101d04 */
.L_x_12921:
[----:B------:R-:W-:Y:S05]  /*18d0*/  BSYNC B0 ;  /* 0x0000000000007941 */ /* 0x000fea0003800000 */
.L_x_12920:
[----:B0----5:R-:W-:Y:S01]  /*18e0*/  FADD.FTZ R64, RZ, R36 ;  /* 0x00000024ff407221 */ /* 0x021fe20000010000 */
        /* <DEDUP_REMOVED lines=10> */
[----:B----4-:R-:W-:-:S04]  /*1990*/  FADD.FTZ R67, R53, R64 ;  /* 0x0000004035437221 */ /* 0x010fc80000010000 */
        /* <DEDUP_REMOVED lines=21> */
[----:B----4-:R-:W-:-:S04]  /*1af0*/  FADD.FTZ R64, R75, R64 ;  /* 0x000000404b407221 */ /* 0x010fc80000010000 */
        /* <DEDUP_REMOVED lines=43> */
.L_x_12959:
[----:B------:R-:W-:Y:S01]  /*1db0*/  FMUL.FTZ R68, R66, R66 ;  /* 0x0000004242447220 */ /* 0x000fe20000410000 */
[----:B------:R-:W-:Y:S01]  /*1dc0*/  PLOP3.LUT P2, PT, PT, PT, UP1, 0x40, 0x0 ;  /* 0x000000000000781c */ /* 0x000fe20003f4e818 */
[----:B0---4-:R-:W-:Y:S01]  /*1dd0*/  FADD.FTZ R74, R74, R75 ;  /* 0x0000004b4a4a7221 */ /* 0x011fe20000010000 */
[----:B------:R-:W0:Y:S01]  /*1de0*/  @!P5 LDC.64 R64, c[0x0][0x250] ;  /* 0x00009400ff40db82 */ /* 0x000e220000000a00 */
[----:B------:R-:W-:Y:S01]  /*1df0*/  BSSY B0, `(.L_x_12939) ;  /* 0x000001d000007945 */ /* 0x000fe20003800000 */
[----:B------:R-:W-:Y:S01]  /*1e00*/  FSEL R68, R68, RZ, !P2 ;  /* 0x000000ff44447208 */ /* 0x000fe20005000000 */
[----:B------:R-:W-:Y:S01]  /*1e10*/  FFMA.FTZ R67, R74, R67, UR8 ;  /* 0x000000084a437e23 */ /* 0x000fe20008010043 */
[----:B------:R-:W-:-:S03]  /*1e20*/  PLOP3.LUT P2, PT, PT, PT, UP1, 0x40, 0x0 ;  /* 0x000000000000781c */ /* 0x000fc60003f4e818 */
[----:B------:R-:W-:Y:S01]  /*1e30*/  FADD.FTZ R68, R67, R68 ;  /* 0x0000004443447221 */ /* 0x000fe20000010000 */
[----:B------:R-:W4:Y:S01]  /*1e40*/  @!P5 LDC.64 R72, c[0x0][0x258] ;  /* 0x00009600ff48db82 */ /* 0x000f220000000a00 */
[----:B------:R-:W-:-:S04]  /*1e50*/  FSEL R69, R66, RZ, P2 ;  /* 0x000000ff42457208 */ /* 0x000fc80001000000 */
[----:B------:R-:W5:Y:S01]  /*1e60*/  MUFU.RSQ R68, R68 ;  /* 0x0000004400447308 */ /* 0x000f620000001400 */
[----:B0-----:R-:W-:-:S05]  /*1e70*/  @!P5 IMAD.WIDE R64, R2, 0x4, R64 ;  /* 0x000000040240d825 */ /* 0x001fca00078e0240 */
[----:B------:R0:W-:Y:S01]  /*1e80*/  @!P5 STG.E desc[UR4][R64.64], R66 ;  /* 0x000000424000d986 */ /* 0x0001e2000c101904 */
[----:B----4-:R-:W-:-:S05]  /*1e90*/  @!P5 IMAD.WIDE R72, R2, 0x4, R72 ;  /* 0x000000040248d825 */ /* 0x010fca00078e0248 */
[----:B-----5:R0:W-:Y:S01]  /*1ea0*/  @!P5 STG.E desc[UR4][R72.64], R68 ;  /* 0x000000444800d986 */ /* 0x0201e2000c101904 */
        /* <DEDUP_REMOVED lines=17> */
.L_x_12940:
[----:B------:R-:W-:Y:S05]  /*1fc0*/  BSYNC B0 ;  /* 0x0000000000007941 */ /* 0x000fea0003800000 */
.L_x_12939:
        /* <DEDUP_REMOVED lines=19> */
.L_x_12942:
[----:B------:R-:W-:Y:S05]  /*2100*/  BSYNC B0 ;  /* 0x0000000000007941 */ /* 0x000fea0003800000 */
.L_x_12941:
        /* <DEDUP_REMOVED lines=19> */
.L_x_12944:
[----:B------:R-:W-:Y:S05]  /*2240*/  BSYNC B0 ;  /* 0x0000000000007941 */ /* 0x000fea0003800000 */
.L_x_12943:
[----:B------:R-:W-:Y:S04]  /*2250*/  BSSY B0, `(.L_x_12945) ;  /* 0x0000011000007945 */ /* 0x000fe80003800000 */
        /* <DEDUP_REMOVED lines=16> */
.L_x_12946:
[----:B------:R-:W-:Y:S05]  /*2360*/  BSYNC B0 ;  /* 0x0000000000007941 */ /* 0x000fea0003800000 */
.L_x_12945:
[----:B0---4-:R-:W0:Y:S02]  /*2370*/  LDC.64 R64, c[0x0][0x210] ;  /* 0x00008400ff407b82 */ /* 0x011e240000000a00 */
[----:B0-----:R-:W-:-:S04]  /*2380*/  LEA R2, R64, R2, 0x2 ;  /* 0x0000000240027211 */ /* 0x001fc800078e10ff */
[----:B------:R-:W-:-:S13]  /*2390*/  ISETP.GE.AND P2, PT, R2, R65, PT ;  /* 0x000000410200720c */ /* 0x000fda0003f46270 */
[----:B------:R-:W-:Y:S05]  /*23a0*/  @!P2 BRA `(.L_x_12947) ;  /* 0xffffffe00080a947 */ /* 0x000fea000383ffff */
[----:B------:R-:W-:Y:S05]  /*23b0*/  EXIT ;  /* 0x000000000000794d */ /* 0x000fea0003800000 */
.L_x_12938:
[----:B------:R-:W-:Y:S01]  /*23c0*/  HFMA2.MMA R69, -RZ, RZ, 0, 1.847743988037109375e-06 ;  /* 0x0000001fff457435 */ /* 0x000fe200000001ff */
[----:B------:R-:W-:Y:S01]  /*23d0*/  BSSY B0, `(.L_x_12948) ;  /* 0x0000007000007945 */ /* 0x000fe20003800000 */
[----:B------:R-:W-:Y:S01]  /*23e0*/  MOV R77, R65 ;  /* 0x00000041004d7202 */ /* 0x000fe20000000f00 */
[----:B------:R-:W-:Y:S01]  /*23f0*/  IMAD.MOV.U32 R71, RZ, RZ, 0x1 ;  /* 0x00000001ff477424 */ /* 0x000fe200078e00ff */
[----:B------:R-:W-:-:S07]  /*2400*/  MOV R68, 0xffffffff ;  /* 0xffffffff00447802 */ /* 0x000fce0000000f00 */
[----:B-123--:R-:W-:Y:S05]  /*2410*/  WARPSYNC.COLLECTIVE R68, `(.L_x_12949) ;  /* 0x0000000044087348 */ /* 0x00efea0003c00000 */
[----:B------:R0:W4:Y:S02]  /*2420*/  SHFL.BFLY P6, R76, R77, R71, R69 ;  /* 0x0c0000474d4c7389 */ /* 0x00012400000c0045 */
[----:B01234-:R-:W-:Y:S01]  /*2430*/  ENDCOLLECTIVE ;  /* 0x000000000000791b */ /* 0x01ffe20003800000 */
.L_x_12949:
[----:B------:R-:W-:Y:S05]  /*2440*/  BSYNC B0 ;  /* 0x0000000000007941 */ /* 0x000fea0003800000 */
.L_x_12948:
        /* <DEDUP_REMOVED lines=9> */
.L_x_12950:
[----:B------:R-:W-:Y:S01]  /*24e0*/  HFMA2.MMA R71, -RZ, RZ, 0, 2.384185791015625e-07 ;  /* 0x00000004ff477435 */ /* 0x000fe200000001ff */
[----:B------:R-:W-:-:S05]  /*24f0*/  MOV R67, R76 ;  /* 0x0000004c00437202 */ /* 0x000fca0000000f00 */
[----:B------:R-:W-:-:S05]  /*2500*/  FADD.FTZ R73, R72, R67 ;  /* 0x0000004348497221 */ /* 0x000fca0000010000 */
[----:B------:R-:W-:-:S07]  /*2510*/  MOV R77, R73 ;  /* 0x00000049004d7202 */ /* 0x000fce0000000f00 */
[----:B------:R-:W-:Y:S05]  /*2520*/  WARPSYNC.COLLECTIVE R68, `(.L_x_12951) ;  /* 0x0000000044087348 */ /* 0x000fea0003c00000 */
[----:B------:R0:W1:Y:S02]  /*2530*/  SHFL.BFLY P6, R76, R77, R71, R69 ;  /* 0x0c0000474d4c7389 */ /* 0x00006400000c0045 */
[----:B01----:R-:W-:Y:S01]  /*2540*/  ENDCOLLECTIVE ;  /* 0x000000000000791b */ /* 0x003fe20003800000 */
.L_x_12951:
[----:B------:R-:W-:Y:S01]  /*2550*/  IMAD.MOV.U32 R71, RZ, RZ, 0x8 ;  /* 0x00000008ff477424 */ /* 0x000fe200078e00ff */
[----:B------:R-:W-:-:S05]  /*2560*/  MOV R64, R76 ;  /* 0x0000004c00407202 */ /* 0x000fca0000000f00 */
[----:B------:R-:W-:-:S05]  /*2570*/  FADD.FTZ R74, R73, R64 ;  /* 0x00000040494a7221 */ /* 0x000fca0000010000 */
[----:B------:R-:W-:-:S07]  /*2580*/  MOV R77, R74 ;  /* 0x0000004a004d7202 */ /* 0x000fce0000000f00 */
[----:B------:R-:W-:Y:S05]  /*2590*/  WARPSYNC.COLLECTIVE R68, `(.L_x_12952) ;  /* 0x0000000044087348 */ /* 0x000fea0003c00000 */
[----:B------:R0:W1:Y:S02]  /*25a0*/  SHFL.BFLY P6, R76, R77, R71, R69 ;  /* 0x0c0000474d4c7389 */ /* 0x00006400000c0045 */
[----:B01----:R-:W-:Y:S01]  /*25b0*/  ENDCOLLECTIVE ;  /* 0x000000000000791b */ /* 0x003fe20003800000 */
.L_x_12952:
        /* <DEDUP_REMOVED lines=8> */
.L_x_12953:
        /* <DEDUP_REMOVED lines=37> */
[----:B------:R-:W-:-:S04]  /*2890*/  IMAD.MOV.U32 R68, RZ, RZ, -0x1 ;  /* 0xffffffffff447424 */ /* 0x000fc800078e00ff */
[----:B------:R-:W-:-:S07]  /*28a0*/  MOV R77, R64 ;  /* 0x00000040004d7202 */ /* 0x000fce0000000f00 */
[----:B------:R-:W-:Y:S05]  /*28b0*/  WARPSYNC.COLLECTIVE R68, `(.L_x_12954) ;  /* 0x0000000044087348 */ /* 0x000fea0003c00000 */
[----:B------:R0:W1:Y:S02]  /*28c0*/  SHFL.BFLY P6, R76, R77, R71, R69 ;  /* 0x0c0000474d4c7389 */ /* 0x00006400000c0045 */
[----:B01----:R-:W-:Y:S01]  /*28d0*/  ENDCOLLECTIVE ;  /* 0x000000000000791b */ /* 0x003fe20003800000 */
.L_x_12954:
[----:B------:R-:W-:Y:S01]  /*28e0*/  HFMA2.MMA R71, -RZ, RZ, 0, 1.1920928955078125e-07 ;  /* 0x00000002ff477435 */ /* 0x000fe200000001ff */
[----:B------:R-:W-:-:S05]  /*28f0*/  MOV R65, R76 ;  /* 0x0000004c00417202 */ /* 0x000fca0000000f00 */
[----:B------:R-:W-:-:S05]  /*2900*/  FADD.FTZ R65, R64, R65 ;  /* 0x0000004140417221 */ /* 0x000fca0000010000 */
[----:B------:R-:W-:-:S07]  /*2910*/  MOV R77, R65 ;  /* 0x00000041004d7202 */ /* 0x000fce0000000f00 */
[----:B------:R-:W-:Y:S05]  /*2920*/  WARPSYNC.COLLECTIVE R68, `(.L_x_12955) ;  /* 0x0000000044087348 */ /* 0x000fea0003c00000 */
[----:B------:R0:W1:Y:S02]  /*2930*/  SHFL.BFLY P6, R76, R77, R71, R69 ;  /* 0x0c0000474d4c7389 */ /* 0x00006400000c0045 */
[----:B01----:R-:W-:Y:S01]  /*2940*/  ENDCOLLECTIVE ;  /* 0x000000000000791b */ /* 0x003fe20003800000 */
.L_x_12955:
[----:B------:R-:W-:Y:S01]  /*2950*/  HFMA2.MMA R71, -RZ, RZ, 0, 2.384185791015625e-07 ;  /* 0x00000004ff477435 */ /* 0x000fe200000001ff */
[----:B------:R-:W-:-:S05]  /*2960*/  MOV R72, R76 ;  /* 0x0000004c00487202 */ /* 0x000fca0000000f00 */
[----:B------:R-:W-:-:S05]  /*2970*/  FADD.FTZ R72, R65, R72 ;  /* 0x0000004841487221 */ /* 0x000fca0000010000 */
[----:B------:R-:W-:-:S07]  /*2980*/  MOV R77, R72 ;  /* 0x00000048004d7202 */ /* 0x000fce0000000f00 */
[----:B------:R-:W-:Y:S05]  /*2990*/  WARPSYNC.COLLECTIVE R68, `(.L_x_12956) ;  /* 0x0000000044087348 */ /* 0x000fea0003c00000 */
[----:B------:R0:W1:Y:S02]  /*29a0*/  SHFL.BFLY P6, R76, R77, R71, R69 ;  /* 0x0c0000474d4c7389 */ /* 0x00006400000c0045 */
[----:B01----:R-:W-:Y:S01]  /*29b0*/  ENDCOLLECTIVE ;  /* 0x000000000000791b */ /* 0x003fe20003800000 */
.L_x_12956:
[----:B------:R-:W-:Y:S01]  /*29c0*/  HFMA2.MMA R71, -RZ, RZ, 0, 4.76837158203125e-07 ;  /* 0x00000008ff477435 */ /* 0x000fe200000001ff */
[----:B------:R-:W-:-:S04]  /*29d0*/  IMAD.MOV.U32 R73, RZ, RZ, R76 ;  /* 0x000000ffff497224 */ /* 0x000fc800078e004c */
[----:B------:R-:W-:-:S05]  /*29e0*/  FADD.FTZ R73, R72, R73 ;  /* 0x0000004948497221 */ /* 0x000fca0000010000 */
[----:B------:R-:W-:-:S07]  /*29f0*/  MOV R77, R73 ;  /* 0x00000049004d7202 */ /* 0x000fce0000000f00 */
[----:B------:R-:W-:Y:S05]  /*2a00*/  WARPSYNC.COLLECTIVE R68, `(.L_x_12957) ;  /* 0x0000000044087348 */ /* 0x000fea0003c00000 */
[----:B------:R0:W1:Y:S02]  /*2a10*/  SHFL.BFLY P6, R76, R77, R71, R69 ;  /* 0x0c0000474d4c7389 */ /* 0x00006400000c0045 */
[----:B01----:R-:W-:Y:S01]  /*2a20*/  ENDCOLLECTIVE ;  /* 0x000000000000791b */ /* 0x003fe20003800000 */
.L_x_12957:
[----:B------:R-:W-:Y:S01]  /*2a30*/  HFMA2.MMA R71, -RZ, RZ, 0, 9.5367431640625e-07 ;  /* 0x00000010ff477435 */ /* 0x000fe200000001ff */
[----:B------:R-:W-:-:S05]  /*2a40*/  MOV R74, R76 ;  /* 0x0000004c004a7202 */ /* 0x000fca0000000f00 */
[----:B------:R-:W-:-:S05]  /*2a50*/  FADD.FTZ R74, R73, R74 ;  /* 0x0000004a494a7221 */ /* 0x000fca0000010000 */
[----:B------:R-:W-:-:S07]  /*2a60*/  MOV R77, R74 ;  /* 0x0000004a004d7202 */ /* 0x000fce0000000f00 */
[----:B------:R-:W-:Y:S05]  /*2a70*/  WARPSYNC.COLLECTIVE R68, `(.L_x_12958) ;  /* 0x0000000044087348 */ /* 0x000fea0003c00000 */
[----:B------:R0:W1:Y:S02]  /*2a80*/  SHFL.BFLY P6, R76, R77, R71, R69 ;  /* 0x0c0000474d4c7389 */ /* 0x00006400000c0045 */
[----:B01----:R-:W-:Y:S01]  /*2a90*/  ENDCOLLECTIVE ;  /* 0x000000000000791b */ /* 0x003fe20003800000 */
.L_x_12958:
[----:B------:R-:W-:Y:S01]  /*2aa0*/  MOV R75, R76 ;  /* 0x0000004c004b7202 */ /* 0x000fe20000000f00 */
[----:B------:R-:W-:Y:S06]  /*2ab0*/  BRA `(.L_x_12959) ;  /* 0xfffffff000bc7947 */ /* 0x000fec000383ffff */
.L_x_12960:
        /* <DEDUP_REMOVED lines=12> */
.L_x_14264:


//--------------------- .text._ZN10layer_norm31ln_parallel_residual_fwd_kernelINS_13Kernel_traitsIfffffjLj512ELj1ELj4ELj1ELj16ENS_18Kernel_traits_baseILj512EfffffjLj128EEEEELb0ELb1ELb1EEEvNS_9FwdParamsE --------------------------
	.section	.text._ZN10layer_norm31ln_parallel_residual_fwd_kernelINS_13Kernel_traitsIfffffjLj512ELj1ELj4ELj1ELj16ENS_18Kernel_traits_baseILj512EfffffjLj128EEEEELb0ELb1ELb1EEEvNS_9FwdParamsE,"ax",@progbits
	.align	128
        .global         _ZN10layer_norm31ln_parallel_residual_fwd_kernelINS_13Kernel_traitsIfffffjLj512ELj1ELj4ELj1ELj16ENS_18Kernel_traits_baseILj512EfffffjLj128EEEEELb0ELb1ELb1EEEvNS_9FwdParamsE
        .type           _ZN10layer_norm31ln_parallel_residual_fwd_kernelINS_13Kernel_traitsIfffffjLj512ELj1ELj4ELj1ELj16ENS_18Kernel_traits_baseILj512EfffffjLj128EEEEELb0ELb1ELb1EEEvNS_9FwdParamsE,@function
        .size           _ZN10layer_norm31ln_parallel_residual_fwd_kernelINS_13Kernel_traitsIfffffjLj512ELj1ELj4ELj1ELj16ENS_18Kernel_traits_baseILj512EfffffjLj128EEEEELb0ELb1ELb1EEEvNS_9FwdParamsE,(.L_x_14265 - _ZN10layer_norm31ln_parallel_residual_fwd_kernelINS_13Kernel_traitsIfffffjLj512ELj1ELj4ELj1ELj16ENS_18Kernel_traits_baseILj512EfffffjLj128EEEEELb0ELb1ELb1EEEvNS_9FwdParamsE)
        .other          _ZN10layer_norm31ln_parallel_residual_fwd_kernelINS_13Kernel_traitsIfffffjLj512ELj1ELj4ELj1ELj16ENS_18Kernel_traits_baseILj512EfffffjLj128EEEEELb0ELb1ELb1EEEvNS_9FwdParamsE,@"STO_CUDA_ENTRY STV_DEFAULT"
_ZN10layer_norm31ln_parallel_residual_fwd_kernelINS_13Kernel_traitsIfffffjLj512ELj1ELj4ELj1ELj16ENS_18Kernel_traits_baseILj512EfffffjLj128EEEEELb0ELb1ELb1EEEvNS_9FwdParamsE:
.text._ZN10layer_norm31ln_parallel_residual_fwd_kernelINS_13Kernel_traitsIfffffjLj512ELj1ELj4ELj1ELj16ENS_18Kernel_traits_baseILj512EfffffjLj128EEEEELb0ELb1ELb1EEEvNS_9FwdParamsE:
        /* <DEDUP_REMOVED lines=14> */
[----:B------:R-:W2:Y:S01]  /*00e0*/  LDC.64 R36, c[0x0][0x228] ;  /* 0x00008a00ff247b82 */ /* 0x000ea20000000a00 */
[----:B------:R-:W-:Y:S01]  /*00f0*/  ULDC.64 UR6, c[0x0][0x260] ;  /* 0x0000980000067ab9 */ /* 0x000fe20000000a00 */
[----:B------:R-:W-:Y:S01]  /*0100*/  ULDC.64 UR8, c[0x0][0x230] ;  /* 0x00008c0000087ab9 */ /* 0x000fe20000000a00 */
[----:B0-----:R-:W-:-:S02]  /*0110*/  SHF.L.U32 R0, R64, 0x4, RZ ;  /* 0x0000000440007819 */ /* 0x001fc400000006ff */
[----:B------:R-:W-:Y:S02]  /*0120*/  SHF.R.U32.HI R2, RZ, 0x5, R64 ;  /* 0x00000005ff027819 */ /* 0x000fe40000011640 */
[----:B------:R-:W-:Y:S02]  /*0130*/  LOP3.LUT R0, R0, 0x1f0, RZ, 0xc0, !PT ;  /* 0x000001f000007812 */ /* 0x000fe400078ec0ff */
[----:B--2---:R-:W-:Y:S02]  /*0140*/  LOP3.LUT P0, RZ, R36, UR8, RZ, 0xfc, !PT ;  /* 0x0000000824ff7c12 */ /* 0x004fe4000f80fcff */
[----:B------:R-:W-:Y:S02]  /*0150*/  IADD3 R4, P3, R0, UR4, RZ ;  /* 0x0000000400047c10 */ /* 0x000fe4000ff7e0ff */
[----:B------:R-:W-:Y:S02]  /*0160*/  LOP3.LUT P0, RZ, R37, UR9, RZ, 0xfc, P0 ;  /* 0x0000000925ff7c12 */ /* 0x000fe4000800fcff */
[----:B------:R-:W-:Y:S01]  /*0170*/  IADD3.X R5, RZ, UR5, RZ, P3, !PT ;  /* 0x00000005ff057c10 */ /* 0x000fe20009ffe4ff */
[----:B------:R-:W-:Y:S01]  /*0180*/  ULDC.64 UR4, c[0x0][0x208] ;  /* 0x0000820000047ab9 */ /* 0x000fe20000000a00 */
[----:B-1----:R-:W-:-:S02]  /*0190*/  LEA R67, R67, R2, 0x2 ;  /* 0x0000000243437211 */ /* 0x002fc400078e10ff */
[----:B------:R-:W-:Y:S01]  /*01a0*/  IADD3 R2, P2, R0, UR6, RZ ;  /* 0x0000000600027c10 */ /* 0x000fe2000ff5e0ff */
[----:B------:R0:W5:Y:S01]  /*01b0*/  @P1 LDG.E.128 R32, desc[UR4][R4.64] ;  /* 0x0000000404201981 */ /* 0x000162000c1e1d00 */
[----:B------:R-:W-:Y:S02]  /*01c0*/  ULDC UR6, c[0x0][0x214] ;  /* 0x0000850000067ab9 */ /* 0x000fe40000000800 */
        /* <DEDUP_REMOVED lines=9> */
[----:B0-----:R1:W5:Y:S01]  /*0260*/  LDG.E.128 R4, desc[UR4][R2.64+0x600] ;  /* 0x0006000402047981 */ /* 0x001362000c1e1d00 */
        /* <DEDUP_REMOVED lines=10> */
.L_x_13026:
[----:B-1----:R-:W0:Y:S01]  /*0310*/  LDC.64 R2, c[0x0][0x220] ;  /* 0x00008800ff027b82 */ /* 0x002e220000000a00 */
[----:B------:R-:W-:Y:S01]  /*0320*/  ISETP.NE.U32.AND P2, PT, RZ, UR12, PT ;  /* 0x0000000cff007c0c */ /* 0x000fe2000bf45070 */
[----:B------:R-:W-:-:S03]  /*0330*/  IMAD R0, R67, UR6, RZ ;  /* 0x0000000643007c24 */ /* 0x000fc6000f8e02ff */
[----:B------:R-:W-:Y:S02]  /*0340*/  ISETP.NE.AND.EX P2, PT, RZ, UR13, PT, P2 ;  /* 0x0000000dff007c0c */ /* 0x000fe4000bf45320 */
[----:B------:R-:W-:-:S04]  /*0350*/  SHF.R.S32.HI R49, RZ, 0x1f, R0 ;  /* 0x0000001fff317819 */ /* 0x000fc80000011400 */
[----:B------:R-:W-:-:S04]  /*0360*/  LEA.HI R49, R49, R0, RZ, 0x2 ;  /* 0x0000000031317211 */ /* 0x000fc800078f10ff */
[----:B------:R-:W-:-:S04]  /*0370*/  LEA.HI.SX32 R69, R49, R64, 0x1e ;  /* 0x0000004031457211 */ /* 0x000fc800078ff2ff */
[C---:B------:R-:W-:Y:S02]  /*0380*/  @P1 LEA R48, P3, R69.reuse, UR10, 0x4 ;  /* 0x0000000a45301c11 */ /* 0x040fe4000f8620ff */
[C---:B------:R-:W-:Y:S02]  /*0390*/  @P2 LEA R50, P4, R69.reuse, UR12, 0x4 ;  /* 0x0000000c45322c11 */ /* 0x040fe4000f8820ff */
[C---:B------:R-:W-:Y:S01]  /*03a0*/  @P1 LEA.HI.X R49, R69.reuse, UR11, RZ, 0x4, P3 ;  /* 0x0000000b45311c11 */ /* 0x040fe200098f24ff */
[C---:B0-----:R-:W-:Y:S01]  /*03b0*/  IMAD.WIDE.U32 R60, R69.reuse, 0x10, R2 ;  /* 0x00000010453c7825 */ /* 0x041fe200078e0002 */
[----:B------:R-:W-:-:S03]  /*03c0*/  @P2 LEA.HI.X R51, R69, UR13, RZ, 0x4, P4 ;  /* 0x0000000d45332c11 */ /* 0x000fc6000a0f24ff */
[----:B-----5:R0:W5:Y:S04]  /*03d0*/  @P1 LDG.E.128 R36, desc[UR4][R48.64] ;  /* 0x0000000430241981 */ /* 0x020168000c1e1d00 */
        /* <DEDUP_REMOVED lines=10> */
.L_x_12962:
[----:B-----5:R-:W-:Y:S01]  /*0480*/  FADD.FTZ R60, R40, R60 ;  /* 0x0000003c283c7221 */ /* 0x020fe20000010000 */
[----:B------:R-:W-:Y:S06]  /*0490*/  BRA `(.L_x_12963) ;  /* 0x0000000000087947 */ /* 0x000fec0003800000 */
.L_x_12961:
[----:B-----5:R-:W-:-:S04]  /*04a0*/  FADD.FTZ R60, R36, R60 ;  /* 0x0000003c243c7221 */ /* 0x020fc80000010000 */
[----:B------:R-:W-:-:S07]  /*04b0*/  @P2 FADD.FTZ R60, R40, R60 ;  /* 0x0000003c283c2221 */ /* 0x000fce0000010000 */
.L_x_12963:
[----:B-----5:R-:W-:-:S07]  /*04c0*/  MOV R44, R60 ;  /* 0x0000003c002c7202 */ /* 0x020fce0000000f00 */
.L_x_12964:
[----:B------:R-:W-:Y:S05]  /*04d0*/  @P3 BRA `(.L_x_12965) ;  /* 0x00000000001c3947 */ /* 0x000fea0003800000 */
[----:B------:R-:W-:-:S04]  /*04e0*/  ISETP.NE.U32.AND P4, PT, RZ, UR12, PT ;  /* 0x0000000cff007c0c */ /* 0x000fc8000bf85070 */
[----:B------:R-:W-:-:S13]  /*04f0*/  ISETP.NE.AND.EX P4, PT, RZ, UR13, PT, P4 ;  /* 0x0000000dff007c0c */ /* 0x000fda000bf85340 */
[----:B------:R-:W-:Y:S05]  /*0500*/  @P4 BRA `(.L_x_12966) ;  /* 0x0000000000084947 */ /* 0x000fea0003800000 */
[----:B------:R-:W-:Y:S05]  /*0510*/  @P0 BRA `(.L_x_12967) ;  /* 0x0000000000140947 */ /* 0x000fea0003800000 */
[----:B------:R-:W-:Y:S05]  /*0520*/  BRA `(.L_x_12968) ;  /* 0x0000000000147947 */ /* 0x000fea0003800000 */
.L_x_12966:
[----:B-----5:R-:W-:Y:S01]  /*0530*/  FADD.FTZ R61, R41, R61 ;  /* 0x0000003d293d7221 */ /* 0x020fe20000010000 */
[----:B------:R-:W-:Y:S06]  /*0540*/  BRA `(.L_x_12967) ;  /* 0x0000000000087947 */ /* 0x000fec0003800000 */
.L_x_12965:
[----:B-----5:R-:W-:-:S04]  /*0550*/  FADD.FTZ R61, R37, R61 ;  /* 0x0000003d253d7221 */ /* 0x020fc80000010000 */
[----:B------:R-:W-:-:S07]  /*0560*/  @P2 FADD.FTZ R61, R41, R61 ;  /* 0x0000003d293d2221 */ /* 0x000fce0000010000 */
.L_x_12967:
[----:B-----5:R-:W-:-:S07]  /*0570*/  MOV R45, R61 ;  /* 0x0000003d002d7202 */ /* 0x020fce0000000f00 */
.L_x_12968:
[----:B------:R-:W-:Y:S05]  /*0580*/  @P3 BRA `(.L_x_12969) ;  /* 0x00000000001c3947 */ /* 0x000fea0003800000 */
[----:B------:R-:W-:-:S04]  /*0590*/  ISETP.NE.U32.AND P4, PT, RZ, UR12, PT ;  /* 0x0000000cff007c0c */ /* 0x000fc8000bf85070 */
[----:B------:R-:W-:-:S13]  /*05a0*/  ISETP.NE.AND.EX P4, PT, RZ, UR13, PT, P4 ;  /* 0x0000000dff007c0c */ /* 0x000fda000bf85340 */
[----:B------:R-:W-:Y:S05]  /*05b0*/  @P4 BRA `(.L_x_12970) ;  /* 0x0000000000084947 */ /* 0x000fea0003800000 */
[----:B------:R-:W-:Y:S05]  /*05c0*/  @P0 BRA `(.L_x_12971) ;  /* 0x0000000000140947 */ /* 0x000fea0003800000 */
[----:B------:R-:W-:Y:S05]  /*05d0*/  BRA `(.L_x_12972) ;  /* 0x0000000000147947 */ /* 0x000fea0003800000 */
.L_x_12970:
[----:B-----5:R-:W-:Y:S01]  /*05e0*/  FADD.FTZ R62, R42, R62 ;  /* 0x0000003e2a3e7221 */ /* 0x020fe20000010000 */
[----:B------:R-:W-:Y:S06]  /*05f0*/  BRA `(.L_x_12971) ;  /* 0x0000000000087947 */ /* 0x000fec0003800000 */
.L_x_12969:
[----:B-----5:R-:W-:-:S04]  /*0600*/  FADD.FTZ R62, R38, R62 ;  /* 0x0000003e263e7221 */ /* 0x020fc80000010000 */
[----:B------:R-:W-:-:S07]  /*0610*/  @P2 FADD.FTZ R62, R42, R62 ;  /* 0x0000003e2a3e2221 */ /* 0x000fce0000010000 */
.L_x_12971:
[----:B-----5:R-:W-:-:S07]  /*0620*/  MOV R46, R62 ;  /* 0x0000003e002e7202 */ /* 0x020fce0000000f00 */
.L_x_12972:
[----:B------:R-:W-:Y:S05]  /*0630*/  @P3 BRA `(.L_x_12973) ;  /* 0x00000000001c3947 */ /* 0x000fea0003800000 */
[----:B------:R-:W-:-:S04]  /*0640*/  ISETP.NE.U32.AND P4, PT, RZ, UR12, PT ;  /* 0x0000000cff007c0c */ /* 0x000fc8000bf85070 */
[----:B------:R-:W-:-:S13]  /*0650*/  ISETP.NE.AND.EX P4, PT, RZ, UR13, PT, P4 ;  /* 0x0000000dff007c0c */ /* 0x000fda000bf85340 */
[----:B------:R-:W-:Y:S05]  /*0660*/  @P4 BRA `(.L_x_12974) ;  /* 0x0000000000084947 */ /* 0x000fea0003800000 */
[----:B------:R-:W-:Y:S05]  /*0670*/  @P0 BRA `(.L_x_12975) ;  /* 0x0000000000140947 */ /* 0x000fea0003800000 */
[----:B------:R-:W-:Y:S05]  /*0680*/  BRA `(.L_x_12976) ;  /* 0x0000000000147947 */ /* 0x000fea0003800000 */
.L_x_12974:
[----:B-----5:R-:W-:Y:S01]  /*0690*/  FADD.FTZ R63, R43, R63 ;  /* 0x0000003f2b3f7221 */ /* 0x020fe20000010000 */
[----:B------:R-:W-:Y:S06]  /*06a0*/  BRA `(.L_x_12975) ;  /* 0x0000000000087947 */ /* 0x000fec0003800000 */
.L_x_12973:
[----:B-----5:R-:W-:-:S04]  /*06b0*/  FADD.FTZ R63, R39, R63 ;  /* 0x0000003f273f7221 */ /* 0x020fc80000010000 */
[----:B------:R-:W-:-:S07]  /*06c0*/  @P2 FADD.FTZ R63, R43, R63 ;  /* 0x0000003f2b3f2221 */ /* 0x000fce0000010000 */
.L_x_12975:
[----:B-----5:R-:W-:-:S07]  /*06d0*/  MOV R47, R63 ;  /* 0x0000003f002f7202 */ /* 0x020fce0000000f00 */
.L_x_12976:
        /* <DEDUP_REMOVED lines=19> */
.L_x_12978:
[----:B-----5:R-:W-:Y:S01]  /*0810*/  FADD.FTZ R48, R40, R48 ;  /* 0x0000003028307221 */ /* 0x020fe20000010000 */
[----:B------:R-:W-:Y:S06]  /*0820*/  BRA `(.L_x_12979) ;  /* 0x0000000000087947 */ /* 0x000fec0003800000 */
.L_x_12977:
[----:B-----5:R-:W-:-:S04]  /*0830*/  FADD.FTZ R48, R36, R48 ;  /* 0x0000003024307221 */ /* 0x020fc80000010000 */
[----:B------:R-:W-:-:S07]  /*0840*/  @P2 FADD.FTZ R48, R40, R48 ;  /* 0x0000003028302221 */ /* 0x000fce0000010000 */
.L_x_12979:
[----:B0----5:R-:W-:-:S07]  /*0850*/  MOV R44, R48 ;  /* 0x00000030002c7202 */ /* 0x021fce0000000f00 */
.L_x_12980:
[----:B------:R-:W-:Y:S05]  /*0860*/  @P3 BRA `(.L_x_12981) ;  /* 0x00000000001c3947 */ /* 0x000fea0003800000 */
[----:B------:R-:W-:-:S04]  /*0870*/  ISETP.NE.U32.AND P4, PT, RZ, UR12, PT ;  /* 0x0000000cff007c0c */ /* 0x000fc8000bf85070 */
[----:B------:R-:W-:-:S13]  /*0880*/  ISETP.NE.AND.EX P4, PT, RZ, UR13, PT, P4 ;  /* 0x0000000dff007c0c */ /* 0x000fda000bf85340 */
[----:B------:R-:W-:Y:S05]  /*0890*/  @P4 BRA `(.L_x_12982) ;  /* 0x0000000000084947 */ /* 0x000fea0003800000 */
[----:B------:R-:W-:Y:S05]  /*08a0*/  @P0 BRA `(.L_x_12983) ;  /* 0x0000000000140947 */ /* 0x000fea0003800000 */
[----:B------:R-:W-:Y:S05]  /*08b0*/  BRA `(.L_x_12984) ;  /* 0x0000000000147947 */ /* 0x000fea0003800000 */
.L_x_12982:
[----:B-----5:R-:W-:Y:S01]  /*08c0*/  FADD.FTZ R49, R41, R49 ;  /* 0x0000003129317221 */ /* 0x020fe20000010000 */
[----:B------:R-:W-:Y:S06]  /*08d0*/  BRA `(.L_x_12983) ;  /* 0x0000000000087947 */ /* 0x000fec0003800000 */
.L_x_12981:
[----:B-----5:R-:W-:-:S04]  /*08e0*/  FADD.FTZ R49, R37, R49 ;  /* 0x0000003125317221 */ /* 0x020fc80000010000 */
[----:B------:R-:W-:-:S07]  /*08f0*/  @P2 FADD.FTZ R49, R41, R49 ;  /* 0x0000003129312221 */ /* 0x000fce0000010000 */
.L_x_12983:
[----:B0----5:R-:W-:-:S07]  /*0900*/  MOV R45, R49 ;  /* 0x00000031002d7202 */ /* 0x021fce0000000f00 */
.L_x_12984:
[----:B------:R-:W-:Y:S05]  /*0910*/  @P3 BRA `(.L_x_12985) ;  /* 0x00000000001c3947 */ /* 0x000fea0003800000 */
[----:B------:R-:W-:-:S04]  /*0920*/  ISETP.NE.U32.AND P4, PT, RZ, UR12, PT ;  /* 0x0000000cff007c0c */ /* 0x000fc8000bf85070 */
[----:B------:R-:W-:-:S13]  /*0930*/  ISETP.NE.AND.EX P4, PT, RZ, UR13, PT, P4 ;  /* 0x0000000dff007c0c */ /* 0x000fda000bf85340 */
[----:B------:R-:W-:Y:S05]  /*0940*/  @P4 BRA `(.L_x_12986) ;  /* 0x0000000000084947 */ /* 0x000fea0003800000 */
[----:B------:R-:W-:Y:S05]  /*0950*/  @P0 BRA `(.L_x_12987) ;  /* 0x0000000000140947 */ /* 0x000fea0003800000 */
[----:B------:R-:W-:Y:S05]  /*0960*/  BRA `(.L_x_12988) ;  /* 0x0000000000147947 */ /* 0x000fea0003800000 */
.L_x_12986:
[----:B-----5:R-:W-:Y:S01]  /*0970*/  FADD.FTZ R50, R42, R50 ;  /* 0x000000322a327221 */ /* 0x020fe20000010000 */
[----:B------:R-:W-:Y:S06]  /*0980*/  BRA `(.L_x_12987) ;  /* 0x0000000000087947 */ /* 0x000fec0003800000 */
.L_x_12985:
[----:B-----5:R-:W-:-:S04]  /*0990*/  FADD.FTZ R50, R38, R50 ;  /* 0x0000003226327221 */ /* 0x020fc80000010000 */
[----:B------:R-:W-:-:S07]  /*09a0*/  @P2 FADD.FTZ R50, R42, R50 ;  /* 0x000000322a322221 */ /* 0x000fce0000010000 */
.L_x_12987:
[----:B0----5:R-:W-:-:S07]  /*09b0*/  MOV R46, R50 ;  /* 0x00000032002e7202 */ /* 0x021fce0000000f00 */
.L_x_12988:
[----:B------:R-:W-:Y:S05]  /*09c0*/  @P3 BRA `(.L_x_12989) ;  /* 0x00000000001c3947 */ /* 0x000fea0003800000 */
[----:B------:R-:W-:-:S04]  /*09d0*/  ISETP.NE.U32.AND P4, PT, RZ, UR12, PT ;  /* 0x0000000cff007c0c */ /* 0x000fc8000bf85070 */
[----:B------:R-:W-:-:S13]  /*09e0*/  ISETP.NE.AND.EX P4, PT, RZ, UR13, PT, P4 ;  /* 0x0000000dff007c0c */ /* 0x000fda000bf85340 */
[----:B------:R-:W-:Y:S05]  /*09f0*/  @P4 BRA `(.L_x_12990) ;  /* 0x0000000000084947 */ /* 0x000fea0003800000 */
[----:B------:R-:W-:Y:S05]  /*0a00*/  @P0 BRA `(.L_x_12991) ;  /* 0x0000000000140947 */ /* 0x000fea0003800000 */
[----:B------:R-:W-:Y:S05]  /*0a10*/  BRA `(.L_x_12992) ;  /* 0x0000000000147947 */ /* 0x000fea0003800000 */
.L_x_12990:
[----:B-----5:R-:W-:Y:S01]  /*0a20*/  FADD.FTZ R51, R43, R51 ;  /* 0x000000332b337221 */ /* 0x020fe20000010000 */
[----:B------:R-:W-:Y:S06]  /*0a30*/  BRA `(.L_x_12991) ;  /* 0x0000000000087947 */ /* 0x000fec0003800000 */
.L_x_12989:
[----:B-----5:R-:W-:-:S04]  /*0a40*/  FADD.FTZ R51, R39, R51 ;  /* 0x0000003327337221 */ /* 0x020fc80000010000 */
[----:B------:R-:W-:-:S07]  /*0a50*/  @P2 FADD.FTZ R51, R43, R51 ;  /* 0x000000332b332221 */ /* 0x000fce0000010000 */
.L_x_12991:
[----:B0----5:R-:W-:-:S07]  /*0a60*/  MOV R47, R51 ;  /* 0x00000033002f7202 */ /* 0x021fce0000000f00 */
.L_x_12992:
        /* <DEDUP_REMOVED lines=19> */
.L_x_12994:
[----:B-----5:R-:W-:Y:S01]  /*0ba0*/  FADD.FTZ R52, R40, R52 ;  /* 0x0000003428347221 */ /* 0x020fe20000010000 */
[----:B------:R-:W-:Y:S06]  /*0bb0*/  BRA `(.L_x_12995) ;  /* 0x0000000000087947 */ /* 0x000fec0003800000 */
.L_x_12993:
[----:B-----5:R-:W-:-:S04]  /*0bc0*/  FADD.FTZ R52, R36, R52 ;  /* 0x0000003424347221 */ /* 0x020fc80000010000 */
[----:B------:R-:W-:-:S07]  /*0bd0*/  @P2 FADD.FTZ R52, R40, R52 ;  /* 0x0000003428342221 */ /* 0x000fce0000010000 */
.L_x_12995:
[----:B0----5:R-:W-:-:S07]  /*0be0*/  MOV R44, R52 ;  /* 0x00000034002c7202 */ /* 0x021fce0000000f00 */
.L_x_12996:
[----:B------:R-:W-:Y:S05]  /*0bf0*/  @P3 BRA `(.L_x_12997) ;  /* 0x00000000001c3947 */ /* 0x000fea0003800000 */
[----:B------:R-:W-:-:S04]  /*0c00*/  ISETP.NE.U32.AND P4, PT, RZ, UR12, PT ;  /* 0x0000000cff007c0c */ /* 0x000fc8000bf85070 */
[----:B------:R-:W-:-:S13]  /*0c10*/  ISETP.NE.AND.EX P4, PT, RZ, UR13, PT, P4 ;  /* 0x0000000dff007c0c */ /* 0x000fda000bf85340 */
[----:B------:R-:W-:Y:S05]  /*0c20*/  @P4 BRA `(.L_x_12998) ;  /* 0x0000000000084947 */ /* 0x000fea0003800000 */
[----:B------:R-:W-:Y:S05]  /*0c30*/  @P0 BRA `(.L_x_12999) ;  /* 0x0000000000140947 */ /* 0x000fea0003800000 */
[----:B------:R-:W-:Y:S05]  /*0c40*/  BRA `(.L_x_13000) ;  /* 0x0000000000147947 */ /* 0x000fea0003800000 */
.L_x_12998:
[----:B-----5:R-:W-:Y:S01]  /*0c50*/  FADD.FTZ R53, R41, R53 ;  /* 0x0000003529357221 */ /* 0x020fe20000010000 */
[----:B------:R-:W-:Y:S06]  /*0c60*/  BRA `(.L_x_12999) ;  /* 0x0000000000087947 */ /* 0x000fec0003800000 */
.L_x_12997:
[----:B-----5:R-:W-:-:S04]  /*0c70*/  FADD.FTZ R53, R37, R53 ;  /* 0x0000003525357221 */ /* 0x020fc80000010000 */
[----:B------:R-:W-:-:S07]  /*0c80*/  @P2 FADD.FTZ R53, R41, R53 ;  /* 0x0000003529352221 */ /* 0x000fce0000010000 */
.L_x_12999:
[----:B0----5:R-:W-:-:S07]  /*0c90*/  MOV R45, R53 ;  /* 0x00000035002d7202 */ /* 0x021fce0000000f00 */
.L_x_13000:
[----:B------:R-:W-:Y:S05]  /*0ca0*/  @P3 BRA `(.L_x_13001) ;  /* 0x00000000001c3947 */ /* 0x000fea0003800000 */
[----:B------:R-:W-:-:S04]  /*0cb0*/  ISETP.NE.U32.AND P4, PT, RZ, UR12, PT ;  /* 0x0000000cff007c0c */ /* 0x000fc8000bf85070 */
[----:B------:R-:W-:-:S13]  /*0cc0*/  ISETP.NE.AND.EX P4, PT, RZ, UR13, PT, P4 ;  /* 0x0000000dff007c0c */ /* 0x000fda000bf85340 */
[----:B------:R-:W-:Y:S05]  /*0cd0*/  @P4 BRA `(.L_x_13002) ;  /* 0x0000000000084947 */ /* 0x000fea0003800000 */
[----:B------:R-:W-:Y:S05]  /*0ce0*/  @P0 BRA `(.L_x_13003) ;  /* 0x0000000000140947 */ /* 0x000fea0003800000 */
[----:B------:R-:W-:Y:S05]  /*0cf0*/  BRA `(.L_x_13004) ;  /* 0x0000000000147947 */ /* 0x000fea0003800000 */
.L_x_13002:
[----:B-----5:R-:W-:Y:S01]  /*0d00*/  FADD.FTZ R54, R42, R54 ;  /* 0x000000362a367221 */ /* 0x020fe20000010000 */
[----:B------:R-:W-:Y:S06]  /*0d10*/  BRA `(.L_x_13003) ;  /* 0x0000000000087947 */ /* 0x000fec0003800000 */
.L_x_13001:
[----:B-----5:R-:W-:-:S04]  /*0d20*/  FADD.FTZ R54, R38, R54 ;  /* 0x0000003626367221 */ /* 0x020fc80000010000 */
[----:B------:R-:W-:-:S07]  /*0d30*/  @P2 FADD.FTZ R54, R42, R54 ;  /* 0x000000362a362221 */ /* 0x000fce0000010000 */
.L_x_13003:
[----:B0----5:R-:W-:-:S07]  /*0d40*/  MOV R46, R54 ;  /* 0x00000036002e7202 */ /* 0x021fce0000000f00 */
.L_x_13004:
[----:B------:R-:W-:Y:S05]  /*0d50*/  @P3 BRA `(.L_x_13005) ;  /* 0x00000000001c3947 */ /* 0x000fea0003800000 */
[----:B------:R-:W-:-:S04]  /*0d60*/  ISETP.NE.U32.AND P4, PT, RZ, UR12, PT ;  /* 0x0000000cff007c0c */ /* 0x000fc8000bf85070 */
[----:B------:R-:W-:-:S13]  /*0d70*/  ISETP.NE.AND.EX P4, PT, RZ, UR13, PT, P4 ;  /* 0x0000000dff007c0c */ /* 0x000fda000bf85340 */
[----:B------:R-:W-:Y:S05]  /*0d80*/  @P4 BRA `(.L_x_13006) ;  /* 0x0000000000084947 */ /* 0x000fea0003800000 */
[----:B------:R-:W-:Y:S05]  /*0d90*/  @P0 BRA `(.L_x_13007) ;  /* 0x0000000000140947 */ /* 0x000fea0003800000 */
[----:B------:R-:W-:Y:S05]  /*0da0*/  BRA `(.L_x_13008) ;  /* 0x0000000000147947 */ /* 0x000fea0003800000 */
.L_x_13006:
[----:B-----5:R-:W-:Y:S01]  /*0db0*/  FADD.FTZ R55, R43, R55 ;  /* 0x000000372b377221 */ /* 0x020fe20000010000 */
[----:B------:R-:W-:Y:S06]  /*0dc0*/  BRA `(.L_x_13007) ;  /* 0x0000000000087947 */ /* 0x000fec0003800000 */
.L_x_13005:
[----:B-----5:R-:W-:-:S04]  /*0dd0*/  FADD.FTZ R55, R39, R55 ;  /* 0x0000003727377221 */ /* 0x020fc80000010000 */
[----:B------:R-:W-:-:S07]  /*0de0*/  @P2 FADD.FTZ R55, R43, R55 ;  /* 0x000000372b372221 */ /* 0x000fce0000010000 */
.L_x_13007:
[----:B0----5:R-:W-:-:S07]  /*0df0*/  MOV R47, R55 ;  /* 0x00000037002f7202 */ /* 0x021fce0000000f00 */
.L_x_13008:
[----:B------:R-:W1:Y:S01]  /*0e00*/  @P0 LDC.64 R74, c[0x0][0x238] ;  /* 0x00008e00ff4a0b82 */ /* 0x000e620000000a00 */
[----:B------:R-:W-:-:S04]  /*0e10*/  IADD3 R65, R69, 0x60, RZ ;  /* 0x0000006045417810 */ /* 0x000fc80007ffe0ff */
[C---:B0-----:R-:W-:Y:S01]  /*0e20*/  @P2 LEA R70, P6, R65.reuse, UR12, 0x4 ;  /* 0x0000000c41462c11 */ /* 0x041fe2000f8c20ff */
[----:B------:R-:W-:-:S03]  /*0e30*/  IMAD.WIDE.U32 R2, R65, 0x10, R2 ;  /* 0x0000001041027825 */ /* 0x000fc600078e0002 */
[----:B------:R-:W-:Y:S02]  /*0e40*/  @P2 LEA.HI.X R71, R65, UR13, RZ, 0x4, P6 ;  /* 0x0000000d41472c11 */ /* 0x000fe4000b0f24ff */
[----:B-1----:R-:W-:-:S04]  /*0e50*/  @P0 LEA R74, P4, R66, R74, 0x4 ;  /* 0x0000004a424a0211 */ /* 0x002fc800078820ff */
[----:B------:R-:W-:Y:S02]  /*0e60*/  @P0 LEA.HI.X R75, R66, R75, RZ, 0x4, P4 ;  /* 0x0000004b424b0211 */ /* 0x000fe400020f24ff */
[----:B------:R-:W-:-:S03]  /*0e70*/  @P1 LEA R72, P4, R65, UR10, 0x4 ;  /* 0x0000000a41481c11 */ /* 0x000fc6000f8820ff */
[----:B------:R0:W-:Y:S01]  /*0e80*/  @P0 STG.E.128 desc[UR4][R74.64], R44 ;  /* 0x0000002c4a000986 */ /* 0x0001e2000c101d04 */
[----:B------:R-:W-:-:S03]  /*0e90*/  @P1 LEA.HI.X R73, R65, UR11, RZ, 0x4, P4 ;  /* 0x0000000b41491c11 */ /* 0x000fc6000a0f24ff */
[----:B-----5:R0:W5:Y:S04]  /*0ea0*/  @P2 LDG.E.128 R40, desc[UR4][R70.64] ;  /* 0x0000000446282981 */ /* 0x020168000c1e1d00 */
[----:B------:R0:W5:Y:S04]  /*0eb0*/  @P1 LDG.E.128 R36, desc[UR4][R72.64] ;  /* 0x0000000448241981 */ /* 0x000168000c1e1d00 */
[----:B------:R0:W5:Y:S01]  /*0ec0*/  LDG.E.128 R56, desc[UR4][R2.64] ;  /* 0x0000000402387981 */ /* 0x000162000c1e1d00 */
[----:B------:R-:W-:Y:S05]  /*0ed0*/  @P3 BRA `(.L_x_13009) ;  /* 0x00000000001c3947 */ /* 0x000fea0003800000 */
[----:B------:R-:W-:-:S04]  /*0ee0*/  ISETP.NE.U32.AND P4, PT, RZ, UR12, PT ;  /* 0x0000000cff007c0c */ /* 0x000fc8000bf85070 */
[----:B------:R-:W-:-:S13]  /*0ef0*/  ISETP.NE.AND.EX P4, PT, RZ, UR13, PT, P4 ;  /* 0x0000000dff007c0c */ /* 0x000fda000bf85340 */
[----:B------:R-:W-:Y:S05]  /*0f00*/  @P4 BRA `(.L_x_13010) ;  /* 0x0000000000084947 */ /* 0x000fea0003800000 */
[----:B------:R-:W-:Y:S05]  /*0f10*/  @P0 BRA `(.L_x_13011) ;  /* 0x0000000000140947 */ /* 0x000fea0003800000 */
[----:B------:R-:W-:Y:S05]  /*0f20*/  BRA `(.L_x_13012) ;  /* 0x0000000000147947 */ /* 0x000fea0003800000 */
.L_x_13010:
[----:B-----5:R-:W-:Y:S01]  /*0f30*/  FADD.FTZ R56, R40, R56 ;  /* 0x0000003828387221 */ /* 0x020fe20000010000 */
[----:B------:R-:W-:Y:S06]  /*0f40*/  BRA `(.L_x_13011) ;  /* 0x0000000000087947 */ /* 0x000fec0003800000 */
.L_x_13009:
[----:B-----5:R-:W-:-:S04]  /*0f50*/  FADD.FTZ R56, R36, R56 ;  /* 0x0000003824387221 */ /* 0x020fc80000010000 */
[----:B------:R-:W-:-:S07]  /*0f60*/  @P2 FADD.FTZ R56, R40, R56 ;  /* 0x0000003828382221 */ /* 0x000fce0000010000 */
.L_x_13011:
[----:B0----5:R-:W-:-:S07]  /*0f70*/  MOV R44, R56 ;  /* 0x00000038002c7202 */ /* 0x021fce0000000f00 */
.L_x_13012:
[----:B------:R-:W-:Y:S05]  /*0f80*/  @P3 BRA `(.L_x_13013) ;  /* 0x00000000001c3947 */ /* 0x000fea0003800000 */
[----:B------:R-:W-:-:S04]  /*0f90*/  ISETP.NE.U32.AND P4, PT, RZ, UR12, PT ;  /* 0x0000000cff007c0c */ /* 0x000fc8000bf85070 */
[----:B------:R-:W-:-:S13]  /*0fa0*/  ISETP.NE.AND.EX P4, PT, RZ, UR13, PT, P4 ;  /* 0x0000000dff007c0c */ /* 0x000fda000bf85340 */
[----:B------:R-:W-:Y:S05]  /*0fb0*/  @P4 BRA `(.L_x_13014) ;  /* 0x0000000000084947 */ /* 0x000fea0003800000 */
[----:B------:R-:W-:Y:S05]  /*0fc0*/  @P0 BRA `(.L_x_13015) ;  /* 0x0000000000140947 */ /* 0x000fea0003800000 */
[----:B------:R-:W-:Y:S05]  /*0fd0*/  BRA `(.L_x_13016) ;  /* 0x0000000000147947 */ /* 0x000fea0003800000 */
.L_x_13014:
[----:B-----5:R-:W-:Y:S01]  /*0fe0*/  FADD.FTZ R57, R41, R57 ;  /* 0x0000003929397221 */ /* 0x020fe20000010000 */
[----:B------:R-:W-:Y:S06]  /*0ff0*/  BRA `(.L_x_13015) ;  /* 0x0000000000087947 */ /* 0x000fec0003800000 */
.L_x_13013:
[----:B-----5:R-:W-:-:S04]  /*1000*/  FADD.FTZ R57, R37, R57 ;  /* 0x0000003925397221 */ /* 0x020fc80000010000 */
[----:B------:R-:W-:-:S07]  /*1010*/  @P2 FADD.FTZ R57, R41, R57 ;  /* 0x0000003929392221 */ /* 0x000fce0000010000 */
.L_x_13015:
[----:B0----5:R-:W-:-:S07]  /*1020*/  MOV R45, R57 ;  /* 0x00000039002d7202 */ /* 0x021fce0000000f00 */
.L_x_13016:
[----:B------:R-:W-:Y:S05]  /*1030*/  @P3 BRA `(.L_x_13017) ;  /* 0x00000000001c3947 */ /* 0x000fea0003800000 */
[----:B------:R-:W-:-:S04]  /*1040*/  ISETP.NE.U32.AND P4, PT, RZ, UR12, PT ;  /* 0x0000000cff007c0c */ /* 0x000fc8000bf85070 */
[----:B------:R-:W-:-:S13]  /*1050*/  ISETP.NE.AND.EX P4, PT, RZ, UR13, PT, P4 ;  /* 0x0000000dff007c0c */ /* 0x000fda000bf85340 */
[----:B------:R-:W-:Y:S05]  /*1060*/  @P4 BRA `(.L_x_13018) ;  /* 0x0000000000084947 */ /* 0x000fea0003800000 */
[----:B------:R-:W-:Y:S05]  /*1070*/  @P0 BRA `(.L_x_13019) ;  /* 0x0000000000140947 */ /* 0x000fea0003800000 */
[----:B------:R-:W-:Y:S05]  /*1080*/  BRA `(.L_x_13020) ;  /* 0x0000000000147947 */ /* 0x000fea0003800000 */
.L_x_13018:
[----:B-----5:R-:W-:Y:S01]  /*1090*/  FADD.FTZ R58, R42, R58 ;  /* 0x0000003a2a3a7221 */ /* 0x020fe20000010000 */
[----:B------:R-:W-:Y:S06]  /*10a0*/  BRA `(.L_x_13019) ;  /* 0x0000000000087947 */ /* 0x000fec0003800000 */
.L_x_13017:
[----:B-----5:R-:W-:-:S04]  /*10b0*/  FADD.FTZ R58, R38, R58 ;  /* 0x0000003a263a7221 */ /* 0x020fc80000010000 */
[----:B------:R-:W-:-:S07]  /*10c0*/  @P2 FADD.FTZ R58, R42, R58 ;  /* 0x0000003a2a3a2221 */ /* 0x000fce0000010000 */
.L_x_13019:
[----:B0----5:R-:W-:-:S07]  /*10d0*/  MOV R46, R58 ;  /* 0x0000003a002e7202 */ /* 0x021fce0000000f00 */
.L_x_13020:
[----:B------:R-:W-:Y:S05]  /*10e0*/  @P3 BRA `(.L_x_13021) ;  /* 0x00000000001c3947 */ /* 0x000fea0003800000 */
[----:B------:R-:W-:-:S04]  /*10f0*/  ISETP.NE.U32.AND P2, PT, RZ, UR12, PT ;  /* 0x0000000cff007c0c */ /* 0x000fc8000bf45070 */
[----:B------:R-:W-:-:S13]  /*1100*/  ISETP.NE.AND.EX P2, PT, RZ, UR13, PT, P2 ;  /* 0x0000000dff007c0c */ /* 0x000fda000bf45320 */
[----:B------:R-:W-:Y:S05]  /*1110*/  @P2 BRA `(.L_x_13022) ;  /* 0x0000000000082947 */ /* 0x000fea0003800000 */
[----:B------:R-:W-:Y:S05]  /*1120*/  @P0 BRA `(.L_x_13023) ;  /* 0x0000000000140947 */ /* 0x000fea0003800000 */
[----:B------:R-:W-:Y:S05]  /*1130*/  BRA `(.L_x_13024) ;  /* 0x0000000000147947 */ /* 0x000fea0003800000 */
.L_x_13022:
[----:B-----5:R-:W-:Y:S01]  /*1140*/  FADD.FTZ R59, R43, R59 ;  /* 0x0000003b2b3b7221 */ /* 0x020fe20000010000 */
[----:B------:R-:W-:Y:S06]  /*1150*/  BRA `(.L_x_13023) ;  /* 0x0000000000087947 */ /* 0x000fec0003800000 */
.L_x_13021:
[----:B-----5:R-:W-:-:S04]  /*1160*/  FADD.FTZ R59, R39, R59 ;  /* 0x0000003b273b7221 */ /* 0x020fc80000010000 */
[----:B------:R-:W-:-:S07]  /*1170*/  @P2 FADD.FTZ R59, R43, R59 ;  /* 0x0000003b2b3b2221 */ /* 0x000fce0000010000 */
.L_x_13023:
[----:B0----5:R-:W-:-:S07]  /*1180*/  MOV R47, R59 ;  /* 0x0000003b002f7202 */ /* 0x021fce0000000f00 */
.L_x_13024:
[----:B------:R-:W-:Y:S01]  /*1190*/  FADD.FTZ R0, RZ, R60 ;  /* 0x0000003cff007221 */ /* 0x000fe20000010000 */
[----:B------:R-:W-:-:S03]  /*11a0*/  UMOV UR14, 0xffffffff ;  /* 0xffffffff000e7882 */ /* 0x000fc60000000000 */
        /* <DEDUP_REMOVED lines=74> */
.L_x_13038:
[----:B01----:R-:W-:Y:S01]  /*1650*/  FADD.FTZ R77, R77, R0 ;  /* 0x000000004d4d7221 */ /* 0x003fe20000010000 */
[----:B------:R-:W0:Y:S01]  /*1660*/  @!P2 LDC.64 R70, c[0x0][0x250] ;  /* 0x00009400ff46ab82 */ /* 0x000e220000000a00 */
[----:B------:R-:W-:Y:S02]  /*1670*/  FSEL R74, R75, RZ, !P5 ;  /* 0x000000ff4b4a7208 */ /* 0x000fe40006800000 */
[----:B------:R-:W-:Y:S01]  /*1680*/  FFMA.FTZ R0, R77, R2, UR7 ;  /* 0x000000074d007e23 */ /* 0x000fe20008010002 */
[----:B------:R-:W-:Y:S02]  /*1690*/  FMUL.FTZ R2, R75, R75 ;  /* 0x0000004b4b027220 */ /* 0x000fe40000410000 */
[C---:B------:R-:W-:Y:S01]  /*16a0*/  FADD.FTZ R77, -R74.reuse, R60 ;  /* 0x0000003c4a4d7221 */ /* 0x040fe20000010100 */
[C---:B------:R-:W-:Y:S01]  /*16b0*/  FADD.FTZ R60, -R74.reuse, R63 ;  /* 0x0000003f4a3c7221 */ /* 0x040fe20000010100 */
[----:B------:R-:W-:Y:S01]  /*16c0*/  FADD.FTZ R61, -R74, R61 ;  /* 0x0000003d4a3d7221 */ /* 0x000fe20000010100 */
[----:B------:R-:W-:Y:S01]  /*16d0*/  FSEL R73, R2, RZ, P5 ;  /* 0x000000ff02497208 */ /* 0x000fe20002800000 */
[C---:B------:R-:W-:Y:S01]  /*16e0*/  FADD.FTZ R63, -R74.reuse, R62 ;  /* 0x0000003e4a3f7221 */ /* 0x040fe20000010100 */
[----:B------:R-:W1:Y:S01]  /*16f0*/  @!P2 LDC.64 R2, c[0x0][0x258] ;  /* 0x00009600ff02ab82 */ /* 0x000e620000000a00 */
[C---:B------:R-:W-:Y:S01]  /*1700*/  FADD.FTZ R51, -R74.reuse, R51 ;  /* 0x000000334a337221 */ /* 0x040fe20000010100 */
[----:B------:R-:W-:Y:S01]  /*1710*/  FADD.FTZ R55, -R74, R55 ;  /* 0x000000374a377221 */ /* 0x000fe20000010100 */
[----:B------:R-:W-:Y:S01]  /*1720*/  FADD.FTZ R0, R0, R73 ;  /* 0x0000004900007221 */ /* 0x000fe20000010000 */
[C---:B------:R-:W-:Y:S01]  /*1730*/  FADD.FTZ R53, -R74.reuse, R53 ;  /* 0x000000354a357221 */ /* 0x040fe20000010100 */
[----:B------:R-:W-:-:S04]  /*1740*/  FADD.FTZ R59, -R74, R59 ;  /* 0x0000003b4a3b7221 */ /* 0x000fc80000010100 */
[----:B------:R-:W2:Y:S01]  /*1750*/  MUFU.RSQ R0, R0 ;  /* 0x0000000000007308 */ /* 0x000ea20000001400 */
[----:B0-----:R-:W-:-:S05]  /*1760*/  @!P2 IMAD.WIDE R70, R67, 0x4, R70 ;  /* 0x000000044346a825 */ /* 0x001fca00078e0246 */
[----:B------:R0:W-:Y:S01]  /*1770*/  @!P2 STG.E desc[UR4][R70.64], R75 ;  /* 0x0000004b4600a986 */ /* 0x0001e2000c101904 */
[----:B-1----:R-:W-:-:S04]  /*1780*/  @!P2 IMAD.WIDE R72, R67, 0x4, R2 ;  /* 0x000000044348a825 */ /* 0x002fc800078e0202 */
[C---:B--2---:R-:W-:Y:S01]  /*1790*/  FMUL.FTZ R62, R0.reuse, R60 ;  /* 0x0000003c003e7220 */ /* 0x044fe20000410000 */
[C---:B------:R-:W-:Y:S01]  /*17a0*/  FMUL.FTZ R60, R0.reuse, R61 ;  /* 0x0000003d003c7220 */ /* 0x040fe20000410000 */
[----:B------:R-:W-:Y:S01]  /*17b0*/  FMUL.FTZ R77, R0, R77 ;  /* 0x0000004d004d7220 */ /* 0x000fe20000410000 */
[----:B------:R1:W-:Y:S01]  /*17c0*/  @!P2 STG.E desc[UR4][R72.64], R0 ;  /* 0x000000004800a986 */ /* 0x0003e2000c101904 */
[----:B------:R-:W-:Y:S01]  /*17d0*/  LEA R2, P2, R69, UR8, 0x4 ;  /* 0x0000000845027c11 */ /* 0x000fe2000f8420ff */
[----:B------:R-:W-:Y:S01]  /*17e0*/  FFMA.FTZ R61, R17, R60, R33 ;  /* 0x0000003c113d7223 */ /* 0x000fe20000010021 */
[----:B------:R-:W-:Y:S01]  /*17f0*/  FFMA.FTZ R60, R16, R77, R32 ;  /* 0x0000004d103c7223 */ /* 0x000fe20000010020 */
[----:B0-----:R-:W-:Y:S01]  /*1800*/  FADD.FTZ R71, -R74, R49 ;  /* 0x000000314a477221 */ /* 0x001fe20000010100 */
[----:B------:R-:W-:Y:S01]  /*1810*/  LEA.HI.X R3, R69, UR9, RZ, 0x4, P2 ;  /* 0x0000000945037c11 */ /* 0x000fe200090f24ff */
[----:B------:R-:W-:Y:S01]  /*1820*/  FMUL.FTZ R69, R0, R63 ;  /* 0x0000003f00457220 */ /* 0x000fe20000410000 */
[----:B------:R-:W-:Y:S01]  /*1830*/  FFMA.FTZ R63, R19, R62, R35 ;  /* 0x0000003e133f7223 */ /* 0x000fe20000010023 */
[C---:B------:R-:W-:Y:S01]  /*1840*/  FADD.FTZ R75, -R74.reuse, R52 ;  /* 0x000000344a4b7221 */ /* 0x040fe20000010100 */
[----:B------:R-:W-:Y:S01]  /*1850*/  FADD.FTZ R77, -R74, R54 ;  /* 0x000000364a4d7221 */ /* 0x000fe20000010100 */
[----:B------:R-:W-:Y:S01]  /*1860*/  FFMA.FTZ R62, R18, R69, R34 ;  /* 0x00000045123e7223 */ /* 0x000fe20000010022 */
[----:B------:R-:W-:Y:S01]  /*1870*/  FADD.FTZ R69, -R74, R48 ;  /* 0x000000304a457221 */ /* 0x000fe20000010100 */
[----:B------:R-:W-:Y:S01]  /*1880*/  LEA R48, P2, R68, UR8, 0x4 ;  /* 0x0000000844307c11 */ /* 0x000fe2000f8420ff */
[C---:B-1----:R-:W-:Y:S01]  /*1890*/  FADD.FTZ R73, -R74.reuse, R50 ;  /* 0x000000324a497221 */ /* 0x042fe20000010100 */
[----:B------:R-:W-:Y:S01]  /*18a0*/  FADD.FTZ R52, -R74, R56 ;  /* 0x000000384a347221 */ /* 0x000fe20000010100 */
[----:B------:R0:W-:Y:S01]  /*18b0*/  STG.E.128 desc[UR4][R2.64], R60 ;  /* 0x0000003c02007986 */ /* 0x0001e2000c101d04 */
[----:B------:R-:W-:Y:S01]  /*18c0*/  LEA.HI.X R49, R68, UR9, RZ, 0x4, P2 ;  /* 0x0000000944317c11 */ /* 0x000fe200090f24ff */
[C---:B------:R-:W-:Y:S01]  /*18d0*/  FMUL.FTZ R54, R0.reuse, R51 ;  /* 0x0000003300367220 */ /* 0x040fe20000410000 */
[C---:B------:R-:W-:Y:S01]  /*18e0*/  FMUL.FTZ R73, R0.reuse, R73 ;  /* 0x0000004900497220 */ /* 0x040fe20000410000 */
[C---:B------:R-:W-:Y:S01]  /*18f0*/  FMUL.FTZ R56, R0.reuse, R53 ;  /* 0x0000003500387220 */ /* 0x040fe20000410000 */
[C---:B------:R-:W-:Y:S01]  /*1900*/  FMUL.FTZ R75, R0.reuse, R75 ;  /* 0x0000004b004b7220 */ /* 0x040fe20000410000 */
[----:B------:R-:W-:Y:S01]  /*1910*/  FMUL.FTZ R77, R0, R77 ;  /* 0x0000004d004d7220 */ /* 0x000fe20000410000 */
[----:B------:R-:W-:-:S04]  /*1920*/  LEA R50, P4, R65, UR8, 0x4 ;  /* 0x0000000841327c11 */ /* 0x000fc8000f8820ff */
[----:B------:R-:W-:Y:S01]  /*1930*/  LEA.HI.X R51, R65, UR9, RZ, 0x4, P4 ;  /* 0x0000000941337c11 */ /* 0x000fe2000a0f24ff */
[----:B0-----:R-:W-:Y:S01]  /*1940*/  FADD.FTZ R3, -R74, R57 ;  /* 0x000000394a037221 */ /* 0x001fe20000010100 */
[----:B------:R-:W-:Y:S01]  /*1950*/  FMUL.FTZ R57, R0, R69 ;  /* 0x0000004500397220 */ /* 0x000fe20000410000 */
[----:B------:R-:W-:Y:S01]  /*1960*/  FADD.FTZ R61, -R74, R58 ;  /* 0x0000003a4a3d7221 */ /* 0x000fe20000010100 */
[----:B------:R-:W0:Y:S01]  /*1970*/  LDC.64 R68, c[0x0][0x210] ;  /* 0x00008400ff447b82 */ /* 0x000e220000000a00 */
[C---:B------:R-:W-:Y:S01]  /*1980*/  FMUL.FTZ R62, R0.reuse, R55 ;  /* 0x00000037003e7220 */ /* 0x040fe20000410000 */
[C---:B------:R-:W-:Y:S01]  /*1990*/  FMUL.FTZ R58, R0.reuse, R71 ;  /* 0x00000047003a7220 */ /* 0x040fe20000410000 */
[----:B------:R-:W-:Y:S01]  /*19a0*/  FMUL.FTZ R61, R0, R61 ;  /* 0x0000003d003d7220 */ /* 0x000fe20000410000 */
[----:B------:R-:W-:Y:S01]  /*19b0*/  LEA R2, P3, R66, UR8, 0x4 ;  /* 0x0000000842027c11 */ /* 0x000fe2000f8620ff */
        /* <DEDUP_REMOVED lines=20> */
[----:B------:R1:W-:Y:S10]  /*1b00*/  STG.E.128 desc[UR4][R50.64], R60 ;  /* 0x0000003c32007986 */ /* 0x0003f4000c101d04 */
[----:B------:R-:W-:Y:S05]  /*1b10*/  @!P2 BRA `(.L_x_13026) ;  /* 0xffffffe400fca947 */ /* 0x000fea000383ffff */
[----:B------:R-:W-:Y:S05]  /*1b20*/  EXIT ;  /* 0x000000000000794d */ /* 0x000fea0003800000 */
.L_x_13025:
[----:B------:R-:W-:Y:S01]  /*1b30*/  HFMA2.MMA R71, -RZ, RZ, 0, 5.9604644775390625e-08 ;  /* 0x00000001ff477435 */ /* 0x000fe200000001ff */
[----:B------:R-:W-:Y:S01]  /*1b40*/  BSSY B0, `(.L_x_13027) ;  /* 0x0000006000007945 */ /* 0x000fe20003800000 */
[----:B------:R-:W-:Y:S02]  /*1b50*/  MOV R70, 0x1f ;  /* 0x0000001f00467802 */ /* 0x000fe40000000f00 */
[----:B------:R-:W-:-:S07]  /*1b60*/  MOV R3, 0xffffffff ;  /* 0xffffffff00037802 */ /* 0x000fce0000000f00 */
[----:B------:R-:W-:Y:S05]  /*1b70*/  WARPSYNC.COLLECTIVE R3, `(.L_x_13028) ;  /* 0x0000000003087348 */ /* 0x000fea0003c00000 */
[----:B------:R0:W1:Y:S02]  /*1b80*/  SHFL.BFLY P3, R0, R72, R71, R70 ;  /* 0x0c00004748007389 */ /* 0x0000640000060046 */
[----:B01----:R-:W-:Y:S01]  /*1b90*/  ENDCOLLECTIVE ;  /* 0x000000000000791b */ /* 0x003fe20003800000 */
.L_x_13028:
[----:B------:R-:W-:Y:S05]  /*1ba0*/  BSYNC B0 ;  /* 0x0000000000007941 */ /* 0x000fea0003800000 */
.L_x_13027:
        /* <DEDUP_REMOVED lines=9> */
.L_x_13029:
[----:B------:R-:W-:Y:S01]  /*1c40*/  HFMA2.MMA R71, -RZ, RZ, 0, 2.384185791015625e-07 ;  /* 0x00000004ff477435 */ /* 0x000fe200000001ff */
[----:B------:R-:W-:-:S05]  /*1c50*/  FADD.FTZ R74, R73, R0 ;  /* 0x00000000494a7221 */ /* 0x000fca0000010000 */
[----:B------:R-:W-:-:S07]  /*1c60*/  MOV R72, R74 ;  /* 0x0000004a00487202 */ /* 0x000fce0000000f00 */
[----:B------:R-:W-:Y:S05]  /*1c70*/  WARPSYNC.COLLECTIVE R3, `(.L_x_13030) ;  /* 0x0000000003087348 */ /* 0x000fea0003c00000 */
[----:B------:R0:W1:Y:S02]  /*1c80*/  SHFL.BFLY P3, R0, R72, R71, R70 ;  /* 0x0c00004748007389 */ /* 0x0000640000060046 */
[----:B01----:R-:W-:Y:S01]  /*1c90*/  ENDCOLLECTIVE ;  /* 0x000000000000791b */ /* 0x003fe20003800000 */
.L_x_13030:
[----:B------:R-:W-:Y:S01]  /*1ca0*/  HFMA2.MMA R71, -RZ, RZ, 0, 4.76837158203125e-07 ;  /* 0x00000008ff477435 */ /* 0x000fe200000001ff */
[----:B------:R-:W-:-:S05]  /*1cb0*/  FADD.FTZ R76, R74, R0 ;  /* 0x000000004a4c7221 */ /* 0x000fca0000010000 */
[----:B------:R-:W-:-:S07]  /*1cc0*/  MOV R72, R76 ;  /* 0x0000004c00487202 */ /* 0x000fce0000000f00 */
[----:B------:R-:W-:Y:S05]  /*1cd0*/  WARPSYNC.COLLECTIVE R3, `(.L_x_13031) ;  /* 0x0000000003087348 */ /* 0x000fea0003c00000 */
[----:B------:R0:W1:Y:S02]  /*1ce0*/  SHFL.BFLY P3, R0, R72, R71, R70 ;  /* 0x0c00004748007389 */ /* 0x0000640000060046 */
[----:B01----:R-:W-:Y:S01]  /*1cf0*/  ENDCOLLECTIVE ;  /* 0x000000000000791b */ /* 0x003fe20003800000 */
.L_x_13031:
[----:B------:R-:W-:Y:S01]  /*1d00*/  HFMA2.MMA R71, -RZ, RZ, 0, 9.5367431640625e-07 ;  /* 0x00000010ff477435 */ /* 0x000fe200000001ff */
[----:B------:R-:W-:-:S05]  /*1d10*/  FADD.FTZ R77, R76, R0 ;  /* 0x000000004c4d7221 */ /* 0x000fca0000010000 */
[----:B------:R-:W-:-:S07]  /*1d20*/  MOV R72, R77 ;  /* 0x0000004d00487202 */ /* 0x000fce0000000f00 */
[----:B------:R-:W-:Y:S05]  /*1d30*/  WARPSYNC.COLLECTIVE R3, `(.L_x_13032) ;  /* 0x0000000003087348 */ /* 0x000fea0003c00000 */
[----:B------:R0:W1:Y:S02]  /*1d40*/  SHFL.BFLY P3, R0, R72, R71, R70 ;  /* 0x0c00004748007389 */ /* 0x0000640000060046 */
[----:B01----:R-:W-:Y:S01]  /*1d50*/  ENDCOLLECTIVE ;  /* 0x000000000000791b */ /* 0x003fe20003800000 */
.L_x_13032:
        /* <DEDUP_REMOVED lines=39> */
.L_x_13033:
[----:B------:R-:W-:Y:S01]  /*1fd0*/  HFMA2.MMA R71, -RZ, RZ, 0, 1.1920928955078125e-07 ;  /* 0x00000002ff477435 */ /* 0x000fe200000001ff */
[----:B------:R-:W-:-:S05]  /*1fe0*/  FADD.FTZ R73, R72, R0 ;  /* 0x0000000048497221 */ /* 0x000fca0000010000 */
[----:B------:R-:W-:-:S07]  /*1ff0*/  MOV R72, R73 ;  /* 0x0000004900487202 */ /* 0x000fce0000000f00 */
[----:B------:R-:W-:Y:S05]  /*2000*/  WARPSYNC.COLLECTIVE R3, `(.L_x_13034) ;  /* 0x0000000003087348 */ /* 0x000fea0003c00000 */
[----:B------:R0:W1:Y:S02]  /*2010*/  SHFL.BFLY P3, R0, R72, R71, R70 ;  /* 0x0c00004748007389 */ /* 0x0000640000060046 */
[----:B01----:R-:W-:Y:S01]  /*2020*/  ENDCOLLECTIVE ;  /* 0x000000000000791b */ /* 0x003fe20003800000 */
.L_x_13034:
[----:B------:R-:W-:Y:S01]  /*2030*/  HFMA2.MMA R71, -RZ, RZ, 0, 2.384185791015625e-07 ;  /* 0x00000004ff477435 */ /* 0x000fe200000001ff */
[----:B------:R-:W-:-:S05]  /*2040*/  FADD.FTZ R74, R73, R0 ;  /* 0x00000000494a7221 */ /* 0x000fca0000010000 */
[----:B------:R-:W-:-:S07]  /*2050*/  MOV R72, R74 ;  /* 0x0000004a00487202 */ /* 0x000fce0000000f00 */
[----:B------:R-:W-:Y:S05]  /*2060*/  WARPSYNC.COLLECTIVE R3, `(.L_x_13035) ;  /* 0x0000000003087348 */ /* 0x000fea0003c00000 */
[----:B------:R0:W1:Y:S02]  /*2070*/  SHFL.BFLY P3, R0, R72, R71, R70 ;  /* 0x0c00004748007389 */ /* 0x0000640000060046 */
[----:B01----:R-:W-:Y:S01]  /*2080*/  ENDCOLLECTIVE ;  /* 0x000000000000791b */ /* 0x003fe20003800000 */
.L_x_13035:
[----:B------:R-:W-:Y:S01]  /*2090*/  HFMA2.MMA R71, -RZ, RZ, 0, 4.76837158203125e-07 ;  /* 0x00000008ff477435 */ /* 0x000fe200000001ff */
[----:B------:R-:W-:-:S05]  /*20a0*/  FADD.FTZ R76, R74, R0 ;  /* 0x000000004a4c7221 */ /* 0x000fca0000010000 */
[----:B------:R-:W-:-:S07]  /*20b0*/  MOV R72, R76 ;  /* 0x0000004c00487202 */ /* 0x000fce0000000f00 */
[----:B------:R-:W-:Y:S05]  /*20c0*/  WARPSYNC.COLLECTIVE R3, `(.L_x_13036) ;  /* 0x0000000003087348 */ /* 0x000fea0003c00000 */
[----:B------:R0:W1:Y:S02]  /*20d0*/  SHFL.BFLY P3, R0, R72, R71, R70 ;  /* 0x0c00004748007389 */ /* 0x0000640000060046 */
[----:B01----:R-:W-:Y:S01]  /*20e0*/  ENDCOLLECTIVE ;  /* 0x000000000000791b */ /* 0x003fe20003800000 */
.L_x_13036:
[----:B------:R-:W-:Y:S01]  /*20f0*/  HFMA2.MMA R71, -RZ, RZ, 0, 9.5367431640625e-07 ;  /* 0x00000010ff477435 */ /* 0x000fe200000001ff */
[----:B------:R-:W-:-:S05]  /*2100*/  FADD.FTZ R77, R76, R0 ;  /* 0x000000004c4d7221 */ /* 0x000fca0000010000 */
[----:B------:R-:W-:-:S07]  /*2110*/  MOV R72, R77 ;  /* 0x0000004d00487202 */ /* 0x000fce0000000f00 */
[----:B------:R-:W-:Y:S05]  /*2120*/  WARPSYNC.COLLECTIVE R3, `(.L_x_13037) ;  /* 0x0000000003087348 */ /* 0x000fea0003c00000 */
[----:B------:R0:W1:Y:S02]  /*2130*/  SHFL.BFLY P3, R0, R72, R71, R70 ;  /* 0x0c00004748007389 */ /* 0x0000640000060046 */
[----:B01----:R-:W-:Y:S01]  /*2140*/  ENDCOLLECTIVE ;  /* 0x000000000000791b */ /* 0x003fe20003800000 */
.L_x_13037:
[----:B------:R-:W-:Y:S05]  /*2150*/  BRA `(.L_x_13038) ;  /* 0xfffffff4003c7947 */ /* 0x000fea000383ffff */
.L_x_13039:
        /* <DEDUP_REMOVED lines=10> */
.L_x_14265:


//--------------------- .text._ZN10layer_norm31ln_parallel_residual_fwd_kernelINS_13Kernel_traitsIfffffjLj512ELj1ELj4ELj1ELj16ENS_18Kernel_traits_baseILj512EfffffjLj128EEEEELb1ELb0ELb0EEEvNS_9FwdParamsE --------------------------
	.section	.text._ZN10layer_norm31ln_parallel_residual_fwd_kernelINS_13Kernel_traitsIfffffjLj512ELj1ELj4ELj1ELj16ENS_18Kernel_traits_baseILj512EfffffjLj128EEEEELb1ELb0ELb0EEEvNS_9FwdParamsE,"ax",@progbits
	.align	128
        .global         _ZN10layer_norm31ln_parallel_residual_fwd_kernelINS_13Kernel_traitsIfffffjLj512ELj1ELj4ELj1ELj16ENS_18Kernel_traits_baseILj512EfffffjLj128EEEEELb1ELb0ELb0EEEvNS_9FwdParamsE
        .type           _ZN10layer_norm31ln_parallel_residual_fwd_kernelINS_13Kernel_traitsIfffffjLj512ELj1ELj4ELj1ELj16ENS_18Kernel_traits_baseILj512EfffffjLj128EEEEELb1ELb0ELb0EEEvNS_9FwdParamsE,@function
        .size           _ZN10layer_norm31ln_parallel_residual_fwd_kernelINS_13Kernel_traitsIfffffjLj512ELj1ELj4ELj1ELj16ENS_18Kernel_traits_baseILj512EfffffjLj128EEEEELb1ELb0ELb0EEEvNS_9FwdParamsE,(.L_x_14266 - _ZN10layer_norm31ln_parallel_residual_fwd_kernelINS_13Kernel_traitsIfffffjLj512ELj1ELj4ELj1ELj16ENS_18Kernel_traits_baseILj512EfffffjLj128EEEEELb1ELb0ELb0EEEvNS_9FwdParamsE)
        .other          _ZN10layer_norm31ln_parallel_residual_fwd_kernelINS_13Kernel_traitsIfffffjLj512ELj1ELj4ELj1ELj16ENS_18Kernel_traits_baseILj512EfffffjLj128EEEEELb1ELb0ELb0EEEvNS_9FwdParamsE,@"STO_CUDA_ENTRY STV_DEFAULT"
_ZN10layer_norm31ln_parallel_residual_fwd_kernelINS_13Kernel_traitsIfffffjLj512ELj1ELj4ELj1ELj16ENS_18Kernel_traits_baseILj512EfffffjLj128EEEEELb1ELb0ELb0EEEvNS_9FwdParamsE:
.text._ZN10layer_norm31ln_parallel_residual_fwd_kernelINS_13Kernel_traitsIfffffjLj512ELj1ELj4ELj1ELj16ENS_18Kernel_traits_baseILj512EfffffjLj128EEEEELb1ELb0ELb0EEEvNS_9FwdParamsE:
        /* <DEDUP_REMOVED lines=8> */
[----:B------:R-:W0:Y:S08]  /*0080*/  LDC R5, c[0x0][0x2ec] ;  /* 0x0000bb00ff057b82 */ /* 0x000e300000000800 */
[----:B------:R-:W2:Y:S01]  /*0090*/  @P0 LDG.E.64 R2, desc[UR4][R2.64] ;  /* 0x0000000402020981 */ /* 0x000ea2000c1e1b00 */
[----:B------:R-:W1:Y:S03]  /*00a0*/  @P0 LDC R9, c[0x0][0x2f0] ;  /* 0x0000bc00ff090b82 */ /* 0x000e660000000800 */
[----:B0-----:R-:W1:Y:S01]  /*00b0*/  @P0 LDG.E.64 R6, desc[UR4][R4.64] ;  /* 0x0000000404060981 */ /* 0x001e62000c1e1b00 */
[----:B------:R-:W0:Y:S01]  /*00c0*/  S2R R111, SR_TID.X ;  /* 0x00000000006f7919 */ /* 0x000e220000002100 */
[----:B------:R-:W0:Y:S01]  /*00d0*/  S2R R14, SR_CTAID.X ;  /* 0x00000000000e7919 */ /* 0x000e220000002500 */
[----:B------:R-:W-:-:S02]  /*00e0*/  ULDC UR8, c[0x0][0x0] ;  /* 0x0000000000087ab9 */ /* 0x000fc40000000800 */
[C-C-:B0-----:R-:W-:Y:S01]  /*00f0*/  IMAD R110, R14.reuse, UR8, R111.reuse ;  /* 0x000000080e6e7c24 */ /* 0x141fe2000f8e026f */
[----:B------:R-:W-:Y:S02]  /*0100*/  LOP3.LUT R112, R111, 0x1f, RZ, 0xc0, !PT ;  /* 0x0000001f6f707812 */ /* 0x000fe400078ec0ff */
[----:B------:R-:W-:Y:S01]  /*0110*/  SHF.R.U32.HI R111, RZ, 0x5, R111 ;  /* 0x00000005ff6f7819 */ /* 0x000fe2000001166f */
[----:B------:R-:W-:Y:S04]  /*0120*/  BSSY B0, `(.L_x_13040) ;  /* 0x0000066000007945 */ /* 0x000fe80003800000 */
[----:B------:R-:W-:Y:S01]  /*0130*/  IMAD R111, R14, 0x4, R111 ;  /* 0x000000040e6f7824 */ /* 0x000fe200078e026f */
[----:B--2---:R-:W-:Y:S02]  /*0140*/  @P0 R2UR UR6, R2 ;  /* 0x00000000020602ca */ /* 0x004fe400000e0000 */
[----:B------:R-:W-:-:S02]  /*0150*/  @P0 R2UR UR7, R3 ;  /* 0x00000000030702ca */ /* 0x000fc400000e0000 */
[----:B-1----:R-:W-:-:S04]  /*0160*/  @P0 IADD3 R4, P1, R6, R9, RZ ;  /* 0x0000000906040210 */ /* 0x002fc80007f3e0ff */
[----:B------:R-:W-:-:S04]  /*0170*/  @P0 IADD3.X R5, RZ, R7, RZ, P1, !PT ;  /* 0x00000007ff050210 */ /* 0x000fc80000ffe4ff */
[--C-:B------:R-:W-:Y:S01]  /*0180*/  SHF.R.U64 R109, R4, 0x2, R5.reuse ;  /* 0x00000002046d7819 */ /* 0x100fe20000001205 */
[----:B------:R-:W-:Y:S01]  /*0190*/  IMAD.WIDE.U32 R6, R110, -0x326172a9, RZ ;  /* 0xcd9e8d576e067825 */ /* 0x000fe200078e00ff */
[----:B------:R-:W-:Y:S01]  /*01a0*/  SHF.R.U32.HI R107, RZ, 0x2, R5 ;  /* 0x00000002ff6b7819 */ /* 0x000fe20000011605 */
[----:B------:R-:W-:Y:S01]  /*01b0*/  UIADD3 UR25, UR7, -0x4498517b, URZ ;  /* 0xbb67ae8507197890 */ /* 0x000fe2000fffe03f */
[----:B------:R-:W0:Y:S01]  /*01c0*/  LDC R5, c[0x0][0x218] ;  /* 0x00008600ff057b82 */ /* 0x000e220000000800 */
[----:B------:R-:W-:Y:S01]  /*01d0*/  IMAD.WIDE.U32 R2, R109, -0x2daee0ad, RZ ;  /* 0xd2511f536d027825 */ /* 0x000fe200078e00ff */
[----:B------:R-:W-:-:S04]  /*01e0*/  LOP3.LUT R8, R7, UR6, R107, 0x96, !PT ;  /* 0x0000000607087c12 */ /* 0x000fc8000f8e966b */
        /* <DEDUP_REMOVED lines=24> */
[----:B------:R-:W-:-:S04]  /*0370*/  UIADD3 UR16, UR6, 0x1715609d, URZ ;  /* 0x1715609d06107890 */ /* 0x000fc8000fffe03f */
[----:B------:R-:W-:Y:S01]  /*0380*/  IMAD.WIDE.U32 R10, R10, -0x326172a9, RZ ;  /* 0xcd9e8d570a0a7825 */ /* 0x000fe200078e00ff */
[----:B------:R-:W-:-:S04]  /*0390*/  UIADD3 UR17, UR7, -0x56f99767, URZ ;  /* 0xa906689907117890 */ /* 0x000fc8000fffe03f */
[----:B------:R-:W-:Y:S01]  /*03a0*/  LOP3.LUT R6, R11, UR16, R6, 0x96, !PT ;  /* 0x000000100b067c12 */ /* 0x000fe2000f8e9606 */
[----:B------:R-:W-:Y:S01]  /*03b0*/  IMAD.WIDE.U32 R8, R9, -0x2daee0ad, RZ ;  /* 0xd2511f5309087825 */ /* 0x000fe200078e00ff */
[----:B------:R-:W-:-:S03]  /*03c0*/  UIADD3 UR14, UR7, 0x646e171e, URZ ;  /* 0x646e171e070e7890 */ /* 0x000fc6000fffe03f */
[----:B------:R-:W-:Y:S01]  /*03d0*/  IMAD.WIDE.U32 R6, R6, -0x2daee0ad, RZ ;  /* 0xd2511f5306067825 */ /* 0x000fe200078e00ff */
[----:B------:R-:W-:Y:S01]  /*03e0*/  LOP3.LUT R12, R9, UR17, R2, 0x96, !PT ;  /* 0x00000011090c7c12 */ /* 0x000fe2000f8e9602 */
[----:B------:R-:W-:Y:S01]  /*03f0*/  UIADD3 UR15, UR6, -0x4ab325aa, URZ ;  /* 0xb54cda56060f7890 */ /* 0x000fe2000fffe03f */
[----:B0-----:R-:W-:Y:S02]  /*0400*/  SHF.R.S32.HI R0, RZ, 0x1f, R5 ;  /* 0x0000001fff007819 */ /* 0x001fe40000011405 */
[----:B------:R-:W-:Y:S01]  /*0410*/  LOP3.LUT R8, R7, UR14, R8, 0x96, !PT ;  /* 0x0000000e07087c12 */ /* 0x000fe2000f8e9608 */
[----:B------:R-:W-:Y:S02]  /*0420*/  IMAD.MOV.U32 R7, RZ, RZ, R112 ;  /* 0x000000ffff077224 */ /* 0x000fe400078e0070 */
[----:B------:R-:W-:Y:S01]  /*0430*/  IMAD.WIDE.U32 R12, R12, -0x326172a9, RZ ;  /* 0xcd9e8d570c0c7825 */ /* 0x000fe200078e00ff */
[----:B------:R-:W-:Y:S02]  /*0440*/  LEA.HI R0, R0, R5, RZ, 0x2 ;  /* 0x0000000500007211 */ /* 0x000fe400078f10ff */
[----:B------:R-:W-:-:S02]  /*0450*/  LOP3.LUT R11, R7, 0x1f, RZ, 0x3c, !PT ;  /* 0x0000001f070b7812 */ /* 0x000fc400078e3cff */
        /* <DEDUP_REMOVED lines=28> */
[----:B------:R-:W-:Y:S02]  /*0620*/  ISETP.NE.U32.AND P1, PT, RZ, UR28, PT ;  /* 0x0000001cff007c0c */ /* 0x000fe4000bf25070 */
[----:B------:R-:W-:Y:S02]  /*0630*/  CS2R R10, SRZ ;  /* 0x00000000000a7805 */ /* 0x000fe4000001ff00 */
[----:B------:R-:W-:Y:S02]  /*0640*/  ISETP.NE.AND.EX P0, PT, RZ, UR27, PT, P0 ;  /* 0x0000001bff007c0c */ /* 0x000fe4000bf05300 */
[----:B------:R-:W-:-:S02]  /*0650*/  CS2R R14, SRZ ;  /* 0x00000000000e7805 */ /* 0x000fc4000001ff00 */
[----:B------:R-:W-:Y:S02]  /*0660*/  ISETP.NE.AND.EX P1, PT, RZ, UR29, PT, P1 ;  /* 0x0000001dff007c0c */ /* 0x000fe4000bf25310 */
[----:B------:R-:W-:Y:S02]  /*0670*/  CS2R R12, SRZ ;  /* 0x00000000000c7805 */ /* 0x000fe4000001ff00 */
[C---:B------:R-:W-:Y:S02]  /*0680*/  SHF.L.U32 R26, R7.reuse, 0x4, RZ ;  /* 0x00000004071a7819 */ /* 0x040fe400000006ff */
[----:B------:R-:W-:-:S03]  /*0690*/  SHF.L.U64.HI R8, R7, 0x4, RZ ;  /* 0x0000000407087819 */ /* 0x000fc600000102ff */
[----:B------:R-:W-:-:S04]  /*06a0*/  @P0 LEA R24, P2, R7, UR26, 0x4 ;  /* 0x0000001a07180c11 */ /* 0x000fc8000f8420ff */
[C---:B------:R-:W-:Y:S01]  /*06b0*/  @P0 LEA.HI.X R25, R7.reuse, UR27, RZ, 0x4, P2 ;  /* 0x0000001b07190c11 */ /* 0x040fe200090f24ff */
[----:B------:R-:W-:Y:S02]  /*06c0*/  ULDC.64 UR26, c[0x0][0x268] ;  /* 0x00009a00001a7ab9 */ /* 0x000fe40000000a00 */
[----:B------:R-:W-:Y:S01]  /*06d0*/  IADD3 R20, P2, R26, UR26, RZ ;  /* 0x0000001a1a147c10 */ /* 0x000fe2000ff5e0ff */
[----:B0-----:R-:W-:-:S03]  /*06e0*/  IMAD.WIDE.U32 R16, R7, 0x10, R16 ;  /* 0x0000001007107825 */ /* 0x001fc600078e0010 */
[----:B------:R-:W-:Y:S02]  /*06f0*/  IADD3.X R21, R8, UR27, RZ, P2, !PT ;  /* 0x0000001b08157c10 */ /* 0x000fe400097fe4ff */
[----:B------:R-:W-:Y:S01]  /*0700*/  @P1 IADD3 R26, P2, R26, UR28, RZ ;  /* 0x0000001c1a1a1c10 */ /* 0x000fe2000ff5e0ff */
[----:B------:R-:W5:Y:S03]  /*0710*/  LDG.E.128 R16, desc[UR4][R16.64] ;  /* 0x0000000410107981 */ /* 0x000f66000c1e1d00 */
[----:B------:R-:W-:Y:S02]  /*0720*/  @P1 IADD3.X R27, R8, UR29, RZ, P2, !PT ;  /* 0x0000001d081b1c10 */ /* 0x000fe400097fe4ff */
[----:B------:R-:W-:Y:S01]  /*0730*/  CS2R R8, SRZ ;  /* 0x0000000000087805 */ /* 0x000fe2000001ff00 */
[----:B------:R-:W5:Y:S04]  /*0740*/  LDG.E.128 R20, desc[UR4][R20.64] ;  /* 0x0000000414147981 */ /* 0x000f68000c1e1d00 */
[----:B------:R0:W5:Y:S04]  /*0750*/  @P1 LDG.E.128 R12, desc[UR4][R26.64] ;  /* 0x000000041a0c1981 */ /* 0x000168000c1e1d00 */
[----:B------:R0:W5:Y:S01]  /*0760*/  @P0 LDG.E.128 R8, desc[UR4][R24.64] ;  /* 0x0000000418080981 */ /* 0x000162000c1e1d00 */
[----:B------:R-:W-:-:S07]  /*0770*/  LOP3.LUT R7, R7, 0x20, RZ, 0xfc, !PT ;  /* 0x0000002007077812 */ /* 0x000fce00078efcff */
.L_x_13041:
[----:B------:R-:W-:Y:S05]  /*0780*/  BSYNC B0 ;  /* 0x0000000000007941 */ /* 0x000fea0003800000 */
.L_x_13040:
[----:B------:R-:W-:Y:S04]  /*0790*/  BSSY B0, `(.L_x_13042) ;  /* 0x000001c000007945 */ /* 0x000fe80003800000 */
[----:B------:R-:W-:Y:S05]  /*07a0*/  @!P5 BRA `(.L_x_13043) ;  /* 0x000000000068d947 */ /* 0x000fea0003800000 */
[----:B------:R-:W-:Y:S01]  /*07b0*/  ULDC.64 UR26, c[0x0][0x2c8] ;  /* 0x0000b200001a7ab9 */ /* 0x000fe20000000a00 */
[----:B------:R-:W-:Y:S01]  /*07c0*/  ULDC.64 UR28, c[0x0][0x2d0] ;  /* 0x0000b400001c7ab9 */ /* 0x000fe20000000a00 */
[----:B------:R-:W-:Y:S01]  /*07d0*/  ISETP.NE.U32.AND P0, PT, RZ, UR26, PT ;  /* 0x0000001aff007c0c */ /* 0x000fe2000bf05070 */
[----:B------:R-:W1:Y:S01]  /*07e0*/  LDC.64 R32, c[0x0][0x260] ;  /* 0x00009800ff207b82 */ /* 0x000e620000000a00 */
[----:B------:R-:W-:Y:S01]  /*07f0*/  ISETP.NE.U32.AND P1, PT, RZ, UR28, PT ;  /* 0x0000001cff007c0c */ /* 0x000fe2000bf25070 */
[----:B------:R-:W-:Y:S01]  /*0800*/  IMAD.SHL.U32 R42, R7, 0x10, RZ ;  /* 0x00000010072a7824 */ /* 0x000fe200078e00ff */
[----:B------:R-:W-:Y:S02]  /*0810*/  ISETP.NE.AND.EX P0, PT, RZ, UR27, PT, P0 ;  /* 0x0000001bff007c0c */ /* 0x000fe4000bf05300 */
[----:B0-----:R-:W-:Y:S02]  /*0820*/  CS2R R26, SRZ ;  /* 0x00000000001a7805 */ /* 0x001fe4000001ff00 */
[----:B------:R-:W-:-:S02]  /*0830*/  ISETP.NE.AND.EX P1, PT, RZ, UR29, PT, P1 ;  /* 0x0000001dff007c0c */ /* 0x000fc4000bf25310 */
[----:B------:R-:W-:Y:S02]  /*0840*/  CS2R R30, SRZ ;  /* 0x00000000001e7805 */ /* 0x000fe4000001ff00 */
[----:B------:R-:W-:Y:S02]  /*0850*/  SHF.L.U64.HI R24, R7, 0x4, RZ ;  /* 0x0000000407187819 */ /* 0x000fe400000102ff */
[----:B------:R-:W-:-:S03]  /*0860*/  CS2R R28, SRZ ;  /* 0x00000000001c7805 */ /* 0x000fc6000001ff00 */
[----:B------:R-:W-:-:S04]  /*0870*/  @P0 LEA R40, P2, R7, UR26, 0x4 ;  /* 0x0000001a07280c11 */ /* 0x000fc8000f8420ff */
[C---:B------:R-:W-:Y:S01]  /*0880*/  @P0 LEA.HI.X R41, R7.reuse, UR27, RZ, 0x4, P2 ;  /* 0x0000001b07290c11 */ /* 0x040fe200090f24ff */
[----:B------:R-:W-:Y:S02]  /*0890*/  ULDC.64 UR26, c[0x0][0x268] ;  /* 0x00009a00001a7ab9 */ /* 0x000fe40000000a00 */
[----:B------:R-:W-:Y:S01]  /*08a0*/  IADD3 R36, P2, R42, UR26, RZ ;  /* 0x0000001a2a247c10 */ /* 0x000fe2000ff5e0ff */
[----:B-1----:R-:W-:-:S03]  /*08b0*/  IMAD.WIDE.U32 R32, R7, 0x10, R32 ;  /* 0x0000001007207825 */ /* 0x002fc600078e0020 */
        /* <DEDUP_REMOVED lines=8> */
[----:B------:R-:W-:-:S07]  /*0940*/  VIADD R7, R7, 0x20 ;  /* 0x0000002007077836 */ /* 0x000fce0000000000 */
.L_x_13043:
[----:B------:R-:W-:Y:S05]  /*0950*/  BSYNC B0 ;  /* 0x0000000000007941 */ /* 0x000fea0003800000 */
.L_x_13042:
[----:B------:R-:W-:Y:S04]  /*0960*/  BSSY B0, `(.L_x_13044) ;  /* 0x000001c000007945 */ /* 0x000fe80003800000 */
[----:B------:R-:W-:Y:S05]  /*0970*/  @!P4 BRA `(.L_x_13045) ;  /* 0x000000000068c947 */ /* 0x000fea0003800000 */
[----:B------:R-:W-:Y:S01]  /*0980*/  ULDC.64 UR26, c[0x0][0x2c8] ;  /* 0x0000b200001a7ab9 */ /* 0x000fe20000000a00 */
[----:B------:R-:W-:Y:S01]  /*0990*/  ULDC.64 UR28, c[0x0][0x2d0] ;  /* 0x0000b400001c7ab9 */ /* 0x000fe20000000a00 */
[----:B------:R-:W-:Y:S01]  /*09a0*/  ISETP.NE.U32.AND P0, PT, RZ, UR26, PT ;  /* 0x0000001aff007c0c */ /* 0x000fe2000bf05070 */
[----:B------:R-:W2:Y:S01]  /*09b0*/  LDC.64 R48, c[0x0][0x260] ;  /* 0x00009800ff307b82 */ /* 0x000ea20000000a00 */
[----:B------:R-:W-:Y:S02]  /*09c0*/  ISETP.NE.U32.AND P1, PT, RZ, UR28, PT ;  /* 0x0000001cff007c0c */ /* 0x000fe4000bf25070 */
[----:B-1----:R-:W-:Y:S02]  /*09d0*/  CS2R R42, SRZ ;  /* 0x00000000002a7805 */ /* 0x002fe4000001ff00 */
        /* <DEDUP_REMOVED lines=10> */
[----:B--2---:R-:W-:-:S03]  /*0a80*/  IMAD.WIDE.U32 R48, R7, 0x10, R48 ;  /* 0x0000001007307825 */ /* 0x004fc600078e0030 */
        /* <DEDUP_REMOVED lines=9> */
.L_x_13045:
[----:B------:R-:W-:Y:S05]  /*0b20*/  BSYNC B0 ;  /* 0x0000000000007941 */ /* 0x000fea0003800000 */
.L_x_13044:
[----:B------:R-:W-:Y:S04]  /*0b30*/  BSSY B0, `(.L_x_13046) ;  /* 0x000001b000007945 */ /* 0x000fe80003800000 */
[----:B------:R-:W-:Y:S05]  /*0b40*/  @!P3 BRA `(.L_x_13047) ;  /* 0x000000000064b947 */ /* 0x000fea0003800000 */
[----:B------:R-:W-:Y:S01]  /*0b50*/  ULDC.64 UR26, c[0x0][0x2c8] ;  /* 0x0000b200001a7ab9 */ /* 0x000fe20000000a00 */
[----:B------:R-:W-:Y:S01]  /*0b60*/  ULDC.64 UR28, c[0x0][0x2d0] ;  /* 0x0000b400001c7ab9 */ /* 0x000fe20000000a00 */
[----:B------:R-:W-:Y:S01]  /*0b70*/  ISETP.NE.U32.AND P0, PT, RZ, UR26, PT ;  /* 0x0000001aff007c0c */ /* 0x000fe2000bf05070 */
[----:B------:R-:W3:Y:S01]  /*0b80*/  LDC.64 R64, c[0x0][0x260] ;  /* 0x00009800ff407b82 */ /* 0x000ee20000000a00 */
[----:B------:R-:W-:Y:S01]  /*0b90*/  ISETP.NE.U32.AND P1, PT, RZ, UR28, PT ;  /* 0x0000001cff007c0c */ /* 0x000fe2000bf25070 */
[----:B------:R-:W-:Y:S01]  /*0ba0*/  IMAD.SHL.U32 R76, R7, 0x10, RZ ;  /* 0x00000010074c7824 */ /* 0x000fe200078e00ff */
[----:B------:R-:W-:Y:S02]  /*0bb0*/  ISETP.NE.AND.EX P0, PT, RZ, UR27, PT, P0 ;  /* 0x0000001bff007c0c */ /* 0x000fe4000bf05300 */
[----:B--2---:R-:W-:Y:S02]  /*0bc0*/  CS2R R58, SRZ ;  /* 0x00000000003a7805 */ /* 0x004fe4000001ff00 */
[----:B------:R-:W-:-:S02]  /*0bd0*/  ISETP.NE.AND.EX P1, PT, RZ, UR29, PT, P1 ;  /* 0x0000001dff007c0c */ /* 0x000fc4000bf25310 */
[----:B------:R-:W-:Y:S02]  /*0be0*/  CS2R R62, SRZ ;  /* 0x00000000003e7805 */ /* 0x000fe4000001ff00 */
[----:B------:R-:W-:Y:S02]  /*0bf0*/  SHF.R.U32.HI R56, RZ, 0x1c, R7 ;  /* 0x0000001cff387819 */ /* 0x000fe40000011607 */
[----:B------:R-:W-:-:S03]  /*0c00*/  CS2R R60, SRZ ;  /* 0x00000000003c7805 */ /* 0x000fc6000001ff00 */
[----:B------:R-:W-:-:S04]  /*0c10*/  @P0 LEA R74, P2, R7, UR26, 0x4 ;  /* 0x0000001a074a0c11 */ /* 0x000fc8000f8420ff */
[C---:B------:R-:W-:Y:S01]  /*0c20*/  @P0 LEA.HI.X R75, R7.reuse, UR27, RZ, 0x4, P2 ;  /* 0x0000001b074b0c11 */ /* 0x040fe200090f24ff */
[----:B------:R-:W-:Y:S02]  /*0c30*/  ULDC.64 UR26, c[0x0][0x268] ;  /* 0x00009a00001a7ab9 */ /* 0x000fe40000000a00 */
[----:B------:R-:W-:Y:S01]  /*0c40*/  IADD3 R68, P2, R76, UR26, RZ ;  /* 0x0000001a4c447c10 */ /* 0x000fe2000ff5e0ff */
[----:B---3--:R-:W-:-:S03]  /*0c50*/  IMAD.WIDE.U32 R64, R7, 0x10, R64 ;  /* 0x0000001007407825 */ /* 0x008fc600078e0040 */
[----:B------:R-:W-:Y:S02]  /*0c60*/  IADD3.X R69, R56, UR27, RZ, P2, !PT ;  /* 0x0000001b38457c10 */ /* 0x000fe400097fe4ff */
[----:B------:R-:W-:Y:S01]  /*0c70*/  @P1 IADD3 R76, P2, R76, UR28, RZ ;  /* 0x0000001c4c4c1c10 */ /* 0x000fe2000ff5e0ff */
[----:B------:R-:W5:Y:S03]  /*0c80*/  LDG.E.128 R64, desc[UR4][R64.64] ;  /* 0x0000000440407981 */ /* 0x000f66000c1e1d00 */
[----:B------:R-:W-:Y:S02]  /*0c90*/  @P1 IADD3.X R77, R56, UR29, RZ, P2, !PT ;  /* 0x0000001d384d1c10 */ /* 0x000fe400097fe4ff */
[----:B------:R-:W-:Y:S01]  /*0ca0*/  CS2R R56, SRZ ;  /* 0x0000000000387805 */ /* 0x000fe2000001ff00 */
[----:B------:R-:W5:Y:S04]  /*0cb0*/  LDG.E.128 R68, desc[UR4][R68.64] ;  /* 0x0000000444447981 */ /* 0x000f68000c1e1d00 */
[----:B------:R3:W5:Y:S04]  /*0cc0*/  @P1 LDG.E.128 R60, desc[UR4][R76.64] ;  /* 0x000000044c3c1981 */ /* 0x000768000c1e1d00 */
[----:B------:R3:W5:Y:S02]  /*0cd0*/  @P0 LDG.E.128 R56, desc[UR4][R74.64] ;  /* 0x000000044a380981 */ /* 0x000764000c1e1d00 */
.L_x_13047:
[----:B------:R-:W-:Y:S05]  /*0ce0*/  BSYNC B0 ;  /* 0x0000000000007941 */ /* 0x000fea0003800000 */
.L_x_13046:
[----:B------:R-:W-:Y:S01]  /*0cf0*/  ULDC UR26, c[0x0][0x214] ;  /* 0x00008500001a7ab9 */ /* 0x000fe20000000800 */
[----:B------:R-:W-:Y:S02]  /*0d00*/  LOP3.LUT R73, R73, UR10, R2, 0x96, !PT ;  /* 0x0000000a49497c12 */ /* 0x000fe4000f8e9602 */
[----:B------:R-:W-:-:S13]  /*0d10*/  ISETP.GE.AND P0, PT, R111, UR26, PT ;  /* 0x0000001a6f007c0c */ /* 0x000fda000bf06270 */
[----:B------:R-:W-:Y:S05]  /*0d20*/  @P0 EXIT ;  /* 0x000000000000094d */ /* 0x000fea0003800000 */
[----:B------:R-:W-:Y:S01]  /*0d30*/  IMAD R6, R6, -0x2daee0ad, RZ ;  /* 0xd2511f5306067824 */ /* 0x000fe200078e02ff */
[----:B------:R-:W-:Y:S01]  /*0d40*/  BSSY B0, `(.L_x_13048) ;  /* 0x0000c61000007945 */ /* 0x000fe20003800000 */
[----:B------:R-:W-:Y:S01]  /*0d50*/  IMAD.HI.U32 R3, R106, -0x2daee0ad, RZ ;  /* 0xd2511f536a037827 */ /* 0x000fe200078e00ff */
[----:B------:R-:W-:Y:S01]  /*0d60*/  LOP3.LUT R105, R4, 0x3, RZ, 0xc0, !PT ;  /* 0x0000000304697812 */ /* 0x000fe200078ec0ff */
[----:B------:R-:W-:Y:S01]  /*0d70*/  ULDC.U8 UR26, c[0x0][0x2a0] ;  /* 0x0000a800001a7ab9 */ /* 0x000fe20000000000 */
[----:B------:R-:W-:Y:S01]  /*0d80*/  ULDC UR36, c[0x0][0x218] ;  /* 0x0000860000247ab9 */ /* 0x000fe20000000800 */
[----:B------:R-:W-:Y:S01]  /*0d90*/  IMAD R2, R5, -0x326172a9, RZ ;  /* 0xcd9e8d5705027824 */ /* 0x000fe200078e02ff */
[----:B------:R-:W-:Y:S01]  /*0da0*/  LOP3.LUT R104, R3, UR8, R6, 0x96, !PT ;  /* 0x0000000803687c12 */ /* 0x000fe2000f8e9606 */
[C---:B------:R-:W-:Y:S01]  /*0db0*/  IMAD.HI.U32 R5, R73.reuse, -0x326172a9, RZ ;  /* 0xcd9e8d5749057827 */ /* 0x040fe200078e00ff */
[----:B------:R-:W-:Y:S01]  /*0dc0*/  HFMA2.MMA R3, -RZ, RZ, 0, 0 ;  /* 0x00000000ff037435 */ /* 0x000fe200000001ff */
[----:B------:R-:W-:Y:S01]  /*0dd0*/  ULDC UR27, c[0x0][0x2d8] ;  /* 0x0000b600001b7ab9 */ /* 0x000fe20000000800 */
[----:B------:R-:W-:Y:S01]  /*0de0*/  UISETP.NE.AND UP0, UPT, UR26, URZ, UPT ;  /* 0x0000003f1a00728c */ /* 0x000fe2000bf05270 */
[----:B------:R-:W-:Y:S01]  /*0df0*/  IMAD R108, R73, -0x326172a9, RZ ;  /* 0xcd9e8d57496c7824 */ /* 0x000fe200078e02ff */
[----:B------:R-:W-:Y:S01]  /*0e00*/  LOP3.LUT R2, R5, UR9, R2, 0x96, !PT ;  /* 0x0000000905027c12 */ /* 0x000fe2000f8e9602 */
[----:B------:R-:W-:Y:S01]  /*0e10*/  IMAD R106, R106, -0x2daee0ad, RZ ;  /* 0xd2511f536a6a7824 */ /* 0x000fe200078e02ff */
[----:B------:R-:W-:Y:S01]  /*0e20*/  ULDC.64 UR28, c[0x0][0x230] ;  /* 0x00008c00001c7ab9 */ /* 0x000fe20000000a00 */
[----:B------:R-:W-:Y:S01]  /*0e30*/  ULDC.64 UR30, c[0x0][0x238] ;  /* 0x00008e00001e7ab9 */ /* 0x000fe20000000a00 */
[----:B------:R-:W-:Y:S01]  /*0e40*/  ULDC.64 UR32, c[0x0][0x240] ;  /* 0x0000900000207ab9 */ /* 0x000fe20000000a00 */
[----:B------:R-:W-:-:S05]  /*0e50*/  ULDC.64 UR34, c[0x0][0x248] ;  /* 0x0000920000227ab9 */ /* 0x000fca0000000a00 */
.L_x_13325:
        /* <DEDUP_REMOVED lines=8> */
[----:B------:R-:W4:Y:S01]  /*0ee0*/  LDC.64 R96, c[0x0][0x228] ;  /* 0x00008a00ff607b82 */ /* 0x000f220000000a00 */
[----:B------:R-:W-:-:S04]  /*0ef0*/  ISETP.NE.U32.AND P1, PT, RZ, UR28, PT ;  /* 0x0000001cff007c0c */ /* 0x000fc8000bf25070 */
[----:B------:R-:W-:-:S03]  /*0f00*/  ISETP.NE.AND.EX P1, PT, RZ, UR29, PT, P1 ;  /* 0x0000001dff007c0c */ /* 0x000fc6000bf25310 */
[----:B------:R-:W0:Y:S01]  /*0f10*/  LDC.64 R80, c[0x0][0x220] ;  /* 0x00008800ff507b82 */ /* 0x000e220000000a00 */
[----:B----4-:R-:W-:-:S04]  /*0f20*/  ISETP.NE.U32.AND P0, PT, R96, RZ, PT ;  /* 0x000000ff6000720c */ /* 0x010fc80003f05070 */
[----:B------:R-:W-:Y:S01]  /*0f30*/  ISETP.NE.AND.EX P0, PT, R97, RZ, PT, P0 ;  /* 0x000000ff6100720c */ /* 0x000fe20003f05300 */
[----:B0-----:R-:W-:-:S06]  /*0f40*/  IMAD.WIDE.U32 R80, R117, 0x10, R80 ;  /* 0x0000001075507825 */ /* 0x001fcc00078e0050 */
[----:B------:R-:W5:Y:S06]  /*0f50*/  LDG.E.128 R80, desc[UR4][R80.64] ;  /* 0x0000000450507981 */ /* 0x000f6c000c1e1d00 */
[----:B------:R-:W-:-:S04]  /*0f60*/  @P0 LEA R100, P2, R117, R96, 0x4 ;  /* 0x0000006075640211 */ /* 0x000fc800078420ff */
[C---:B------:R-:W-:Y:S02]  /*0f70*/  @P0 LEA.HI.X R101, R117.reuse, R97, RZ, 0x4, P2 ;  /* 0x0000006175650211 */ /* 0x040fe400010f24ff */
[----:B------:R-:W-:-:S03]  /*0f80*/  @P1 LEA R98, P2, R117, UR28, 0x4 ;  /* 0x0000001c75621c11 */ /* 0x000fc6000f8420ff */
[----:B---3--:R0:W5:Y:S01]  /*0f90*/  @P0 LDG.E.128 R76, desc[UR4][R100.64] ;  /* 0x00000004644c0981 */ /* 0x008162000c1e1d00 */
        /* <DEDUP_REMOVED lines=14> */
.L_x_13052:
[----:B------:R-:W-:-:S07]  /*1080*/  MOV R118, R108 ;  /* 0x0000006c00767202 */ /* 0x000fce0000000f00 */
.L_x_13053:
[----:B------:R-:W-:Y:S05]  /*1090*/  BSYNC B2 ;  /* 0x0000000000027941 */ /* 0x000fea0003800000 */
.L_x_13051:
        /* <DEDUP_REMOVED lines=16> */
.L_x_13057:
[----:B------:R-:W-:Y:S05]  /*11a0*/  BSYNC B3 ;  /* 0x0000000000037941 */ /* 0x000fea0003800000 */
.L_x_13056:
        /* <DEDUP_REMOVED lines=44> */
.L_x_13055:
[----:B------:R-:W-:Y:S05]  /*1470*/  BSYNC B2 ;  /* 0x0000000000027941 */ /* 0x000fea0003800000 */
.L_x_13054:
[----:B------:R-:W0:Y:S01]  /*1480*/  LDC R100, c[0x0][0x298] ;  /* 0x0000a600ff647b82 */ /* 0x000e220000000800 */
[----:B------:R-:W-:Y:S01]  /*1490*/  ISETP.NE.U32.AND P2, PT, R96, RZ, PT ;  /* 0x000000ff6000720c */ /* 0x000fe20003f45070 */
[----:B------:R-:W-:Y:S01]  /*14a0*/  IMAD.MOV.U32 R102, RZ, RZ, 0x2f800000 ;  /* 0x2f800000ff667424 */ /* 0x000fe200078e00ff */
[----:B------:R-:W-:Y:S02]  /*14b0*/  I2FP.F32.U32 R99, R118 ;  /* 0x0000007600637245 */ /* 0x000fe40000201000 */
[----:B------:R-:W-:-:S03]  /*14c0*/  ISETP.NE.AND.EX P2, PT, R97, RZ, PT, P2 ;  /* 0x000000ff6100720c */ /* 0x000fc60003f45320 */
[----:B------:R-:W3:Y:S01]  /*14d0*/  LDC R101, c[0x0][0x294] ;  /* 0x0000a500ff657b82 */ /* 0x000ee20000000800 */
[----:B------:R-:W-:Y:S01]  /*14e0*/  FFMA.FTZ R96, R99, R102, 1.1641532182693481445e-10 ;  /* 0x2f00000063607423 */ /* 0x000fe20000010066 */
[----:B0----5:R-:W-:-:S04]  /*14f0*/  FMUL.FTZ R80, R80, R100 ;  /* 0x0000006450507220 */ /* 0x021fc80000410000 */
[----:B---3--:R-:W-:-:S04]  /*1500*/  FSETP.GTU.FTZ.AND P3, PT, R96, R101, PT ;  /* 0x000000656000720b */ /* 0x008fc80003f7c000 */
        /* <DEDUP_REMOVED lines=8> */
.L_x_13058:
        /* <DEDUP_REMOVED lines=12> */
.L_x_13061:
[----:B------:R-:W-:-:S07]  /*1650*/  MOV R4, R108 ;  /* 0x0000006c00047202 */ /* 0x000fce0000000f00 */
.L_x_13062:
[----:B------:R-:W-:Y:S05]  /*1660*/  BSYNC B2 ;  /* 0x0000000000027941 */ /* 0x000fea0003800000 */
.L_x_13060:
        /* <DEDUP_REMOVED lines=16> */
.L_x_13066:
[----:B------:R-:W-:Y:S05]  /*1770*/  BSYNC B3 ;  /* 0x0000000000037941 */ /* 0x000fea0003800000 */
.L_x_13065:
        /* <DEDUP_REMOVED lines=44> */
.L_x_13064:
[----:B------:R-:W-:Y:S05]  /*1a40*/  BSYNC B2 ;  /* 0x0000000000027941 */ /* 0x000fea0003800000 */
.L_x_13063:
        /* <DEDUP_REMOVED lines=8> */
.L_x_13059:
        /* <DEDUP_REMOVED lines=12> */
.L_x_13068:
[----:B------:R-:W-:-:S07]  /*1b90*/  MOV R120, R108 ;  /* 0x0000006c00787202 */ /* 0x000fce0000000f00 */
.L_x_13069:
[----:B------:R-:W-:Y:S05]  /*1ba0*/  BSYNC B2 ;  /* 0x0000000000027941 */ /* 0x000fea0003800000 */
.L_x_13067:
        /* <DEDUP_REMOVED lines=16> */
.L_x_13073:
[----:B------:R-:W-:Y:S05]  /*1cb0*/  BSYNC B3 ;  /* 0x0000000000037941 */ /* 0x000fea0003800000 */
.L_x_13072:
        /* <DEDUP_REMOVED lines=44> */
.L_x_13071:
[----:B------:R-:W-:Y:S05]  /*1f80*/  BSYNC B2 ;  /* 0x0000000000027941 */ /* 0x000fea0003800000 */
.L_x_13070:
        /* <DEDUP_REMOVED lines=11> */
.L_x_13074:
        /* <DEDUP_REMOVED lines=12> */
.L_x_13077:
[----:B------:R-:W-:-:S07]  /*2100*/  IMAD.MOV.U32 R5, RZ, RZ, R108 ;  /* 0x000000ffff057224 */ /* 0x000fce00078e006c */
.L_x_13078:
[----:B------:R-:W-:Y:S05]  /*2110*/  BSYNC B2 ;  /* 0x0000000000027941 */ /* 0x000fea0003800000 */
.L_x_13076:
        /* <DEDUP_REMOVED lines=16> */
.L_x_13082:
[----:B------:R-:W-:Y:S05]  /*2220*/  BSYNC B3 ;  /* 0x0000000000037941 */ /* 0x000fea0003800000 */
.L_x_13081:
        /* <DEDUP_REMOVED lines=44> */
.L_x_13080:
[----:B------:R-:W-:Y:S05]  /*24f0*/  BSYNC B2 ;  /* 0x0000000000027941 */ /* 0x000fea0003800000 */
.L_x_13079:
        /* <DEDUP_REMOVED lines=8> */
.L_x_13075:
        /* <DEDUP_REMOVED lines=12> */
.L_x_13084:
[----:B------:R-:W-:-:S07]  /*2640*/  IMAD.MOV.U32 R120, RZ, RZ, R108 ;  /* 0x000000ffff787224 */ /* 0x000fce00078e006c */
.L_x_13085:
[----:B------:R-:W-:Y:S05]  /*2650*/  BSYNC B2 ;  /* 0x0000000000027941 */ /* 0x000fea0003800000 */
.L_x_13083:
        /* <DEDUP_REMOVED lines=16> */
.L_x_13089:
[----:B------:R-:W-:Y:S05]  /*2760*/  BSYNC B3 ;  /* 0x0000000000037941 */ /* 0x000fea0003800000 */
.L_x_13088:
        /* <DEDUP_REMOVED lines=44> */
.L_x_13087:
[----:B------:R-:W-:Y:S05]  /*2a30*/  BSYNC B2 ;  /* 0x0000000000027941 */ /* 0x000fea0003800000 */
.L_x_13086:
        /* <DEDUP_REMOVED lines=11> */
.L_x_13090:
        /* <DEDUP_REMOVED lines=12> */
.L_x_13093:
[----:B------:R-:W-:-:S07]  /*2bb0*/  IMAD.MOV.U32 R6, RZ, RZ, R108 ;  /* 0x000000ffff067224 */ /* 0x000fce00078e006c */
.L_x_13094:
[----:B------:R-:W-:Y:S05]  /*2bc0*/  BSYNC B2 ;  /* 0x0000000000027941 */ /* 0x000fea0003800000 */
.L_x_13092:
        /* <DEDUP_REMOVED lines=16> */
.L_x_13098:
[----:B------:R-:W-:Y:S05]  /*2cd0*/  BSYNC B3 ;  /* 0x0000000000037941 */ /* 0x000fea0003800000 */
.L_x_13097:
        /* <DEDUP_REMOVED lines=44> */
.L_x_13096:
[----:B------:R-:W-:Y:S05]  /*2fa0*/  BSYNC B2 ;  /* 0x0000000000027941 */ /* 0x000fea0003800000 */
.L_x_13095:
        /* <DEDUP_REMOVED lines=8> */
.L_x_13091:
        /* <DEDUP_REMOVED lines=12> */
.L_x_13100:
[----:B------:R-:W-:-:S07]  /*30f0*/  IMAD.MOV.U32 R120, RZ, RZ, R108 ;  /* 0x000000ffff787224 */ /* 0x000fce00078e006c */
.L_x_13101:
[----:B------:R-:W-:Y:S05]  /*3100*/  BSYNC B2 ;  /* 0x0000000000027941 */ /* 0x000fea0003800000 */
.L_x_13099:
        /* <DEDUP_REMOVED lines=16> */
.L_x_13105:
[----:B------:R-:W-:Y:S05]  /*3210*/  BSYNC B3 ;  /* 0x0000000000037941 */ /* 0x000fea0003800000 */
.L_x_13104:
        /* <DEDUP_REMOVED lines=44> */
.L_x_13103:
[----:B------:R-:W-:Y:S05]  /*34e0*/  BSYNC B2 ;  /* 0x0000000000027941 */ /* 0x000fea0003800000 */
.L_x_13102:
        /* <DEDUP_REMOVED lines=11> */
.L_x_13106:
        /* <DEDUP_REMOVED lines=12> */
.L_x_13109:
[----:B------:R-:W-:-:S07]  /*3660*/  MOV R7, R108 ;  /* 0x0000006c00077202 */ /* 0x000fce0000000f00 */
.L_x_13110:
[----:B------:R-:W-:Y:S05]  /*3670*/  BSYNC B2 ;  /* 0x0000000000027941 */ /* 0x000fea0003800000 */
.L_x_13108:
        /* <DEDUP_REMOVED lines=16> */
.L_x_13114:
[----:B------:R-:W-:Y:S05]  /*3780*/  BSYNC B3 ;  /* 0x0000000000037941 */ /* 0x000fea0003800000 */
.L_x_13113:
        /* <DEDUP_REMOVED lines=44> */
.L_x_13112:
[----:B------:R-:W-:Y:S05]  /*3a50*/  BSYNC B2 ;  /* 0x0000000000027941 */ /* 0x000fea0003800000 */
.L_x_13111:
        /* <DEDUP_REMOVED lines=8> */
.L_x_13107:
        /* <DEDUP_REMOVED lines=27> */
.L_x_13115:
[----:B0-----:R-:W-:-:S07]  /*3c90*/  VIADD R98, R117, 0x20 ;  /* 0x0000002075627836 */ /* 0x001fce0000000000 */
.L_x_13050:
[----:B------:R-:W-:Y:S05]  /*3ca0*/  BSYNC B1 ;  /* 0x0000000000017941 */ /* 0x000fea0003800000 */
.L_x_13049:
[----:B------:R-:W-:Y:S01]  /*3cb0*/  ISETP.NE.AND P0, PT, R115, RZ, PT ;  /* 0x000000ff7300720c */ /* 0x000fe20003f05270 */
[----:B------:R-:W-:-:S12]  /*3cc0*/  BSSY B1, `(.L_x_13116) ;  /* 0x00002de000017945 */ /* 0x000fd80003800000 */
[----:B------:R-:W-:Y:S05]  /*3cd0*/  @!P0 BRA `(.L_x_13117) ;  /* 0x0000002c00708947 */ /* 0x000fea0003800000 */
[----:B---3--:R-:W3:Y:S01]  /*3ce0*/  LDC.64 R96, c[0x0][0x228] ;  /* 0x00008a00ff607b82 */ /* 0x008ee20000000a00 */
[----:B------:R-:W-:-:S04]  /*3cf0*/  ISETP.NE.U32.AND P1, PT, RZ, UR28, PT ;  /* 0x0000001cff007c0c */ /* 0x000fc8000bf25070 */
[----:B------:R-:W-:-:S03]  /*3d00*/  ISETP.NE.AND.EX P1, PT, RZ, UR29, PT, P1 ;  /* 0x0000001dff007c0c */ /* 0x000fc6000bf25310 */
[----:B------:R-:W4:Y:S01]  /*3d10*/  LDC.64 R84, c[0x0][0x220] ;  /* 0x00008800ff547b82 */ /* 0x000f220000000a00 */
[----:B---3--:R-:W-:-:S04]  /*3d20*/  ISETP.NE.U32.AND P0, PT, R96, RZ, PT ;  /* 0x000000ff6000720c */ /* 0x008fc80003f05070 */
[----:B------:R-:W-:Y:S01]  /*3d30*/  ISETP.NE.AND.EX P0, PT, R97, RZ, PT, P0 ;  /* 0x000000ff6100720c */ /* 0x000fe20003f05300 */
[----:B----4-:R-:W-:-:S06]  /*3d40*/  IMAD.WIDE.U32 R84, R98, 0x10, R84 ;  /* 0x0000001062547825 */ /* 0x010fcc00078e0054 */
        /* <DEDUP_REMOVED lines=10> */
[----:B---3--:R-:W-:Y:S05]  /*3df0*/  @!P2 BRA `(.L_x_13119) ;  /* 0x000000000020a947 */ /* 0x008fea0003800000 */
        /* <DEDUP_REMOVED lines=8> */
.L_x_13119:
[----:B------:R-:W-:-:S07]  /*3e80*/  IMAD.MOV.U32 R120, RZ, RZ, R108 ;  /* 0x000000ffff787224 */ /* 0x000fce00078e006c */
.L_x_13120:
[----:B------:R-:W-:Y:S05]  /*3e90*/  BSYNC B2 ;  /* 0x0000000000027941 */ /* 0x000fea0003800000 */
.L_x_13118:
        /* <DEDUP_REMOVED lines=16> */
.L_x_13124:
[----:B------:R-:W-:Y:S05]  /*3fa0*/  BSYNC B3 ;  /* 0x0000000000037941 */ /* 0x000fea0003800000 */
.L_x_13123:
        /* <DEDUP_REMOVED lines=44> */
.L_x_13122:
[----:B------:R-:W-:Y:S05]  /*4270*/  BSYNC B2 ;  /* 0x0000000000027941 */ /* 0x000fea0003800000 */
.L_x_13121:
[----:B------:R-:W3:Y:S01]  /*4280*/  LDC R99, c[0x0][0x298] ;  /* 0x0000a600ff637b82 */ /* 0x000ee20000000800 */
[----:B------:R-:W-:Y:S01]  /*4290*/  HFMA2.MMA R103, -RZ, RZ, 0.1171875, 0 ;  /* 0x2f800000ff677435 */ /* 0x000fe200000001ff */
[----:B------:R-:W-:Y:S02]  /*42a0*/  ISETP.NE.U32.AND P2, PT, R96, RZ, PT ;  /* 0x000000ff6000720c */ /* 0x000fe40003f45070 */
[----:B------:R-:W-:Y:S02]  /*42b0*/  I2FP.F32.U32 R100, R120 ;  /* 0x0000007800647245 */ /* 0x000fe40000201000 */
[----:B------:R-:W-:Y:S02]  /*42c0*/  ISETP.NE.AND.EX P2, PT, R97, RZ, PT, P2 ;  /* 0x000000ff6100720c */ /* 0x000fe40003f45320 */
[----:B------:R-:W4:Y:S03]  /*42d0*/  LDC R102, c[0x0][0x294] ;  /* 0x0000a500ff667b82 */ /* 0x000f260000000800 */
[----:B------:R-:W-:Y:S01]  /*42e0*/  FFMA.FTZ R101, R100, R103, 1.1641532182693481445e-10 ;  /* 0x2f00000064657423 */ /* 0x000fe20000010067 */
[----:B---3-5:R-:W-:-:S04]  /*42f0*/  FMUL.FTZ R84, R84, R99 ;  /* 0x0000006354547220 */ /* 0x028fc80000410000 */
[----:B----4-:R-:W-:-:S04]  /*4300*/  FSETP.GTU.FTZ.AND P3, PT, R101, R102, PT ;  /* 0x000000666500720b */ /* 0x010fc80003f7c000 */
        /* <DEDUP_REMOVED lines=8> */
.L_x_13125:
        /* <DEDUP_REMOVED lines=12> */
.L_x_13128:
[----:B------:R-:W-:-:S07]  /*4450*/  IMAD.MOV.U32 R4, RZ, RZ, R108 ;  /* 0x000000ffff047224 */ /* 0x000fce00078e006c */
.L_x_13129:
[----:B------:R-:W-:Y:S05]  /*4460*/  BSYNC B2 ;  /* 0x0000000000027941 */ /* 0x000fea0003800000 */
.L_x_13127:
        /* <DEDUP_REMOVED lines=16> */
.L_x_13133:
[----:B------:R-:W-:Y:S05]  /*4570*/  BSYNC B3 ;  /* 0x0000000000037941 */ /* 0x000fea0003800000 */
.L_x_13132:
        /* <DEDUP_REMOVED lines=44> */
.L_x_13131:
[----:B------:R-:W-:Y:S05]  /*4840*/  BSYNC B2 ;  /* 0x0000000000027941 */ /* 0x000fea0003800000 */
.L_x_13130:
        /* <DEDUP_REMOVED lines=8> */
.L_x_13126:
        /* <DEDUP_REMOVED lines=12> */
.L_x_13135:
[----:B------:R-:W-:-:S07]  /*4990*/  IMAD.MOV.U32 R121, RZ, RZ, R108 ;  /* 0x000000ffff797224 */ /* 0x000fce00078e006c */
.L_x_13136:
[----:B------:R-:W-:Y:S05]  /*49a0*/  BSYNC B2 ;  /* 0x0000000000027941 */ /* 0x000fea0003800000 */
.L_x_13134:
        /* <DEDUP_REMOVED lines=16> */
.L_x_13140:
[----:B------:R-:W-:Y:S05]  /*4ab0*/  BSYNC B3 ;  /* 0x0000000000037941 */ /* 0x000fea0003800000 */
.L_x_13139:
        /* <DEDUP_REMOVED lines=44> */
.L_x_13138:
[----:B------:R-:W-:Y:S05]  /*4d80*/  BSYNC B2 ;  /* 0x0000000000027941 */ /* 0x000fea0003800000 */
.L_x_13137:
        /* <DEDUP_REMOVED lines=11> */
.L_x_13141:
        /* <DEDUP_REMOVED lines=12> */
.L_x_13144:
[----:B------:R-:W-:-:S07]  /*4f00*/  MOV R5, R108 ;  /* 0x0000006c00057202 */ /* 0x000fce0000000f00 */
.L_x_13145:
[----:B------:R-:W-:Y:S05]  /*4f10*/  BSYNC B2 ;  /* 0x0000000000027941 */ /* 0x000fea0003800000 */
.L_x_13143:
        /* <DEDUP_REMOVED lines=16> */
.L_x_13149:
[----:B------:R-:W-:Y:S05]  /*5020*/  BSYNC B3 ;  /* 0x0000000000037941 */ /* 0x000fea0003800000 */
.L_x_13148:
        /* <DEDUP_REMOVED lines=44> */
.L_x_13147:
[----:B------:R-:W-:Y:S05]  /*52f0*/  BSYNC B2 ;  /* 0x0000000000027941 */ /* 0x000fea0003800000 */
.L_x_13146:
        /* <DEDUP_REMOVED lines=8> */
.L_x_13142:
        /* <DEDUP_REMOVED lines=12> */
.L_x_13151:
[----:B------:R-:W-:-:S07]  /*5440*/  MOV R121, R108 ;  /* 0x0000006c00797202 */ /* 0x000fce0000000f00 */
.L_x_13152:
[----:B------:R-:W-:Y:S05]  /*5450*/  BSYNC B2 ;  /* 0x0000000000027941 */ /* 0x000fea0003800000 */
.L_x_13150:
        /* <DEDUP_REMOVED lines=16> */
.L_x_13156:
[----:B------:R-:W-:Y:S05]  /*5560*/  BSYNC B3 ;  /* 0x0000000000037941 */ /* 0x000fea0003800000 */
.L_x_13155:
        /* <DEDUP_REMOVED lines=44> */
.L_x_13154:
[----:B------:R-:W-:Y:S05]  /*5830*/  BSYNC B2 ;  /* 0x0000000000027941 */ /* 0x000fea0003800000 */
.L_x_13153:
        /* <DEDUP_REMOVED lines=11> */
.L_x_13157:
        /* <DEDUP_REMOVED lines=12> */
.L_x_13160:
[----:B------:R-:W-:-:S07]  /*59b0*/  IMAD.MOV.U32 R6, RZ, RZ, R108 ;  /* 0x000000ffff067224 */ /* 0x000fce00078e006c */
.L_x_13161:
[----:B------:R-:W-:Y:S05]  /*59c0*/  BSYNC B2 ;  /* 0x0000000000027941 */ /* 0x000fea0003800000 */
.L_x_13159:
        /* <DEDUP_REMOVED lines=16> */
.L_x_13165:
[----:B------:R-:W-:Y:S05]  /*5ad0*/  BSYNC B3 ;  /* 0x0000000000037941 */ /* 0x000fea0003800000 */
.L_x_13164:
        /* <DEDUP_REMOVED lines=44> */
.L_x_13163:
[----:B------:R-:W-:Y:S05]  /*5da0*/  BSYNC B2 ;  /* 0x0000000000027941 */ /* 0x000fea0003800000 */
.L_x_13162:
        /* <DEDUP_REMOVED lines=8> */
.L_x_13158:
        /* <DEDUP_REMOVED lines=12> */
.L_x_13167:
[----:B------:R-:W-:-:S07]  /*5ef0*/  IMAD.MOV.U32 R121, RZ, RZ, R108 ;  /* 0x000000ffff797224 */ /* 0x000fce00078e006c */
.L_x_13168:
[----:B------:R-:W-:Y:S05]  /*5f00*/  BSYNC B2 ;  /* 0x0000000000027941 */ /* 0x000fea0003800000 */
.L_x_13166:
        /* <DEDUP_REMOVED lines=16> */
.L_x_13172:
[----:B------:R-:W-:Y:S05]  /*6010*/  BSYNC B3 ;  /* 0x0000000000037941 */ /* 0x000fea0003800000 */
.L_x_13171:
        /* <DEDUP_REMOVED lines=44> */
.L_x_13170:
[----:B------:R-:W-:Y:S05]  /*62e0*/  BSYNC B2 ;  /* 0x0000000000027941 */ /* 0x000fea0003800000 */
.L_x_13169:
        /* <DEDUP_REMOVED lines=11> */
.L_x_13173:
        /* <DEDUP_REMOVED lines=12> */
.L_x_13176:
[----:B------:R-:W-:-:S07]  /*6460*/  IMAD.MOV.U32 R7, RZ, RZ, R108 ;  /* 0x000000ffff077224 */ /* 0x000fce00078e006c */
.L_x_13177:
[----:B------:R-:W-:Y:S05]  /*6470*/  BSYNC B2 ;  /* 0x0000000000027941 */ /* 0x000fea0003800000 */
.L_x_13175:
        /* <DEDUP_REMOVED lines=16> */
.L_x_13181:
[----:B------:R-:W-:Y:S05]  /*6580*/  BSYNC B3 ;  /* 0x0000000000037941 */ /* 0x000fea0003800000 */
.L_x_13180:
        /* <DEDUP_REMOVED lines=44> */
.L_x_13179:
[----:B------:R-:W-:Y:S05]  /*6850*/  BSYNC B2 ;  /* 0x0000000000027941 */ /* 0x000fea0003800000 */
.L_x_13178:
        /* <DEDUP_REMOVED lines=8> */
.L_x_13174:
        /* <DEDUP_REMOVED lines=16> */
[----:B---3--:R-:W-:Y:S01]  /*69e0*/  IMAD.U32 R97, R6, 0x10000, RZ ;  /* 0x0001000006617824 */ /* 0x008fe200078e00ff */
        /* <DEDUP_REMOVED lines=10> */
.L_x_13182:
[----:B------:R-:W-:-:S07]  /*6a90*/  IADD3 R98, R98, 0x20, RZ ;  /* 0x0000002062627810 */ /* 0x000fce0007ffe0ff */
.L_x_13117:
[----:B------:R-:W-:Y:S05]  /*6aa0*/  BSYNC B1 ;  /* 0x0000000000017941 */ /* 0x000fea0003800000 */
.L_x_13116:
[----:B------:R-:W-:Y:S01]  /*6ab0*/  ISETP.NE.AND P0, PT, R114, RZ, PT ;  /* 0x000000ff7200720c */ /* 0x000fe20003f05270 */
[----:B------:R-:W-:-:S12]  /*6ac0*/  BSSY B1, `(.L_x_13183) ;  /* 0x00002de000017945 */ /* 0x000fd80003800000 */
[----:B------:R-:W-:Y:S05]  /*6ad0*/  @!P0 BRA `(.L_x_13184) ;  /* 0x0000002c00708947 */ /* 0x000fea0003800000 */
[----:B---34-:R-:W3:Y:S01]  /*6ae0*/  LDC.64 R96, c[0x0][0x228] ;  /* 0x00008a00ff607b82 */ /* 0x018ee20000000a00 */
        /* <DEDUP_REMOVED lines=16> */
[----:B---3--:R-:W-:Y:S05]  /*6bf0*/  @!P2 BRA `(.L_x_13186) ;  /* 0x000000000020a947 */ /* 0x008fea0003800000 */
        /* <DEDUP_REMOVED lines=8> */
.L_x_13186:
[----:B------:R-:W-:-:S07]  /*6c80*/  IMAD.MOV.U32 R120, RZ, RZ, R108 ;  /* 0x000000ffff787224 */ /* 0x000fce00078e006c */
.L_x_13187:
[----:B------:R-:W-:Y:S05]  /*6c90*/  BSYNC B2 ;  /* 0x0000000000027941 */ /* 0x000fea0003800000 */
.L_x_13185:
        /* <DEDUP_REMOVED lines=16> */
.L_x_13191:
[----:B------:R-:W-:Y:S05]  /*6da0*/  BSYNC B3 ;  /* 0x0000000000037941 */ /* 0x000fea0003800000 */
.L_x_13190:
        /* <DEDUP_REMOVED lines=44> */
.L_x_13189:
[----:B------:R-:W-:Y:S05]  /*7070*/  BSYNC B2 ;  /* 0x0000000000027941 */ /* 0x000fea0003800000 */
.L_x_13188:
[----:B------:R-:W3:Y:S01]  /*7080*/  LDC R99, c[0x0][0x298] ;  /* 0x0000a600ff637b82 */ /* 0x000ee20000000800 */
[----:B------:R-:W-:Y:S01]  /*7090*/  ISETP.NE.U32.AND P2, PT, R96, RZ, PT ;  /* 0x000000ff6000720c */ /* 0x000fe20003f45070 */
[----:B------:R-:W-:Y:S01]  /*70a0*/  IMAD.MOV.U32 R103, RZ, RZ, 0x2f800000 ;  /* 0x2f800000ff677424 */ /* 0x000fe200078e00ff */
[----:B------:R-:W-:Y:S02]  /*70b0*/  I2FP.F32.U32 R100, R120 ;  /* 0x0000007800647245 */ /* 0x000fe40000201000 */
[----:B------:R-:W-:-:S03]  /*70c0*/  ISETP.NE.AND.EX P2, PT, R97, RZ, PT, P2 ;  /* 0x000000ff6100720c */ /* 0x000fc60003f45320 */
[----:B------:R-:W4:Y:S01]  /*70d0*/  LDC R102, c[0x0][0x294] ;  /* 0x0000a500ff667b82 */ /* 0x000f220000000800 */
        /* <DEDUP_REMOVED lines=11> */
.L_x_13192:
        /* <DEDUP_REMOVED lines=12> */
.L_x_13195:
[----:B------:R-:W-:-:S07]  /*7250*/  IMAD.MOV.U32 R4, RZ, RZ, R108 ;  /* 0x000000ffff047224 */ /* 0x000fce00078e006c */
.L_x_13196:
[----:B------:R-:W-:Y:S05]  /*7260*/  BSYNC B2 ;  /* 0x0000000000027941 */ /* 0x000fea0003800000 */
.L_x_13194:
        /* <DEDUP_REMOVED lines=16> */
.L_x_13200:
[----:B------:R-:W-:Y:S05]  /*7370*/  BSYNC B3 ;  /* 0x0000000000037941 */ /* 0x000fea0003800000 */
.L_x_13199:
        /* <DEDUP_REMOVED lines=44> */
.L_x_13198:
[----:B------:R-:W-:Y:S05]  /*7640*/  BSYNC B2 ;  /* 0x0000000000027941 */ /* 0x000fea0003800000 */
.L_x_13197:
        /* <DEDUP_REMOVED lines=8> */
.L_x_13193:
        /* <DEDUP_REMOVED lines=12> */
.L_x_13202:
[----:B------:R-:W-:-:S07]  /*7790*/  IMAD.MOV.U32 R121, RZ, RZ, R108 ;  /* 0x000000ffff797224 */ /* 0x000fce00078e006c */
.L_x_13203:
[----:B------:R-:W-:Y:S05]  /*77a0*/  BSYNC B2 ;  /* 0x0000000000027941 */ /* 0x000fea0003800000 */
.L_x_13201:
        /* <DEDUP_REMOVED lines=16> */
.L_x_13207:
[----:B------:R-:W-:Y:S05]  /*78b0*/  BSYNC B3 ;  /* 0x0000000000037941 */ /* 0x000fea0003800000 */
.L_x_13206:
        /* <DEDUP_REMOVED lines=44> */
.L_x_13205:
[----:B------:R-:W-:Y:S05]  /*7b80*/  BSYNC B2 ;  /* 0x0000000000027941 */ /* 0x000fea0003800000 */
.L_x_13204:
        /* <DEDUP_REMOVED lines=11> */
.L_x_13208:
        /* <DEDUP_REMOVED lines=12> */
.L_x_13211:
[----:B------:R-:W-:-:S07]  /*7d00*/  IMAD.MOV.U32 R5, RZ, RZ, R108 ;  /* 0x000000ffff057224 */ /* 0x000fce00078e006c */
.L_x_13212:
[----:B------:R-:W-:Y:S05]  /*7d10*/  BSYNC B2 ;  /* 0x0000000000027941 */ /* 0x000fea0003800000 */
.L_x_13210:
        /* <DEDUP_REMOVED lines=16> */
.L_x_13216:
[----:B------:R-:W-:Y:S05]  /*7e20*/  BSYNC B3 ;  /* 0x0000000000037941 */ /* 0x000fea0003800000 */
.L_x_13215:
        /* <DEDUP_REMOVED lines=44> */
.L_x_13214:
[----:B------:R-:W-:Y:S05]  /*80f0*/  BSYNC B2 ;  /* 0x0000000000027941 */ /* 0x000fea0003800000 */
.L_x_13213:
        /* <DEDUP_REMOVED lines=8> */
.L_x_13209:
        /* <DEDUP_REMOVED lines=12> */
.L_x_13218:
[----:B------:R-:W-:-:S07]  /*8240*/  IMAD.MOV.U32 R121, RZ, RZ, R108 ;  /* 0x000000ffff797224 */ /* 0x000fce00078e006c */
.L_x_13219:
[----:B------:R-:W-:Y:S05]  /*8250*/  BSYNC B2 ;  /* 0x0000000000027941 */ /* 0x000fea0003800000 */
.L_x_13217:
        /* <DEDUP_REMOVED lines=16> */
.L_x_13223:
[----:B------:R-:W-:Y:S05]  /*8360*/  BSYNC B3 ;  /* 0x0000000000037941 */ /* 0x000fea0003800000 */
.L_x_13222:
        /* <DEDUP_REMOVED lines=44> */
.L_x_13221:
[----:B------:R-:W-:Y:S05]  /*8630*/  BSYNC B2 ;  /* 0x0000000000027941 */ /* 0x000fea0003800000 */
.L_x_13220:
        /* <DEDUP_REMOVED lines=11> */
.L_x_13224:
        /* <DEDUP_REMOVED lines=12> */
.L_x_13227:
[----:B------:R-:W-:-:S07]  /*87b0*/  MOV R6, R108 ;  /* 0x0000006c00067202 */ /* 0x000fce0000000f00 */
.L_x_13228:
[----:B------:R-:W-:Y:S05]  /*87c0*/  BSYNC B2 ;  /* 0x0000000000027941 */ /* 0x000fea0003800000 */
.L_x_13226:
        /* <DEDUP_REMOVED lines=16> */
.L_x_13232:
[----:B------:R-:W-:Y:S05]  /*88d0*/  BSYNC B3 ;  /* 0x0000000000037941 */ /* 0x000fea0003800000 */
.L_x_13231:
        /* <DEDUP_REMOVED lines=44> */
.L_x_13230:
[----:B------:R-:W-:Y:S05]  /*8ba0*/  BSYNC B2 ;  /* 0x0000000000027941 */ /* 0x000fea0003800000 */
.L_x_13229:
        /* <DEDUP_REMOVED lines=8> */
.L_x_13225:
        /* <DEDUP_REMOVED lines=12> */
.L_x_13234:
[----:B------:R-:W-:-:S07]  /*8cf0*/  MOV R121, R108 ;  /* 0x0000006c00797202 */ /* 0x000fce0000000f00 */
.L_x_13235:
[----:B------:R-:W-:Y:S05]  /*8d00*/  BSYNC B2 ;  /* 0x0000000000027941 */ /* 0x000fea0003800000 */
.L_x_13233:
        /* <DEDUP_REMOVED lines=16> */
.L_x_13239:
[----:B------:R-:W-:Y:S05]  /*8e10*/  BSYNC B3 ;  /* 0x0000000000037941 */ /* 0x000fea0003800000 */
.L_x_13238:
        /* <DEDUP_REMOVED lines=44> */
.L_x_13237:
[----:B------:R-:W-:Y:S05]  /*90e0*/  BSYNC B2 ;  /* 0x0000000000027941 */ /* 0x000fea0003800000 */
.L_x_13236:
        /* <DEDUP_REMOVED lines=11> */
.L_x_13240:
        /* <DEDUP_REMOVED lines=12> */
.L_x_13243:
[----:B------:R-:W-:-:S07]  /*9260*/  IMAD.MOV.U32 R7, RZ, RZ, R108 ;  /* 0x000000ffff077224 */ /* 0x000fce00078e006c */
.L_x_13244:
[----:B------:R-:W-:Y:S05]  /*9270*/  BSYNC B2 ;  /* 0x0000000000027941 */ /* 0x000fea0003800000 */
.L_x_13242:
        /* <DEDUP_REMOVED lines=16> */
.L_x_13248:
[----:B------:R-:W-:Y:S05]  /*9380*/  BSYNC B3 ;  /* 0x0000000000037941 */ /* 0x000fea0003800000 */
.L_x_13247:
        /* <DEDUP_REMOVED lines=44> */
.L_x_13246:
[----:B------:R-:W-:Y:S05]  /*9650*/  BSYNC B2 ;  /* 0x0000000000027941 */ /* 0x000fea0003800000 */
.L_x_13245:
        /* <DEDUP_REMOVED lines=8> */
.L_x_13241:
        /* <DEDUP_REMOVED lines=16> */
[----:B---3--:R-:W-:Y:S02]  /*97e0*/  SHF.L.U32 R97, R6, 0x10, RZ ;  /* 0x0000001006617819 */ /* 0x008fe400000006ff */
        /* <DEDUP_REMOVED lines=10> */
.L_x_13249:
[----:B------:R-:W-:-:S07]  /*9890*/  VIADD R98, R98, 0x20 ;  /* 0x0000002062627836 */ /* 0x000fce0000000000 */
.L_x_13184:
[----:B------:R-:W-:Y:S05]  /*98a0*/  BSYNC B1 ;  /* 0x0000000000017941 */ /* 0x000fea0003800000 */
.L_x_13183:
        /* <DEDUP_REMOVED lines=29> */
.L_x_13253:
[----:B------:R-:W-:-:S07]  /*9a80*/  MOV R120, R108 ;  /* 0x0000006c00787202 */ /* 0x000fce0000000f00 */
.L_x_13254:
[----:B------:R-:W-:Y:S05]  /*9a90*/  BSYNC B2 ;  /* 0x0000000000027941 */ /* 0x000fea0003800000 */
.L_x_13252:
        /* <DEDUP_REMOVED lines=16> */
.L_x_13258:
[----:B------:R-:W-:Y:S05]  /*9ba0*/  BSYNC B3 ;  /* 0x0000000000037941 */ /* 0x000fea0003800000 */
.L_x_13257:
        /* <DEDUP_REMOVED lines=44> */
.L_x_13256:
[----:B------:R-:W-:Y:S05]  /*9e70*/  BSYNC B2 ;  /* 0x0000000000027941 */ /* 0x000fea0003800000 */
.L_x_13255:
        /* <DEDUP_REMOVED lines=17> */
.L_x_13259:
        /* <DEDUP_REMOVED lines=12> */
.L_x_13262:
[----:B------:R-:W-:-:S07]  /*a050*/  MOV R4, R108 ;  /* 0x0000006c00047202 */ /* 0x000fce0000000f00 */
.L_x_13263:
[----:B------:R-:W-:Y:S05]  /*a060*/  BSYNC B2 ;  /* 0x0000000000027941 */ /* 0x000fea0003800000 */
.L_x_13261:
        /* <DEDUP_REMOVED lines=16> */
.L_x_13267:
[----:B------:R-:W-:Y:S05]  /*a170*/  BSYNC B3 ;  /* 0x0000000000037941 */ /* 0x000fea0003800000 */
.L_x_13266:
        /* <DEDUP_REMOVED lines=44> */
.L_x_13265:
[----:B------:R-:W-:Y:S05]  /*a440*/  BSYNC B2 ;  /* 0x0000000000027941 */ /* 0x000fea0003800000 */
.L_x_13264:
        /* <DEDUP_REMOVED lines=8> */
.L_x_13260:
        /* <DEDUP_REMOVED lines=12> */
.L_x_13269:
[----:B------:R-:W-:-:S07]  /*a590*/  MOV R121, R108 ;  /* 0x0000006c00797202 */ /* 0x000fce0000000f00 */
.L_x_13270:
[----:B------:R-:W-:Y:S05]  /*a5a0*/  BSYNC B2 ;  /* 0x0000000000027941 */ /* 0x000fea0003800000 */
.L_x_13268:
        /* <DEDUP_REMOVED lines=16> */
.L_x_13274:
[----:B------:R-:W-:Y:S05]  /*a6b0*/  BSYNC B3 ;  /* 0x0000000000037941 */ /* 0x000fea0003800000 */
.L_x_13273:
        /* <DEDUP_REMOVED lines=44> */
.L_x_13272:
[----:B------:R-:W-:Y:S05]  /*a980*/  BSYNC B2 ;  /* 0x0000000000027941 */ /* 0x000fea0003800000 */
.L_x_13271:
        /* <DEDUP_REMOVED lines=11> */
.L_x_13275:
        /* <DEDUP_REMOVED lines=12> */
.L_x_13278:
[----:B------:R-:W-:-:S07]  /*ab00*/  IMAD.MOV.U32 R5, RZ, RZ, R108 ;  /* 0x000000ffff057224 */ /* 0x000fce00078e006c */
.L_x_13279:
[----:B------:R-:W-:Y:S05]  /*ab10*/  BSYNC B2 ;  /* 0x0000000000027941 */ /* 0x000fea0003800000 */
.L_x_13277:
        /* <DEDUP_REMOVED lines=16> */
.L_x_13283:
[----:B------:R-:W-:Y:S05]  /*ac20*/  BSYNC B3 ;  /* 0x0000000000037941 */ /* 0x000fea0003800000 */
.L_x_13282:
        /* <DEDUP_REMOVED lines=44> */
.L_x_13281:
[----:B------:R-:W-:Y:S05]  /*aef0*/  BSYNC B2 ;  /* 0x0000000000027941 */ /* 0x000fea0003800000 */
.L_x_13280:
        /* <DEDUP_REMOVED lines=8> */
.L_x_13276:
        /* <DEDUP_REMOVED lines=12> */
.L_x_13285:
[----:B------:R-:W-:-:S07]  /*b040*/  IMAD.MOV.U32 R121, RZ, RZ, R108 ;  /* 0x000000ffff797224 */ /* 0x000fce00078e006c */
.L_x_13286:
[----:B------:R-:W-:Y:S05]  /*b050*/  BSYNC B2 ;  /* 0x0000000000027941 */ /* 0x000fea0003800000 */
.L_x_13284:
        /* <DEDUP_REMOVED lines=16> */
.L_x_13290:
[----:B------:R-:W-:Y:S05]  /*b160*/  BSYNC B3 ;  /* 0x0000000000037941 */ /* 0x000fea0003800000 */
.L_x_13289:
        /* <DEDUP_REMOVED lines=44> */
.L_x_13288:
[----:B------:R-:W-:Y:S05]  /*b430*/  BSYNC B2 ;  /* 0x0000000000027941 */ /* 0x000fea0003800000 */
.L_x_13287:
        /* <DEDUP_REMOVED lines=11> */
.L_x_13291:
        /* <DEDUP_REMOVED lines=12> */
.L_x_13294:
[----:B------:R-:W-:-:S07]  /*b5b0*/  IMAD.MOV.U32 R6, RZ, RZ, R108 ;  /* 0x000000ffff067224 */ /* 0x000fce00078e006c */
.L_x_13295:
[----:B------:R-:W-:Y:S05]  /*b5c0*/  BSYNC B2 ;  /* 0x0000000000027941 */ /* 0x000fea0003800000 */
.L_x_13293:
        /* <DEDUP_REMOVED lines=16> */
.L_x_13299:
[----:B------:R-:W-:Y:S05]  /*b6d0*/  BSYNC B3 ;  /* 0x0000000000037941 */ /* 0x000fea0003800000 */
.L_x_13298:
        /* <DEDUP_REMOVED lines=44> */
.L_x_13297:
[----:B------:R-:W-:Y:S05]  /*b9a0*/  BSYNC B2 ;  /* 0x0000000000027941 */ /* 0x000fea0003800000 */
.L_x_13296:
        /* <DEDUP_REMOVED lines=8> */
.L_x_13292:
        /* <DEDUP_REMOVED lines=12> */
.L_x_13301:
[----:B------:R-:W-:-:S07]  /*baf0*/  IMAD.MOV.U32 R121, RZ, RZ, R108 ;  /* 0x000000ffff797224 */ /* 0x000fce00078e006c */
.L_x_13302:
[----:B------:R-:W-:Y:S05]  /*bb00*/  BSYNC B2 ;  /* 0x0000000000027941 */ /* 0x000fea0003800000 */
.L_x_13300:
        /* <DEDUP_REMOVED lines=16> */
.L_x_13306:
[----:B------:R-:W-:Y:S05]  /*bc10*/  BSYNC B3 ;  /* 0x0000000000037941 */ /* 0x000fea0003800000 */
.L_x_13305:
        /* <DEDUP_REMOVED lines=44> */
.L_x_13304:
[----:B------:R-:W-:Y:S05]  /*bee0*/  BSYNC B2 ;  /* 0x0000000000027941 */ /* 0x000fea0003800000 */
.L_x_13303:
        /* <DEDUP_REMOVED lines=11> */
.L_x_13307:
        /* <DEDUP_REMOVED lines=12> */
.L_x_13310:
[----:B------:R-:W-:-:S07]  /*c060*/  MOV R7, R108 ;  /* 0x0000006c00077202 */ /* 0x000fce0000000f00 */
.L_x_13311:
[----:B------:R-:W-:Y:S05]  /*c070*/  BSYNC B2 ;  /* 0x0000000000027941 */ /* 0x000fea0003800000 */
.L_x_13309:
        /* <DEDUP_REMOVED lines=16> */
.L_x_13315:
[----:B------:R-:W-:Y:S05]  /*c180*/  BSYNC B3 ;  /* 0x0000000000037941 */ /* 0x000fea0003800000 */
.L_x_13314:
        /* <DEDUP_REMOVED lines=44> */
.L_x_13313:
[----:B------:R-:W-:Y:S05]  /*c450*/  BSYNC B2 ;  /* 0x0000000000027941 */ /* 0x000fea0003800000 */
.L_x_13312:
        /* <DEDUP_REMOVED lines=8> */
.L_x_13308:
        /* <DEDUP_REMOVED lines=16> */
[----:B---3--:R-:W-:Y:S01]  /*c5e0*/  IMAD.U32 R97, R6, 0x10000, RZ ;  /* 0x0001000006617824 */ /* 0x008fe200078e00ff */
        /* <DEDUP_REMOVED lines=10> */
.L_x_13251:
[----:B------:R-:W-:Y:S05]  /*c690*/  BSYNC B1 ;  /* 0x0000000000017941 */ /* 0x000fea0003800000 */
.L_x_13250:
[----:B---34-:R-:W-:Y:S01]  /*c6a0*/  FADD.FTZ R96, RZ, R80 ;  /* 0x00000050ff607221 */ /* 0x018fe20000010000 */
        /* <DEDUP_REMOVED lines=23> */
[----:B------:R-:W3:Y:S01]  /*c820*/  SHFL.BFLY PT, R96, R97, 0x1, 0x1f ;  /* 0x0c201f0061607f89 */ /* 0x000ee200000e0000 */
[----:B------:R-:W4:Y:S01]  /*c830*/  LDC R100, c[0x0][0x290] ;  /* 0x0000a400ff647b82 */ /* 0x000f220000000800 */
[----:B---3--:R-:W-:-:S05]  /*c840*/  FADD.FTZ R98, R97, R96 ;  /* 0x0000006061627221 */ /* 0x008fca0000010000 */
[----:B------:R-:W3:Y:S02]  /*c850*/  SHFL.BFLY PT, R99, R98, 0x2, 0x1f ;  /* 0x0c401f0062637f89 */ /* 0x000ee400000e0000 */
[----:B---3--:R-:W-:-:S05]  /*c860*/  FADD.FTZ R99, R98, R99 ;  /* 0x0000006362637221 */ /* 0x008fca0000010000 */
[----:B------:R-:W3:Y:S02]  /*c870*/  SHFL.BFLY PT, R96, R99, 0x4, 0x1f ;  /* 0x0c801f0063607f89 */ /* 0x000ee400000e0000 */
[----:B---3--:R-:W-:-:S05]  /*c880*/  FADD.FTZ R102, R99, R96 ;  /* 0x0000006063667221 */ /* 0x008fca0000010000 */
[----:B------:R-:W3:Y:S02]  /*c890*/  SHFL.BFLY PT, R101, R102, 0x8, 0x1f ;  /* 0x0d001f0066657f89 */ /* 0x000ee400000e0000 */
[----:B---3--:R-:W-:-:S05]  /*c8a0*/  FADD.FTZ R103, R102, R101 ;  /* 0x0000006566677221 */ /* 0x008fca0000010000 */
[----:B------:R-:W3:Y:S02]  /*c8b0*/  SHFL.BFLY PT, R96, R103, 0x10, 0x1f ;  /* 0x0e001f0067607f89 */ /* 0x000ee400000e0000 */
[----:B---3--:R-:W-:-:S04]  /*c8c0*/  FADD.FTZ R101, R103, R96 ;  /* 0x0000006067657221 */ /* 0x008fc80000010000 */
[----:B----4-:R-:W-:-:S04]  /*c8d0*/  FMUL.FTZ R101, R101, R100 ;  /* 0x0000006465657220 */ /* 0x010fc80000410000 */
        /* <DEDUP_REMOVED lines=33> */
[----:B------:R-:W3:Y:S02]  /*caf0*/  SHFL.BFLY PT, R97, R96, 0x1, 0x1f ;  /* 0x0c201f0060617f89 */ /* 0x000ee400000e0000 */
[----:B---3--:R-:W-:-:S05]  /*cb00*/  FADD.FTZ R97, R96, R97 ;  /* 0x0000006160617221 */ /* 0x008fca0000010000 */
[----:B------:R-:W3:Y:S02]  /*cb10*/  SHFL.BFLY PT, R98, R97, 0x2, 0x1f ;  /* 0x0c401f0061627f89 */ /* 0x000ee400000e0000 */
[----:B---3--:R-:W-:-:S05]  /*cb20*/  FADD.FTZ R98, R97, R98 ;  /* 0x0000006261627221 */ /* 0x008fca0000010000 */
[----:B------:R-:W3:Y:S02]  /*cb30*/  SHFL.BFLY PT, R99, R98, 0x4, 0x1f ;  /* 0x0c801f0062637f89 */ /* 0x000ee400000e0000 */
[----:B---3--:R-:W-:-:S05]  /*cb40*/  FADD.FTZ R99, R98, R99 ;  /* 0x0000006362637221 */ /* 0x008fca0000010000 */
[----:B------:R-:W3:Y:S02]  /*cb50*/  SHFL.BFLY PT, R102, R99, 0x8, 0x1f ;  /* 0x0d001f0063667f89 */ /* 0x000ee400000e0000 */
[----:B---3--:R-:W-:-:S05]  /*cb60*/  FADD.FTZ R102, R99, R102 ;  /* 0x0000006663667221 */ /* 0x008fca0000010000 */
[----:B------:R3:W4:Y:S02]  /*cb70*/  SHFL.BFLY PT, R103, R102, 0x10, 0x1f ;  /* 0x0e001f0066677f89 */ /* 0x00072400000e0000 */
.L_x_13337:
[----:B----4-:R-:W-:Y:S01]  /*cb80*/  FADD.FTZ R119, R102, R103 ;  /* 0x0000006766777221 */ /* 0x010fe20000010000 */
[----:B---3--:R-:W-:Y:S01]  /*cb90*/  FMUL.FTZ R102, R101, R101 ;  /* 0x0000006565667220 */ /* 0x008fe20000410000 */
[----:B------:R-:W3:Y:S01]  /*cba0*/  @!P3 LDC.64 R98, c[0x0][0x250] ;  /* 0x00009400ff62bb82 */ /* 0x000ee20000000a00 */
[----:B------:R-:W-:Y:S01]  /*cbb0*/  PLOP3.LUT P0, PT, PT, PT, UP0, 0x40, 0x0 ;  /* 0x000000000000781c */ /* 0x000fe20003f0e808 */
[----:B------:R-:W-:Y:S01]  /*cbc0*/  FFMA.FTZ R100, R119, R100, UR27 ;  /* 0x0000001b77647e23 */ /* 0x000fe20008010064 */
[----:B------:R-:W-:Y:S02]  /*cbd0*/  BSSY B1, `(.L_x_13317) ;  /* 0x0000023000017945 */ /* 0x000fe40003800000 */
[----:B------:R-:W-:Y:S02]  /*cbe0*/  FSEL R103, R102, RZ, !P0 ;  /* 0x000000ff66677208 */ /* 0x000fe40004000000 */
[----:B------:R-:W-:Y:S01]  /*cbf0*/  PLOP3.LUT P0, PT, PT, PT, UP0, 0x40, 0x0 ;  /* 0x000000000000781c */ /* 0x000fe20003f0e808 */
[----:B------:R-:W4:Y:S02]  /*cc00*/  @!P3 LDC.64 R96, c[0x0][0x258] ;  /* 0x00009600ff60bb82 */ /* 0x000f240000000a00 */
[----:B------:R-:W-:Y:S01]  /*cc10*/  FADD.FTZ R100, R100, R103 ;  /* 0x0000006764647221 */ /* 0x000fe20000010000 */
[----:B------:R-:W-:-:S03]  /*cc20*/  FSEL R118, R101, RZ, P0 ;  /* 0x000000ff65767208 */ /* 0x000fc60000000000 */
[----:B------:R-:W0:Y:S01]  /*cc30*/  MUFU.RSQ R119, R100 ;  /* 0x0000006400777308 */ /* 0x000e220000001400 */
[----:B---3--:R-:W-:-:S05]  /*cc40*/  @!P3 IMAD.WIDE R98, R111, 0x4, R98 ;  /* 0x000000046f62b825 */ /* 0x008fca00078e0262 */
[----:B------:R3:W-:Y:S01]  /*cc50*/  @!P3 STG.E desc[UR4][R98.64], R101 ;  /* 0x000000656200b986 */ /* 0x0007e2000c101904 */
[----:B----4-:R-:W-:-:S05]  /*cc60*/  @!P3 IMAD.WIDE R96, R111, 0x4, R96 ;  /* 0x000000046f60b825 */ /* 0x010fca00078e0260 */
[----:B0-----:R3:W-:Y:S01]  /*cc70*/  @!P3 STG.E desc[UR4][R96.64], R119 ;  /* 0x000000776000b986 */ /* 0x0017e2000c101904 */
[----:B------:R-:W-:Y:S05]  /*cc80*/  @!P5 BRA `(.L_x_13318) ;  /* 0x00000000005cd947 */ /* 0x000fea0003800000 */
[----:B------:R-:W0:Y:S01]  /*cc90*/  LDC.64 R120, c[0x0][0x2b8] ;  /* 0x0000ae00ff787b82 */ /* 0x000e220000000a00 */
[--C-:B---3--:R-:W-:Y:S01]  /*cca0*/  FADD.FTZ R96, R80, -R118.reuse ;  /* 0x8000007650607221 */ /* 0x108fe20000010000 */
[--C-:B------:R-:W-:Y:S01]  /*ccb0*/  FADD.FTZ R98, R83, -R118.reuse ;  /* 0x8000007653627221 */ /* 0x100fe20000010000 */
[--C-:B------:R-:W-:Y:S01]  /*ccc0*/  FADD.FTZ R102, R82, -R118.reuse ;  /* 0x8000007652667221 */ /* 0x100fe20000010000 */
[----:B------:R-:W-:Y:S01]  /*ccd0*/  FADD.FTZ R124, R81, -R118 ;  /* 0x80000076517c7221 */ /* 0x000fe20000010000 */
[C---:B------:R-:W-:Y:S01]  /*cce0*/  FMUL.FTZ R125, R119.reuse, R96 ;  /* 0x00000060777d7220 */ /* 0x040fe20000410000 */
[C---:B------:R-:W-:Y:S01]  /*ccf0*/  FMUL.FTZ R103, R119.reuse, R98 ;  /* 0x0000006277677220 */ /* 0x040fe20000410000 */
[C---:B------:R-:W-:Y:S01]  /*cd00*/  FMUL.FTZ R102, R119.reuse, R102 ;  /* 0x0000006677667220 */ /* 0x040fe20000410000 */
[----:B------:R-:W3:Y:S01]  /*cd10*/  LDC.64 R100, c[0x0][0x2c0] ;  /* 0x0000b000ff647b82 */ /* 0x000ee20000000a00 */
[----:B------:R-:W-:Y:S01]  /*cd20*/  FMUL.FTZ R124, R119, R124 ;  /* 0x0000007c777c7220 */ /* 0x000fe20000410000 */
[----:B-----5:R-:W-:Y:S01]  /*cd30*/  FFMA.FTZ R99, R19, R103, R11 ;  /* 0x0000006713637223 */ /* 0x020fe2000001000b */
[----:B------:R-:W-:Y:S01]  /*cd40*/  FFMA.FTZ R98, R18, R102, R10 ;  /* 0x0000006612627223 */ /* 0x000fe2000001000a */
[----:B------:R-:W-:Y:S01]  /*cd50*/  FFMA.FTZ R96, R16, R125, R8 ;  /* 0x0000007d10607223 */ /* 0x000fe20000010008 */
[----:B------:R-:W-:Y:S01]  /*cd60*/  FFMA.FTZ R97, R17, R124, R9 ;  /* 0x0000007c11617223 */ /* 0x000fe20000010009 */
[----:B------:R-:W-:Y:S01]  /*cd70*/  FFMA.FTZ R103, R23, R103, R15 ;  /* 0x0000006717677223 */ /* 0x000fe2000001000f */
[----:B------:R-:W-:Y:S01]  /*cd80*/  FFMA.FTZ R102, R22, R102, R14 ;  /* 0x0000006616667223 */ /* 0x000fe2000001000e */
[----:B0-----:R-:W-:-:S05]  /*cd90*/  IMAD.WIDE.U32 R120, R117, 0x10, R120 ;  /* 0x0000001075787825 */ /* 0x001fca00078e0078 */
[----:B------:R0:W-:Y:S01]  /*cda0*/  STG.E.128 desc[UR4][R120.64], R96 ;  /* 0x0000006078007986 */ /* 0x0001e2000c101d04 */
[----:B---3--:R-:W-:-:S04]  /*cdb0*/  IMAD.WIDE.U32 R122, R117, 0x10, R100 ;  /* 0x00000010757a7825 */ /* 0x008fc800078e0064 */
[----:B------:R-:W-:Y:S01]  /*cdc0*/  FFMA.FTZ R101, R21, R124, R13 ;  /* 0x0000007c15657223 */ /* 0x000fe2000001000d */
[----:B------:R-:W-:Y:S01]  /*cdd0*/  FFMA.FTZ R100, R20, R125, R12 ;  /* 0x0000007d14647223 */ /* 0x000fe2000001000c */
[----:B------:R-:W-:-:S04]  /*cde0*/  VIADD R117, R117, 0x20 ;  /* 0x0000002075757836 */ /* 0x000fc80000000000 */
[----:B------:R0:W-:Y:S03]  /*cdf0*/  STG.E.128 desc[UR4][R122.64], R100 ;  /* 0x000000647a007986 */ /* 0x0001e6000c101d04 */
.L_x_13318:
[----:B------:R-:W-:Y:S05]  /*ce00*/  BSYNC B1 ;  /* 0x0000000000017941 */ /* 0x000fea0003800000 */
.L_x_13317:
[----:B------:R-:W-:Y:S01]  /*ce10*/  ISETP.NE.AND P0, PT, R115, RZ, PT ;  /* 0x000000ff7300720c */ /* 0x000fe20003f05270 */
[----:B------:R-:W-:-:S12]  /*ce20*/  BSSY B1, `(.L_x_13319) ;  /* 0x0000019000017945 */ /* 0x000fd80003800000 */
[----:B------:R-:W-:Y:S05]  /*ce30*/  @!P0 BRA `(.L_x_13320) ;  /* 0x00000000005c8947 */ /* 0x000fea0003800000 */
[----:B0-----:R-:W0:Y:S01]  /*ce40*/  LDC.64 R120, c[0x0][0x2b8] ;  /* 0x0000ae00ff787b82 */ /* 0x001e220000000a00 */
        /* <DEDUP_REMOVED lines=20> */
[----:B------:R-:W-:-:S04]  /*cf90*/  IADD3 R117, R117, 0x20, RZ ;  /* 0x0000002075757810 */ /* 0x000fc80007ffe0ff */
[----:B------:R4:W-:Y:S03]  /*cfa0*/  STG.E.128 desc[UR4][R122.64], R100 ;  /* 0x000000647a007986 */ /* 0x0009e6000c101d04 */
.L_x_13320:
[----:B------:R-:W-:Y:S05]  /*cfb0*/  BSYNC B1 ;  /* 0x0000000000017941 */ /* 0x000fea0003800000 */
.L_x_13319:
[----:B------:R-:W-:Y:S01]  /*cfc0*/  ISETP.NE.AND P0, PT, R114, RZ, PT ;  /* 0x000000ff7200720c */ /* 0x000fe20003f05270 */
[----:B------:R-:W-:-:S12]  /*cfd0*/  BSSY B1, `(.L_x_13321) ;  /* 0x0000019000017945 */ /* 0x000fd80003800000 */
[----:B------:R-:W-:Y:S05]  /*cfe0*/  @!P0 BRA `(.L_x_13322) ;  /* 0x00000000005c8947 */ /* 0x000fea0003800000 */
[----:B0---4-:R-:W0:Y:S01]  /*cff0*/  LDC.64 R120, c[0x0][0x2b8] ;  /* 0x0000ae00ff787b82 */ /* 0x011e220000000a00 */
        /* <DEDUP_REMOVED lines=22> */
.L_x_13322:
[----:B------:R-:W-:Y:S05]  /*d160*/  BSYNC B1 ;  /* 0x0000000000017941 */ /* 0x000fea0003800000 */
.L_x_13321:
[----:B------:R-:W-:Y:S01]  /*d170*/  ISETP.NE.AND P0, PT, R113, RZ, PT ;  /* 0x000000ff7100720c */ /* 0x000fe20003f05270 */
[----:B------:R-:W-:-:S12]  /*d180*/  BSSY B1, `(.L_x_13323) ;  /* 0x0000018000017945 */ /* 0x000fd80003800000 */
[----:B------:R-:W-:Y:S05]  /*d190*/  @!P0 BRA `(.L_x_13324) ;  /* 0x0000000000588947 */ /* 0x000fea0003800000 */
[----:B0--34-:R-:W0:Y:S01]  /*d1a0*/  LDC.64 R96, c[0x0][0x2b8] ;  /* 0x0000ae00ff607b82 */ /* 0x019e220000000a00 */
[--C-:B------:R-:W-:Y:S01]  /*d1b0*/  FADD.FTZ R98, R92, -R118.reuse ;  /* 0x800000765c627221 */ /* 0x100fe20000010000 */
        /* <DEDUP_REMOVED lines=8> */
[-C--:B-----5:R-:W-:Y:S01]  /*d240*/  FFMA.FTZ R99, R67, R102.reuse, R59 ;  /* 0x0000006643637223 */ /* 0x0a0fe2000001003b */
[-C--:B------:R-:W-:Y:S01]  /*d250*/  FFMA.FTZ R98, R66, R123.reuse, R58 ;  /* 0x0000007b42627223 */ /* 0x080fe2000001003a */
[----:B------:R-:W-:Y:S01]  /*d260*/  FFMA.FTZ R103, R71, R102, R63 ;  /* 0x0000006647677223 */ /* 0x000fe2000001003f */
[----:B------:R-:W-:Y:S01]  /*d270*/  FFMA.FTZ R102, R70, R123, R62 ;  /* 0x0000007b46667223 */ /* 0x000fe2000001003e */
[----:B0-----:R-:W-:-:S04]  /*d280*/  IMAD.WIDE.U32 R118, R117, 0x10, R96 ;  /* 0x0000001075767825 */ /* 0x001fc800078e0060 */
[----:B------:R-:W-:Y:S01]  /*d290*/  FFMA.FTZ R97, R65, R120, R57 ;  /* 0x0000007841617223 */ /* 0x000fe20000010039 */
[----:B------:R-:W-:-:S05]  /*d2a0*/  FFMA.FTZ R96, R64, R121, R56 ;  /* 0x0000007940607223 */ /* 0x000fca0000010038 */
[----:B------:R0:W-:Y:S01]  /*d2b0*/  STG.E.128 desc[UR4][R118.64], R96 ;  /* 0x0000006076007986 */ /* 0x0001e2000c101d04 */
[----:B---3--:R-:W-:-:S04]  /*d2c0*/  IMAD.WIDE.U32 R124, R117, 0x10, R100 ;  /* 0x00000010757c7825 */ /* 0x008fc800078e0064 */
[----:B------:R-:W-:Y:S01]  /*d2d0*/  FFMA.FTZ R101, R69, R120, R61 ;  /* 0x0000007845657223 */ /* 0x000fe2000001003d */
[----:B------:R-:W-:-:S05]  /*d2e0*/  FFMA.FTZ R100, R68, R121, R60 ;  /* 0x0000007944647223 */ /* 0x000fca000001003c */
[----:B------:R0:W-:Y:S02]  /*d2f0*/  STG.E.128 desc[UR4][R124.64], R100 ;  /* 0x000000647c007986 */ /* 0x0001e4000c101d04 */
.L_x_13324:
[----:B------:R-:W-:Y:S05]  /*d300*/  BSYNC B1 ;  /* 0x0000000000017941 */ /* 0x000fea0003800000 */
.L_x_13323:
[----:B0--34-:R-:W0:Y:S02]  /*d310*/  LDC.64 R96, c[0x0][0x210] ;  /* 0x00008400ff607b82 */ /* 0x019e240000000a00 */
[----:B0-----:R-:W-:-:S04]  /*d320*/  LEA R111, R96, R111, 0x2 ;  /* 0x0000006f606f7211 */ /* 0x001fc800078e10ff */
[----:B------:R-:W-:-:S13]  /*d330*/  ISETP.GE.AND P0, PT, R111, R97, PT ;  /* 0x000000616f00720c */ /* 0x000fda0003f06270 */
[----:B------:R-:W-:Y:S05]  /*d340*/  @!P0 BRA `(.L_x_13325) ;  /* 0xffffff3800c48947 */ /* 0x000fea000383ffff */
[----:B------:R-:W-:Y:S05]  /*d350*/  BSYNC B0 ;  /* 0x0000000000007941 */ /* 0x000fea0003800000 */
.L_x_13048:
[----:B------:R-:W-:Y:S05]  /*d360*/  EXIT ;  /* 0x000000000000794d */ /* 0x000fea0003800000 */
.L_x_13316:
[----:B------:R-:W-:Y:S01]  /*d370*/  HFMA2.MMA R120, -RZ, RZ, 0, 5.9604644775390625e-08 ;  /* 0x00000001ff787435 */ /* 0x000fe200000001ff */
[----:B------:R-:W-:Y:S01]  /*d380*/  BSSY B1, `(.L_x_13326) ;  /* 0x0000007000017945 */ /* 0x000fe20003800000 */
[----:B------:R-:W-:Y:S01]  /*d390*/  IMAD.MOV.U32 R121, RZ, RZ, R97 ;  /* 0x000000ffff797224 */ /* 0x000fe200078e0061 */
[----:B------:R-:W-:Y:S01]  /*d3a0*/  MOV R118, 0xffffffff ;  /* 0xffffffff00767802 */ /* 0x000fe20000000f00 */
[----:B------:R-:W-:-:S07]  /*d3b0*/  IMAD.MOV.U32 R123, RZ, RZ, 0x1f ;  /* 0x0000001fff7b7424 */ /* 0x000fce00078e00ff */
[----:B012--5:R-:W-:Y:S05]  /*d3c0*/  WARPSYNC.COLLECTIVE R118, `(.L_x_13327) ;  /* 0x0000000076087348 */ /* 0x027fea0003c00000 */
[----:B------:R3:W4:Y:S02]  /*d3d0*/  SHFL.BFLY P4, R119, R121, R120, R123 ;  /* 0x0c00007879777389 */ /* 0x000724000008007b */
[----:B012345:R-:W-:Y:S01]  /*d3e0*/  ENDCOLLECTIVE ;  /* 0x000000000000791b */ /* 0x03ffe20003800000 */
.L_x_13327:
[----:B------:R-:W-:Y:S05]  /*d3f0*/  BSYNC B1 ;  /* 0x0000000000017941 */ /* 0x000fea0003800000 */
.L_x_13326:
        /* <DEDUP_REMOVED lines=10> */
.L_x_13328:
[----:B------:R-:W-:Y:S01]  /*d4a0*/  HFMA2.MMA R120, -RZ, RZ, 0, 2.384185791015625e-07 ;  /* 0x00000004ff787435 */ /* 0x000fe200000001ff */
[----:B------:R-:W-:-:S05]  /*d4b0*/  MOV R99, R119 ;  /* 0x0000007700637202 */ /* 0x000fca0000000f00 */
[----:B------:R-:W-:-:S04]  /*d4c0*/  FADD.FTZ R99, R98, R99 ;  /* 0x0000006362637221 */ /* 0x000fc80000010000 */
[----:B------:R-:W-:-:S07]  /*d4d0*/  IMAD.MOV.U32 R121, RZ, RZ, R99 ;  /* 0x000000ffff797224 */ /* 0x000fce00078e0063 */
[----:B------:R-:W-:Y:S05]  /*d4e0*/  WARPSYNC.COLLECTIVE R118, `(.L_x_13329) ;  /* 0x0000000076087348 */ /* 0x000fea0003c00000 */
[----:B------:R0:W1:Y:S02]  /*d4f0*/  SHFL.BFLY P4, R119, R121, R120, R123 ;  /* 0x0c00007879777389 */ /* 0x000064000008007b */
[----:B01----:R-:W-:Y:S01]  /*d500*/  ENDCOLLECTIVE ;  /* 0x000000000000791b */ /* 0x003fe20003800000 */
.L_x_13329:
[----:B------:R-:W-:Y:S02]  /*d510*/  IMAD.MOV.U32 R120, RZ, RZ, 0x8 ;  /* 0x00000008ff787424 */ /* 0x000fe400078e00ff */
[----:B------:R-:W-:-:S04]  /*d520*/  IMAD.MOV.U32 R96, RZ, RZ, R119 ;  /* 0x000000ffff607224 */ /* 0x000fc800078e0077 */
[----:B------:R-:W-:-:S05]  /*d530*/  FADD.FTZ R102, R99, R96 ;  /* 0x0000006063667221 */ /* 0x000fca0000010000 */
[----:B------:R-:W-:-:S07]  /*d540*/  MOV R121, R102 ;  /* 0x0000006600797202 */ /* 0x000fce0000000f00 */
[----:B------:R-:W-:Y:S05]  /*d550*/  WARPSYNC.COLLECTIVE R118, `(.L_x_13330) ;  /* 0x0000000076087348 */ /* 0x000fea0003c00000 */
[----:B------:R0:W1:Y:S02]  /*d560*/  SHFL.BFLY P4, R119, R121, R120, R123 ;  /* 0x0c00007879777389 */ /* 0x000064000008007b */
[----:B01----:R-:W-:Y:S01]  /*d570*/  ENDCOLLECTIVE ;  /* 0x000000000000791b */ /* 0x003fe20003800000 */
.L_x_13330:
[----:B------:R-:W-:Y:S01]  /*d580*/  HFMA2.MMA R120, -RZ, RZ, 0, 9.5367431640625e-07 ;  /* 0x00000010ff787435 */ /* 0x000fe200000001ff */
[----:B------:R-:W-:-:S05]  /*d590*/  MOV R101, R119 ;  /* 0x0000007700657202 */ /* 0x000fca0000000f00 */
[----:B------:R-:W-:-:S04]  /*d5a0*/  FADD.FTZ R103, R102, R101 ;  /* 0x0000006566677221 */ /* 0x000fc80000010000 */
[----:B------:R-:W-:-:S07]  /*d5b0*/  IMAD.MOV.U32 R121, RZ, RZ, R103 ;  /* 0x000000ffff797224 */ /* 0x000fce00078e0067 */
[----:B------:R-:W-:Y:S05]  /*d5c0*/  WARPSYNC.COLLECTIVE R118, `(.L_x_13331) ;  /* 0x0000000076087348 */ /* 0x000fea0003c00000 */
[----:B------:R0:W1:Y:S02]  /*d5d0*/  SHFL.BFLY P4, R119, R121, R120, R123 ;  /* 0x0c00007879777389 */ /* 0x000064000008007b */
[----:B01----:R-:W-:Y:S01]  /*d5e0*/  ENDCOLLECTIVE ;  /* 0x000000000000791b */ /* 0x003fe20003800000 */
.L_x_13331:
        /* <DEDUP_REMOVED lines=41> */
.L_x_13332:
[----:B------:R-:W-:Y:S01]  /*d880*/  HFMA2.MMA R120, -RZ, RZ, 0, 1.1920928955078125e-07 ;  /* 0x00000002ff787435 */ /* 0x000fe200000001ff */
[----:B------:R-:W-:-:S05]  /*d890*/  MOV R97, R119 ;  /* 0x0000007700617202 */ /* 0x000fca0000000f00 */
[----:B------:R-:W-:-:S04]  /*d8a0*/  FADD.FTZ R97, R96, R97 ;  /* 0x0000006160617221 */ /* 0x000fc80000010000 */
[----:B------:R-:W-:-:S07]  /*d8b0*/  IMAD.MOV.U32 R121, RZ, RZ, R97 ;  /* 0x000000ffff797224 */ /* 0x000fce00078e0061 */
[----:B------:R-:W-:Y:S05]  /*d8c0*/  WARPSYNC.COLLECTIVE R118, `(.L_x_13333) ;  /* 0x0000000076087348 */ /* 0x000fea0003c00000 */
[----:B------:R0:W1:Y:S02]  /*d8d0*/  SHFL.BFLY P4, R119, R121, R120, R123 ;  /* 0x0c00007879777389 */ /* 0x000064000008007b */
[----:B01----:R-:W-:Y:S01]  /*d8e0*/  ENDCOLLECTIVE ;  /* 0x000000000000791b */ /* 0x003fe20003800000 */
.L_x_13333:
[----:B------:R-:W-:Y:S02]  /*d8f0*/  IMAD.MOV.U32 R120, RZ, RZ, 0x4 ;  /* 0x00000004ff787424 */ /* 0x000fe400078e00ff */
[----:B------:R-:W-:-:S04]  /*d900*/  IMAD.MOV.U32 R98, RZ, RZ, R119 ;  /* 0x000000ffff627224 */ /* 0x000fc800078e0077 */
[----:B------:R-:W-:-:S05]  /*d910*/  FADD.FTZ R98, R97, R98 ;  /* 0x0000006261627221 */ /* 0x000fca0000010000 */
[----:B------:R-:W-:-:S07]  /*d920*/  MOV R121, R98 ;  /* 0x0000006200797202 */ /* 0x000fce0000000f00 */
[----:B------:R-:W-:Y:S05]  /*d930*/  WARPSYNC.COLLECTIVE R118, `(.L_x_13334) ;  /* 0x0000000076087348 */ /* 0x000fea0003c00000 */
[----:B------:R0:W1:Y:S02]  /*d940*/  SHFL.BFLY P4, R119, R121, R120, R123 ;  /* 0x0c00007879777389 */ /* 0x000064000008007b */
[----:B01----:R-:W-:Y:S01]  /*d950*/  ENDCOLLECTIVE ;  /* 0x000000000000791b */ /* 0x003fe20003800000 */
.L_x_13334:
[----:B------:R-:W-:Y:S01]  /*d960*/  HFMA2.MMA R120, -RZ, RZ, 0, 4.76837158203125e-07 ;  /* 0x00000008ff787435 */ /* 0x000fe200000001ff */
[----:B------:R-:W-:-:S05]  /*d970*/  MOV R99, R119 ;  /* 0x0000007700637202 */ /* 0x000fca0000000f00 */
[----:B------:R-:W-:-:S04]  /*d980*/  FADD.FTZ R99, R98, R99 ;  /* 0x0000006362637221 */ /* 0x000fc80000010000 */
[----:B------:R-:W-:-:S07]  /*d990*/  IMAD.MOV.U32 R121, RZ, RZ, R99 ;  /* 0x000000ffff797224 */ /* 0x000fce00078e0063 */
[----:B------:R-:W-:Y:S05]  /*d9a0*/  WARPSYNC.COLLECTIVE R118, `(.L_x_13335) ;  /* 0x0000000076087348 */ /* 0x000fea0003c00000 */
[----:B------:R0:W1:Y:S02]  /*d9b0*/  SHFL.BFLY P4, R119, R121, R120, R123 ;  /* 0x0c00007879777389 */ /* 0x000064000008007b */
[----:B01----:R-:W-:Y:S01]  /*d9c0*/  ENDCOLLECTIVE ;  /* 0x000000000000791b */ /* 0x003fe20003800000 */
.L_x_13335:
[----:B------:R-:W-:Y:S02]  /*d9d0*/  IMAD.MOV.U32 R120, RZ, RZ, 0x10 ;  /* 0x00000010ff787424 */ /* 0x000fe400078e00ff */
[----:B------:R-:W-:-:S04]  /*d9e0*/  IMAD.MOV.U32 R102, RZ, RZ, R119 ;  /* 0x000000ffff667224 */ /* 0x000fc800078e0077 */
[----:B------:R-:W-:-:S05]  /*d9f0*/  FADD.FTZ R102, R99, R102 ;  /* 0x0000006663667221 */ /* 0x000fca0000010000 */
[----:B------:R-:W-:-:S07]  /*da00*/  MOV R121, R102 ;  /* 0x0000006600797202 */ /* 0x000fce0000000f00 */
[----:B------:R-:W-:Y:S05]  /*da10*/  WARPSYNC.COLLECTIVE R118, `(.L_x_13336) ;  /* 0x0000000076087348 */ /* 0x000fea0003c00000 */
[----:B------:R0:W1:Y:S02]  /*da20*/  SHFL.BFLY P4, R119, R121, R120, R123 ;  /* 0x0c00007879777389 */ /* 0x000064000008007b */
[----:B01----:R-:W-:Y:S01]  /*da30*/  ENDCOLLECTIVE ;  /* 0x000000000000791b */ /* 0x003fe20003800000 */
.L_x_13336:
[----:B------:R-:W-:Y:S01]  /*da40*/  MOV R103, R119 ;  /* 0x0000007700677202 */ /* 0x000fe20000000f00 */
[----:B------:R-:W-:Y:S06]  /*da50*/  BRA `(.L_x_13337) ;  /* 0xfffffff000487947 */ /* 0x000fec000383ffff */
.L_x_13338:
        /* <DEDUP_REMOVED lines=10> */
.L_x_14266:


//--------------------- .text._ZN10layer_norm31ln_parallel_residual_fwd_kernelINS_13Kernel_traitsIfffffjLj512ELj1ELj4ELj1ELj16ENS_18Kernel_traits_baseILj512EfffffjLj128EEEEELb1ELb0ELb1EEEvNS_9FwdParamsE --------------------------
	.section	.text._ZN10layer_norm31ln_parallel_residual_fwd_kernelINS_13Kernel_traitsIfffffjLj512ELj1ELj4ELj1ELj16ENS_18Kernel_traits_baseILj512EfffffjLj128EEEEELb1ELb0ELb1EEEvNS_9FwdParamsE,"ax",@progbits
	.align	128
        .global         _ZN10layer_norm31ln_parallel_residual_fwd_kernelINS_13Kernel_traitsIfffffjLj512ELj1ELj4ELj1ELj16ENS_18Kernel_traits_baseILj512EfffffjLj128EEEEELb1ELb0ELb1EEEvNS_9FwdParamsE
        .type           _ZN10layer_norm31ln_parallel_residual_fwd_kernelINS_13Kernel_traitsIfffffjLj512ELj1ELj4ELj1ELj16ENS_18Kernel_traits_baseILj512EfffffjLj128EEEEELb1ELb0ELb1EEEvNS_9FwdParamsE,@function
        .size           _ZN10layer_norm31ln_parallel_residual_fwd_kernelINS_13Kernel_traitsIfffffjLj512ELj1ELj4ELj1ELj16ENS_18Kernel_traits_baseILj512EfffffjLj128EEEEELb1ELb0ELb1EEEvNS_9FwdParamsE,(.L_x_14267 - _ZN10layer_norm31ln_parallel_residual_fwd_kernelINS_13Kernel_traitsIfffffjLj512ELj1ELj4ELj1ELj16ENS_18Kernel_traits_baseILj512EfffffjLj128EEEEELb1ELb0ELb1EEEvNS_9FwdParamsE)
        .other          _ZN10layer_norm31ln_parallel_residual_fwd_kernelINS_13Kernel_traitsIfffffjLj512ELj1ELj4ELj1ELj16ENS_18Kernel_traits_baseILj512EfffffjLj128EEEEELb1ELb0ELb1EEEvNS_9FwdParamsE,@"STO_CUDA_ENTRY STV_DEFAULT"
_ZN10layer_norm31ln_parallel_residual_fwd_kernelINS_13Kernel_traitsIfffffjLj512ELj1ELj4ELj1ELj16ENS_18Kernel_traits_baseILj512EfffffjLj128EEEEELb1ELb0ELb1EEEvNS_9FwdParamsE:
.text._ZN10layer_norm31ln_parallel_residual_fwd_kernelINS_13Kernel_traitsIfffffjLj512ELj1ELj4ELj1ELj16ENS_18Kernel_traits_baseILj512EfffffjLj128EEEEELb1ELb0ELb1EEEvNS_9FwdParamsE:
        /* <DEDUP_REMOVED lines=15> */
[----:B------:R-:W-:Y:S01]  /*00f0*/  ULDC.64 UR10, c[0x0][0x268] ;  /* 0x00009a00000a7ab9 */ /* 0x000fe20000000a00 */
[----:B0-----:R-:W-:Y:S01]  /*0100*/  @P0 MOV R4, R0 ;  /* 0x0000000000040202 */ /* 0x001fe20000000f00 */
[----:B-1----:R-:W-:-:S06]  /*0110*/  @P0 IMAD.MOV.U32 R5, RZ, RZ, R7 ;  /* 0x000000ffff050224 */ /* 0x002fcc00078e0007 */
[----:B------:R-:W3:Y:S01]  /*0120*/  @P0 LDG.E.64 R4, desc[UR4][R4.64] ;  /* 0x0000000404040981 */ /* 0x000ee2000c1e1b00 */
[C-C-:B--2---:R-:W-:Y:S01]  /*0130*/  IMAD R100, R6.reuse, UR8, R101.reuse ;  /* 0x0000000806647c24 */ /* 0x144fe2000f8e0265 */
[----:B------:R-:W-:Y:S02]  /*0140*/  SHF.R.U32.HI R102, RZ, 0x5, R101 ;  /* 0x00000005ff667819 */ /* 0x000fe40000011665 */
[----:B------:R-:W-:Y:S02]  /*0150*/  CS2R R78, SRZ ;  /* 0x00000000004e7805 */ /* 0x000fe4000001ff00 */
[----:B------:R-:W-:Y:S02]  /*0160*/  CS2R R76, SRZ ;  /* 0x00000000004c7805 */ /* 0x000fe4000001ff00 */
[----:B------:R-:W-:Y:S02]  /*0170*/  CS2R R74, SRZ ;  /* 0x00000000004a7805 */ /* 0x000fe4000001ff00 */
[----:B------:R-:W-:Y:S01]  /*0180*/  CS2R R72, SRZ ;  /* 0x0000000000487805 */ /* 0x000fe2000001ff00 */
[----:B------:R-:W-:Y:S01]  /*0190*/  IMAD R102, R6, 0x4, R102 ;  /* 0x0000000406667824 */ /* 0x000fe200078e0266 */
[----:B------:R-:W-:-:S02]  /*01a0*/  CS2R R68, SRZ ;  /* 0x0000000000447805 */ /* 0x000fc4000001ff00 */
[----:B------:R-:W-:Y:S02]  /*01b0*/  CS2R R70, SRZ ;  /* 0x0000000000467805 */ /* 0x000fe4000001ff00 */
[----:B------:R-:W-:Y:S02]  /*01c0*/  CS2R R64, SRZ ;  /* 0x0000000000407805 */ /* 0x000fe4000001ff00 */
[----:B------:R-:W-:Y:S01]  /*01d0*/  CS2R R66, SRZ ;  /* 0x0000000000427805 */ /* 0x000fe2000001ff00 */
[----:B------:R-:W-:Y:S01]  /*01e0*/  ULDC.64 UR8, c[0x0][0x260] ;  /* 0x0000980000087ab9 */ /* 0x000fe20000000a00 */
        /* <DEDUP_REMOVED lines=48> */
[----:B------:R-:W-:-:S03]  /*04f0*/  UIADD3 UR31, UR7, 0x1fd5c5a3, URZ ;  /* 0x1fd5c5a3071f7890 */ /* 0x000fc6000fffe03f */
[----:B------:R-:W-:Y:S01]  /*0500*/  IMAD.WIDE.U32 R8, R9, -0x2daee0ad, RZ ;  /* 0xd2511f5309087825 */ /* 0x000fe200078e00ff */
[----:B------:R-:W-:Y:S01]  /*0510*/  LOP3.LUT R10, R13, UR30, R4, 0x96, !PT ;  /* 0x0000001e0d0a7c12 */ /* 0x000fe2000f8e9604 */
[----:B------:R-:W-:-:S03]  /*0520*/  UIADD3 UR33, UR7, -0x24c28bd8, URZ ;  /* 0xdb3d742807217890 */ /* 0x000fc6000fffe03f */
[----:B------:R-:W-:Y:S01]  /*0530*/  LOP3.LUT R14, R9, UR31, R2, 0x96, !PT ;  /* 0x0000001f090e7c12 */ /* 0x000fe2000f8e9602 */
[----:B------:R-:W-:Y:S01]  /*0540*/  IMAD.HI.U32 R3, R10, -0x2daee0ad, RZ ;  /* 0xd2511f530a037827 */ /* 0x000fe200078e00ff */
[C---:B------:R-:W-:Y:S01]  /*0550*/  SHF.L.U32 R2, R101.reuse, 0x4, RZ ;  /* 0x0000000465027819 */ /* 0x040fe200000006ff */
[----:B------:R-:W-:Y:S01]  /*0560*/  UIADD3 UR32, UR6, -0xe443238, URZ ;  /* 0xf1bbcdc806207890 */ /* 0x000fe2000fffe03f */
[----:B------:R-:W-:Y:S01]  /*0570*/  LOP3.LUT R101, R101, 0x1f, RZ, 0xc0, !PT ;  /* 0x0000001f65657812 */ /* 0x000fe200078ec0ff */
[----:B------:R-:W-:Y:S01]  /*0580*/  IMAD.HI.U32 R5, R14, -0x326172a9, RZ ;  /* 0xcd9e8d570e057827 */ /* 0x000fe200078e00ff */
[----:B------:R-:W-:Y:S02]  /*0590*/  ISETP.NE.U32.AND P1, PT, RZ, UR12, PT ;  /* 0x0000000cff007c0c */ /* 0x000fe4000bf25070 */
[----:B------:R-:W-:Y:S02]  /*05a0*/  LOP3.LUT R15, R3, UR33, R8, 0x96, !PT ;  /* 0x00000021030f7c12 */ /* 0x000fe4000f8e9608 */
[----:B------:R-:W-:-:S02]  /*05b0*/  SHF.L.U32 R8, R101, 0x4, RZ ;  /* 0x0000000465087819 */ /* 0x000fc400000006ff */
[----:B------:R-:W-:Y:S02]  /*05c0*/  ISETP.NE.AND.EX P1, PT, RZ, UR13, PT, P1 ;  /* 0x0000000dff007c0c */ /* 0x000fe4000bf25310 */
[----:B------:R-:W-:Y:S02]  /*05d0*/  LOP3.LUT R6, R5, UR32, R12, 0x96, !PT ;  /* 0x0000002005067c12 */ /* 0x000fe4000f8e960c */
[C---:B------:R-:W-:Y:S02]  /*05e0*/  IADD3 R12, P3, R8.reuse, UR10, RZ ;  /* 0x0000000a080c7c10 */ /* 0x040fe4000ff7e0ff */
[----:B------:R-:W-:-:S04]  /*05f0*/  IADD3 R8, P4, R8, UR12, RZ ;  /* 0x0000000c08087c10 */ /* 0x000fc8000ff9e0ff */
[----:B------:R-:W-:-:S05]  /*0600*/  IADD3.X R9, RZ, UR13, RZ, P4, !PT ;  /* 0x0000000dff097c10 */ /* 0x000fca000a7fe4ff */
[----:B------:R0:W5:Y:S04]  /*0610*/  @P1 LDG.E.128 R76, desc[UR4][R8.64] ;  /* 0x00000004084c1981 */ /* 0x000168000c1e1d00 */
[----:B------:R0:W5:Y:S04]  /*0620*/  @P1 LDG.E.128 R72, desc[UR4][R8.64+0x200] ;  /* 0x0002000408481981 */ /* 0x000168000c1e1d00 */
[----:B------:R0:W5:Y:S04]  /*0630*/  @P1 LDG.E.128 R68, desc[UR4][R8.64+0x400] ;  /* 0x0004000408441981 */ /* 0x000168000c1e1d00 */
[----:B------:R0:W5:Y:S01]  /*0640*/  @P1 LDG.E.128 R64, desc[UR4][R8.64+0x600] ;  /* 0x0006000408401981 */ /* 0x000162000c1e1d00 */
[----:B------:R-:W-:-:S04]  /*0650*/  LOP3.LUT R4, R2, 0x1f0, RZ, 0xc0, !PT ;  /* 0x000001f002047812 */ /* 0x000fc800078ec0ff */
[----:B------:R-:W-:-:S05]  /*0660*/  IADD3 R2, P0, R4, UR8, RZ ;  /* 0x0000000804027c10 */ /* 0x000fca000ff1e0ff */
[----:B------:R-:W-:Y:S01]  /*0670*/  IMAD.X R3, RZ, RZ, UR9, P0 ;  /* 0x00000009ff037e24 */ /* 0x000fe200080e06ff */
[----:B------:R-:W-:Y:S02]  /*0680*/  ULDC.64 UR8, c[0x0][0x2c8] ;  /* 0x0000b20000087ab9 */ /* 0x000fe40000000a00 */
[----:B------:R-:W-:-:S04]  /*0690*/  ISETP.NE.U32.AND P0, PT, RZ, UR8, PT ;  /* 0x00000008ff007c0c */ /* 0x000fc8000bf05070 */
[----:B------:R-:W-:Y:S02]  /*06a0*/  ISETP.NE.AND.EX P0, PT, RZ, UR9, PT, P0 ;  /* 0x00000009ff007c0c */ /* 0x000fe4000bf05300 */
[----:B------:R-:W-:Y:S02]  /*06b0*/  IADD3 R4, P2, R4, UR8, RZ ;  /* 0x0000000804047c10 */ /* 0x000fe4000ff5e0ff */
[----:B------:R-:W-:Y:S02]  /*06c0*/  CS2R R92, SRZ ;  /* 0x00000000005c7805 */ /* 0x000fe4000001ff00 */
[----:B------:R-:W-:Y:S02]  /*06d0*/  CS2R R94, SRZ ;  /* 0x00000000005e7805 */ /* 0x000fe4000001ff00 */
[----:B------:R-:W-:Y:S02]  /*06e0*/  CS2R R88, SRZ ;  /* 0x0000000000587805 */ /* 0x000fe4000001ff00 */
[----:B------:R-:W-:-:S02]  /*06f0*/  CS2R R90, SRZ ;  /* 0x00000000005a7805 */ /* 0x000fc4000001ff00 */
[----:B------:R-:W-:Y:S02]  /*0700*/  CS2R R84, SRZ ;  /* 0x0000000000547805 */ /* 0x000fe4000001ff00 */
[----:B------:R-:W-:Y:S02]  /*0710*/  CS2R R86, SRZ ;  /* 0x0000000000567805 */ /* 0x000fe4000001ff00 */
[----:B------:R-:W-:Y:S02]  /*0720*/  CS2R R80, SRZ ;  /* 0x0000000000507805 */ /* 0x000fe4000001ff00 */
[----:B------:R-:W-:Y:S01]  /*0730*/  CS2R R82, SRZ ;  /* 0x0000000000527805 */ /* 0x000fe2000001ff00 */
[----:B------:R-:W-:Y:S01]  /*0740*/  IMAD.X R5, RZ, RZ, UR9, P2 ;  /* 0x00000009ff057e24 */ /* 0x000fe200090e06ff */
[----:B------:R-:W-:-:S04]  /*0750*/  ULDC UR8, c[0x0][0x214] ;  /* 0x0000850000087ab9 */ /* 0x000fc80000000800 */
[----:B------:R0:W5:Y:S04]  /*0760*/  @P0 LDG.E.128 R92, desc[UR4][R4.64] ;  /* 0x00000004045c0981 */ /* 0x000168000c1e1d00 */
[----:B------:R0:W5:Y:S04]  /*0770*/  @P0 LDG.E.128 R88, desc[UR4][R4.64+0x200] ;  /* 0x0002000404580981 */ /* 0x000168000c1e1d00 */
[----:B------:R0:W5:Y:S04]  /*0780*/  @P0 LDG.E.128 R84, desc[UR4][R4.64+0x400] ;  /* 0x0004000404540981 */ /* 0x000168000c1e1d00 */
[----:B------:R0:W5:Y:S01]  /*0790*/  @P0 LDG.E.128 R80, desc[UR4][R4.64+0x600] ;  /* 0x0006000404500981 */ /* 0x000162000c1e1d00 */
[----:B------:R-:W-:Y:S01]  /*07a0*/  ISETP.GE.AND P0, PT, R102, UR8, PT ;  /* 0x0000000866007c0c */ /* 0x000fe2000bf06270 */
[----:B------:R-:W-:-:S12]  /*07b0*/  IMAD.X R13, RZ, RZ, UR11, P3 ;  /* 0x0000000bff0d7e24 */ /* 0x000fd800098e06ff */
[----:B0-----:R-:W-:Y:S05]  /*07c0*/  @P0 EXIT ;  /* 0x000000000000094d */ /* 0x001fea0003800000 */
        /* <DEDUP_REMOVED lines=8> */
[----:B------:R-:W-:Y:S01]  /*0850*/  UIADD3 UR13, UR6, -0x700cb87f, URZ ;  /* 0x8ff34781060d7890 */ /* 0x000fe2000fffe03f */
[----:B------:R-:W-:Y:S01]  /*0860*/  IMAD R9, R10, -0x2daee0ad, RZ ;  /* 0xd2511f530a097824 */ /* 0x000fe200078e02ff */
[----:B------:R-:W-:Y:S01]  /*0870*/  UIADD3 UR34, UR7, -0x695add53, URZ ;  /* 0x96a522ad07227890 */ /* 0x000fe2000fffe03f */
[----:B------:R-:W-:Y:S01]  /*0880*/  IMAD R10, R14, -0x326172a9, RZ ;  /* 0xcd9e8d570e0a7824 */ /* 0x000fe200078e02ff */
[----:B------:R-:W-:Y:S01]  /*0890*/  ULDC.64 UR8, c[0x0][0x228] ;  /* 0x00008a0000087ab9 */ /* 0x000fe20000000a00 */
[----:B------:R-:W-:Y:S01]  /*08a0*/  IMAD.HI.U32 R5, R15, -0x326172a9, RZ ;  /* 0xcd9e8d570f057827 */ /* 0x000fe200078e00ff */
[----:B------:R-:W-:Y:S01]  /*08b0*/  ISETP.NE.U32.AND P0, PT, RZ, UR8, PT ;  /* 0x00000008ff007c0c */ /* 0x000fe2000bf05070 */
[----:B------:R-:W-:Y:S01]  /*08c0*/  BSSY B0, `(.L_x_13339) ;  /* 0x0000bed000007945 */ /* 0x000fe20003800000 */
[----:B------:R-:W-:Y:S01]  /*08d0*/  LOP3.LUT R103, R0, 0x3, RZ, 0xc0, !PT ;  /* 0x0000000300677812 */ /* 0x000fe200078ec0ff */
        /* <DEDUP_REMOVED lines=8> */
[----:B------:R-:W-:Y:S01]  /*0960*/  IMAD.MOV.U32 R5, RZ, RZ, RZ ;  /* 0x000000ffff057224 */ /* 0x000fe200078e00ff */
[----:B------:R-:W-:Y:S01]  /*0970*/  ULDC UR12, c[0x0][0x2d8] ;  /* 0x0000b600000c7ab9 */ /* 0x000fe20000000800 */
[----:B------:R-:W-:Y:S01]  /*0980*/  UISETP.NE.AND UP0, UPT, UR8, URZ, UPT ;  /* 0x0000003f0800728c */ /* 0x000fe2000bf05270 */
[----:B------:R-:W-:Y:S01]  /*0990*/  ULDC.64 UR36, c[0x0][0x228] ;  /* 0x00008a0000247ab9 */ /* 0x000fe20000000a00 */
[----:B------:R-:W-:Y:S01]  /*09a0*/  ULDC.64 UR10, c[0x0][0x230] ;  /* 0x00008c00000a7ab9 */ /* 0x000fe20000000a00 */
[----:B------:R-:W-:Y:S01]  /*09b0*/  ULDC.64 UR14, c[0x0][0x2b8] ;  /* 0x0000ae00000e7ab9 */ /* 0x000fe20000000a00 */
[----:B0-----:R-:W-:-:S07]  /*09c0*/  ULDC.64 UR16, c[0x0][0x2c0] ;  /* 0x0000b00000107ab9 */ /* 0x001fce0000000a00 */
.L_x_13601:
        /* <DEDUP_REMOVED lines=27> */
.L_x_13341:
[----:B------:R-:W-:-:S07]  /*0b80*/  MOV R16, R8 ;  /* 0x0000000800107202 */ /* 0x000fce0000000f00 */
.L_x_13342:
[----:B------:R-:W-:Y:S05]  /*0b90*/  BSYNC B1 ;  /* 0x0000000000017941 */ /* 0x000fea0003800000 */
.L_x_13340:
        /* <DEDUP_REMOVED lines=16> */
.L_x_13346:
[----:B------:R-:W-:Y:S05]  /*0ca0*/  BSYNC B2 ;  /* 0x0000000000027941 */ /* 0x000fea0003800000 */
.L_x_13345:
        /* <DEDUP_REMOVED lines=43> */
.L_x_13344:
[----:B------:R-:W-:Y:S05]  /*0f60*/  BSYNC B1 ;  /* 0x0000000000017941 */ /* 0x000fea0003800000 */
.L_x_13343:
        /* <DEDUP_REMOVED lines=17> */
.L_x_13347:
        /* <DEDUP_REMOVED lines=12> */
.L_x_13350:
[----:B------:R-:W-:-:S07]  /*1140*/  IMAD.MOV.U32 R4, RZ, RZ, R8 ;  /* 0x000000ffff047224 */ /* 0x000fce00078e0008 */
.L_x_13351:
[----:B------:R-:W-:Y:S05]  /*1150*/  BSYNC B1 ;  /* 0x0000000000017941 */ /* 0x000fea0003800000 */
.L_x_13349:
        /* <DEDUP_REMOVED lines=16> */
.L_x_13355:
[----:B------:R-:W-:Y:S05]  /*1260*/  BSYNC B2 ;  /* 0x0000000000027941 */ /* 0x000fea0003800000 */
.L_x_13354:
        /* <DEDUP_REMOVED lines=43> */
.L_x_13353:
[----:B------:R-:W-:Y:S05]  /*1520*/  BSYNC B1 ;  /* 0x0000000000017941 */ /* 0x000fea0003800000 */
.L_x_13352:
        /* <DEDUP_REMOVED lines=8> */
.L_x_13348:
        /* <DEDUP_REMOVED lines=12> */
.L_x_13357:
[----:B------:R-:W-:-:S07]  /*1670*/  IMAD.MOV.U32 R12, RZ, RZ, R8 ;  /* 0x000000ffff0c7224 */ /* 0x000fce00078e0008 */
.L_x_13358:
[----:B------:R-:W-:Y:S05]  /*1680*/  BSYNC B1 ;  /* 0x0000000000017941 */ /* 0x000fea0003800000 */
.L_x_13356:
        /* <DEDUP_REMOVED lines=16> */
.L_x_13362:
[----:B------:R-:W-:Y:S05]  /*1790*/  BSYNC B2 ;  /* 0x0000000000027941 */ /* 0x000fea0003800000 */
.L_x_13361:
        /* <DEDUP_REMOVED lines=43> */
.L_x_13360:
[----:B------:R-:W-:Y:S05]  /*1a50*/  BSYNC B1 ;  /* 0x0000000000017941 */ /* 0x000fea0003800000 */
.L_x_13359:
        /* <DEDUP_REMOVED lines=11> */
.L_x_13363:
        /* <DEDUP_REMOVED lines=12> */
.L_x_13366:
[----:B------:R-:W-:-:S07]  /*1bd0*/  IMAD.MOV.U32 R3, RZ, RZ, R8 ;  /* 0x000000ffff037224 */ /* 0x000fce00078e0008 */
.L_x_13367:
[----:B------:R-:W-:Y:S05]  /*1be0*/  BSYNC B1 ;  /* 0x0000000000017941 */ /* 0x000fea0003800000 */
.L_x_13365:
        /* <DEDUP_REMOVED lines=16> */
.L_x_13371:
[----:B------:R-:W-:Y:S05]  /*1cf0*/  BSYNC B2 ;  /* 0x0000000000027941 */ /* 0x000fea0003800000 */
.L_x_13370:
        /* <DEDUP_REMOVED lines=43> */
.L_x_13369:
[----:B------:R-:W-:Y:S05]  /*1fb0*/  BSYNC B1 ;  /* 0x0000000000017941 */ /* 0x000fea0003800000 */
.L_x_13368:
        /* <DEDUP_REMOVED lines=8> */
.L_x_13364:
        /* <DEDUP_REMOVED lines=12> */
.L_x_13373:
[----:B------:R-:W-:-:S07]  /*2100*/  IMAD.MOV.U32 R12, RZ, RZ, R8 ;  /* 0x000000ffff0c7224 */ /* 0x000fce00078e0008 */
.L_x_13374:
[----:B------:R-:W-:Y:S05]  /*2110*/  BSYNC B1 ;  /* 0x0000000000017941 */ /* 0x000fea0003800000 */
.L_x_13372:
        /* <DEDUP_REMOVED lines=16> */
.L_x_13378:
[----:B------:R-:W-:Y:S05]  /*2220*/  BSYNC B2 ;  /* 0x0000000000027941 */ /* 0x000fea0003800000 */
.L_x_13377:
        /* <DEDUP_REMOVED lines=43> */
.L_x_13376:
[----:B------:R-:W-:Y:S05]  /*24e0*/  BSYNC B1 ;  /* 0x0000000000017941 */ /* 0x000fea0003800000 */
.L_x_13375:
        /* <DEDUP_REMOVED lines=11> */
.L_x_13379:
        /* <DEDUP_REMOVED lines=12> */
.L_x_13382:
[----:B------:R-:W-:-:S07]  /*2660*/  IMAD.MOV.U32 R2, RZ, RZ, R8 ;  /* 0x000000ffff027224 */ /* 0x000fce00078e0008 */
.L_x_13383:
[----:B------:R-:W-:Y:S05]  /*2670*/  BSYNC B1 ;  /* 0x0000000000017941 */ /* 0x000fea0003800000 */
.L_x_13381:
        /* <DEDUP_REMOVED lines=16> */
.L_x_13387:
[----:B------:R-:W-:Y:S05]  /*2780*/  BSYNC B2 ;  /* 0x0000000000027941 */ /* 0x000fea0003800000 */
.L_x_13386:
        /* <DEDUP_REMOVED lines=43> */
.L_x_13385:
[----:B------:R-:W-:Y:S05]  /*2a40*/  BSYNC B1 ;  /* 0x0000000000017941 */ /* 0x000fea0003800000 */
.L_x_13384:
        /* <DEDUP_REMOVED lines=8> */
.L_x_13380:
        /* <DEDUP_REMOVED lines=12> */
.L_x_13389:
[----:B------:R-:W-:-:S07]  /*2b90*/  IMAD.MOV.U32 R12, RZ, RZ, R8 ;  /* 0x000000ffff0c7224 */ /* 0x000fce00078e0008 */
.L_x_13390:
[----:B------:R-:W-:Y:S05]  /*2ba0*/  BSYNC B1 ;  /* 0x0000000000017941 */ /* 0x000fea0003800000 */
.L_x_13388:
        /* <DEDUP_REMOVED lines=16> */
.L_x_13394:
[----:B------:R-:W-:Y:S05]  /*2cb0*/  BSYNC B2 ;  /* 0x0000000000027941 */ /* 0x000fea0003800000 */
.L_x_13393:
        /* <DEDUP_REMOVED lines=43> */
.L_x_13392:
[----:B------:R-:W-:Y:S05]  /*2f70*/  BSYNC B1 ;  /* 0x0000000000017941 */ /* 0x000fea0003800000 */
.L_x_13391:
        /* <DEDUP_REMOVED lines=11> */
.L_x_13395:
        /* <DEDUP_REMOVED lines=12> */
.L_x_13398:
[----:B------:R-:W-:-:S07]  /*30f0*/  IMAD.MOV.U32 R0, RZ, RZ, R8 ;  /* 0x000000ffff007224 */ /* 0x000fce00078e0008 */
.L_x_13399:
[----:B------:R-:W-:Y:S05]  /*3100*/  BSYNC B1 ;  /* 0x0000000000017941 */ /* 0x000fea0003800000 */
.L_x_13397:
        /* <DEDUP_REMOVED lines=18> */
.L_x_13403:
[----:B------:R-:W-:Y:S05]  /*3230*/  BSYNC B2 ;  /* 0x0000000000027941 */ /* 0x000fea0003800000 */
.L_x_13402:
        /* <DEDUP_REMOVED lines=43> */
.L_x_13401:
[----:B------:R-:W-:Y:S05]  /*34f0*/  BSYNC B1 ;  /* 0x0000000000017941 */ /* 0x000fea0003800000 */
.L_x_13400:
        /* <DEDUP_REMOVED lines=8> */
.L_x_13396:
[----:B------:R-:W0:Y:S01]  /*3580*/  LDC.64 R114, c[0x0][0x238] ;  /* 0x00008e00ff727b82 */ /* 0x000e220000000a00 */
[----:B------:R-:W-:Y:S02]  /*3590*/  SEL R16, RZ, 0x1000000, P5 ;  /* 0x01000000ff107807 */ /* 0x000fe40002800000 */
[----:B------:R-:W-:Y:S02]  /*35a0*/  SEL R17, RZ, 0x10000, P4 ;  /* 0x00010000ff117807 */ /* 0x000fe40002000000 */
[----:B------:R-:W-:Y:S02]  /*35b0*/  SEL R18, RZ, 0x100, P3 ;  /* 0x00000100ff127807 */ /* 0x000fe40001800000 */
[----:B------:R-:W-:Y:S01]  /*35c0*/  ISETP.NE.AND P6, PT, R98, RZ, PT ;  /* 0x000000ff6200720c */ /* 0x000fe20003fc5270 */
[----:B------:R-:W1:Y:S01]  /*35d0*/  LDC.64 R112, c[0x0][0x240] ;  /* 0x00009000ff707b82 */ /* 0x000e620000000a00 */
[----:B------:R-:W-:Y:S02]  /*35e0*/  IADD3 R16, R18, R16, R17 ;  /* 0x0000001012107210 */ /* 0x000fe40007ffe011 */
[----:B------:R-:W-:-:S02]  /*35f0*/  SEL R17, RZ, 0x1, P6 ;  /* 0x00000001ff117807 */ /* 0x000fc40003000000 */
[----:B------:R-:W-:-:S03]  /*3600*/  IADD3 R105, R109, 0x20, RZ ;  /* 0x000000206d697810 */ /* 0x000fc60007ffe0ff */
[----:B------:R-:W-:Y:S01]  /*3610*/  IMAD.IADD R103, R16, 0x1, R17 ;  /* 0x0000000110677824 */ /* 0x000fe200078e0211 */
        /* <DEDUP_REMOVED lines=17> */
[----:B------:R-:W-:-:S04]  /*3730*/  IMAD R14, R19, 0x100, R14 ;  /* 0x00000100130e7824 */ /* 0x000fc800078e020e */
[----:B------:R-:W-:Y:S02]  /*3740*/  IMAD.IADD R15, R14, 0x1, R15 ;  /* 0x000000010e0f7824 */ /* 0x000fe400078e020f */
[----:B0-----:R-:W-:-:S05]  /*3750*/  IMAD.WIDE.U32 R12, R109, 0x4, R12 ;  /* 0x000000046d0c7825 */ /* 0x001fca00078e000c */
[----:B------:R0:W-:Y:S02]  /*3760*/  STG.E desc[UR4][R12.64], R15 ;  /* 0x0000000f0c007986 */ /* 0x0001e4000c101904 */
.L_x_13404:
[----:B------:R1:W5:Y:S04]  /*3770*/  @P0 LDG.E.128 R28, desc[UR4][R98.64] ;  /* 0x00000004621c0981 */ /* 0x000368000c1e1d00 */
[----:B------:R1:W5:Y:S04]  /*3780*/  @P1 LDG.E.128 R24, desc[UR4][R116.64] ;  /* 0x0000000474181981 */ /* 0x000368000c1e1d00 */
[----:B0-----:R1:W5:Y:S01]  /*3790*/  LDG.E.128 R12, desc[UR4][R16.64] ;  /* 0x00000004100c7981 */ /* 0x001362000c1e1d00 */
[C---:B------:R-:W-:Y:S01]  /*37a0*/  ISETP.NE.AND P3, PT, R104.reuse, 0x1, PT ;  /* 0x000000016800780c */ /* 0x040fe20003f65270 */
[----:B------:R-:W-:Y:S01]  /*37b0*/  BSSY B1, `(.L_x_13405) ;  /* 0x000000c000017945 */ /* 0x000fe20003800000 */
[----:B------:R-:W-:-:S11]  /*37c0*/  IADD3 R18, R104, 0x1, RZ ;  /* 0x0000000168127810 */ /* 0x000fd60007ffe0ff */
[----:B-1----:R-:W-:Y:S05]  /*37d0*/  @!P3 BRA `(.L_x_13406) ;  /* 0x000000000020b947 */ /* 0x002fea0003800000 */
        /* <DEDUP_REMOVED lines=8> */
.L_x_13406:
[----:B------:R-:W-:-:S07]  /*3860*/  IMAD.MOV.U32 R103, RZ, RZ, R8 ;  /* 0x000000ffff677224 */ /* 0x000fce00078e0008 */
.L_x_13407:
[----:B------:R-:W-:Y:S05]  /*3870*/  BSYNC B1 ;  /* 0x0000000000017941 */ /* 0x000fea0003800000 */
.L_x_13405:
        /* <DEDUP_REMOVED lines=16> */
.L_x_13411:
[----:B------:R-:W-:Y:S05]  /*3980*/  BSYNC B2 ;  /* 0x0000000000027941 */ /* 0x000fea0003800000 */
.L_x_13410:
        /* <DEDUP_REMOVED lines=43> */
.L_x_13409:
[----:B------:R-:W-:Y:S05]  /*3c40*/  BSYNC B1 ;  /* 0x0000000000017941 */ /* 0x000fea0003800000 */
.L_x_13408:
        /* <DEDUP_REMOVED lines=12> */
.L_x_13412:
        /* <DEDUP_REMOVED lines=12> */
.L_x_13415:
[----:B------:R-:W-:-:S07]  /*3dd0*/  IMAD.MOV.U32 R4, RZ, RZ, R8 ;  /* 0x000000ffff047224 */ /* 0x000fce00078e0008 */
.L_x_13416:
[----:B------:R-:W-:Y:S05]  /*3de0*/  BSYNC B1 ;  /* 0x0000000000017941 */ /* 0x000fea0003800000 */
.L_x_13414:
        /* <DEDUP_REMOVED lines=16> */
.L_x_13420:
[----:B------:R-:W-:Y:S05]  /*3ef0*/  BSYNC B2 ;  /* 0x0000000000027941 */ /* 0x000fea0003800000 */
.L_x_13419:
        /* <DEDUP_REMOVED lines=43> */
.L_x_13418:
[----:B------:R-:W-:Y:S05]  /*41b0*/  BSYNC B1 ;  /* 0x0000000000017941 */ /* 0x000fea0003800000 */
.L_x_13417:
        /* <DEDUP_REMOVED lines=8> */
.L_x_13413:
        /* <DEDUP_REMOVED lines=12> */
.L_x_13422:
[----:B------:R-:W-:-:S07]  /*4300*/  IMAD.MOV.U32 R12, RZ, RZ, R8 ;  /* 0x000000ffff0c7224 */ /* 0x000fce00078e0008 */
.L_x_13423:
[----:B------:R-:W-:Y:S05]  /*4310*/  BSYNC B1 ;  /* 0x0000000000017941 */ /* 0x000fea0003800000 */
.L_x_13421:
        /* <DEDUP_REMOVED lines=16> */
.L_x_13427:
[----:B------:R-:W-:Y:S05]  /*4420*/  BSYNC B2 ;  /* 0x0000000000027941 */ /* 0x000fea0003800000 */
.L_x_13426:
        /* <DEDUP_REMOVED lines=43> */
.L_x_13425:
[----:B------:R-:W-:Y:S05]  /*46e0*/  BSYNC B1 ;  /* 0x0000000000017941 */ /* 0x000fea0003800000 */
.L_x_13424:
        /* <DEDUP_REMOVED lines=11> */
.L_x_13428:
        /* <DEDUP_REMOVED lines=12> */
.L_x_13431:
[----:B------:R-:W-:-:S07]  /*4860*/  IMAD.MOV.U32 R3, RZ, RZ, R8 ;  /* 0x000000ffff037224 */ /* 0x000fce00078e0008 */
.L_x_13432:
[----:B------:R-:W-:Y:S05]  /*4870*/  BSYNC B1 ;  /* 0x0000000000017941 */ /* 0x000fea0003800000 */
.L_x_13430:
        /* <DEDUP_REMOVED lines=16> */
.L_x_13436:
[----:B------:R-:W-:Y:S05]  /*4980*/  BSYNC B2 ;  /* 0x0000000000027941 */ /* 0x000fea0003800000 */
.L_x_13435:
        /* <DEDUP_REMOVED lines=43> */
.L_x_13434:
[----:B------:R-:W-:Y:S05]  /*4c40*/  BSYNC B1 ;  /* 0x0000000000017941 */ /* 0x000fea0003800000 */
.L_x_13433:
        /* <DEDUP_REMOVED lines=8> */
.L_x_13429:
        /* <DEDUP_REMOVED lines=12> */
.L_x_13438:
[----:B------:R-:W-:-:S07]  /*4d90*/  IMAD.MOV.U32 R103, RZ, RZ, R8 ;  /* 0x000000ffff677224 */ /* 0x000fce00078e0008 */
.L_x_13439:
[----:B------:R-:W-:Y:S05]  /*4da0*/  BSYNC B1 ;  /* 0x0000000000017941 */ /* 0x000fea0003800000 */
.L_x_13437:
        /* <DEDUP_REMOVED lines=16> */
.L_x_13443:
[----:B------:R-:W-:Y:S05]  /*4eb0*/  BSYNC B2 ;  /* 0x0000000000027941 */ /* 0x000fea0003800000 */
.L_x_13442:
        /* <DEDUP_REMOVED lines=43> */
.L_x_13441:
[----:B------:R-:W-:Y:S05]  /*5170*/  BSYNC B1 ;  /* 0x0000000000017941 */ /* 0x000fea0003800000 */
.L_x_13440:
        /* <DEDUP_REMOVED lines=11> */
.L_x_13444:
        /* <DEDUP_REMOVED lines=12> */
.L_x_13447:
[----:B------:R-:W-:-:S07]  /*52f0*/  IMAD.MOV.U32 R2, RZ, RZ, R8 ;  /* 0x000000ffff027224 */ /* 0x000fce00078e0008 */
.L_x_13448:
[----:B------:R-:W-:Y:S05]  /*5300*/  BSYNC B1 ;  /* 0x0000000000017941 */ /* 0x000fea0003800000 */
.L_x_13446:
        /* <DEDUP_REMOVED lines=16> */
.L_x_13452:
[----:B------:R-:W-:Y:S05]  /*5410*/  BSYNC B2 ;  /* 0x0000000000027941 */ /* 0x000fea0003800000 */
.L_x_13451:
        /* <DEDUP_REMOVED lines=43> */
.L_x_13450:
[----:B------:R-:W-:Y:S05]  /*56d0*/  BSYNC B1 ;  /* 0x0000000000017941 */ /* 0x000fea0003800000 */
.L_x_13449:
        /* <DEDUP_REMOVED lines=8> */
.L_x_13445:
        /* <DEDUP_REMOVED lines=12> */
.L_x_13454:
[----:B------:R-:W-:-:S07]  /*5820*/  IMAD.MOV.U32 R14, RZ, RZ, R8 ;  /* 0x000000ffff0e7224 */ /* 0x000fce00078e0008 */
.L_x_13455:
[----:B------:R-:W-:Y:S05]  /*5830*/  BSYNC B1 ;  /* 0x0000000000017941 */ /* 0x000fea0003800000 */
.L_x_13453:
        /* <DEDUP_REMOVED lines=16> */
.L_x_13459:
[----:B------:R-:W-:Y:S05]  /*5940*/  BSYNC B2 ;  /* 0x0000000000027941 */ /* 0x000fea0003800000 */
.L_x_13458:
        /* <DEDUP_REMOVED lines=43> */
.L_x_13457:
[----:B------:R-:W-:Y:S05]  /*5c00*/  BSYNC B1 ;  /* 0x0000000000017941 */ /* 0x000fea0003800000 */
.L_x_13456:
        /* <DEDUP_REMOVED lines=11> */
.L_x_13460:
        /* <DEDUP_REMOVED lines=12> */
.L_x_13463:
[----:B------:R-:W-:-:S07]  /*5d80*/  IMAD.MOV.U32 R0, RZ, RZ, R8 ;  /* 0x000000ffff007224 */ /* 0x000fce00078e0008 */
.L_x_13464:
[----:B------:R-:W-:Y:S05]  /*5d90*/  BSYNC B1 ;  /* 0x0000000000017941 */ /* 0x000fea0003800000 */
.L_x_13462:
        /* <DEDUP_REMOVED lines=18> */
.L_x_13468:
[----:B------:R-:W-:Y:S05]  /*5ec0*/  BSYNC B2 ;  /* 0x0000000000027941 */ /* 0x000fea0003800000 */
.L_x_13467:
        /* <DEDUP_REMOVED lines=43> */
.L_x_13466:
[----:B------:R-:W-:Y:S05]  /*6180*/  BSYNC B1 ;  /* 0x0000000000017941 */ /* 0x000fea0003800000 */
.L_x_13465:
        /* <DEDUP_REMOVED lines=8> */
.L_x_13461:
        /* <DEDUP_REMOVED lines=29> */
.L_x_13469:
        /* <DEDUP_REMOVED lines=15> */
.L_x_13471:
[----:B------:R-:W-:-:S07]  /*64d0*/  IMAD.MOV.U32 R104, RZ, RZ, R8 ;  /* 0x000000ffff687224 */ /* 0x000fce00078e0008 */
.L_x_13472:
[----:B------:R-:W-:Y:S05]  /*64e0*/  BSYNC B1 ;  /* 0x0000000000017941 */ /* 0x000fea0003800000 */
.L_x_13470:
        /* <DEDUP_REMOVED lines=16> */
.L_x_13476:
[----:B------:R-:W-:Y:S05]  /*65f0*/  BSYNC B2 ;  /* 0x0000000000027941 */ /* 0x000fea0003800000 */
.L_x_13475:
        /* <DEDUP_REMOVED lines=43> */
.L_x_13474:
[----:B------:R-:W-:Y:S05]  /*68b0*/  BSYNC B1 ;  /* 0x0000000000017941 */ /* 0x000fea0003800000 */
.L_x_13473:
        /* <DEDUP_REMOVED lines=12> */
.L_x_13477:
        /* <DEDUP_REMOVED lines=12> */
.L_x_13480:
[----:B------:R-:W-:-:S07]  /*6a40*/  IMAD.MOV.U32 R4, RZ, RZ, R8 ;  /* 0x000000ffff047224 */ /* 0x000fce00078e0008 */
.L_x_13481:
[----:B------:R-:W-:Y:S05]  /*6a50*/  BSYNC B1 ;  /* 0x0000000000017941 */ /* 0x000fea0003800000 */
.L_x_13479:
        /* <DEDUP_REMOVED lines=16> */
.L_x_13485:
[----:B------:R-:W-:Y:S05]  /*6b60*/  BSYNC B2 ;  /* 0x0000000000027941 */ /* 0x000fea0003800000 */
.L_x_13484:
        /* <DEDUP_REMOVED lines=43> */
.L_x_13483:
[----:B------:R-:W-:Y:S05]  /*6e20*/  BSYNC B1 ;  /* 0x0000000000017941 */ /* 0x000fea0003800000 */
.L_x_13482:
        /* <DEDUP_REMOVED lines=8> */
.L_x_13478:
        /* <DEDUP_REMOVED lines=12> */
.L_x_13487:
[----:B------:R-:W-:-:S07]  /*6f70*/  IMAD.MOV.U32 R103, RZ, RZ, R8 ;  /* 0x000000ffff677224 */ /* 0x000fce00078e0008 */
.L_x_13488:
[----:B------:R-:W-:Y:S05]  /*6f80*/  BSYNC B1 ;  /* 0x0000000000017941 */ /* 0x000fea0003800000 */
.L_x_13486:
        /* <DEDUP_REMOVED lines=16> */
.L_x_13492:
[----:B------:R-:W-:Y:S05]  /*7090*/  BSYNC B2 ;  /* 0x0000000000027941 */ /* 0x000fea0003800000 */
.L_x_13491:
        /* <DEDUP_REMOVED lines=43> */
.L_x_13490:
[----:B------:R-:W-:Y:S05]  /*7350*/  BSYNC B1 ;  /* 0x0000000000017941 */ /* 0x000fea0003800000 */
.L_x_13489:
        /* <DEDUP_REMOVED lines=11> */
.L_x_13493:
        /* <DEDUP_REMOVED lines=12> */
.L_x_13496:
[----:B------:R-:W-:-:S07]  /*74d0*/  IMAD.MOV.U32 R3, RZ, RZ, R8 ;  /* 0x000000ffff037224 */ /* 0x000fce00078e0008 */
.L_x_13497:
[----:B------:R-:W-:Y:S05]  /*74e0*/  BSYNC B1 ;  /* 0x0000000000017941 */ /* 0x000fea0003800000 */
.L_x_13495:
        /* <DEDUP_REMOVED lines=16> */
.L_x_13501:
[----:B------:R-:W-:Y:S05]  /*75f0*/  BSYNC B2 ;  /* 0x0000000000027941 */ /* 0x000fea0003800000 */
.L_x_13500:
        /* <DEDUP_REMOVED lines=43> */
.L_x_13499:
[----:B------:R-:W-:Y:S05]  /*78b0*/  BSYNC B1 ;  /* 0x0000000000017941 */ /* 0x000fea0003800000 */
.L_x_13498:
        /* <DEDUP_REMOVED lines=8> */
.L_x_13494:
        /* <DEDUP_REMOVED lines=12> */
.L_x_13503:
[----:B------:R-:W-:-:S07]  /*7a00*/  IMAD.MOV.U32 R103, RZ, RZ, R8 ;  /* 0x000000ffff677224 */ /* 0x000fce00078e0008 */
.L_x_13504:
[----:B------:R-:W-:Y:S05]  /*7a10*/  BSYNC B1 ;  /* 0x0000000000017941 */ /* 0x000fea0003800000 */
.L_x_13502:
        /* <DEDUP_REMOVED lines=16> */
.L_x_13508:
[----:B------:R-:W-:Y:S05]  /*7b20*/  BSYNC B2 ;  /* 0x0000000000027941 */ /* 0x000fea0003800000 */
.L_x_13507:
        /* <DEDUP_REMOVED lines=43> */
.L_x_13506:
[----:B------:R-:W-:Y:S05]  /*7de0*/  BSYNC B1 ;  /* 0x0000000000017941 */ /* 0x000fea0003800000 */
.L_x_13505:
        /* <DEDUP_REMOVED lines=11> */
.L_x_13509:
        /* <DEDUP_REMOVED lines=12> */
.L_x_13512:
[----:B------:R-:W-:-:S07]  /*7f60*/  IMAD.MOV.U32 R2, RZ, RZ, R8 ;  /* 0x000000ffff027224 */ /* 0x000fce00078e0008 */
.L_x_13513:
[----:B------:R-:W-:Y:S05]  /*7f70*/  BSYNC B1 ;  /* 0x0000000000017941 */ /* 0x000fea0003800000 */
.L_x_13511:
        /* <DEDUP_REMOVED lines=16> */
.L_x_13517:
[----:B------:R-:W-:Y:S05]  /*8080*/  BSYNC B2 ;  /* 0x0000000000027941 */ /* 0x000fea0003800000 */
.L_x_13516:
        /* <DEDUP_REMOVED lines=43> */
.L_x_13515:
[----:B------:R-:W-:Y:S05]  /*8340*/  BSYNC B1 ;  /* 0x0000000000017941 */ /* 0x000fea0003800000 */
.L_x_13514:
        /* <DEDUP_REMOVED lines=8> */
.L_x_13510:
        /* <DEDUP_REMOVED lines=12> */
.L_x_13519:
[----:B------:R-:W-:-:S07]  /*8490*/  IMAD.MOV.U32 R103, RZ, RZ, R8 ;  /* 0x000000ffff677224 */ /* 0x000fce00078e0008 */
.L_x_13520:
[----:B------:R-:W-:Y:S05]  /*84a0*/  BSYNC B1 ;  /* 0x0000000000017941 */ /* 0x000fea0003800000 */
.L_x_13518:
        /* <DEDUP_REMOVED lines=16> */
.L_x_13524:
[----:B------:R-:W-:Y:S05]  /*85b0*/  BSYNC B2 ;  /* 0x0000000000027941 */ /* 0x000fea0003800000 */
.L_x_13523:
        /* <DEDUP_REMOVED lines=43> */
.L_x_13522:
[----:B------:R-:W-:Y:S05]  /*8870*/  BSYNC B1 ;  /* 0x0000000000017941 */ /* 0x000fea0003800000 */
.L_x_13521:
        /* <DEDUP_REMOVED lines=11> */
.L_x_13525:
        /* <DEDUP_REMOVED lines=12> */
.L_x_13528:
[----:B------:R-:W-:-:S07]  /*89f0*/  IMAD.MOV.U32 R0, RZ, RZ, R8 ;  /* 0x000000ffff007224 */ /* 0x000fce00078e0008 */
.L_x_13529:
[----:B------:R-:W-:Y:S05]  /*8a00*/  BSYNC B1 ;  /* 0x0000000000017941 */ /* 0x000fea0003800000 */
.L_x_13527:
        /* <DEDUP_REMOVED lines=18> */
.L_x_13533:
[----:B------:R-:W-:Y:S05]  /*8b30*/  BSYNC B2 ;  /* 0x0000000000027941 */ /* 0x000fea0003800000 */
.L_x_13532:
        /* <DEDUP_REMOVED lines=43> */
.L_x_13531:
[----:B------:R-:W-:Y:S05]  /*8df0*/  BSYNC B1 ;  /* 0x0000000000017941 */ /* 0x000fea0003800000 */
.L_x_13530:
        /* <DEDUP_REMOVED lines=8> */
.L_x_13526:
        /* <DEDUP_REMOVED lines=27> */
.L_x_13534:
        /* <DEDUP_REMOVED lines=17> */
.L_x_13536:
[----:B------:R-:W-:-:S07]  /*9140*/  IMAD.MOV.U32 R111, RZ, RZ, R8 ;  /* 0x000000ffff6f7224 */ /* 0x000fce00078e0008 */
.L_x_13537:
[----:B------:R-:W-:Y:S05]  /*9150*/  BSYNC B1 ;  /* 0x0000000000017941 */ /* 0x000fea0003800000 */
.L_x_13535:
        /* <DEDUP_REMOVED lines=16> */
.L_x_13541:
[----:B------:R-:W-:Y:S05]  /*9260*/  BSYNC B2 ;  /* 0x0000000000027941 */ /* 0x000fea0003800000 */
.L_x_13540:
        /* <DEDUP_REMOVED lines=43> */
.L_x_13539:
[----:B------:R-:W-:Y:S05]  /*9520*/  BSYNC B1 ;  /* 0x0000000000017941 */ /* 0x000fea0003800000 */
.L_x_13538:
        /* <DEDUP_REMOVED lines=12> */
.L_x_13542:
        /* <DEDUP_REMOVED lines=12> */
.L_x_13545:
[----:B------:R-:W-:-:S07]  /*96b0*/  IMAD.MOV.U32 R4, RZ, RZ, R8 ;  /* 0x000000ffff047224 */ /* 0x000fce00078e0008 */
.L_x_13546:
[----:B------:R-:W-:Y:S05]  /*96c0*/  BSYNC B1 ;  /* 0x0000000000017941 */ /* 0x000fea0003800000 */
.L_x_13544:
        /* <DEDUP_REMOVED lines=16> */
.L_x_13550:
[----:B------:R-:W-:Y:S05]  /*97d0*/  BSYNC B2 ;  /* 0x0000000000027941 */ /* 0x000fea0003800000 */
.L_x_13549:
        /* <DEDUP_REMOVED lines=43> */
.L_x_13548:
[----:B------:R-:W-:Y:S05]  /*9a90*/  BSYNC B1 ;  /* 0x0000000000017941 */ /* 0x000fea0003800000 */
.L_x_13547:
        /* <DEDUP_REMOVED lines=8> */
.L_x_13543:
        /* <DEDUP_REMOVED lines=12> */
.L_x_13552:
[----:B------:R-:W-:-:S07]  /*9be0*/  IMAD.MOV.U32 R103, RZ, RZ, R8 ;  /* 0x000000ffff677224 */ /* 0x000fce00078e0008 */
.L_x_13553:
[----:B------:R-:W-:Y:S05]  /*9bf0*/  BSYNC B1 ;  /* 0x0000000000017941 */ /* 0x000fea0003800000 */
.L_x_13551:
        /* <DEDUP_REMOVED lines=16> */
.L_x_13557:
[----:B------:R-:W-:Y:S05]  /*9d00*/  BSYNC B2 ;  /* 0x0000000000027941 */ /* 0x000fea0003800000 */
.L_x_13556:
        /* <DEDUP_REMOVED lines=43> */
.L_x_13555:
[----:B------:R-:W-:Y:S05]  /*9fc0*/  BSYNC B1 ;  /* 0x0000000000017941 */ /* 0x000fea0003800000 */
.L_x_13554:
        /* <DEDUP_REMOVED lines=11> */
.L_x_13558:
        /* <DEDUP_REMOVED lines=12> */
.L_x_13561:
[----:B------:R-:W-:-:S07]  /*a140*/  IMAD.MOV.U32 R3, RZ, RZ, R8 ;  /* 0x000000ffff037224 */ /* 0x000fce00078e0008 */
.L_x_13562:
[----:B------:R-:W-:Y:S05]  /*a150*/  BSYNC B1 ;  /* 0x0000000000017941 */ /* 0x000fea0003800000 */
.L_x_13560:
        /* <DEDUP_REMOVED lines=16> */
.L_x_13566:
[----:B------:R-:W-:Y:S05]  /*a260*/  BSYNC B2 ;  /* 0x0000000000027941 */ /* 0x000fea0003800000 */
.L_x_13565:
        /* <DEDUP_REMOVED lines=43> */
.L_x_13564:
[----:B------:R-:W-:Y:S05]  /*a520*/  BSYNC B1 ;  /* 0x0000000000017941 */ /* 0x000fea0003800000 */
.L_x_13563:
        /* <DEDUP_REMOVED lines=8> */
.L_x_13559:
        /* <DEDUP_REMOVED lines=12> */
.L_x_13568:
[----:B------:R-:W-:-:S07]  /*a670*/  IMAD.MOV.U32 R103, RZ, RZ, R8 ;  /* 0x000000ffff677224 */ /* 0x000fce00078e0008 */
.L_x_13569:
[----:B------:R-:W-:Y:S05]  /*a680*/  BSYNC B1 ;  /* 0x0000000000017941 */ /* 0x000fea0003800000 */
.L_x_13567:
        /* <DEDUP_REMOVED lines=16> */
.L_x_13573:
[----:B------:R-:W-:Y:S05]  /*a790*/  BSYNC B2 ;  /* 0x0000000000027941 */ /* 0x000fea0003800000 */
.L_x_13572:
        /* <DEDUP_REMOVED lines=43> */
.L_x_13571:
[----:B------:R-:W-:Y:S05]  /*aa50*/  BSYNC B1 ;  /* 0x0000000000017941 */ /* 0x000fea0003800000 */
.L_x_13570:
        /* <DEDUP_REMOVED lines=11> */
.L_x_13574:
        /* <DEDUP_REMOVED lines=12> */
.L_x_13577:
[----:B------:R-:W-:-:S07]  /*abd0*/  IMAD.MOV.U32 R2, RZ, RZ, R8 ;  /* 0x000000ffff027224 */ /* 0x000fce00078e0008 */
.L_x_13578:
[----:B------:R-:W-:Y:S05]  /*abe0*/  BSYNC B1 ;  /* 0x0000000000017941 */ /* 0x000fea0003800000 */
.L_x_13576:
        /* <DEDUP_REMOVED lines=16> */
.L_x_13582:
[----:B------:R-:W-:Y:S05]  /*acf0*/  BSYNC B2 ;  /* 0x0000000000027941 */ /* 0x000fea0003800000 */
.L_x_13581:
        /* <DEDUP_REMOVED lines=43> */
.L_x_13580:
[----:B------:R-:W-:Y:S05]  /*afb0*/  BSYNC B1 ;  /* 0x0000000000017941 */ /* 0x000fea0003800000 */
.L_x_13579:
        /* <DEDUP_REMOVED lines=8> */
.L_x_13575:
        /* <DEDUP_REMOVED lines=12> */
.L_x_13584:
[----:B------:R-:W-:-:S07]  /*b100*/  IMAD.MOV.U32 R103, RZ, RZ, R8 ;  /* 0x000000ffff677224 */ /* 0x000fce00078e0008 */
.L_x_13585:
[----:B------:R-:W-:Y:S05]  /*b110*/  BSYNC B1 ;  /* 0x0000000000017941 */ /* 0x000fea0003800000 */
.L_x_13583:
        /* <DEDUP_REMOVED lines=16> */
.L_x_13589:
[----:B------:R-:W-:Y:S05]  /*b220*/  BSYNC B2 ;  /* 0x0000000000027941 */ /* 0x000fea0003800000 */
.L_x_13588:
        /* <DEDUP_REMOVED lines=43> */
.L_x_13587:
[----:B------:R-:W-:Y:S05]  /*b4e0*/  BSYNC B1 ;  /* 0x0000000000017941 */ /* 0x000fea0003800000 */
.L_x_13586:
        /* <DEDUP_REMOVED lines=11> */
.L_x_13590:
        /* <DEDUP_REMOVED lines=12> */
.L_x_13593:
[----:B------:R-:W-:-:S07]  /*b660*/  IMAD.MOV.U32 R0, RZ, RZ, R8 ;  /* 0x000000ffff007224 */ /* 0x000fce00078e0008 */
.L_x_13594:
[----:B------:R-:W-:Y:S05]  /*b670*/  BSYNC B1 ;  /* 0x0000000000017941 */ /* 0x000fea0003800000 */
.L_x_13592:
        /* <DEDUP_REMOVED lines=16> */
.L_x_13598:
[----:B------:R-:W-:Y:S05]  /*b780*/  BSYNC B2 ;  /* 0x0000000000027941 */ /* 0x000fea0003800000 */
.L_x_13597:
        /* <DEDUP_REMOVED lines=43> */
.L_x_13596:
[----:B------:R-:W-:Y:S05]  /*ba40*/  BSYNC B1 ;  /* 0x0000000000017941 */ /* 0x000fea0003800000 */
.L_x_13595:
        /* <DEDUP_REMOVED lines=8> */
.L_x_13591:
        /* <DEDUP_REMOVED lines=39> */
.L_x_13599:
        /* <DEDUP_REMOVED lines=56> */
.L_x_13613:
        /* <DEDUP_REMOVED lines=21> */
[----:B0-----:R-:W-:Y:S01]  /*c210*/  @!P1 IMAD.WIDE R118, R102, 0x4, R110 ;  /* 0x0000000466769825 */ /* 0x001fe200078e026e */
[----:B------:R-:W-:-:S03]  /*c220*/  IADD3 R110, P2, R114, UR14, RZ ;  /* 0x0000000e726e7c10 */ /* 0x000fc6000ff5e0ff */
        /* <DEDUP_REMOVED lines=12> */
[C---:B0-----:R-:W-:Y:S01]  /*c2f0*/  FADD.FTZ R119, -R112.reuse, R19 ;  /* 0x0000001370777221 */ /* 0x041fe20000010100 */
[C---:B------:R-:W-:Y:S01]  /*c300*/  FMUL.FTZ R118, R107.reuse, R120 ;  /* 0x000000786b767220 */ /* 0x040fe20000410000 */
[----:B------:R-:W0:Y:S01]  /*c310*/  LDC.64 R18, c[0x0][0x2c0] ;  /* 0x0000b000ff127b82 */ /* 0x000e220000000a00 */
[----:B------:R-:W-:Y:S01]  /*c320*/  FMUL.FTZ R115, R107, R20 ;  /* 0x000000146b737220 */ /* 0x000fe20000410000 */
[----:B------:R-:W-:Y:S01]  /*c330*/  FADD.FTZ R120, -R112, R16 ;  /* 0x0000001070787221 */ /* 0x000fe20000010100 */
[----:B------:R-:W-:Y:S01]  /*c340*/  IADD3 R16, P1, R114, UR16, RZ ;  /* 0x0000001072107c10 */ /* 0x000fe2000ff3e0ff */
[----:B------:R-:W-:Y:S01]  /*c350*/  FFMA.FTZ R23, R63, R118, R95 ;  /* 0x000000763f177223 */ /* 0x000fe2000001005f */
[----:B------:R-:W-:Y:S01]  /*c360*/  FFMA.FTZ R21, R61, R116, R93 ;  /* 0x000000743d157223 */ /* 0x000fe2000001005d */
[-C--:B------:R-:W-:Y:S01]  /*c370*/  FFMA.FTZ R20, R60, R115.reuse, R92 ;  /* 0x000000733c147223 */ /* 0x080fe2000001005c */
[----:B------:R-:W-:Y:S01]  /*c380*/  FADD.FTZ R114, -R112, R12 ;  /* 0x0000000c70727221 */ /* 0x000fe20000010100 */
[----:B-1----:R-:W1:Y:S01]  /*c390*/  LDC.64 R108, c[0x0][0x2b8] ;  /* 0x0000ae00ff6c7b82 */ /* 0x002e620000000a00 */
[----:B------:R-:W-:Y:S01]  /*c3a0*/  IADD3.X R17, R113, UR17, RZ, P1, !PT ;  /* 0x0000001171117c10 */ /* 0x000fe20008ffe4ff */
[----:B------:R-:W-:Y:S01]  /*c3b0*/  FFMA.FTZ R15, R47, R118, R79 ;  /* 0x000000762f0f7223 */ /* 0x000fe2000001004f */
[----:B------:R-:W-:Y:S01]  /*c3c0*/  FFMA.FTZ R13, R45, R116, R77 ;  /* 0x000000742d0d7223 */ /* 0x000fe2000001004d */
[----:B------:R-:W-:Y:S01]  /*c3d0*/  FFMA.FTZ R12, R44, R115, R76 ;  /* 0x000000732c0c7223 */ /* 0x000fe2000001004c */
[----:B------:R2:W-:Y:S01]  /*c3e0*/  STG.E.128 desc[UR4][R110.64], R20 ;  /* 0x000000146e007986 */ /* 0x0005e2000c101d04 */
[C---:B------:R-:W-:Y:S01]  /*c3f0*/  FMUL.FTZ R115, R107.reuse, R114 ;  /* 0x000000726b737220 */ /* 0x040fe20000410000 */
[C---:B------:R-:W-:Y:S01]  /*c400*/  FMUL.FTZ R118, R107.reuse, R119 ;  /* 0x000000776b767220 */ /* 0x040fe20000410000 */
[----:B------:R-:W-:Y:S01]  /*c410*/  FMUL.FTZ R114, R107, R121 ;  /* 0x000000796b727220 */ /* 0x000fe20000410000 */
[----:B------:R3:W-:Y:S01]  /*c420*/  STG.E.128 desc[UR4][R16.64], R12 ;  /* 0x0000000c10007986 */ /* 0x0007e2000c101d04 */
[----:B------:R-:W-:-:S02]  /*c430*/  IMAD.SHL.U32 R119, R104, 0x10, RZ ;  /* 0x0000001068777824 */ /* 0x000fc400078e00ff */
[C---:B------:R-:W-:Y:S01]  /*c440*/  FMUL.FTZ R117, R107.reuse, R124 ;  /* 0x0000007c6b757220 */ /* 0x040fe20000410000 */
[----:B------:R-:W-:Y:S02]  /*c450*/  FMUL.FTZ R116, R107, R125 ;  /* 0x0000007d6b747220 */ /* 0x000fe40000410000 */
[----:B------:R-:W-:Y:S01]  /*c460*/  IADD3 R124, P1, R119, UR14, RZ ;  /* 0x0000000e777c7c10 */ /* 0x000fe2000ff3e0ff */
[C---:B--2---:R-:W-:Y:S01]  /*c470*/  FADD.FTZ R110, -R112.reuse, R96 ;  /* 0x00000060706e7221 */ /* 0x044fe20000010100 */
[C---:B------:R-:W-:Y:S01]  /*c480*/  FADD.FTZ R111, -R112.reuse, R97 ;  /* 0x00000061706f7221 */ /* 0x040fe20000010100 */
[----:B------:R-:W-:Y:S01]  /*c490*/  FADD.FTZ R112, -R112, R99 ;  /* 0x0000006370707221 */ /* 0x000fe20000010100 */
[----:B------:R-:W-:Y:S01]  /*c4a0*/  FMUL.FTZ R99, R107, R120 ;  /* 0x000000786b637220 */ /* 0x000fe20000410000 */
[----:B-1----:R-:W-:Y:S01]  /*c4b0*/  IMAD.WIDE.U32 R96, R105, 0x10, R108 ;  /* 0x0000001069607825 */ /* 0x002fe200078e006c */
[----:B---3--:R-:W-:-:S03]  /*c4c0*/  SHF.R.U32.HI R12, RZ, 0x1c, R104 ;  /* 0x0000001cff0c7819 */ /* 0x008fc60000011668 */
[C---:B------:R-:W-:Y:S01]  /*c4d0*/  FMUL.FTZ R113, R107.reuse, R110 ;  /* 0x0000006e6b717220 */ /* 0x040fe20000410000 */
[----:B------:R-:W-:Y:S01]  /*c4e0*/  FMUL.FTZ R110, R107, R111 ;  /* 0x0000006f6b6e7220 */ /* 0x000fe20000410000 */
[----:B0-----:R-:W-:-:S04]  /*c4f0*/  IMAD.WIDE.U32 R120, R105, 0x10, R18 ;  /* 0x0000001069787825 */ /* 0x001fc800078e0012 */
[C---:B------:R-:W-:Y:S01]  /*c500*/  FMUL.FTZ R111, R107.reuse, R98 ;  /* 0x000000626b6f7220 */ /* 0x040fe20000410000 */
[----:B------:R-:W0:Y:S01]  /*c510*/  LDC.64 R104, c[0x0][0x210] ;  /* 0x00008400ff687b82 */ /* 0x000e220000000a00 */
        /* <DEDUP_REMOVED lines=11> */
[----:B------:R-:W-:Y:S01]  /*c5d0*/  IADD3 R118, P2, R119, UR16, RZ ;  /* 0x0000001077767c10 */ /* 0x000fe2000ff5e0ff */
[----:B------:R1:W-:Y:S01]  /*c5e0*/  STG.E.128 desc[UR4][R96.64], R20 ;  /* 0x0000001460007986 */ /* 0x0003e2000c101d04 */
[-C--:B------:R-:W-:Y:S01]  /*c5f0*/  FFMA.FTZ R99, R55, R116.reuse, R87 ;  /* 0x0000007437637223 */ /* 0x080fe20000010057 */
[-C--:B------:R-:W-:Y:S01]  /*c600*/  FFMA.FTZ R98, R54, R123.reuse, R86 ;  /* 0x0000007b36627223 */ /* 0x080fe20000010056 */
[C---:B------:R-:W-:Y:S01]  /*c610*/  IADD3.X R125, R12.reuse, UR15, RZ, P1, !PT ;  /* 0x0000000f0c7d7c10 */ /* 0x040fe20008ffe4ff */
[----:B------:R2:W-:Y:S01]  /*c620*/  STG.E.128 desc[UR4][R120.64], R16 ;  /* 0x0000001078007986 */ /* 0x0005e2000c101d04 */
[----:B------:R-:W-:Y:S01]  /*c630*/  IADD3.X R119, R12, UR17, RZ, P2, !PT ;  /* 0x000000110c777c10 */ /* 0x000fe200097fe4ff */
[----:B------:R-:W-:Y:S01]  /*c640*/  FFMA.FTZ R15, R39, R116, R71 ;  /* 0x00000074270f7223 */ /* 0x000fe20000010047 */
[----:B------:R-:W-:Y:S01]  /*c650*/  FFMA.FTZ R14, R38, R123, R70 ;  /* 0x0000007b260e7223 */ /* 0x000fe20000010046 */
[----:B------:R-:W-:Y:S01]  /*c660*/  FFMA.FTZ R13, R37, R114, R69 ;  /* 0x00000072250d7223 */ /* 0x000fe20000010045 */
[----:B------:R-:W-:Y:S01]  /*c670*/  FFMA.FTZ R12, R36, R115, R68 ;  /* 0x00000073240c7223 */ /* 0x000fe20000010044 */
[----:B0-----:R-:W-:-:S04]  /*c680*/  LEA R102, R104, R102, 0x2 ;  /* 0x0000006668667211 */ /* 0x001fc800078e10ff */
[----:B------:R-:W-:Y:S01]  /*c690*/  ISETP.GE.AND P1, PT, R102, R105, PT ;  /* 0x000000696600720c */ /* 0x000fe20003f26270 */
[----:B-1----:R-:W-:Y:S01]  /*c6a0*/  FFMA.FTZ R97, R53, R114, R85 ;  /* 0x0000007235617223 */ /* 0x002fe20000010055 */
[----:B------:R-:W-:Y:S01]  /*c6b0*/  FFMA.FTZ R96, R52, R115, R84 ;  /* 0x0000007334607223 */ /* 0x000fe20000010054 */
[-C--:B------:R-:W-:Y:S01]  /*c6c0*/  FFMA.FTZ R23, R35, R112.reuse, R67 ;  /* 0x0000007023177223 */ /* 0x080fe20000010043 */
[-C--:B------:R-:W-:Y:S01]  /*c6d0*/  FFMA.FTZ R22, R34, R111.reuse, R66 ;  /* 0x0000006f22167223 */ /* 0x080fe20000010042 */
[----:B--2---:R-:W-:Y:S01]  /*c6e0*/  FFMA.FTZ R19, R51, R112, R83 ;  /* 0x0000007033137223 */ /* 0x004fe20000010053 */
[----:B------:R-:W-:Y:S01]  /*c6f0*/  FFMA.FTZ R18, R50, R111, R82 ;  /* 0x0000006f32127223 */ /* 0x000fe20000010052 */
[-C--:B------:R-:W-:Y:S01]  /*c700*/  FFMA.FTZ R17, R49, R110.reuse, R81 ;  /* 0x0000006e31117223 */ /* 0x080fe20000010051 */
[-C--:B------:R-:W-:Y:S01]  /*c710*/  FFMA.FTZ R16, R48, R113.reuse, R80 ;  /* 0x0000007130107223 */ /* 0x080fe20000010050 */
[----:B------:R-:W-:Y:S01]  /*c720*/  FFMA.FTZ R21, R33, R110, R65 ;  /* 0x0000006e21157223 */ /* 0x000fe20000010041 */
[----:B------:R-:W-:Y:S01]  /*c730*/  FFMA.FTZ R20, R32, R113, R64 ;  /* 0x0000007120147223 */ /* 0x000fe20000010040 */
[----:B------:R0:W-:Y:S04]  /*c740*/  STG.E.128 desc[UR4][R108.64], R96 ;  /* 0x000000606c007986 */ /* 0x0001e8000c101d04 */
[----:B------:R0:W-:Y:S04]  /*c750*/  STG.E.128 desc[UR4][R106.64], R12 ;  /* 0x0000000c6a007986 */ /* 0x0001e8000c101d04 */
[----:B------:R0:W-:Y:S04]  /*c760*/  STG.E.128 desc[UR4][R124.64], R16 ;  /* 0x000000107c007986 */ /* 0x0001e8000c101d04 */
[----:B------:R0:W-:Y:S01]  /*c770*/  STG.E.128 desc[UR4][R118.64], R20 ;  /* 0x0000001476007986 */ /* 0x0001e2000c101d04 */
[----:B------:R-:W-:Y:S05]  /*c780*/  @!P1 BRA `(.L_x_13601) ;  /* 0xffffff4000909947 */ /* 0x000fea000383ffff */
[----:B------:R-:W-:Y:S05]  /*c790*/  BSYNC B0 ;  /* 0x0000000000007941 */ /* 0x000fea0003800000 */
.L_x_13339:
[----:B------:R-:W-:Y:S05]  /*c7a0*/  EXIT ;  /* 0x000000000000794d */ /* 0x000fea0003800000 */
.L_x_13600:
        /* <DEDUP_REMOVED lines=8> */
.L_x_13603:
[----:B------:R-:W-:Y:S05]  /*c830*/  BSYNC B1 ;  /* 0x0000000000017941 */ /* 0x000fea0003800000 */
.L_x_13602:
        /* <DEDUP_REMOVED lines=9> */
.L_x_13604:
[----:B------:R-:W-:Y:S01]  /*c8d0*/  HFMA2.MMA R118, -RZ, RZ, 0, 2.384185791015625e-07 ;  /* 0x00000004ff767435 */ /* 0x000fe200000001ff */
[----:B------:R-:W-:-:S05]  /*c8e0*/  MOV R111, R114 ;  /* 0x00000072006f7202 */ /* 0x000fca0000000f00 */
[----:B------:R-:W-:-:S04]  /*c8f0*/  FADD.FTZ R111, R110, R111 ;  /* 0x0000006f6e6f7221 */ /* 0x000fc80000010000 */
[----:B------:R-:W-:-:S07]  /*c900*/  IMAD.MOV.U32 R117, RZ, RZ, R111 ;  /* 0x000000ffff757224 */ /* 0x000fce00078e006f */
[----:B------:R-:W-:Y:S05]  /*c910*/  WARPSYNC.COLLECTIVE R116, `(.L_x_13605) ;  /* 0x0000000074087348 */ /* 0x000fea0003c00000 */
[----:B------:R0:W1:Y:S02]  /*c920*/  SHFL.BFLY P2, R114, R117, R118, R119 ;  /* 0x0c00007675727389 */ /* 0x0000640000040077 */
[----:B01----:R-:W-:Y:S01]  /*c930*/  ENDCOLLECTIVE ;  /* 0x000000000000791b */ /* 0x003fe20003800000 */
.L_x_13605:
        /* <DEDUP_REMOVED lines=8> */
.L_x_13606:
[----:B------:R-:W-:Y:S01]  /*c9c0*/  HFMA2.MMA R118, -RZ, RZ, 0, 9.5367431640625e-07 ;  /* 0x00000010ff767435 */ /* 0x000fe200000001ff */
[----:B------:R-:W-:-:S05]  /*c9d0*/  MOV R113, R114 ;  /* 0x0000007200717202 */ /* 0x000fca0000000f00 */
[----:B------:R-:W-:-:S04]  /*c9e0*/  FADD.FTZ R113, R112, R113 ;  /* 0x0000007170717221 */ /* 0x000fc80000010000 */
[----:B------:R-:W-:-:S07]  /*c9f0*/  IMAD.MOV.U32 R117, RZ, RZ, R113 ;  /* 0x000000ffff757224 */ /* 0x000fce00078e0071 */
[----:B------:R-:W-:Y:S05]  /*ca00*/  WARPSYNC.COLLECTIVE R116, `(.L_x_13607) ;  /* 0x0000000074087348 */ /* 0x000fea0003c00000 */
[----:B------:R0:W1:Y:S02]  /*ca10*/  SHFL.BFLY P2, R114, R117, R118, R119 ;  /* 0x0c00007675727389 */ /* 0x0000640000040077 */
[----:B01----:R-:W-:Y:S01]  /*ca20*/  ENDCOLLECTIVE ;  /* 0x000000000000791b */ /* 0x003fe20003800000 */
.L_x_13607:
        /* <DEDUP_REMOVED lines=39> */
.L_x_13608:
[----:B------:R-:W-:Y:S02]  /*cca0*/  IMAD.MOV.U32 R118, RZ, RZ, 0x2 ;  /* 0x00000002ff767424 */ /* 0x000fe400078e00ff */
[----:B------:R-:W-:-:S04]  /*ccb0*/  IMAD.MOV.U32 R110, RZ, RZ, R114 ;  /* 0x000000ffff6e7224 */ /* 0x000fc800078e0072 */
[----:B------:R-:W-:-:S05]  /*ccc0*/  FADD.FTZ R110, R107, R110 ;  /* 0x0000006e6b6e7221 */ /* 0x000fca0000010000 */
[----:B------:R-:W-:-:S07]  /*ccd0*/  MOV R117, R110 ;  /* 0x0000006e00757202 */ /* 0x000fce0000000f00 */
[----:B------:R-:W-:Y:S05]  /*cce0*/  WARPSYNC.COLLECTIVE R116, `(.L_x_13609) ;  /* 0x0000000074087348 */ /* 0x000fea0003c00000 */
[----:B------:R0:W1:Y:S02]  /*ccf0*/  SHFL.BFLY P2, R114, R117, R118, R119 ;  /* 0x0c00007675727389 */ /* 0x0000640000040077 */
[----:B01----:R-:W-:Y:S01]  /*cd00*/  ENDCOLLECTIVE ;  /* 0x000000000000791b */ /* 0x003fe20003800000 */
.L_x_13609:
[----:B------:R-:W-:Y:S01]  /*cd10*/  HFMA2.MMA R118, -RZ, RZ, 0, 2.384185791015625e-07 ;  /* 0x00000004ff767435 */ /* 0x000fe200000001ff */
[----:B------:R-:W-:-:S05]  /*cd20*/  MOV R111, R114 ;  /* 0x00000072006f7202 */ /* 0x000fca0000000f00 */
[----:B------:R-:W-:-:S04]  /*cd30*/  FADD.FTZ R111, R110, R111 ;  /* 0x0000006f6e6f7221 */ /* 0x000fc80000010000 */
[----:B------:R-:W-:-:S07]  /*cd40*/  IMAD.MOV.U32 R117, RZ, RZ, R111 ;  /* 0x000000ffff757224 */ /* 0x000fce00078e006f */
[----:B------:R-:W-:Y:S05]  /*cd50*/  WARPSYNC.COLLECTIVE R116, `(.L_x_13610) ;  /* 0x0000000074087348 */ /* 0x000fea0003c00000 */
[----:B------:R0:W1:Y:S02]  /*cd60*/  SHFL.BFLY P2, R114, R117, R118, R119 ;  /* 0x0c00007675727389 */ /* 0x0000640000040077 */
[----:B01----:R-:W-:Y:S01]  /*cd70*/  ENDCOLLECTIVE ;  /* 0x000000000000791b */ /* 0x003fe20003800000 */
.L_x_13610:
[----:B------:R-:W-:Y:S02]  /*cd80*/  IMAD.MOV.U32 R118, RZ, RZ, 0x8 ;  /* 0x00000008ff767424 */ /* 0x000fe400078e00ff */
[----:B------:R-:W-:-:S04]  /*cd90*/  IMAD.MOV.U32 R112, RZ, RZ, R114 ;  /* 0x000000ffff707224 */ /* 0x000fc800078e0072 */
[----:B------:R-:W-:-:S05]  /*cda0*/  FADD.FTZ R112, R111, R112 ;  /* 0x000000706f707221 */ /* 0x000fca0000010000 */
[----:B------:R-:W-:-:S07]  /*cdb0*/  MOV R117, R112 ;  /* 0x0000007000757202 */ /* 0x000fce0000000f00 */
[----:B------:R-:W-:Y:S05]  /*cdc0*/  WARPSYNC.COLLECTIVE R116, `(.L_x_13611) ;  /* 0x0000000074087348 */ /* 0x000fea0003c00000 */
[----:B------:R0:W1:Y:S02]  /*cdd0*/  SHFL.BFLY P2, R114, R117, R118, R119 ;  /* 0x0c00007675727389 */ /* 0x0000640000040077 */
[----:B01----:R-:W-:Y:S01]  /*cde0*/  ENDCOLLECTIVE ;  /* 0x000000000000791b */ /* 0x003fe20003800000 */
.L_x_13611:
[----:B------:R-:W-:Y:S01]  /*cdf0*/  HFMA2.MMA R118, -RZ, RZ, 0, 9.5367431640625e-07 ;  /* 0x00000010ff767435 */ /* 0x000fe200000001ff */
[----:B------:R-:W-:-:S05]  /*ce00*/  MOV R113, R114 ;  /* 0x0000007200717202 */ /* 0x000fca0000000f00 */
[----:B------:R-:W-:-:S04]  /*ce10*/  FADD.FTZ R113, R112, R113 ;  /* 0x0000007170717221 */ /* 0x000fc80000010000 */
[----:B------:R-:W-:-:S07]  /*ce20*/  IMAD.MOV.U32 R117, RZ, RZ, R113 ;  /* 0x000000ffff757224 */ /* 0x000fce00078e0071 */
[----:B------:R-:W-:Y:S05]  /*ce30*/  WARPSYNC.COLLECTIVE R116, `(.L_x_13612) ;  /* 0x0000000074087348 */ /* 0x000fea0003c00000 */
[----:B------:R0:W1:Y:S02]  /*ce40*/  SHFL.BFLY P2, R114, R117, R118, R119 ;  /* 0x0c00007675727389 */ /* 0x0000640000040077 */
[----:B01----:R-:W-:Y:S01]  /*ce50*/  ENDCOLLECTIVE ;  /* 0x000000000000791b */ /* 0x003fe20003800000 */
.L_x_13612:
[----:B------:R-:W-:Y:S05]  /*ce60*/  BRA `(.L_x_13613) ;  /* 0xfffffff000947947 */ /* 0x000fea000383ffff */
.L_x_13614:
        /* <DEDUP_REMOVED lines=9> */
.L_x_14267:


//--------------------- .text._ZN10layer_norm31ln_parallel_residual_fwd_kernelINS_13Kernel_traitsIfffffjLj512ELj1ELj4ELj1ELj16ENS_18Kernel_traits_baseILj512EfffffjLj128EEEEELb1ELb1ELb0EEEvNS_9FwdParamsE --------------------------
	.section	.text._ZN10layer_norm31ln_parallel_residual_fwd_kernelINS_13Kernel_traitsIfffffjLj512ELj1ELj4ELj1ELj16ENS_18Kernel_traits_baseILj512EfffffjLj128EEEEELb1ELb1ELb0EEEvNS_9FwdParamsE,"ax",@progbits
	.align	128
        .global         _ZN10layer_norm31ln_parallel_residual_fwd_kernelINS_13Kernel_traitsIfffffjLj512ELj1ELj4ELj1ELj16ENS_18Kernel_traits_baseILj512EfffffjLj128EEEEELb1ELb1ELb0EEEvNS_9FwdParamsE
        .type           _ZN10layer_norm31ln_parallel_residual_fwd_kernelINS_13Kernel_traitsIfffffjLj512ELj1ELj4ELj1ELj16ENS_18Kernel_traits_baseILj512EfffffjLj128EEEEELb1ELb1ELb0EEEvNS_9FwdParamsE,@function
        .size           _ZN10layer_norm31ln_parallel_residual_fwd_kernelINS_13Kernel_traitsIfffffjLj512ELj1ELj4ELj1ELj16ENS_18Kernel_traits_baseILj512EfffffjLj128EEEEELb1ELb1ELb0EEEvNS_9FwdParamsE,(.L_x_14268 - _ZN10layer_norm31ln_parallel_residual_fwd_kernelINS_13Kernel_traitsIfffffjLj512ELj1ELj4ELj1ELj16ENS_18Kernel_traits_baseILj512EfffffjLj128EEEEELb1ELb1ELb0EEEvNS_9FwdParamsE)
        .other          _ZN10layer_norm31ln_parallel_residual_fwd_kernelINS_13Kernel_traitsIfffffjLj512ELj1ELj4ELj1ELj16ENS_18Kernel_traits_baseILj512EfffffjLj128EEEEELb1ELb1ELb0EEEvNS_9FwdParamsE,@"STO_CUDA_ENTRY STV_DEFAULT"
_ZN10layer_norm31ln_parallel_residual_fwd_kernelINS_13Kernel_traitsIfffffjLj512ELj1ELj4ELj1ELj16ENS_18Kernel_traits_baseILj512EfffffjLj128EEEEELb1ELb1ELb0EEEvNS_9FwdParamsE:
.text._ZN10layer_norm31ln_parallel_residual_fwd_kernelINS_13Kernel_traitsIfffffjLj512ELj1ELj4ELj1ELj16ENS_18Kernel_traits_baseILj512EfffffjLj128EEEEELb1ELb1ELb0EEEvNS_9FwdParamsE:
        /* <DEDUP_REMOVED lines=67> */
[----:B------:R-:W-:-:S03]  /*0430*/  UIADD3 UR28, UR6, -0x4ab325aa, URZ ;  /* 0xb54cda56061c7890 */ /* 0x000fc6000fffe03f */
        /* <DEDUP_REMOVED lines=40> */
.L_x_13616:
[----:B------:R-:W-:Y:S05]  /*06c0*/  BSYNC B0 ;  /* 0x0000000000007941 */ /* 0x000fea0003800000 */
.L_x_13615:
[----:B------:R-:W-:Y:S04]  /*06d0*/  BSSY B0, `(.L_x_13617) ;  /* 0x000000e000007945 */ /* 0x000fe80003800000 */
[----:B------:R-:W-:Y:S05]  /*06e0*/  @!P4 BRA `(.L_x_13618) ;  /* 0x000000000030c947 */ /* 0x000fea0003800000 */
[----:B------:R-:W1:Y:S01]  /*06f0*/  LDC.64 R6, c[0x0][0x260] ;  /* 0x00009800ff067b82 */ /* 0x000e620000000a00 */
[----:B------:R-:W-:Y:S01]  /*0700*/  ULDC.64 UR8, c[0x0][0x2c8] ;  /* 0x0000b20000087ab9 */ /* 0x000fe20000000a00 */
[----:B------:R-:W-:Y:S02]  /*0710*/  CS2R R18, SRZ ;  /* 0x0000000000127805 */ /* 0x000fe4000001ff00 */
[----:B------:R-:W-:Y:S02]  /*0720*/  ISETP.NE.U32.AND P0, PT, RZ, UR8, PT ;  /* 0x00000008ff007c0c */ /* 0x000fe4000bf05070 */
[----:B------:R-:W-:Y:S02]  /*0730*/  CS2R R16, SRZ ;  /* 0x0000000000107805 */ /* 0x000fe4000001ff00 */
[----:B------:R-:W-:-:S13]  /*0740*/  ISETP.NE.AND.EX P0, PT, RZ, UR9, PT, P0 ;  /* 0x00000009ff007c0c */ /* 0x000fda000bf05300 */
[----:B0-----:R-:W-:-:S04]  /*0750*/  @P0 LEA R4, P1, R33, UR8, 0x4 ;  /* 0x0000000821040c11 */ /* 0x001fc8000f8220ff */
[C---:B------:R-:W-:Y:S01]  /*0760*/  @P0 LEA.HI.X R5, R33.reuse, UR9, RZ, 0x4, P1 ;  /* 0x0000000921050c11 */ /* 0x040fe200088f24ff */
[----:B-1----:R-:W-:-:S04]  /*0770*/  IMAD.WIDE.U32 R6, R33, 0x10, R6 ;  /* 0x0000001021067825 */ /* 0x002fc800078e0006 */
[----:B------:R1:W5:Y:S04]  /*0780*/  @P0 LDG.E.128 R16, desc[UR4][R4.64] ;  /* 0x0000000404100981 */ /* 0x000368000c1e1d00 */
[----:B------:R1:W5:Y:S01]  /*0790*/  LDG.E.128 R20, desc[UR4][R6.64] ;  /* 0x0000000406147981 */ /* 0x000362000c1e1d00 */
[----:B------:R-:W-:-:S07]  /*07a0*/  VIADD R33, R33, 0x20 ;  /* 0x0000002021217836 */ /* 0x000fce0000000000 */
.L_x_13618:
[----:B------:R-:W-:Y:S05]  /*07b0*/  BSYNC B0 ;  /* 0x0000000000007941 */ /* 0x000fea0003800000 */
.L_x_13617:
[----:B------:R-:W-:Y:S04]  /*07c0*/  BSSY B0, `(.L_x_13619) ;  /* 0x000000e000007945 */ /* 0x000fe80003800000 */
[----:B------:R-:W-:Y:S05]  /*07d0*/  @!P3 BRA `(.L_x_13620) ;  /* 0x000000000030b947 */ /* 0x000fea0003800000 */
[----:B-1----:R-:W1:Y:S01]  /*07e0*/  LDC.64 R6, c[0x0][0x260] ;  /* 0x00009800ff067b82 */ /* 0x002e620000000a00 */
        /* <DEDUP_REMOVED lines=10> */
[----:B------:R-:W-:-:S07]  /*0890*/  IADD3 R33, R33, 0x20, RZ ;  /* 0x0000002021217810 */ /* 0x000fce0007ffe0ff */
.L_x_13620:
[----:B------:R-:W-:Y:S05]  /*08a0*/  BSYNC B0 ;  /* 0x0000000000007941 */ /* 0x000fea0003800000 */
.L_x_13619:
[----:B------:R-:W-:Y:S04]  /*08b0*/  BSSY B0, `(.L_x_13621) ;  /* 0x000000d000007945 */ /* 0x000fe80003800000 */
[----:B------:R-:W-:Y:S05]  /*08c0*/  @!P2 BRA `(.L_x_13622) ;  /* 0x00000000002ca947 */ /* 0x000fea0003800000 */
[----:B------:R-:W3:Y:S01]  /*08d0*/  LDC.64 R36, c[0x0][0x260] ;  /* 0x00009800ff247b82 */ /* 0x000ee20000000a00 */
[----:B------:R-:W-:Y:S01]  /*08e0*/  ULDC.64 UR8, c[0x0][0x2c8] ;  /* 0x0000b20000087ab9 */ /* 0x000fe20000000a00 */
[----:B------:R-:W-:Y:S02]  /*08f0*/  CS2R R34, SRZ ;  /* 0x0000000000227805 */ /* 0x000fe4000001ff00 */
[----:B------:R-:W-:-:S04]  /*0900*/  ISETP.NE.U32.AND P0, PT, RZ, UR8, PT ;  /* 0x00000008ff007c0c */ /* 0x000fc8000bf05070 */
[----:B------:R-:W-:-:S13]  /*0910*/  ISETP.NE.AND.EX P0, PT, RZ, UR9, PT, P0 ;  /* 0x00000009ff007c0c */ /* 0x000fda000bf05300 */
[C---:B012---:R-:W-:Y:S01]  /*0920*/  @P0 LEA R4, P1, R33.reuse, UR8, 0x4 ;  /* 0x0000000821040c11 */ /* 0x047fe2000f8220ff */
[----:B---3--:R-:W-:-:S03]  /*0930*/  IMAD.WIDE.U32 R36, R33, 0x10, R36 ;  /* 0x0000001021247825 */ /* 0x008fc600078e0024 */
[----:B------:R-:W-:Y:S02]  /*0940*/  @P0 LEA.HI.X R5, R33, UR9, RZ, 0x4, P1 ;  /* 0x0000000921050c11 */ /* 0x000fe400088f24ff */
[----:B------:R-:W-:Y:S01]  /*0950*/  CS2R R32, SRZ ;  /* 0x0000000000207805 */ /* 0x000fe2000001ff00 */
[----:B------:R-:W5:Y:S05]  /*0960*/  LDG.E.128 R36, desc[UR4][R36.64] ;  /* 0x0000000424247981 */ /* 0x000f6a000c1e1d00 */
[----:B------:R3:W5:Y:S02]  /*0970*/  @P0 LDG.E.128 R32, desc[UR4][R4.64] ;  /* 0x0000000404200981 */ /* 0x000764000c1e1d00 */
.L_x_13622:
[----:B------:R-:W-:Y:S05]  /*0980*/  BSYNC B0 ;  /* 0x0000000000007941 */ /* 0x000fea0003800000 */
.L_x_13621:
[----:B------:R-:W-:Y:S01]  /*0990*/  ULDC UR8, c[0x0][0x214] ;  /* 0x0000850000087ab9 */ /* 0x000fe20000000800 */
[----:B------:R-:W-:Y:S02]  /*09a0*/  LOP3.LUT R41, R41, UR33, R2, 0x96, !PT ;  /* 0x0000002129297c12 */ /* 0x000fe4000f8e9602 */
[----:B------:R-:W-:-:S13]  /*09b0*/  ISETP.GE.AND P0, PT, R75, UR8, PT ;  /* 0x000000084b007c0c */ /* 0x000fda000bf06270 */
[----:B------:R-:W-:Y:S05]  /*09c0*/  @P0 EXIT ;  /* 0x000000000000094d */ /* 0x000fea0003800000 */
[----:B-12---:R-:W-:Y:S01]  /*09d0*/  IMAD R7, R42, -0x326172a9, RZ ;  /* 0xcd9e8d572a077824 */ /* 0x006fe200078e02ff */
[----:B------:R-:W-:Y:S01]  /*09e0*/  BSSY B0, `(.L_x_13623) ;  /* 0x0000c45000007945 */ /* 0x000fe20003800000 */
[----:B------:R-:W-:Y:S01]  /*09f0*/  IMAD.HI.U32 R2, R41, -0x326172a9, RZ ;  /* 0xcd9e8d5729027827 */ /* 0x000fe200078e00ff */
[----:B------:R-:W-:Y:S01]  /*0a00*/  LOP3.LUT R69, R0, 0x3, RZ, 0xc0, !PT ;  /* 0x0000000300457812 */ /* 0x000fe200078ec0ff */
        /* <DEDUP_REMOVED lines=9> */
[----:B------:R-:W-:Y:S01]  /*0aa0*/  IMAD R70, R70, -0x2daee0ad, RZ ;  /* 0xd2511f5346467824 */ /* 0x000fe200078e02ff */
[----:B------:R-:W-:Y:S01]  /*0ab0*/  ULDC.64 UR10, c[0x0][0x230] ;  /* 0x00008c00000a7ab9 */ /* 0x000fe20000000a00 */
[----:B0--3--:R-:W-:Y:S01]  /*0ac0*/  IMAD.MOV.U32 R5, RZ, RZ, RZ ;  /* 0x000000ffff057224 */ /* 0x009fe200078e00ff */
[----:B------:R-:W-:Y:S01]  /*0ad0*/  ULDC.64 UR12, c[0x0][0x238] ;  /* 0x00008e00000c7ab9 */ /* 0x000fe20000000a00 */
[----:B------:R-:W-:Y:S01]  /*0ae0*/  ULDC.64 UR14, c[0x0][0x240] ;  /* 0x00009000000e7ab9 */ /* 0x000fe20000000a00 */
[----:B------:R-:W-:-:S05]  /*0af0*/  ULDC.64 UR16, c[0x0][0x248] ;  /* 0x0000920000107ab9 */ /* 0x000fca0000000a00 */
.L_x_13900:
        /* <DEDUP_REMOVED lines=34> */
.L_x_13627:
[----:B------:R-:W-:-:S07]  /*0d20*/  IMAD.MOV.U32 R86, RZ, RZ, R72 ;  /* 0x000000ffff567224 */ /* 0x000fce00078e0048 */
.L_x_13628:
[----:B------:R-:W-:Y:S05]  /*0d30*/  BSYNC B2 ;  /* 0x0000000000027941 */ /* 0x000fea0003800000 */
.L_x_13626:
        /* <DEDUP_REMOVED lines=16> */
.L_x_13632:
[----:B------:R-:W-:Y:S05]  /*0e40*/  BSYNC B3 ;  /* 0x0000000000037941 */ /* 0x000fea0003800000 */
.L_x_13631:
        /* <DEDUP_REMOVED lines=44> */
.L_x_13630:
[----:B------:R-:W-:Y:S05]  /*1110*/  BSYNC B2 ;  /* 0x0000000000027941 */ /* 0x000fea0003800000 */
.L_x_13629:
        /* <DEDUP_REMOVED lines=17> */
.L_x_13633:
        /* <DEDUP_REMOVED lines=12> */
.L_x_13636:
[----:B------:R-:W-:-:S07]  /*12f0*/  IMAD.MOV.U32 R4, RZ, RZ, R72 ;  /* 0x000000ffff047224 */ /* 0x000fce00078e0048 */
.L_x_13637:
[----:B------:R-:W-:Y:S05]  /*1300*/  BSYNC B2 ;  /* 0x0000000000027941 */ /* 0x000fea0003800000 */
.L_x_13635:
        /* <DEDUP_REMOVED lines=16> */
.L_x_13641:
[----:B------:R-:W-:Y:S05]  /*1410*/  BSYNC B3 ;  /* 0x0000000000037941 */ /* 0x000fea0003800000 */
.L_x_13640:
        /* <DEDUP_REMOVED lines=44> */
.L_x_13639:
[----:B------:R-:W-:Y:S05]  /*16e0*/  BSYNC B2 ;  /* 0x0000000000027941 */ /* 0x000fea0003800000 */
.L_x_13638:
        /* <DEDUP_REMOVED lines=8> */
.L_x_13634:
        /* <DEDUP_REMOVED lines=12> */
.L_x_13643:
[----:B------:R-:W-:-:S07]  /*1830*/  IMAD.MOV.U32 R69, RZ, RZ, R72 ;  /* 0x000000ffff457224 */ /* 0x000fce00078e0048 */
.L_x_13644:
[----:B------:R-:W-:Y:S05]  /*1840*/  BSYNC B2 ;  /* 0x0000000000027941 */ /* 0x000fea0003800000 */
.L_x_13642:
        /* <DEDUP_REMOVED lines=16> */
.L_x_13648:
[----:B------:R-:W-:Y:S05]  /*1950*/  BSYNC B3 ;  /* 0x0000000000037941 */ /* 0x000fea0003800000 */
.L_x_13647:
        /* <DEDUP_REMOVED lines=44> */
.L_x_13646:
[----:B------:R-:W-:Y:S05]  /*1c20*/  BSYNC B2 ;  /* 0x0000000000027941 */ /* 0x000fea0003800000 */
.L_x_13645:
        /* <DEDUP_REMOVED lines=11> */
.L_x_13649:
        /* <DEDUP_REMOVED lines=12> */
.L_x_13652:
[----:B------:R-:W-:-:S07]  /*1da0*/  MOV R3, R72 ;  /* 0x0000004800037202 */ /* 0x000fce0000000f00 */
.L_x_13653:
[----:B------:R-:W-:Y:S05]  /*1db0*/  BSYNC B2 ;  /* 0x0000000000027941 */ /* 0x000fea0003800000 */
.L_x_13651:
        /* <DEDUP_REMOVED lines=16> */
.L_x_13657:
[----:B------:R-:W-:Y:S05]  /*1ec0*/  BSYNC B3 ;  /* 0x0000000000037941 */ /* 0x000fea0003800000 */
.L_x_13656:
        /* <DEDUP_REMOVED lines=44> */
.L_x_13655:
[----:B------:R-:W-:Y:S05]  /*2190*/  BSYNC B2 ;  /* 0x0000000000027941 */ /* 0x000fea0003800000 */
.L_x_13654:
        /* <DEDUP_REMOVED lines=8> */
.L_x_13650:
        /* <DEDUP_REMOVED lines=12> */
.L_x_13659:
[----:B------:R-:W-:-:S07]  /*22e0*/  MOV R69, R72 ;  /* 0x0000004800457202 */ /* 0x000fce0000000f00 */
.L_x_13660:
[----:B------:R-:W-:Y:S05]  /*22f0*/  BSYNC B2 ;  /* 0x0000000000027941 */ /* 0x000fea0003800000 */
.L_x_13658:
        /* <DEDUP_REMOVED lines=16> */
.L_x_13664:
[----:B------:R-:W-:Y:S05]  /*2400*/  BSYNC B3 ;  /* 0x0000000000037941 */ /* 0x000fea0003800000 */
.L_x_13663:
        /* <DEDUP_REMOVED lines=44> */
.L_x_13662:
[----:B------:R-:W-:Y:S05]  /*26d0*/  BSYNC B2 ;  /* 0x0000000000027941 */ /* 0x000fea0003800000 */
.L_x_13661:
        /* <DEDUP_REMOVED lines=11> */
.L_x_13665:
        /* <DEDUP_REMOVED lines=12> */
.L_x_13668:
[----:B------:R-:W-:-:S07]  /*2850*/  IMAD.MOV.U32 R2, RZ, RZ, R72 ;  /* 0x000000ffff027224 */ /* 0x000fce00078e0048 */
.L_x_13669:
[----:B------:R-:W-:Y:S05]  /*2860*/  BSYNC B2 ;  /* 0x0000000000027941 */ /* 0x000fea0003800000 */
.L_x_13667:
        /* <DEDUP_REMOVED lines=16> */
.L_x_13673:
[----:B------:R-:W-:Y:S05]  /*2970*/  BSYNC B3 ;  /* 0x0000000000037941 */ /* 0x000fea0003800000 */
.L_x_13672:
        /* <DEDUP_REMOVED lines=44> */
.L_x_13671:
[----:B------:R-:W-:Y:S05]  /*2c40*/  BSYNC B2 ;  /* 0x0000000000027941 */ /* 0x000fea0003800000 */
.L_x_13670:
        /* <DEDUP_REMOVED lines=8> */
.L_x_13666:
        /* <DEDUP_REMOVED lines=12> */
.L_x_13675:
[----:B------:R-:W-:-:S07]  /*2d90*/  IMAD.MOV.U32 R69, RZ, RZ, R72 ;  /* 0x000000ffff457224 */ /* 0x000fce00078e0048 */
.L_x_13676:
[----:B------:R-:W-:Y:S05]  /*2da0*/  BSYNC B2 ;  /* 0x0000000000027941 */ /* 0x000fea0003800000 */
.L_x_13674:
        /* <DEDUP_REMOVED lines=16> */
.L_x_13680:
[----:B------:R-:W-:Y:S05]  /*2eb0*/  BSYNC B3 ;  /* 0x0000000000037941 */ /* 0x000fea0003800000 */
.L_x_13679:
        /* <DEDUP_REMOVED lines=44> */
.L_x_13678:
[----:B------:R-:W-:Y:S05]  /*3180*/  BSYNC B2 ;  /* 0x0000000000027941 */ /* 0x000fea0003800000 */
.L_x_13677:
        /* <DEDUP_REMOVED lines=11> */
.L_x_13681:
        /* <DEDUP_REMOVED lines=12> */
.L_x_13684:
[----:B------:R-:W-:-:S07]  /*3300*/  IMAD.MOV.U32 R0, RZ, RZ, R72 ;  /* 0x000000ffff007224 */ /* 0x000fce00078e0048 */
.L_x_13685:
[----:B------:R-:W-:Y:S05]  /*3310*/  BSYNC B2 ;  /* 0x0000000000027941 */ /* 0x000fea0003800000 */
.L_x_13683:
        /* <DEDUP_REMOVED lines=16> */
.L_x_13689:
[----:B------:R-:W-:Y:S05]  /*3420*/  BSYNC B3 ;  /* 0x0000000000037941 */ /* 0x000fea0003800000 */
.L_x_13688:
        /* <DEDUP_REMOVED lines=44> */
.L_x_13687:
[----:B------:R-:W-:Y:S05]  /*36f0*/  BSYNC B2 ;  /* 0x0000000000027941 */ /* 0x000fea0003800000 */
.L_x_13686:
        /* <DEDUP_REMOVED lines=8> */
.L_x_13682:
        /* <DEDUP_REMOVED lines=19> */
[----:B------:R-:W-:Y:S02]  /*38b0*/  LOP3.LUT R65, R65, 0xff0000, RZ, 0xc0, !PT ;  /* 0x00ff000041417812 */ /* 0x000fe400078ec0ff */
[----:B------:R-:W-:Y:S02]  /*38c0*/  LOP3.LUT R67, R4, 0xff, RZ, 0xc0, !PT ;  /* 0x000000ff04437812 */ /* 0x000fe400078ec0ff */
[----:B------:R-:W-:Y:S02]  /*38d0*/  LEA R65, R64, R65, 0x18 ;  /* 0x0000004140417211 */ /* 0x000fe400078ec0ff */
[----:B------:R-:W-:-:S03]  /*38e0*/  IADD3 R64, P0, R82, UR16, RZ ;  /* 0x0000001052407c10 */ /* 0x000fc6000ff1e0ff */
[----:B------:R-:W-:Y:S01]  /*38f0*/  IMAD R66, R66, 0x100, R65 ;  /* 0x0000010042427824 */ /* 0x000fe200078e0241 */
[----:B------:R-:W-:-:S03]  /*3900*/  IADD3.X R65, R85, UR17, RZ, P0, !PT ;  /* 0x0000001155417c10 */ /* 0x000fc600087fe4ff */
[----:B------:R-:W-:-:S05]  /*3910*/  IMAD.IADD R67, R66, 0x1, R67 ;  /* 0x0000000142437824 */ /* 0x000fca00078e0243 */
[----:B------:R1:W-:Y:S02]  /*3920*/  STG.E desc[UR4][R64.64], R67 ;  /* 0x0000004340007986 */ /* 0x0003e4000c101904 */
.L_x_13690:
[----:B0-----:R-:W-:-:S07]  /*3930*/  IADD3 R66, R81, 0x20, RZ ;  /* 0x0000002051427810 */ /* 0x001fce0007ffe0ff */
.L_x_13625:
[----:B------:R-:W-:Y:S05]  /*3940*/  BSYNC B1 ;  /* 0x0000000000017941 */ /* 0x000fea0003800000 */
.L_x_13624:
        /* <DEDUP_REMOVED lines=29> */
.L_x_13694:
[----:B------:R-:W-:-:S07]  /*3b20*/  IMAD.MOV.U32 R88, RZ, RZ, R72 ;  /* 0x000000ffff587224 */ /* 0x000fce00078e0048 */
.L_x_13695:
[----:B------:R-:W-:Y:S05]  /*3b30*/  BSYNC B2 ;  /* 0x0000000000027941 */ /* 0x000fea0003800000 */
.L_x_13693:
        /* <DEDUP_REMOVED lines=16> */
.L_x_13699:
[----:B------:R-:W-:Y:S05]  /*3c40*/  BSYNC B3 ;  /* 0x0000000000037941 */ /* 0x000fea0003800000 */
.L_x_13698:
        /* <DEDUP_REMOVED lines=44> */
.L_x_13697:
[----:B------:R-:W-:Y:S05]  /*3f10*/  BSYNC B2 ;  /* 0x0000000000027941 */ /* 0x000fea0003800000 */
.L_x_13696:
        /* <DEDUP_REMOVED lines=17> */
.L_x_13700:
        /* <DEDUP_REMOVED lines=12> */
.L_x_13703:
[----:B------:R-:W-:-:S07]  /*40f0*/  IMAD.MOV.U32 R4, RZ, RZ, R72 ;  /* 0x000000ffff047224 */ /* 0x000fce00078e0048 */
.L_x_13704:
[----:B------:R-:W-:Y:S05]  /*4100*/  BSYNC B2 ;  /* 0x0000000000027941 */ /* 0x000fea0003800000 */
.L_x_13702:
        /* <DEDUP_REMOVED lines=16> */
.L_x_13708:
[----:B------:R-:W-:Y:S05]  /*4210*/  BSYNC B3 ;  /* 0x0000000000037941 */ /* 0x000fea0003800000 */
.L_x_13707:
        /* <DEDUP_REMOVED lines=44> */
.L_x_13706:
[----:B------:R-:W-:Y:S05]  /*44e0*/  BSYNC B2 ;  /* 0x0000000000027941 */ /* 0x000fea0003800000 */
.L_x_13705:
        /* <DEDUP_REMOVED lines=8> */
.L_x_13701:
        /* <DEDUP_REMOVED lines=12> */
.L_x_13710:
[----:B------:R-:W-:-:S07]  /*4630*/  IMAD.MOV.U32 R69, RZ, RZ, R72 ;  /* 0x000000ffff457224 */ /* 0x000fce00078e0048 */
.L_x_13711:
[----:B------:R-:W-:Y:S05]  /*4640*/  BSYNC B2 ;  /* 0x0000000000027941 */ /* 0x000fea0003800000 */
.L_x_13709:
        /* <DEDUP_REMOVED lines=16> */
.L_x_13715:
[----:B------:R-:W-:Y:S05]  /*4750*/  BSYNC B3 ;  /* 0x0000000000037941 */ /* 0x000fea0003800000 */
.L_x_13714:
        /* <DEDUP_REMOVED lines=44> */
.L_x_13713:
[----:B------:R-:W-:Y:S05]  /*4a20*/  BSYNC B2 ;  /* 0x0000000000027941 */ /* 0x000fea0003800000 */
.L_x_13712:
        /* <DEDUP_REMOVED lines=11> */
.L_x_13716:
        /* <DEDUP_REMOVED lines=12> */
.L_x_13719:
[----:B------:R-:W-:-:S07]  /*4ba0*/  IMAD.MOV.U32 R3, RZ, RZ, R72 ;  /* 0x000000ffff037224 */ /* 0x000fce00078e0048 */
.L_x_13720:
[----:B------:R-:W-:Y:S05]  /*4bb0*/  BSYNC B2 ;  /* 0x0000000000027941 */ /* 0x000fea0003800000 */
.L_x_13718:
        /* <DEDUP_REMOVED lines=16> */
.L_x_13724:
[----:B------:R-:W-:Y:S05]  /*4cc0*/  BSYNC B3 ;  /* 0x0000000000037941 */ /* 0x000fea0003800000 */
.L_x_13723:
        /* <DEDUP_REMOVED lines=44> */
.L_x_13722:
[----:B------:R-:W-:Y:S05]  /*4f90*/  BSYNC B2 ;  /* 0x0000000000027941 */ /* 0x000fea0003800000 */
.L_x_13721:
        /* <DEDUP_REMOVED lines=8> */
.L_x_13717:
        /* <DEDUP_REMOVED lines=12> */
.L_x_13726:
[----:B------:R-:W-:-:S07]  /*50e0*/  IMAD.MOV.U32 R69, RZ, RZ, R72 ;  /* 0x000000ffff457224 */ /* 0x000fce00078e0048 */
.L_x_13727:
[----:B------:R-:W-:Y:S05]  /*50f0*/  BSYNC B2 ;  /* 0x0000000000027941 */ /* 0x000fea0003800000 */
.L_x_13725:
        /* <DEDUP_REMOVED lines=16> */
.L_x_13731:
[----:B------:R-:W-:Y:S05]  /*5200*/  BSYNC B3 ;  /* 0x0000000000037941 */ /* 0x000fea0003800000 */
.L_x_13730:
        /* <DEDUP_REMOVED lines=44> */
.L_x_13729:
[----:B------:R-:W-:Y:S05]  /*54d0*/  BSYNC B2 ;  /* 0x0000000000027941 */ /* 0x000fea0003800000 */
.L_x_13728:
        /* <DEDUP_REMOVED lines=11> */
.L_x_13732:
        /* <DEDUP_REMOVED lines=12> */
.L_x_13735:
[----:B------:R-:W-:-:S07]  /*5650*/  MOV R2, R72 ;  /* 0x0000004800027202 */ /* 0x000fce0000000f00 */
.L_x_13736:
[----:B------:R-:W-:Y:S05]  /*5660*/  BSYNC B2 ;  /* 0x0000000000027941 */ /* 0x000fea0003800000 */
.L_x_13734:
        /* <DEDUP_REMOVED lines=16> */
.L_x_13740:
[----:B------:R-:W-:Y:S05]  /*5770*/  BSYNC B3 ;  /* 0x0000000000037941 */ /* 0x000fea0003800000 */
.L_x_13739:
        /* <DEDUP_REMOVED lines=44> */
.L_x_13738:
[----:B------:R-:W-:Y:S05]  /*5a40*/  BSYNC B2 ;  /* 0x0000000000027941 */ /* 0x000fea0003800000 */
.L_x_13737:
        /* <DEDUP_REMOVED lines=8> */
.L_x_13733:
        /* <DEDUP_REMOVED lines=12> */
.L_x_13742:
[----:B------:R-:W-:-:S07]  /*5b90*/  MOV R69, R72 ;  /* 0x0000004800457202 */ /* 0x000fce0000000f00 */
.L_x_13743:
[----:B------:R-:W-:Y:S05]  /*5ba0*/  BSYNC B2 ;  /* 0x0000000000027941 */ /* 0x000fea0003800000 */
.L_x_13741:
        /* <DEDUP_REMOVED lines=16> */
.L_x_13747:
[----:B------:R-:W-:Y:S05]  /*5cb0*/  BSYNC B3 ;  /* 0x0000000000037941 */ /* 0x000fea0003800000 */
.L_x_13746:
        /* <DEDUP_REMOVED lines=44> */
.L_x_13745:
[----:B------:R-:W-:Y:S05]  /*5f80*/  BSYNC B2 ;  /* 0x0000000000027941 */ /* 0x000fea0003800000 */
.L_x_13744:
        /* <DEDUP_REMOVED lines=11> */
.L_x_13748:
        /* <DEDUP_REMOVED lines=12> */
.L_x_13751:
[----:B------:R-:W-:-:S07]  /*6100*/  IMAD.MOV.U32 R0, RZ, RZ, R72 ;  /* 0x000000ffff007224 */ /* 0x000fce00078e0048 */
.L_x_13752:
[----:B------:R-:W-:Y:S05]  /*6110*/  BSYNC B2 ;  /* 0x0000000000027941 */ /* 0x000fea0003800000 */
.L_x_13750:
        /* <DEDUP_REMOVED lines=16> */
.L_x_13756:
[----:B------:R-:W-:Y:S05]  /*6220*/  BSYNC B3 ;  /* 0x0000000000037941 */ /* 0x000fea0003800000 */
.L_x_13755:
        /* <DEDUP_REMOVED lines=44> */
.L_x_13754:
[----:B------:R-:W-:Y:S05]  /*64f0*/  BSYNC B2 ;  /* 0x0000000000027941 */ /* 0x000fea0003800000 */
.L_x_13753:
        /* <DEDUP_REMOVED lines=8> */
.L_x_13749:
        /* <DEDUP_REMOVED lines=27> */
.L_x_13757:
[----:B------:R-:W-:-:S07]  /*6730*/  VIADD R66, R66, 0x20 ;  /* 0x0000002042427836 */ /* 0x000fce0000000000 */
.L_x_13692:
[----:B------:R-:W-:Y:S05]  /*6740*/  BSYNC B1 ;  /* 0x0000000000017941 */ /* 0x000fea0003800000 */
.L_x_13691:
        /* <DEDUP_REMOVED lines=29> */
.L_x_13761:
[----:B------:R-:W-:-:S07]  /*6920*/  MOV R88, R72 ;  /* 0x0000004800587202 */ /* 0x000fce0000000f00 */
.L_x_13762:
[----:B------:R-:W-:Y:S05]  /*6930*/  BSYNC B2 ;  /* 0x0000000000027941 */ /* 0x000fea0003800000 */
.L_x_13760:
        /* <DEDUP_REMOVED lines=16> */
.L_x_13766:
[----:B------:R-:W-:Y:S05]  /*6a40*/  BSYNC B3 ;  /* 0x0000000000037941 */ /* 0x000fea0003800000 */
.L_x_13765:
        /* <DEDUP_REMOVED lines=44> */
.L_x_13764:
[----:B------:R-:W-:Y:S05]  /*6d10*/  BSYNC B2 ;  /* 0x0000000000027941 */ /* 0x000fea0003800000 */
.L_x_13763:
        /* <DEDUP_REMOVED lines=17> */
.L_x_13767:
        /* <DEDUP_REMOVED lines=12> */
.L_x_13770:
[----:B------:R-:W-:-:S07]  /*6ef0*/  MOV R4, R72 ;  /* 0x0000004800047202 */ /* 0x000fce0000000f00 */
.L_x_13771:
[----:B------:R-:W-:Y:S05]  /*6f00*/  BSYNC B2 ;  /* 0x0000000000027941 */ /* 0x000fea0003800000 */
.L_x_13769:
        /* <DEDUP_REMOVED lines=16> */
.L_x_13775:
[----:B------:R-:W-:Y:S05]  /*7010*/  BSYNC B3 ;  /* 0x0000000000037941 */ /* 0x000fea0003800000 */
.L_x_13774:
        /* <DEDUP_REMOVED lines=44> */
.L_x_13773:
[----:B------:R-:W-:Y:S05]  /*72e0*/  BSYNC B2 ;  /* 0x0000000000027941 */ /* 0x000fea0003800000 */
.L_x_13772:
        /* <DEDUP_REMOVED lines=8> */
.L_x_13768:
        /* <DEDUP_REMOVED lines=12> */
.L_x_13777:
[----:B------:R-:W-:-:S07]  /*7430*/  MOV R69, R72 ;  /* 0x0000004800457202 */ /* 0x000fce0000000f00 */
.L_x_13778:
[----:B------:R-:W-:Y:S05]  /*7440*/  BSYNC B2 ;  /* 0x0000000000027941 */ /* 0x000fea0003800000 */
.L_x_13776:
        /* <DEDUP_REMOVED lines=16> */
.L_x_13782:
[----:B------:R-:W-:Y:S05]  /*7550*/  BSYNC B3 ;  /* 0x0000000000037941 */ /* 0x000fea0003800000 */
.L_x_13781:
        /* <DEDUP_REMOVED lines=44> */
.L_x_13780:
[----:B------:R-:W-:Y:S05]  /*7820*/  BSYNC B2 ;  /* 0x0000000000027941 */ /* 0x000fea0003800000 */
.L_x_13779:
        /* <DEDUP_REMOVED lines=11> */
.L_x_13783:
        /* <DEDUP_REMOVED lines=12> */
.L_x_13786:
[----:B------:R-:W-:-:S07]  /*79a0*/  IMAD.MOV.U32 R3, RZ, RZ, R72 ;  /* 0x000000ffff037224 */ /* 0x000fce00078e0048 */
.L_x_13787:
[----:B------:R-:W-:Y:S05]  /*79b0*/  BSYNC B2 ;  /* 0x0000000000027941 */ /* 0x000fea0003800000 */
.L_x_13785:
        /* <DEDUP_REMOVED lines=16> */
.L_x_13791:
[----:B------:R-:W-:Y:S05]  /*7ac0*/  BSYNC B3 ;  /* 0x0000000000037941 */ /* 0x000fea0003800000 */
.L_x_13790:
        /* <DEDUP_REMOVED lines=44> */
.L_x_13789:
[----:B------:R-:W-:Y:S05]  /*7d90*/  BSYNC B2 ;  /* 0x0000000000027941 */ /* 0x000fea0003800000 */
.L_x_13788:
        /* <DEDUP_REMOVED lines=8> */
.L_x_13784:
        /* <DEDUP_REMOVED lines=12> */
.L_x_13793:
[----:B------:R-:W-:-:S07]  /*7ee0*/  IMAD.MOV.U32 R69, RZ, RZ, R72 ;  /* 0x000000ffff457224 */ /* 0x000fce00078e0048 */
.L_x_13794:
[----:B------:R-:W-:Y:S05]  /*7ef0*/  BSYNC B2 ;  /* 0x0000000000027941 */ /* 0x000fea0003800000 */
.L_x_13792:
        /* <DEDUP_REMOVED lines=16> */
.L_x_13798:
[----:B------:R-:W-:Y:S05]  /*8000*/  BSYNC B3 ;  /* 0x0000000000037941 */ /* 0x000fea0003800000 */
.L_x_13797:
        /* <DEDUP_REMOVED lines=44> */
.L_x_13796:
[----:B------:R-:W-:Y:S05]  /*82d0*/  BSYNC B2 ;  /* 0x0000000000027941 */ /* 0x000fea0003800000 */
.L_x_13795:
        /* <DEDUP_REMOVED lines=11> */
.L_x_13799:
        /* <DEDUP_REMOVED lines=12> */
.L_x_13802:
[----:B------:R-:W-:-:S07]  /*8450*/  IMAD.MOV.U32 R2, RZ, RZ, R72 ;  /* 0x000000ffff027224 */ /* 0x000fce00078e0048 */
.L_x_13803:
[----:B------:R-:W-:Y:S05]  /*8460*/  BSYNC B2 ;  /* 0x0000000000027941 */ /* 0x000fea0003800000 */
.L_x_13801:
        /* <DEDUP_REMOVED lines=16> */
.L_x_13807:
[----:B------:R-:W-:Y:S05]  /*8570*/  BSYNC B3 ;  /* 0x0000000000037941 */ /* 0x000fea0003800000 */
.L_x_13806:
        /* <DEDUP_REMOVED lines=44> */
.L_x_13805:
[----:B------:R-:W-:Y:S05]  /*8840*/  BSYNC B2 ;  /* 0x0000000000027941 */ /* 0x000fea0003800000 */
.L_x_13804:
        /* <DEDUP_REMOVED lines=8> */
.L_x_13800:
        /* <DEDUP_REMOVED lines=12> */
.L_x_13809:
[----:B------:R-:W-:-:S07]  /*8990*/  IMAD.MOV.U32 R69, RZ, RZ, R72 ;  /* 0x000000ffff457224 */ /* 0x000fce00078e0048 */
.L_x_13810:
[----:B------:R-:W-:Y:S05]  /*89a0*/  BSYNC B2 ;  /* 0x0000000000027941 */ /* 0x000fea0003800000 */
.L_x_13808:
        /* <DEDUP_REMOVED lines=16> */
.L_x_13814:
[----:B------:R-:W-:Y:S05]  /*8ab0*/  BSYNC B3 ;  /* 0x0000000000037941 */ /* 0x000fea0003800000 */
.L_x_13813:
        /* <DEDUP_REMOVED lines=44> */
.L_x_13812:
[----:B------:R-:W-:Y:S05]  /*8d80*/  BSYNC B2 ;  /* 0x0000000000027941 */ /* 0x000fea0003800000 */
.L_x_13811:
        /* <DEDUP_REMOVED lines=11> */
.L_x_13815:
        /* <DEDUP_REMOVED lines=12> */
.L_x_13818:
[----:B------:R-:W-:-:S07]  /*8f00*/  MOV R0, R72 ;  /* 0x0000004800007202 */ /* 0x000fce0000000f00 */
.L_x_13819:
[----:B------:R-:W-:Y:S05]  /*8f10*/  BSYNC B2 ;  /* 0x0000000000027941 */ /* 0x000fea0003800000 */
.L_x_13817:
        /* <DEDUP_REMOVED lines=16> */
.L_x_13823:
[----:B------:R-:W-:Y:S05]  /*9020*/  BSYNC B3 ;  /* 0x0000000000037941 */ /* 0x000fea0003800000 */
.L_x_13822:
        /* <DEDUP_REMOVED lines=44> */
.L_x_13821:
[----:B------:R-:W-:Y:S05]  /*92f0*/  BSYNC B2 ;  /* 0x0000000000027941 */ /* 0x000fea0003800000 */
.L_x_13820:
        /* <DEDUP_REMOVED lines=8> */
.L_x_13816:
        /* <DEDUP_REMOVED lines=19> */
[----:B------:R-:W-:-:S05]  /*94b0*/  LOP3.LUT R65, R65, 0xff0000, RZ, 0xc0, !PT ;  /* 0x00ff000041417812 */ /* 0x000fca00078ec0ff */
[----:B------:R-:W-:Y:S01]  /*94c0*/  IMAD R65, R64, 0x1000000, R65 ;  /* 0x0100000040417824 */ /* 0x000fe200078e0241 */
[----:B------:R-:W-:Y:S02]  /*94d0*/  IADD3 R64, P0, R67, UR16, RZ ;  /* 0x0000001043407c10 */ /* 0x000fe4000ff1e0ff */
[----:B------:R-:W-:Y:S02]  /*94e0*/  LOP3.LUT R67, R4, 0xff, RZ, 0xc0, !PT ;  /* 0x000000ff04437812 */ /* 0x000fe400078ec0ff */
[----:B------:R-:W-:Y:S02]  /*94f0*/  LEA R82, R82, R65, 0x8 ;  /* 0x0000004152527211 */ /* 0x000fe400078e40ff */
[----:B------:R-:W-:-:S03]  /*9500*/  IADD3.X R65, R86, UR17, RZ, P0, !PT ;  /* 0x0000001156417c10 */ /* 0x000fc600087fe4ff */
[----:B------:R-:W-:-:S05]  /*9510*/  IMAD.IADD R67, R82, 0x1, R67 ;  /* 0x0000000152437824 */ /* 0x000fca00078e0243 */
[----:B------:R1:W-:Y:S02]  /*9520*/  STG.E desc[UR4][R64.64], R67 ;  /* 0x0000004340007986 */ /* 0x0003e4000c101904 */
.L_x_13824:
[----:B------:R-:W-:-:S07]  /*9530*/  VIADD R66, R66, 0x20 ;  /* 0x0000002042427836 */ /* 0x000fce0000000000 */
.L_x_13759:
[----:B------:R-:W-:Y:S05]  /*9540*/  BSYNC B1 ;  /* 0x0000000000017941 */ /* 0x000fea0003800000 */
.L_x_13758:
        /* <DEDUP_REMOVED lines=29> */
.L_x_13828:
[----:B------:R-:W-:-:S07]  /*9720*/  IMAD.MOV.U32 R88, RZ, RZ, R72 ;  /* 0x000000ffff587224 */ /* 0x000fce00078e0048 */
.L_x_13829:
[----:B------:R-:W-:Y:S05]  /*9730*/  BSYNC B2 ;  /* 0x0000000000027941 */ /* 0x000fea0003800000 */
.L_x_13827:
        /* <DEDUP_REMOVED lines=16> */
.L_x_13833:
[----:B------:R-:W-:Y:S05]  /*9840*/  BSYNC B3 ;  /* 0x0000000000037941 */ /* 0x000fea0003800000 */
.L_x_13832:
        /* <DEDUP_REMOVED lines=44> */
.L_x_13831:
[----:B------:R-:W-:Y:S05]  /*9b10*/  BSYNC B2 ;  /* 0x0000000000027941 */ /* 0x000fea0003800000 */
.L_x_13830:
        /* <DEDUP_REMOVED lines=17> */
.L_x_13834:
        /* <DEDUP_REMOVED lines=12> */
.L_x_13837:
[----:B------:R-:W-:-:S07]  /*9cf0*/  IMAD.MOV.U32 R4, RZ, RZ, R72 ;  /* 0x000000ffff047224 */ /* 0x000fce00078e0048 */
.L_x_13838:
[----:B------:R-:W-:Y:S05]  /*9d00*/  BSYNC B2 ;  /* 0x0000000000027941 */ /* 0x000fea0003800000 */
.L_x_13836:
        /* <DEDUP_REMOVED lines=16> */
.L_x_13842:
[----:B------:R-:W-:Y:S05]  /*9e10*/  BSYNC B3 ;  /* 0x0000000000037941 */ /* 0x000fea0003800000 */
.L_x_13841:
        /* <DEDUP_REMOVED lines=44> */
.L_x_13840:
[----:B------:R-:W-:Y:S05]  /*a0e0*/  BSYNC B2 ;  /* 0x0000000000027941 */ /* 0x000fea0003800000 */
.L_x_13839:
        /* <DEDUP_REMOVED lines=8> */
.L_x_13835:
        /* <DEDUP_REMOVED lines=12> */
.L_x_13844:
[----:B------:R-:W-:-:S07]  /*a230*/  IMAD.MOV.U32 R69, RZ, RZ, R72 ;  /* 0x000000ffff457224 */ /* 0x000fce00078e0048 */
.L_x_13845:
[----:B------:R-:W-:Y:S05]  /*a240*/  BSYNC B2 ;  /* 0x0000000000027941 */ /* 0x000fea0003800000 */
.L_x_13843:
        /* <DEDUP_REMOVED lines=16> */
.L_x_13849:
[----:B------:R-:W-:Y:S05]  /*a350*/  BSYNC B3 ;  /* 0x0000000000037941 */ /* 0x000fea0003800000 */
.L_x_13848:
        /* <DEDUP_REMOVED lines=44> */
.L_x_13847:
[----:B------:R-:W-:Y:S05]  /*a620*/  BSYNC B2 ;  /* 0x0000000000027941 */ /* 0x000fea0003800000 */
.L_x_13846:
        /* <DEDUP_REMOVED lines=11> */
.L_x_13850:
        /* <DEDUP_REMOVED lines=12> */
.L_x_13853:
[----:B------:R-:W-:-:S07]  /*a7a0*/  MOV R3, R72 ;  /* 0x0000004800037202 */ /* 0x000fce0000000f00 */
.L_x_13854:
[----:B------:R-:W-:Y:S05]  /*a7b0*/  BSYNC B2 ;  /* 0x0000000000027941 */ /* 0x000fea0003800000 */
.L_x_13852:
        /* <DEDUP_REMOVED lines=16> */
.L_x_13858:
[----:B------:R-:W-:Y:S05]  /*a8c0*/  BSYNC B3 ;  /* 0x0000000000037941 */ /* 0x000fea0003800000 */
.L_x_13857:
        /* <DEDUP_REMOVED lines=44> */
.L_x_13856:
[----:B------:R-:W-:Y:S05]  /*ab90*/  BSYNC B2 ;  /* 0x0000000000027941 */ /* 0x000fea0003800000 */
.L_x_13855:
        /* <DEDUP_REMOVED lines=8> */
.L_x_13851:
        /* <DEDUP_REMOVED lines=12> */
.L_x_13860:
[----:B------:R-:W-:-:S07]  /*ace0*/  MOV R69, R72 ;  /* 0x0000004800457202 */ /* 0x000fce0000000f00 */
.L_x_13861:
[----:B------:R-:W-:Y:S05]  /*acf0*/  BSYNC B2 ;  /* 0x0000000000027941 */ /* 0x000fea0003800000 */
.L_x_13859:
        /* <DEDUP_REMOVED lines=16> */
.L_x_13865:
[----:B------:R-:W-:Y:S05]  /*ae00*/  BSYNC B3 ;  /* 0x0000000000037941 */ /* 0x000fea0003800000 */
.L_x_13864:
        /* <DEDUP_REMOVED lines=44> */
.L_x_13863:
[----:B------:R-:W-:Y:S05]  /*b0d0*/  BSYNC B2 ;  /* 0x0000000000027941 */ /* 0x000fea0003800000 */
.L_x_13862:
        /* <DEDUP_REMOVED lines=11> */
.L_x_13866:
        /* <DEDUP_REMOVED lines=12> */
.L_x_13869:
[----:B------:R-:W-:-:S07]  /*b250*/  MOV R2, R72 ;  /* 0x0000004800027202 */ /* 0x000fce0000000f00 */
.L_x_13870:
[----:B------:R-:W-:Y:S05]  /*b260*/  BSYNC B2 ;  /* 0x0000000000027941 */ /* 0x000fea0003800000 */
.L_x_13868:
        /* <DEDUP_REMOVED lines=16> */
.L_x_13874:
[----:B------:R-:W-:Y:S05]  /*b370*/  BSYNC B3 ;  /* 0x0000000000037941 */ /* 0x000fea0003800000 */
.L_x_13873:
        /* <DEDUP_REMOVED lines=44> */
.L_x_13872:
[----:B------:R-:W-:Y:S05]  /*b640*/  BSYNC B2 ;  /* 0x0000000000027941 */ /* 0x000fea0003800000 */
.L_x_13871:
        /* <DEDUP_REMOVED lines=8> */
.L_x_13867:
        /* <DEDUP_REMOVED lines=12> */
.L_x_13876:
[----:B------:R-:W-:-:S07]  /*b790*/  IMAD.MOV.U32 R69, RZ, RZ, R72 ;  /* 0x000000ffff457224 */ /* 0x000fce00078e0048 */
.L_x_13877:
[----:B------:R-:W-:Y:S05]  /*b7a0*/  BSYNC B2 ;  /* 0x0000000000027941 */ /* 0x000fea0003800000 */
.L_x_13875:
        /* <DEDUP_REMOVED lines=16> */
.L_x_13881:
[----:B------:R-:W-:Y:S05]  /*b8b0*/  BSYNC B3 ;  /* 0x0000000000037941 */ /* 0x000fea0003800000 */
.L_x_13880:
        /* <DEDUP_REMOVED lines=44> */
.L_x_13879:
[----:B------:R-:W-:Y:S05]  /*bb80*/  BSYNC B2 ;  /* 0x0000000000027941 */ /* 0x000fea0003800000 */
.L_x_13878:
        /* <DEDUP_REMOVED lines=11> */
.L_x_13882:
        /* <DEDUP_REMOVED lines=12> */
.L_x_13885:
[----:B------:R-:W-:-:S07]  /*bd00*/  MOV R0, R72 ;  /* 0x0000004800007202 */ /* 0x000fce0000000f00 */
.L_x_13886:
[----:B------:R-:W-:Y:S05]  /*bd10*/  BSYNC B2 ;  /* 0x0000000000027941 */ /* 0x000fea0003800000 */
.L_x_13884:
        /* <DEDUP_REMOVED lines=16> */
.L_x_13890:
[----:B------:R-:W-:Y:S05]  /*be20*/  BSYNC B3 ;  /* 0x0000000000037941 */ /* 0x000fea0003800000 */
.L_x_13889:
        /* <DEDUP_REMOVED lines=44> */
.L_x_13888:
[----:B------:R-:W-:Y:S05]  /*c0f0*/  BSYNC B2 ;  /* 0x0000000000027941 */ /* 0x000fea0003800000 */
.L_x_13887:
        /* <DEDUP_REMOVED lines=8> */
.L_x_13883:
        /* <DEDUP_REMOVED lines=27> */
.L_x_13826:
[----:B------:R-:W-:Y:S05]  /*c330*/  BSYNC B1 ;  /* 0x0000000000017941 */ /* 0x000fea0003800000 */
.L_x_13825:
        /* <DEDUP_REMOVED lines=78> */
.L_x_13912:
        /* <DEDUP_REMOVED lines=30> */
[----:B0-----:R-:W-:-:S04]  /*ca00*/  IMAD.WIDE.U32 R82, R81, 0x10, R82 ;  /* 0x0000001051527825 */ /* 0x001fc800078e0052 */
[----:B------:R-:W-:Y:S01]  /*ca10*/  VIADD R81, R81, 0x20 ;  /* 0x0000002051517836 */ /* 0x000fe20000000000 */
[----:B------:R1:W-:Y:S06]  /*ca20*/  STG.E.128 desc[UR4][R82.64], R64 ;  /* 0x0000004052007986 */ /* 0x0003ec000c101d04 */
.L_x_13893:
[----:B------:R-:W-:Y:S05]  /*ca30*/  BSYNC B1 ;  /* 0x0000000000017941 */ /* 0x000fea0003800000 */
.L_x_13892:
        /* <DEDUP_REMOVED lines=16> */
[C---:B0-----:R-:W-:Y:S01]  /*cb40*/  IMAD.WIDE.U32 R82, R81.reuse, 0x10, R82 ;  /* 0x0000001051527825 */ /* 0x041fe200078e0052 */
[----:B------:R-:W-:-:S04]  /*cb50*/  IADD3 R81, R81, 0x20, RZ ;  /* 0x0000002051517810 */ /* 0x000fc80007ffe0ff */
[----:B------:R2:W-:Y:S03]  /*cb60*/  STG.E.128 desc[UR4][R82.64], R64 ;  /* 0x0000004052007986 */ /* 0x0005e6000c101d04 */
.L_x_13895:
[----:B------:R-:W-:Y:S05]  /*cb70*/  BSYNC B1 ;  /* 0x0000000000017941 */ /* 0x000fea0003800000 */
.L_x_13894:
        /* <DEDUP_REMOVED lines=19> */
.L_x_13897:
[----:B------:R-:W-:Y:S05]  /*ccb0*/  BSYNC B1 ;  /* 0x0000000000017941 */ /* 0x000fea0003800000 */
.L_x_13896:
        /* <DEDUP_REMOVED lines=13> */
[----:B-----5:R-:W-:Y:S01]  /*cd90*/  FFMA.FTZ R64, R36, R67, R32 ;  /* 0x0000004324407223 */ /* 0x020fe20000010020 */
[----:B------:R-:W-:Y:S01]  /*cda0*/  FFMA.FTZ R65, R37, R66, R33 ;  /* 0x0000004225417223 */ /* 0x000fe20000010021 */
[----:B------:R-:W-:Y:S01]  /*cdb0*/  FFMA.FTZ R67, R39, R84, R35 ;  /* 0x0000005427437223 */ /* 0x000fe20000010023 */
[----:B------:R-:W-:-:S05]  /*cdc0*/  FFMA.FTZ R66, R38, R87, R34 ;  /* 0x0000005726427223 */ /* 0x000fca0000010022 */
[----:B------:R4:W-:Y:S02]  /*cdd0*/  STG.E.128 desc[UR4][R82.64], R64 ;  /* 0x0000004052007986 */ /* 0x0009e4000c101d04 */
.L_x_13899:
[----:B------:R-:W-:Y:S05]  /*cde0*/  BSYNC B1 ;  /* 0x0000000000017941 */ /* 0x000fea0003800000 */
.L_x_13898:
[----:B01234-:R-:W0:Y:S02]  /*cdf0*/  LDC.64 R64, c[0x0][0x210] ;  /* 0x00008400ff407b82 */ /* 0x01fe240000000a00 */
[----:B0-----:R-:W-:-:S04]  /*ce00*/  LEA R75, R64, R75, 0x2 ;  /* 0x0000004b404b7211 */ /* 0x001fc800078e10ff */
[----:B------:R-:W-:-:S13]  /*ce10*/  ISETP.GE.AND P0, PT, R75, R65, PT ;  /* 0x000000414b00720c */ /* 0x000fda0003f06270 */
[----:B------:R-:W-:Y:S05]  /*ce20*/  @!P0 BRA `(.L_x_13900) ;  /* 0xffffff3c00348947 */ /* 0x000fea000383ffff */
[----:B------:R-:W-:Y:S05]  /*ce30*/  BSYNC B0 ;  /* 0x0000000000007941 */ /* 0x000fea0003800000 */
.L_x_13623:
[----:B------:R-:W-:Y:S05]  /*ce40*/  EXIT ;  /* 0x000000000000794d */ /* 0x000fea0003800000 */
.L_x_13891:
        /* <DEDUP_REMOVED lines=8> */
.L_x_13902:
[----:B------:R-:W-:Y:S05]  /*ced0*/  BSYNC B1 ;  /* 0x0000000000017941 */ /* 0x000fea0003800000 */
.L_x_13901:
        /* <DEDUP_REMOVED lines=10> */
.L_x_13903:
[----:B------:R-:W-:Y:S01]  /*cf80*/  HFMA2.MMA R88, -RZ, RZ, 0, 2.384185791015625e-07 ;  /* 0x00000004ff587435 */ /* 0x000fe200000001ff */
[----:B------:R-:W-:-:S05]  /*cf90*/  MOV R67, R87 ;  /* 0x0000005700437202 */ /* 0x000fca0000000f00 */
[----:B------:R-:W-:-:S04]  /*cfa0*/  FADD.FTZ R67, R66, R67 ;  /* 0x0000004342437221 */ /* 0x000fc80000010000 */
[----:B------:R-:W-:-:S07]  /*cfb0*/  IMAD.MOV.U32 R89, RZ, RZ, R67 ;  /* 0x000000ffff597224 */ /* 0x000fce00078e0043 */
[----:B------:R-:W-:Y:S05]  /*cfc0*/  WARPSYNC.COLLECTIVE R86, `(.L_x_13904) ;  /* 0x0000000056087348 */ /* 0x000fea0003c00000 */
[----:B------:R0:W1:Y:S02]  /*cfd0*/  SHFL.BFLY P4, R87, R89, R88, R91 ;  /* 0x0c00005859577389 */ /* 0x000064000008005b */
[----:B01----:R-:W-:Y:S01]  /*cfe0*/  ENDCOLLECTIVE ;  /* 0x000000000000791b */ /* 0x003fe20003800000 */
.L_x_13904:
[----:B------:R-:W-:Y:S02]  /*cff0*/  IMAD.MOV.U32 R88, RZ, RZ, 0x8 ;  /* 0x00000008ff587424 */ /* 0x000fe400078e00ff */
[----:B------:R-:W-:-:S04]  /*d000*/  IMAD.MOV.U32 R64, RZ, RZ, R87 ;  /* 0x000000ffff407224 */ /* 0x000fc800078e0057 */
[----:B------:R-:W-:-:S05]  /*d010*/  FADD.FTZ R84, R67, R64 ;  /* 0x0000004043547221 */ /* 0x000fca0000010000 */
[----:B------:R-:W-:-:S07]  /*d020*/  MOV R89, R84 ;  /* 0x0000005400597202 */ /* 0x000fce0000000f00 */
[----:B------:R-:W-:Y:S05]  /*d030*/  WARPSYNC.COLLECTIVE R86, `(.L_x_13905) ;  /* 0x0000000056087348 */ /* 0x000fea0003c00000 */
[----:B------:R0:W1:Y:S02]  /*d040*/  SHFL.BFLY P4, R87, R89, R88, R91 ;  /* 0x0c00005859577389 */ /* 0x000064000008005b */
[----:B01----:R-:W-:Y:S01]  /*d050*/  ENDCOLLECTIVE ;  /* 0x000000000000791b */ /* 0x003fe20003800000 */
.L_x_13905:
[----:B------:R-:W-:Y:S01]  /*d060*/  HFMA2.MMA R88, -RZ, RZ, 0, 9.5367431640625e-07 ;  /* 0x00000010ff587435 */ /* 0x000fe200000001ff */
[----:B------:R-:W-:-:S05]  /*d070*/  MOV R83, R87 ;  /* 0x0000005700537202 */ /* 0x000fca0000000f00 */
[----:B------:R-:W-:-:S04]  /*d080*/  FADD.FTZ R85, R84, R83 ;  /* 0x0000005354557221 */ /* 0x000fc80000010000 */
[----:B------:R-:W-:-:S07]  /*d090*/  IMAD.MOV.U32 R89, RZ, RZ, R85 ;  /* 0x000000ffff597224 */ /* 0x000fce00078e0055 */
[----:B------:R-:W-:Y:S05]  /*d0a0*/  WARPSYNC.COLLECTIVE R86, `(.L_x_13906) ;  /* 0x0000000056087348 */ /* 0x000fea0003c00000 */
[----:B------:R0:W1:Y:S02]  /*d0b0*/  SHFL.BFLY P4, R87, R89, R88, R91 ;  /* 0x0c00005859577389 */ /* 0x000064000008005b */
[----:B01----:R-:W-:Y:S01]  /*d0c0*/  ENDCOLLECTIVE ;  /* 0x000000000000791b */ /* 0x003fe20003800000 */
.L_x_13906:
        /* <DEDUP_REMOVED lines=41> */
.L_x_13907:
[----:B------:R-:W-:Y:S01]  /*d360*/  HFMA2.MMA R88, -RZ, RZ, 0, 1.1920928955078125e-07 ;  /* 0x00000002ff587435 */ /* 0x000fe200000001ff */
[----:B------:R-:W-:-:S05]  /*d370*/  MOV R65, R87 ;  /* 0x0000005700417202 */ /* 0x000fca0000000f00 */
[----:B------:R-:W-:-:S04]  /*d380*/  FADD.FTZ R65, R64, R65 ;  /* 0x0000004140417221 */ /* 0x000fc80000010000 */
[----:B------:R-:W-:-:S07]  /*d390*/  IMAD.MOV.U32 R89, RZ, RZ, R65 ;  /* 0x000000ffff597224 */ /* 0x000fce00078e0041 */
[----:B------:R-:W-:Y:S05]  /*d3a0*/  WARPSYNC.COLLECTIVE R86, `(.L_x_13908) ;  /* 0x0000000056087348 */ /* 0x000fea0003c00000 */
[----:B------:R0:W1:Y:S02]  /*d3b0*/  SHFL.BFLY P4, R87, R89, R88, R91 ;  /* 0x0c00005859577389 */ /* 0x000064000008005b */
[----:B01----:R-:W-:Y:S01]  /*d3c0*/  ENDCOLLECTIVE ;  /* 0x000000000000791b */ /* 0x003fe20003800000 */
.L_x_13908:
[----:B------:R-:W-:Y:S02]  /*d3d0*/  IMAD.MOV.U32 R88, RZ, RZ, 0x4 ;  /* 0x00000004ff587424 */ /* 0x000fe400078e00ff */
[----:B------:R-:W-:-:S04]  /*d3e0*/  IMAD.MOV.U32 R66, RZ, RZ, R87 ;  /* 0x000000ffff427224 */ /* 0x000fc800078e0057 */
[----:B------:R-:W-:-:S05]  /*d3f0*/  FADD.FTZ R66, R65, R66 ;  /* 0x0000004241427221 */ /* 0x000fca0000010000 */
[----:B------:R-:W-:-:S07]  /*d400*/  MOV R89, R66 ;  /* 0x0000004200597202 */ /* 0x000fce0000000f00 */
[----:B------:R-:W-:Y:S05]  /*d410*/  WARPSYNC.COLLECTIVE R86, `(.L_x_13909) ;  /* 0x0000000056087348 */ /* 0x000fea0003c00000 */
[----:B------:R0:W1:Y:S02]  /*d420*/  SHFL.BFLY P4, R87, R89, R88, R91 ;  /* 0x0c00005859577389 */ /* 0x000064000008005b */
[----:B01----:R-:W-:Y:S01]  /*d430*/  ENDCOLLECTIVE ;  /* 0x000000000000791b */ /* 0x003fe20003800000 */
.L_x_13909:
[----:B------:R-:W-:Y:S01]  /*d440*/  HFMA2.MMA R88, -RZ, RZ, 0, 4.76837158203125e-07 ;  /* 0x00000008ff587435 */ /* 0x000fe200000001ff */
[----:B------:R-:W-:-:S05]  /*d450*/  MOV R67, R87 ;  /* 0x0000005700437202 */ /* 0x000fca0000000f00 */
[----:B------:R-:W-:-:S04]  /*d460*/  FADD.FTZ R67, R66, R67 ;  /* 0x0000004342437221 */ /* 0x000fc80000010000 */
[----:B------:R-:W-:-:S07]  /*d470*/  IMAD.MOV.U32 R89, RZ, RZ, R67 ;  /* 0x000000ffff597224 */ /* 0x000fce00078e0043 */
[----:B------:R-:W-:Y:S05]  /*d480*/  WARPSYNC.COLLECTIVE R86, `(.L_x_13910) ;  /* 0x0000000056087348 */ /* 0x000fea0003c00000 */
[----:B------:R0:W1:Y:S02]  /*d490*/  SHFL.BFLY P4, R87, R89, R88, R91 ;  /* 0x0c00005859577389 */ /* 0x000064000008005b */
[----:B01----:R-:W-:Y:S01]  /*d4a0*/  ENDCOLLECTIVE ;  /* 0x000000000000791b */ /* 0x003fe20003800000 */
.L_x_13910:
[----:B------:R-:W-:Y:S02]  /*d4b0*/  IMAD.MOV.U32 R88, RZ, RZ, 0x10 ;  /* 0x00000010ff587424 */ /* 0x000fe400078e00ff */
[----:B------:R-:W-:-:S04]  /*d4c0*/  IMAD.MOV.U32 R84, RZ, RZ, R87 ;  /* 0x000000ffff547224 */ /* 0x000fc800078e0057 */
[----:B------:R-:W-:-:S05]  /*d4d0*/  FADD.FTZ R84, R67, R84 ;  /* 0x0000005443547221 */ /* 0x000fca0000010000 */
[----:B------:R-:W-:-:S07]  /*d4e0*/  MOV R89, R84 ;  /* 0x0000005400597202 */ /* 0x000fce0000000f00 */
[----:B------:R-:W-:Y:S05]  /*d4f0*/  WARPSYNC.COLLECTIVE R86, `(.L_x_13911) ;  /* 0x0000000056087348 */ /* 0x000fea0003c00000 */
[----:B------:R0:W1:Y:S02]  /*d500*/  SHFL.BFLY P4, R87, R89, R88, R91 ;  /* 0x0c00005859577389 */ /* 0x000064000008005b */
[----:B01----:R-:W-:Y:S01]  /*d510*/  ENDCOLLECTIVE ;  /* 0x000000000000791b */ /* 0x003fe20003800000 */
.L_x_13911:
[----:B------:R-:W-:Y:S01]  /*d520*/  MOV R85, R87 ;  /* 0x0000005700557202 */ /* 0x000fe20000000f00 */
[----:B------:R-:W-:Y:S06]  /*d530*/  BRA `(.L_x_13912) ;  /* 0xfffffff000b87947 */ /* 0x000fec000383ffff */
.L_x_13913:
        /* <DEDUP_REMOVED lines=12> */
.L_x_14268:


//--------------------- .text._ZN10layer_norm31ln_parallel_residual_fwd_kernelINS_13Kernel_traitsIfffffjLj512ELj1ELj4ELj1ELj16ENS_18Kernel_traits_baseILj512EfffffjLj128EEEEELb1ELb1ELb1EEEvNS_9FwdParamsE --------------------------
	.section	.text._ZN10layer_norm31ln_parallel_residual_fwd_kernelINS_13Kernel_traitsIfffffjLj512ELj1ELj4ELj1ELj16ENS_18Kernel_traits_baseILj512EfffffjLj128EEEEELb1ELb1ELb1EEEvNS_9FwdParamsE,"ax",@progbits
	.align	128
        .global         _ZN10layer_norm31ln_parallel_residual_fwd_kernelINS_13Kernel_traitsIfffffjLj512ELj1ELj4ELj1ELj16ENS_18Kernel_traits_baseILj512EfffffjLj128EEEEELb1ELb1ELb1EEEvNS_9FwdParamsE
        .type           _ZN10layer_norm31ln_parallel_residual_fwd_kernelINS_13Kernel_traitsIfffffjLj512ELj1ELj4ELj1ELj16ENS_18Kernel_traits_baseILj512EfffffjLj128EEEEELb1ELb1ELb1EEEvNS_9FwdParamsE,@function
        .size           _ZN10layer_norm31ln_parallel_residual_fwd_kernelINS_13Kernel_traitsIfffffjLj512ELj1ELj4ELj1ELj16ENS_18Kernel_traits_baseILj512EfffffjLj128EEEEELb1ELb1ELb1EEEvNS_9FwdParamsE,(.L_x_14269 - _ZN10layer_norm31ln_parallel_residual_fwd_kernelINS_13Kernel_traitsIfffffjLj512ELj1ELj4ELj1ELj16ENS_18Kernel_traits_baseILj512EfffffjLj128EEEEELb1ELb1ELb1EEEvNS_9FwdParamsE)
        .other          _ZN10layer_norm31ln_parallel_residual_fwd_kernelINS_13Kernel_traitsIfffffjLj512ELj1ELj4ELj1ELj16ENS_18Kernel_traits_baseILj512EfffffjLj128EEEEELb1ELb1ELb1EEEvNS_9FwdParamsE,@"STO_CUDA_ENTRY STV_DEFAULT"
_ZN10layer_norm31ln_parallel_residual_fwd_kernelINS_13Kernel_traitsIfffffjLj512ELj1ELj4ELj1ELj16ENS_18Kernel_traits_baseILj512EfffffjLj128EEEEELb1ELb1ELb1EEEvNS_9FwdParamsE:
.text._ZN10layer_norm31ln_parallel_residual_fwd_kernelINS_13Kernel_traitsIfffffjLj512ELj1ELj4ELj1ELj16ENS_18Kernel_traits_baseILj512EfffffjLj128EEEEELb1ELb1ELb1EEEvNS_9FwdParamsE:
        /* <DEDUP_REMOVED lines=8> */
[----:B------:R-:W1:Y:S01]  /*0080*/  LDC R7, c[0x0][0x2ec] ;  /* 0x0000bb00ff077b82 */ /* 0x000e620000000800 */
[----:B------:R-:W2:Y:S01]  /*0090*/  S2R R8, SR_TID.X ;  /* 0x0000000000087919 */ /* 0x000ea20000002100 */
[----:B------:R-:W3:Y:S01]  /*00a0*/  S2R R9, SR_CTAID.X ;  /* 0x0000000000097919 */ /* 0x000ee20000002500 */
[----:B------:R-:W-:Y:S01]  /*00b0*/  ULDC UR8, c[0x0][0x0] ;  /* 0x0000000000087ab9 */ /* 0x000fe20000000800 */
[----:B------:R-:W-:-:S04]  /*00c0*/  ULDC.64 UR10, c[0x0][0x260] ;  /* 0x00009800000a7ab9 */ /* 0x000fc80000000a00 */
[----:B------:R-:W4:Y:S01]  /*00d0*/  @P0 LDC R11, c[0x0][0x2f0] ;  /* 0x0000bc00ff0b0b82 */ /* 0x000f220000000800 */
[----:B------:R-:W4:Y:S01]  /*00e0*/  @P0 LDG.E.64 R2, desc[UR4][R2.64] ;  /* 0x0000000402020981 */ /* 0x000f22000c1e1b00 */
[----:B0-----:R-:W-:-:S05]  /*00f0*/  @P0 MOV R6, R0 ;  /* 0x0000000000060202 */ /* 0x001fca0000000f00 */
[----:B-1----:R-:W4:Y:S01]  /*0100*/  @P0 LDG.E.64 R4, desc[UR4][R6.64] ;  /* 0x0000000406040981 */ /* 0x002f22000c1e1b00 */
[----:B------:R-:W-:Y:S02]  /*0110*/  CS2R R60, SRZ ;  /* 0x00000000003c7805 */ /* 0x000fe4000001ff00 */
[----:B------:R-:W-:Y:S02]  /*0120*/  CS2R R62, SRZ ;  /* 0x00000000003e7805 */ /* 0x000fe4000001ff00 */
[----:B------:R-:W-:Y:S02]  /*0130*/  CS2R R56, SRZ ;  /* 0x0000000000387805 */ /* 0x000fe4000001ff00 */
[----:B------:R-:W-:Y:S02]  /*0140*/  CS2R R58, SRZ ;  /* 0x00000000003a7805 */ /* 0x000fe4000001ff00 */
[----:B------:R-:W-:Y:S02]  /*0150*/  CS2R R52, SRZ ;  /* 0x0000000000347805 */ /* 0x000fe4000001ff00 */
[----:B------:R-:W-:-:S02]  /*0160*/  CS2R R54, SRZ ;  /* 0x0000000000367805 */ /* 0x000fc4000001ff00 */
[----:B------:R-:W-:Y:S02]  /*0170*/  CS2R R48, SRZ ;  /* 0x0000000000307805 */ /* 0x000fe4000001ff00 */
[----:B------:R-:W-:Y:S02]  /*0180*/  CS2R R50, SRZ ;  /* 0x0000000000327805 */ /* 0x000fe4000001ff00 */
[--C-:B--2---:R-:W-:Y:S01]  /*0190*/  SHF.R.U32.HI R70, RZ, 0x5, R8.reuse ;  /* 0x00000005ff467819 */ /* 0x104fe20000011608 */
[----:B---3--:R-:W-:Y:S01]  /*01a0*/  IMAD R69, R9, UR8, R8 ;  /* 0x0000000809457c24 */ /* 0x008fe2000f8e0208 */
[----:B------:R-:W-:-:S03]  /*01b0*/  ULDC.64 UR8, c[0x0][0x2c8] ;  /* 0x0000b20000087ab9 */ /* 0x000fc60000000a00 */
[----:B------:R-:W-:Y:S01]  /*01c0*/  IMAD R70, R9, 0x4, R70 ;  /* 0x0000000409467824 */ /* 0x000fe200078e0246 */
[----:B----4-:R-:W-:Y:S02]  /*01d0*/  @P0 R2UR UR6, R2 ;  /* 0x00000000020602ca */ /* 0x010fe400000e0000 */
[----:B------:R-:W-:-:S11]  /*01e0*/  @P0 R2UR UR7, R3 ;  /* 0x00000000030702ca */ /* 0x000fd600000e0000 */
[----:B------:R-:W-:Y:S01]  /*01f0*/  UIADD3 UR13, UR6, -0x61c88647, URZ ;  /* 0x9e3779b9060d7890 */ /* 0x000fe2000fffe03f */
[----:B------:R-:W-:Y:S01]  /*0200*/  @P0 IADD3 R0, P1, R4, R11, RZ ;  /* 0x0000000b04000210 */ /* 0x000fe20007f3e0ff */
[----:B------:R-:W-:Y:S02]  /*0210*/  UIADD3 UR16, UR7, -0x4498517b, URZ ;  /* 0xbb67ae8507107890 */ /* 0x000fe4000fffe03f */
[----:B------:R-:W-:Y:S02]  /*0220*/  UIADD3 UR17, UR6, 0x3c6ef372, URZ ;  /* 0x3c6ef37206117890 */ /* 0x000fe4000fffe03f */
[----:B------:R-:W-:Y:S01]  /*0230*/  @P0 IMAD.X R7, RZ, RZ, R5, P1 ;  /* 0x000000ffff070224 */ /* 0x000fe200008e0605 */
[----:B------:R-:W-:Y:S01]  /*0240*/  UIADD3 UR18, UR7, 0x76cf5d0a, URZ ;  /* 0x76cf5d0a07127890 */ /* 0x000fe2000fffe03f */
[----:B------:R-:W-:Y:S01]  /*0250*/  IMAD.WIDE.U32 R4, R69, -0x326172a9, RZ ;  /* 0xcd9e8d5745047825 */ /* 0x000fe200078e00ff */
[----:B------:R-:W-:Y:S01]  /*0260*/  UIADD3 UR20, UR7, 0x32370b8f, URZ ;  /* 0x32370b8f07147890 */ /* 0x000fe2000fffe03f */
[----:B------:R-:W-:Y:S01]  /*0270*/  ISETP.NE.U32.AND P0, PT, RZ, UR8, PT ;  /* 0x00000008ff007c0c */ /* 0x000fe2000bf05070 */
[----:B------:R-:W-:Y:S01]  /*0280*/  UIADD3 UR19, UR6, -0x255992d5, URZ ;  /* 0xdaa66d2b06137890 */ /* 0x000fe2000fffe03f */
[--C-:B------:R-:W-:Y:S01]  /*0290*/  SHF.R.U32.HI R11, RZ, 0x2, R7.reuse ;  /* 0x00000002ff0b7819 */ /* 0x100fe20000011607 */
[----:B------:R-:W-:Y:S01]  /*02a0*/  UIADD3 UR21, UR6, 0x78dde6e4, URZ ;  /* 0x78dde6e406157890 */ /* 0x000fe2000fffe03f */
[----:B------:R-:W-:Y:S01]  /*02b0*/  SHF.R.U64 R68, R0, 0x2, R7 ;  /* 0x0000000200447819 */ /* 0x000fe20000001207 */
[----:B------:R-:W-:Y:S01]  /*02c0*/  UIADD3 UR22, UR7, -0x126145ec, URZ ;  /* 0xed9eba1407167890 */ /* 0x000fe2000fffe03f */
[----:B------:R-:W-:Y:S01]  /*02d0*/  LOP3.LUT R6, R5, UR6, R11, 0x96, !PT ;  /* 0x0000000605067c12 */ /* 0x000fe2000f8e960b */
[----:B------:R-:W-:Y:S01]  /*02e0*/  UIADD3 UR24, UR7, -0x56f99767, URZ ;  /* 0xa906689907187890 */ /* 0x000fe2000fffe03f */
[----:B------:R-:W-:Y:S01]  /*02f0*/  ISETP.NE.AND.EX P0, PT, RZ, UR9, PT, P0 ;  /* 0x00000009ff007c0c */ /* 0x000fe2000bf05300 */
[----:B------:R-:W-:Y:S01]  /*0300*/  IMAD.WIDE.U32 R2, R68, -0x2daee0ad, RZ ;  /* 0xd2511f5344027825 */ /* 0x000fe200078e00ff */
[----:B------:R-:W-:-:S02]  /*0310*/  UIADD3 UR23, UR6, 0x1715609d, URZ ;  /* 0x1715609d06177890 */ /* 0x000fc4000fffe03f */
[----:B------:R-:W-:Y:S01]  /*0320*/  UIADD3 UR25, UR6, -0x4ab325aa, URZ ;  /* 0xb54cda5606197890 */ /* 0x000fe2000fffe03f */
[----:B------:R-:W-:Y:S01]  /*0330*/  IMAD.WIDE.U32 R6, R6, -0x2daee0ad, RZ ;  /* 0xd2511f5306067825 */ /* 0x000fe200078e00ff */
[----:B------:R-:W-:Y:S01]  /*0340*/  LOP3.LUT R3, R3, UR7, RZ, 0x3c, !PT ;  /* 0x0000000703037c12 */ /* 0x000fe2000f8e3cff */
[----:B------:R-:W-:Y:S02]  /*0350*/  UIADD3 UR26, UR7, 0x646e171e, URZ ;  /* 0x646e171e071a7890 */ /* 0x000fe4000fffe03f */
[----:B------:R-:W-:Y:S01]  /*0360*/  UIADD3 UR28, UR7, 0x1fd5c5a3, URZ ;  /* 0x1fd5c5a3071c7890 */ /* 0x000fe2000fffe03f */
[----:B------:R-:W-:Y:S01]  /*0370*/  LOP3.LUT R12, R7, UR16, R2, 0x96, !PT ;  /* 0x00000010070c7c12 */ /* 0x000fe2000f8e9602 */
[----:B------:R-:W-:Y:S01]  /*0380*/  IMAD.WIDE.U32 R2, R3, -0x326172a9, RZ ;  /* 0xcd9e8d5703027825 */ /* 0x000fe200078e00ff */
[----:B------:R-:W-:Y:S02]  /*0390*/  UIADD3 UR27, UR6, 0x5384540f, URZ ;  /* 0x5384540f061b7890 */ /* 0x000fe4000fffe03f */
[----:B------:R-:W-:Y:S01]  /*03a0*/  UIADD3 UR29, UR6, -0xe443238, URZ ;  /* 0xf1bbcdc8061d7890 */ /* 0x000fe2000fffe03f */
[----:B------:R-:W-:Y:S01]  /*03b0*/  IMAD.WIDE.U32 R12, R12, -0x326172a9, RZ ;  /* 0xcd9e8d570c0c7825 */ /* 0x000fe200078e00ff */
[----:B------:R-:W-:Y:S01]  /*03c0*/  LOP3.LUT R3, R3, UR13, R4, 0x96, !PT ;  /* 0x0000000d03037c12 */ /* 0x000fe2000f8e9604 */
[----:B------:R-:W-:-:S03]  /*03d0*/  UIADD3 UR30, UR7, -0x24c28bd8, URZ ;  /* 0xdb3d7428071e7890 */ /* 0x000fc6000fffe03f */
        /* <DEDUP_REMOVED lines=22> */
[----:B------:R-:W-:-:S03]  /*0540*/  SHF.L.U32 R7, R8, 0x4, RZ ;  /* 0x0000000408077819 */ /* 0x000fc600000006ff */
[----:B------:R-:W-:Y:S01]  /*0550*/  IMAD.HI.U32 R5, R10, -0x326172a9, RZ ;  /* 0xcd9e8d570a057827 */ /* 0x000fe200078e00ff */
[----:B------:R-:W-:Y:S02]  /*0560*/  LOP3.LUT R7, R7, 0x1f0, RZ, 0xc0, !PT ;  /* 0x000001f007077812 */ /* 0x000fe400078ec0ff */
[----:B------:R-:W-:Y:S02]  /*0570*/  LOP3.LUT R9, R3, UR27, R4, 0x96, !PT ;  /* 0x0000001b03097c12 */ /* 0x000fe4000f8e9604 */
[----:B------:R-:W-:Y:S01]  /*0580*/  IADD3 R4, P2, R7, UR8, RZ ;  /* 0x0000000807047c10 */ /* 0x000fe2000ff5e0ff */
[----:B------:R-:W-:Y:S01]  /*0590*/  ULDC UR8, c[0x0][0x214] ;  /* 0x0000850000087ab9 */ /* 0x000fe20000000800 */
[----:B------:R-:W-:Y:S01]  /*05a0*/  LOP3.LUT R12, R5, UR29, R2, 0x96, !PT ;  /* 0x0000001d050c7c12 */ /* 0x000fe2000f8e9602 */
[----:B------:R-:W-:Y:S01]  /*05b0*/  IMAD.HI.U32 R3, R9, -0x2daee0ad, RZ ;  /* 0xd2511f5309037827 */ /* 0x000fe200078e00ff */
[----:B------:R-:W-:-:S03]  /*05c0*/  IADD3 R2, P1, R7, UR10, RZ ;  /* 0x0000000a07027c10 */ /* 0x000fc6000ff3e0ff */
[----:B------:R-:W-:Y:S01]  /*05d0*/  IMAD.X R5, RZ, RZ, UR9, P2 ;  /* 0x00000009ff057e24 */ /* 0x000fe200090e06ff */
[----:B------:R-:W-:Y:S01]  /*05e0*/  LOP3.LUT R7, R3, UR30, R6, 0x96, !PT ;  /* 0x0000001e03077c12 */ /* 0x000fe2000f8e9606 */
[----:B------:R-:W-:Y:S01]  /*05f0*/  IMAD.X R3, RZ, RZ, UR11, P1 ;  /* 0x0000000bff037e24 */ /* 0x000fe200088e06ff */
[----:B------:R-:W-:Y:S02]  /*0600*/  ISETP.GE.AND P1, PT, R70, UR8, PT ;  /* 0x0000000846007c0c */ /* 0x000fe4000bf26270 */
[----:B------:R0:W5:Y:S04]  /*0610*/  @P0 LDG.E.128 R60, desc[UR4][R4.64] ;  /* 0x00000004043c0981 */ /* 0x000168000c1e1d00 */
[----:B------:R0:W5:Y:S04]  /*0620*/  @P0 LDG.E.128 R56, desc[UR4][R4.64+0x200] ;  /* 0x0002000404380981 */ /* 0x000168000c1e1d00 */
[----:B------:R0:W5:Y:S04]  /*0630*/  @P0 LDG.E.128 R52, desc[UR4][R4.64+0x400] ;  /* 0x0004000404340981 */ /* 0x000168000c1e1d00 */
[----:B------:R0:W5:Y:S01]  /*0640*/  @P0 LDG.E.128 R48, desc[UR4][R4.64+0x600] ;  /* 0x0006000404300981 */ /* 0x000162000c1e1d00 */
[----:B------:R-:W-:Y:S05]  /*0650*/  @P1 EXIT ;  /* 0x000000000000194d */ /* 0x000fea0003800000 */
[----:B------:R1:W5:Y:S04]  /*0660*/  LDG.E.128 R44, desc[UR4][R2.64] ;  /* 0x00000004022c7981 */ /* 0x000368000c1e1d00 */
[----:B------:R1:W5:Y:S04]  /*0670*/  LDG.E.128 R40, desc[UR4][R2.64+0x200] ;  /* 0x0002000402287981 */ /* 0x000368000c1e1d00 */
[----:B------:R1:W5:Y:S04]  /*0680*/  LDG.E.128 R36, desc[UR4][R2.64+0x400] ;  /* 0x0004000402247981 */ /* 0x000368000c1e1d00 */
[----:B------:R1:W5:Y:S01]  /*0690*/  LDG.E.128 R32, desc[UR4][R2.64+0x600] ;  /* 0x0006000402207981 */ /* 0x000362000c1e1d00 */
[----:B------:R-:W-:Y:S01]  /*06a0*/  UIADD3 UR31, UR6, -0x700cb87f, URZ ;  /* 0x8ff34781061f7890 */ /* 0x000fe2000fffe03f */
[----:B------:R-:W-:Y:S01]  /*06b0*/  IMAD R10, R10, -0x326172a9, RZ ;  /* 0xcd9e8d570a0a7824 */ /* 0x000fe200078e02ff */
[----:B------:R-:W-:Y:S01]  /*06c0*/  UIADD3 UR32, UR7, -0x695add53, URZ ;  /* 0x96a522ad07207890 */ /* 0x000fe2000fffe03f */
[----:B0-----:R-:W-:Y:S01]  /*06d0*/  IMAD.HI.U32 R5, R7, -0x326172a9, RZ ;  /* 0xcd9e8d5707057827 */ /* 0x001fe200078e00ff */
[----:B------:R-:W-:Y:S01]  /*06e0*/  ULDC.64 UR8, c[0x0][0x228] ;  /* 0x00008a0000087ab9 */ /* 0x000fe20000000a00 */
[----:B------:R-:W-:Y:S01]  /*06f0*/  BSSY B0, `(.L_x_13914) ;  /* 0x0000bf0000007945 */ /* 0x000fe20003800000 */
[----:B------:R-:W-:Y:S01]  /*0700*/  ISETP.NE.U32.AND P0, PT, RZ, UR8, PT ;  /* 0x00000008ff007c0c */ /* 0x000fe2000bf05070 */
[----:B------:R-:W-:Y:S01]  /*0710*/  IMAD R9, R9, -0x2daee0ad, RZ ;  /* 0xd2511f5309097824 */ /* 0x000fe200078e02ff */
[----:B------:R-:W-:Y:S01]  /*0720*/  LOP3.LUT R10, R5, UR31, R10, 0x96, !PT ;  /* 0x0000001f050a7c12 */ /* 0x000fe2000f8e960a */
[----:B------:R-:W-:Y:S01]  /*0730*/  IMAD.HI.U32 R4, R12, -0x2daee0ad, RZ ;  /* 0xd2511f530c047827 */ /* 0x000fe200078e00ff */
[----:B------:R-:W-:Y:S01]  /*0740*/  HFMA2.MMA R5, -RZ, RZ, 0, 0 ;  /* 0x00000000ff057435 */ /* 0x000fe200000001ff */
[----:B------:R-:W-:Y:S01]  /*0750*/  LOP3.LUT R71, R0, 0x3, RZ, 0xc0, !PT ;  /* 0x0000000300477812 */ /* 0x000fe200078ec0ff */
[----:B------:R-:W-:Y:S01]  /*0760*/  ULDC.U8 UR8, c[0x0][0x2a0] ;  /* 0x0000a80000087ab9 */ /* 0x000fe20000000000 */
[----:B------:R-:W-:Y:S01]  /*0770*/  LOP3.LUT R8, R8, 0x1f, RZ, 0xc0, !PT ;  /* 0x0000001f08087812 */ /* 0x000fe200078ec0ff */
[----:B------:R-:W-:Y:S01]  /*0780*/  IMAD R7, R7, -0x326172a9, RZ ;  /* 0xcd9e8d5707077824 */ /* 0x000fe200078e02ff */
[----:B------:R-:W-:Y:S01]  /*0790*/  LOP3.LUT R9, R4, UR32, R9, 0x96, !PT ;  /* 0x0000002004097c12 */ /* 0x000fe2000f8e9609 */
[----:B------:R-:W-:Y:S01]  /*07a0*/  IMAD R6, R12, -0x2daee0ad, RZ ;  /* 0xd2511f530c067824 */ /* 0x000fe200078e02ff */
[----:B------:R-:W-:Y:S01]  /*07b0*/  ISETP.NE.AND.EX P0, PT, RZ, UR9, PT, P0 ;  /* 0x00000009ff007c0c */ /* 0x000fe2000bf05300 */
[----:B------:R-:W-:Y:S01]  /*07c0*/  ULDC UR9, c[0x0][0x218] ;  /* 0x0000860000097ab9 */ /* 0x000fe20000000800 */
[----:B------:R-:W-:Y:S01]  /*07d0*/  ULDC UR12, c[0x0][0x2d8] ;  /* 0x0000b600000c7ab9 */ /* 0x000fe20000000800 */
[----:B------:R-:W-:Y:S01]  /*07e0*/  UISETP.NE.AND UP0, UPT, UR8, URZ, UPT ;  /* 0x0000003f0800728c */ /* 0x000fe2000bf05270 */
[----:B------:R-:W-:Y:S01]  /*07f0*/  ULDC.64 UR34, c[0x0][0x228] ;  /* 0x00008a0000227ab9 */ /* 0x000fe20000000a00 */
[----:B------:R-:W-:Y:S01]  /*0800*/  ULDC.64 UR10, c[0x0][0x230] ;  /* 0x00008c00000a7ab9 */ /* 0x000fe20000000a00 */
[----:B-1----:R-:W-:-:S08]  /*0810*/  ULDC.64 UR14, c[0x0][0x2b8] ;  /* 0x0000ae00000e7ab9 */ /* 0x002fd00000000a00 */
.L_x_14176:
        /* <DEDUP_REMOVED lines=27> */
.L_x_13916:
[----:B------:R-:W-:-:S07]  /*09d0*/  IMAD.MOV.U32 R16, RZ, RZ, R7 ;  /* 0x000000ffff107224 */ /* 0x000fce00078e0007 */
.L_x_13917:
[----:B------:R-:W-:Y:S05]  /*09e0*/  BSYNC B1 ;  /* 0x0000000000017941 */ /* 0x000fea0003800000 */
.L_x_13915:
        /* <DEDUP_REMOVED lines=16> */
.L_x_13921:
[----:B------:R-:W-:Y:S05]  /*0af0*/  BSYNC B2 ;  /* 0x0000000000027941 */ /* 0x000fea0003800000 */
.L_x_13920:
        /* <DEDUP_REMOVED lines=44> */
.L_x_13919:
[----:B------:R-:W-:Y:S05]  /*0dc0*/  BSYNC B1 ;  /* 0x0000000000017941 */ /* 0x000fea0003800000 */
.L_x_13918:
        /* <DEDUP_REMOVED lines=17> */
.L_x_13922:
        /* <DEDUP_REMOVED lines=12> */
.L_x_13925:
[----:B------:R-:W-:-:S07]  /*0fa0*/  IMAD.MOV.U32 R4, RZ, RZ, R7 ;  /* 0x000000ffff047224 */ /* 0x000fce00078e0007 */
.L_x_13926:
[----:B------:R-:W-:Y:S05]  /*0fb0*/  BSYNC B1 ;  /* 0x0000000000017941 */ /* 0x000fea0003800000 */
.L_x_13924:
        /* <DEDUP_REMOVED lines=16> */
.L_x_13930:
[----:B------:R-:W-:Y:S05]  /*10c0*/  BSYNC B2 ;  /* 0x0000000000027941 */ /* 0x000fea0003800000 */
.L_x_13929:
        /* <DEDUP_REMOVED lines=42> */
[----:B------:R-:W-:Y:S01]  /*1370*/  IMAD.MOV.U32 R6, RZ, RZ, R16 ;  /* 0x000000ffff067224 */ /* 0x000fe200078e0010 */
[----:B------:R-:W-:-:S11]  /*1380*/  HFMA2.MMA R16, -RZ, RZ, 0, 0 ;  /* 0x00000000ff107435 */ /* 0x000fd600000001ff */
.L_x_13928:
[----:B------:R-:W-:Y:S05]  /*1390*/  BSYNC B1 ;  /* 0x0000000000017941 */ /* 0x000fea0003800000 */
.L_x_13927:
        /* <DEDUP_REMOVED lines=8> */
.L_x_13923:
        /* <DEDUP_REMOVED lines=12> */
.L_x_13932:
[----:B------:R-:W-:-:S07]  /*14e0*/  IMAD.MOV.U32 R12, RZ, RZ, R7 ;  /* 0x000000ffff0c7224 */ /* 0x000fce00078e0007 */
.L_x_13933:
[----:B------:R-:W-:Y:S05]  /*14f0*/  BSYNC B1 ;  /* 0x0000000000017941 */ /* 0x000fea0003800000 */
.L_x_13931:
        /* <DEDUP_REMOVED lines=16> */
.L_x_13937:
[----:B------:R-:W-:Y:S05]  /*1600*/  BSYNC B2 ;  /* 0x0000000000027941 */ /* 0x000fea0003800000 */
.L_x_13936:
        /* <DEDUP_REMOVED lines=44> */
.L_x_13935:
[----:B------:R-:W-:Y:S05]  /*18d0*/  BSYNC B1 ;  /* 0x0000000000017941 */ /* 0x000fea0003800000 */
.L_x_13934:
        /* <DEDUP_REMOVED lines=11> */
.L_x_13938:
        /* <DEDUP_REMOVED lines=12> */
.L_x_13941:
[----:B------:R-:W-:-:S07]  /*1a50*/  IMAD.MOV.U32 R3, RZ, RZ, R7 ;  /* 0x000000ffff037224 */ /* 0x000fce00078e0007 */
.L_x_13942:
[----:B------:R-:W-:Y:S05]  /*1a60*/  BSYNC B1 ;  /* 0x0000000000017941 */ /* 0x000fea0003800000 */
.L_x_13940:
        /* <DEDUP_REMOVED lines=16> */
.L_x_13946:
[----:B------:R-:W-:Y:S05]  /*1b70*/  BSYNC B2 ;  /* 0x0000000000027941 */ /* 0x000fea0003800000 */
.L_x_13945:
        /* <DEDUP_REMOVED lines=44> */
.L_x_13944:
[----:B------:R-:W-:Y:S05]  /*1e40*/  BSYNC B1 ;  /* 0x0000000000017941 */ /* 0x000fea0003800000 */
.L_x_13943:
        /* <DEDUP_REMOVED lines=8> */
.L_x_13939:
        /* <DEDUP_REMOVED lines=12> */
.L_x_13948:
[----:B------:R-:W-:-:S07]  /*1f90*/  IMAD.MOV.U32 R12, RZ, RZ, R7 ;  /* 0x000000ffff0c7224 */ /* 0x000fce00078e0007 */
.L_x_13949:
[----:B------:R-:W-:Y:S05]  /*1fa0*/  BSYNC B1 ;  /* 0x0000000000017941 */ /* 0x000fea0003800000 */
.L_x_13947:
        /* <DEDUP_REMOVED lines=16> */
.L_x_13953:
[----:B------:R-:W-:Y:S05]  /*20b0*/  BSYNC B2 ;  /* 0x0000000000027941 */ /* 0x000fea0003800000 */
.L_x_13952:
        /* <DEDUP_REMOVED lines=44> */
.L_x_13951:
[----:B------:R-:W-:Y:S05]  /*2380*/  BSYNC B1 ;  /* 0x0000000000017941 */ /* 0x000fea0003800000 */
.L_x_13950:
        /* <DEDUP_REMOVED lines=11> */
.L_x_13954:
        /* <DEDUP_REMOVED lines=12> */
.L_x_13957:
[----:B------:R-:W-:-:S07]  /*2500*/  MOV R2, R7 ;  /* 0x0000000700027202 */ /* 0x000fce0000000f00 */
.L_x_13958:
[----:B------:R-:W-:Y:S05]  /*2510*/  BSYNC B1 ;  /* 0x0000000000017941 */ /* 0x000fea0003800000 */
.L_x_13956:
        /* <DEDUP_REMOVED lines=16> */
.L_x_13962:
[----:B------:R-:W-:Y:S05]  /*2620*/  BSYNC B2 ;  /* 0x0000000000027941 */ /* 0x000fea0003800000 */
.L_x_13961:
        /* <DEDUP_REMOVED lines=44> */
.L_x_13960:
[----:B------:R-:W-:Y:S05]  /*28f0*/  BSYNC B1 ;  /* 0x0000000000017941 */ /* 0x000fea0003800000 */
.L_x_13959:
        /* <DEDUP_REMOVED lines=8> */
.L_x_13955:
        /* <DEDUP_REMOVED lines=12> */
.L_x_13964:
[----:B------:R-:W-:-:S07]  /*2a40*/  MOV R12, R7 ;  /* 0x00000007000c7202 */ /* 0x000fce0000000f00 */
.L_x_13965:
[----:B------:R-:W-:Y:S05]  /*2a50*/  BSYNC B1 ;  /* 0x0000000000017941 */ /* 0x000fea0003800000 */
.L_x_13963:
        /* <DEDUP_REMOVED lines=16> */
.L_x_13969:
[----:B------:R-:W-:Y:S05]  /*2b60*/  BSYNC B2 ;  /* 0x0000000000027941 */ /* 0x000fea0003800000 */
.L_x_13968:
        /* <DEDUP_REMOVED lines=44> */
.L_x_13967:
[----:B------:R-:W-:Y:S05]  /*2e30*/  BSYNC B1 ;  /* 0x0000000000017941 */ /* 0x000fea0003800000 */
.L_x_13966:
        /* <DEDUP_REMOVED lines=11> */
.L_x_13970:
        /* <DEDUP_REMOVED lines=12> */
.L_x_13973:
[----:B------:R-:W-:-:S07]  /*2fb0*/  IMAD.MOV.U32 R0, RZ, RZ, R7 ;  /* 0x000000ffff007224 */ /* 0x000fce00078e0007 */
.L_x_13974:
[----:B------:R-:W-:Y:S05]  /*2fc0*/  BSYNC B1 ;  /* 0x0000000000017941 */ /* 0x000fea0003800000 */
.L_x_13972:
        /* <DEDUP_REMOVED lines=18> */
.L_x_13978:
[----:B------:R-:W-:Y:S05]  /*30f0*/  BSYNC B2 ;  /* 0x0000000000027941 */ /* 0x000fea0003800000 */
.L_x_13977:
        /* <DEDUP_REMOVED lines=44> */
.L_x_13976:
[----:B------:R-:W-:Y:S05]  /*33c0*/  BSYNC B1 ;  /* 0x0000000000017941 */ /* 0x000fea0003800000 */
.L_x_13975:
        /* <DEDUP_REMOVED lines=8> */
.L_x_13971:
        /* <DEDUP_REMOVED lines=8> */
[----:B------:R-:W-:-:S05]  /*34d0*/  IADD3 R18, R18, R16, R17 ;  /* 0x0000001012127210 */ /* 0x000fca0007ffe011 */
[----:B------:R-:W-:Y:S01]  /*34e0*/  IMAD.IADD R67, R18, 0x1, R19 ;  /* 0x0000000112437824 */ /* 0x000fe200078e0213 */
        /* <DEDUP_REMOVED lines=11> */
[----:B------:R-:W-:Y:S02]  /*35a0*/  SHF.L.U32 R71, R2, 0x10, RZ ;  /* 0x0000001002477819 */ /* 0x000fe400000006ff */
[----:B------:R-:W-:Y:S02]  /*35b0*/  LOP3.LUT R67, R0, 0xffff, RZ, 0xc0, !PT ;  /* 0x0000ffff00437812 */ /* 0x000fe400078ec0ff */
[----:B------:R-:W-:Y:S02]  /*35c0*/  LOP3.LUT R78, R71, 0xff0000, RZ, 0xc0, !PT ;  /* 0x00ff0000474e7812 */ /* 0x000fe400078ec0ff */
[----:B------:R-:W-:-:S03]  /*35d0*/  LOP3.LUT R84, R3, 0xff, RZ, 0xc0, !PT ;  /* 0x000000ff03547812 */ /* 0x000fc600078ec0ff */
[----:B------:R-:W-:Y:S01]  /*35e0*/  IMAD R67, R67, 0x1000000, R78 ;  /* 0x0100000043437824 */ /* 0x000fe200078e024e */
[----:B------:R-:W-:-:S03]  /*35f0*/  LOP3.LUT R78, R4, 0xff, RZ, 0xc0, !PT ;  /* 0x000000ff044e7812 */ /* 0x000fc600078ec0ff */
[----:B------:R-:W-:-:S05]  /*3600*/  IMAD R67, R84, 0x100, R67 ;  /* 0x0000010054437824 */ /* 0x000fca00078e0243 */
[----:B------:R-:W-:Y:S01]  /*3610*/  IADD3 R67, R67, R78, RZ ;  /* 0x0000004e43437210 */ /* 0x000fe20007ffe0ff */
[----:B0-----:R-:W-:-:S05]  /*3620*/  IMAD.WIDE.U32 R18, R72, 0x4, R18 ;  /* 0x0000000448127825 */ /* 0x001fca00078e0012 */
[----:B------:R0:W-:Y:S02]  /*3630*/  STG.E desc[UR4][R18.64], R67 ;  /* 0x0000004312007986 */ /* 0x0001e4000c101904 */
.L_x_13979:
[----:B------:R1:W5:Y:S04]  /*3640*/  @P0 LDG.E.128 R28, desc[UR4][R12.64] ;  /* 0x000000040c1c0981 */ /* 0x000368000c1e1d00 */
[----:B------:R1:W5:Y:S04]  /*3650*/  @P1 LDG.E.128 R24, desc[UR4][R14.64] ;  /* 0x000000040e181981 */ /* 0x000368000c1e1d00 */
[----:B------:R1:W5:Y:S01]  /*3660*/  LDG.E.128 R12, desc[UR4][R16.64] ;  /* 0x00000004100c7981 */ /* 0x000362000c1e1d00 */
[C---:B------:R-:W-:Y:S01]  /*3670*/  ISETP.NE.AND P3, PT, R66.reuse, 0x1, PT ;  /* 0x000000014200780c */ /* 0x040fe20003f65270 */
[----:B------:R-:W-:Y:S01]  /*3680*/  BSSY B1, `(.L_x_13980) ;  /* 0x000000c000017945 */ /* 0x000fe20003800000 */
[----:B0-----:R-:W-:-:S11]  /*3690*/  VIADD R18, R66, 0x1 ;  /* 0x0000000142127836 */ /* 0x001fd60000000000 */
        /* <DEDUP_REMOVED lines=9> */
.L_x_13981:
[----:B------:R-:W-:-:S07]  /*3730*/  IMAD.MOV.U32 R71, RZ, RZ, R7 ;  /* 0x000000ffff477224 */ /* 0x000fce00078e0007 */
.L_x_13982:
[----:B------:R-:W-:Y:S05]  /*3740*/  BSYNC B1 ;  /* 0x0000000000017941 */ /* 0x000fea0003800000 */
.L_x_13980:
        /* <DEDUP_REMOVED lines=16> */
.L_x_13986:
[----:B------:R-:W-:Y:S05]  /*3850*/  BSYNC B2 ;  /* 0x0000000000027941 */ /* 0x000fea0003800000 */
.L_x_13985:
        /* <DEDUP_REMOVED lines=44> */
.L_x_13984:
[----:B------:R-:W-:Y:S05]  /*3b20*/  BSYNC B1 ;  /* 0x0000000000017941 */ /* 0x000fea0003800000 */
.L_x_13983:
        /* <DEDUP_REMOVED lines=12> */
.L_x_13987:
        /* <DEDUP_REMOVED lines=12> */
.L_x_13990:
[----:B------:R-:W-:-:S07]  /*3cb0*/  IMAD.MOV.U32 R4, RZ, RZ, R7 ;  /* 0x000000ffff047224 */ /* 0x000fce00078e0007 */
.L_x_13991:
[----:B------:R-:W-:Y:S05]  /*3cc0*/  BSYNC B1 ;  /* 0x0000000000017941 */ /* 0x000fea0003800000 */
.L_x_13989:
        /* <DEDUP_REMOVED lines=16> */
.L_x_13995:
[----:B------:R-:W-:Y:S05]  /*3dd0*/  BSYNC B2 ;  /* 0x0000000000027941 */ /* 0x000fea0003800000 */
.L_x_13994:
        /* <DEDUP_REMOVED lines=44> */
.L_x_13993:
[----:B------:R-:W-:Y:S05]  /*40a0*/  BSYNC B1 ;  /* 0x0000000000017941 */ /* 0x000fea0003800000 */
.L_x_13992:
        /* <DEDUP_REMOVED lines=8> */
.L_x_13988:
        /* <DEDUP_REMOVED lines=12> */
.L_x_13997:
[----:B------:R-:W-:-:S07]  /*41f0*/  IMAD.MOV.U32 R12, RZ, RZ, R7 ;  /* 0x000000ffff0c7224 */ /* 0x000fce00078e0007 */
.L_x_13998:
[----:B------:R-:W-:Y:S05]  /*4200*/  BSYNC B1 ;  /* 0x0000000000017941 */ /* 0x000fea0003800000 */
.L_x_13996:
        /* <DEDUP_REMOVED lines=16> */
.L_x_14002:
[----:B------:R-:W-:Y:S05]  /*4310*/  BSYNC B2 ;  /* 0x0000000000027941 */ /* 0x000fea0003800000 */
.L_x_14001:
        /* <DEDUP_REMOVED lines=44> */
.L_x_14000:
[----:B------:R-:W-:Y:S05]  /*45e0*/  BSYNC B1 ;  /* 0x0000000000017941 */ /* 0x000fea0003800000 */
.L_x_13999:
        /* <DEDUP_REMOVED lines=11> */
.L_x_14003:
        /* <DEDUP_REMOVED lines=12> */
.L_x_14006:
[----:B------:R-:W-:-:S07]  /*4760*/  MOV R3, R7 ;  /* 0x0000000700037202 */ /* 0x000fce0000000f00 */
.L_x_14007:
[----:B------:R-:W-:Y:S05]  /*4770*/  BSYNC B1 ;  /* 0x0000000000017941 */ /* 0x000fea0003800000 */
.L_x_14005:
        /* <DEDUP_REMOVED lines=16> */
.L_x_14011:
[----:B------:R-:W-:Y:S05]  /*4880*/  BSYNC B2 ;  /* 0x0000000000027941 */ /* 0x000fea0003800000 */
.L_x_14010:
        /* <DEDUP_REMOVED lines=42> */
[----:B------:R-:W-:Y:S01]  /*4b30*/  IMAD.MOV.U32 R6, RZ, RZ, R12 ;  /* 0x000000ffff067224 */ /* 0x000fe200078e000c */
[----:B------:R-:W-:-:S11]  /*4b40*/  HFMA2.MMA R12, -RZ, RZ, 0, 0 ;  /* 0x00000000ff0c7435 */ /* 0x000fd600000001ff */
.L_x_14009:
[----:B------:R-:W-:Y:S05]  /*4b50*/  BSYNC B1 ;  /* 0x0000000000017941 */ /* 0x000fea0003800000 */
.L_x_14008:
        /* <DEDUP_REMOVED lines=8> */
.L_x_14004:
        /* <DEDUP_REMOVED lines=12> */
.L_x_14013:
[----:B------:R-:W-:-:S07]  /*4ca0*/  IMAD.MOV.U32 R71, RZ, RZ, R7 ;  /* 0x000000ffff477224 */ /* 0x000fce00078e0007 */
.L_x_14014:
[----:B------:R-:W-:Y:S05]  /*4cb0*/  BSYNC B1 ;  /* 0x0000000000017941 */ /* 0x000fea0003800000 */
.L_x_14012:
        /* <DEDUP_REMOVED lines=16> */
.L_x_14018:
[----:B------:R-:W-:Y:S05]  /*4dc0*/  BSYNC B2 ;  /* 0x0000000000027941 */ /* 0x000fea0003800000 */
.L_x_14017:
        /* <DEDUP_REMOVED lines=44> */
.L_x_14016:
[----:B------:R-:W-:Y:S05]  /*5090*/  BSYNC B1 ;  /* 0x0000000000017941 */ /* 0x000fea0003800000 */
.L_x_14015:
        /* <DEDUP_REMOVED lines=11> */
.L_x_14019:
        /* <DEDUP_REMOVED lines=12> */
.L_x_14022:
[----:B------:R-:W-:-:S07]  /*5210*/  MOV R2, R7 ;  /* 0x0000000700027202 */ /* 0x000fce0000000f00 */
.L_x_14023:
[----:B------:R-:W-:Y:S05]  /*5220*/  BSYNC B1 ;  /* 0x0000000000017941 */ /* 0x000fea0003800000 */
.L_x_14021:
        /* <DEDUP_REMOVED lines=16> */
.L_x_14027:
[----:B------:R-:W-:Y:S05]  /*5330*/  BSYNC B2 ;  /* 0x0000000000027941 */ /* 0x000fea0003800000 */
.L_x_14026:
        /* <DEDUP_REMOVED lines=44> */
.L_x_14025:
[----:B------:R-:W-:Y:S05]  /*5600*/  BSYNC B1 ;  /* 0x0000000000017941 */ /* 0x000fea0003800000 */
.L_x_14024:
        /* <DEDUP_REMOVED lines=8> */
.L_x_14020:
        /* <DEDUP_REMOVED lines=12> */
.L_x_14029:
[----:B------:R-:W-:-:S07]  /*5750*/  IMAD.MOV.U32 R14, RZ, RZ, R7 ;  /* 0x000000ffff0e7224 */ /* 0x000fce00078e0007 */
.L_x_14030:
[----:B------:R-:W-:Y:S05]  /*5760*/  BSYNC B1 ;  /* 0x0000000000017941 */ /* 0x000fea0003800000 */
.L_x_14028:
        /* <DEDUP_REMOVED lines=16> */
.L_x_14034:
[----:B------:R-:W-:Y:S05]  /*5870*/  BSYNC B2 ;  /* 0x0000000000027941 */ /* 0x000fea0003800000 */
.L_x_14033:
        /* <DEDUP_REMOVED lines=44> */
.L_x_14032:
[----:B------:R-:W-:Y:S05]  /*5b40*/  BSYNC B1 ;  /* 0x0000000000017941 */ /* 0x000fea0003800000 */
.L_x_14031:
        /* <DEDUP_REMOVED lines=11> */
.L_x_14035:
        /* <DEDUP_REMOVED lines=12> */
.L_x_14038:
[----:B------:R-:W-:-:S07]  /*5cc0*/  MOV R0, R7 ;  /* 0x0000000700007202 */ /* 0x000fce0000000f00 */
.L_x_14039:
[----:B------:R-:W-:Y:S05]  /*5cd0*/  BSYNC B1 ;  /* 0x0000000000017941 */ /* 0x000fea0003800000 */
.L_x_14037:
        /* <DEDUP_REMOVED lines=18> */
.L_x_14043:
[----:B------:R-:W-:Y:S05]  /*5e00*/  BSYNC B2 ;  /* 0x0000000000027941 */ /* 0x000fea0003800000 */
.L_x_14042:
        /* <DEDUP_REMOVED lines=44> */
.L_x_14041:
[----:B------:R-:W-:Y:S05]  /*60d0*/  BSYNC B1 ;  /* 0x0000000000017941 */ /* 0x000fea0003800000 */
.L_x_14040:
        /* <DEDUP_REMOVED lines=8> */
.L_x_14036:
        /* <DEDUP_REMOVED lines=29> */
.L_x_14044:
        /* <DEDUP_REMOVED lines=15> */
.L_x_14046:
[----:B------:R-:W-:-:S07]  /*6420*/  IMAD.MOV.U32 R86, RZ, RZ, R7 ;  /* 0x000000ffff567224 */ /* 0x000fce00078e0007 */
.L_x_14047:
[----:B------:R-:W-:Y:S05]  /*6430*/  BSYNC B1 ;  /* 0x0000000000017941 */ /* 0x000fea0003800000 */
.L_x_14045:
        /* <DEDUP_REMOVED lines=16> */
.L_x_14051:
[----:B------:R-:W-:Y:S05]  /*6540*/  BSYNC B2 ;  /* 0x0000000000027941 */ /* 0x000fea0003800000 */
.L_x_14050:
        /* <DEDUP_REMOVED lines=44> */
.L_x_14049:
[----:B------:R-:W-:Y:S05]  /*6810*/  BSYNC B1 ;  /* 0x0000000000017941 */ /* 0x000fea0003800000 */
.L_x_14048:
        /* <DEDUP_REMOVED lines=12> */
.L_x_14052:
        /* <DEDUP_REMOVED lines=12> */
.L_x_14055:
[----:B------:R-:W-:-:S07]  /*69a0*/  MOV R4, R7 ;  /* 0x0000000700047202 */ /* 0x000fce0000000f00 */
.L_x_14056:
[----:B------:R-:W-:Y:S05]  /*69b0*/  BSYNC B1 ;  /* 0x0000000000017941 */ /* 0x000fea0003800000 */
.L_x_14054:
        /* <DEDUP_REMOVED lines=16> */
.L_x_14060:
[----:B------:R-:W-:Y:S05]  /*6ac0*/  BSYNC B2 ;  /* 0x0000000000027941 */ /* 0x000fea0003800000 */
.L_x_14059:
        /* <DEDUP_REMOVED lines=44> */
.L_x_14058:
[----:B------:R-:W-:Y:S05]  /*6d90*/  BSYNC B1 ;  /* 0x0000000000017941 */ /* 0x000fea0003800000 */
.L_x_14057:
        /* <DEDUP_REMOVED lines=8> */
.L_x_14053:
        /* <DEDUP_REMOVED lines=12> */
.L_x_14062:
[----:B------:R-:W-:-:S07]  /*6ee0*/  IMAD.MOV.U32 R71, RZ, RZ, R7 ;  /* 0x000000ffff477224 */ /* 0x000fce00078e0007 */
.L_x_14063:
[----:B------:R-:W-:Y:S05]  /*6ef0*/  BSYNC B1 ;  /* 0x0000000000017941 */ /* 0x000fea0003800000 */
.L_x_14061:
        /* <DEDUP_REMOVED lines=16> */
.L_x_14067:
[----:B------:R-:W-:Y:S05]  /*7000*/  BSYNC B2 ;  /* 0x0000000000027941 */ /* 0x000fea0003800000 */
.L_x_14066:
        /* <DEDUP_REMOVED lines=44> */
.L_x_14065:
[----:B------:R-:W-:Y:S05]  /*72d0*/  BSYNC B1 ;  /* 0x0000000000017941 */ /* 0x000fea0003800000 */
.L_x_14064:
        /* <DEDUP_REMOVED lines=11> */
.L_x_14068:
        /* <DEDUP_REMOVED lines=12> */
.L_x_14071:
[----:B------:R-:W-:-:S07]  /*7450*/  MOV R3, R7 ;  /* 0x0000000700037202 */ /* 0x000fce0000000f00 */
.L_x_14072:
[----:B------:R-:W-:Y:S05]  /*7460*/  BSYNC B1 ;  /* 0x0000000000017941 */ /* 0x000fea0003800000 */
.L_x_14070:
        /* <DEDUP_REMOVED lines=16> */
.L_x_14076:
[----:B------:R-:W-:Y:S05]  /*7570*/  BSYNC B2 ;  /* 0x0000000000027941 */ /* 0x000fea0003800000 */
.L_x_14075:
        /* <DEDUP_REMOVED lines=44> */
.L_x_14074:
[----:B------:R-:W-:Y:S05]  /*7840*/  BSYNC B1 ;  /* 0x0000000000017941 */ /* 0x000fea0003800000 */
.L_x_14073:
        /* <DEDUP_REMOVED lines=8> */
.L_x_14069:
        /* <DEDUP_REMOVED lines=12> */
.L_x_14078:
[----:B------:R-:W-:-:S07]  /*7990*/  IMAD.MOV.U32 R71, RZ, RZ, R7 ;  /* 0x000000ffff477224 */ /* 0x000fce00078e0007 */
.L_x_14079:
[----:B------:R-:W-:Y:S05]  /*79a0*/  BSYNC B1 ;  /* 0x0000000000017941 */ /* 0x000fea0003800000 */
.L_x_14077:
        /* <DEDUP_REMOVED lines=16> */
.L_x_14083:
[----:B------:R-:W-:Y:S05]  /*7ab0*/  BSYNC B2 ;  /* 0x0000000000027941 */ /* 0x000fea0003800000 */
.L_x_14082:
        /* <DEDUP_REMOVED lines=44> */
.L_x_14081:
[----:B------:R-:W-:Y:S05]  /*7d80*/  BSYNC B1 ;  /* 0x0000000000017941 */ /* 0x000fea0003800000 */
.L_x_14080:
        /* <DEDUP_REMOVED lines=11> */
.L_x_14084:
        /* <DEDUP_REMOVED lines=12> */
.L_x_14087:
[----:B------:R-:W-:-:S07]  /*7f00*/  MOV R2, R7 ;  /* 0x0000000700027202 */ /* 0x000fce0000000f00 */
.L_x_14088:
[----:B------:R-:W-:Y:S05]  /*7f10*/  BSYNC B1 ;  /* 0x0000000000017941 */ /* 0x000fea0003800000 */
.L_x_14086:
        /* <DEDUP_REMOVED lines=16> */
.L_x_14092:
[----:B------:R-:W-:Y:S05]  /*8020*/  BSYNC B2 ;  /* 0x0000000000027941 */ /* 0x000fea0003800000 */
.L_x_14091:
        /* <DEDUP_REMOVED lines=44> */
.L_x_14090:
[----:B------:R-:W-:Y:S05]  /*82f0*/  BSYNC B1 ;  /* 0x0000000000017941 */ /* 0x000fea0003800000 */
.L_x_14089:
        /* <DEDUP_REMOVED lines=8> */
.L_x_14085:
        /* <DEDUP_REMOVED lines=12> */
.L_x_14094:
[----:B------:R-:W-:-:S07]  /*8440*/  IMAD.MOV.U32 R71, RZ, RZ, R7 ;  /* 0x000000ffff477224 */ /* 0x000fce00078e0007 */
.L_x_14095:
[----:B------:R-:W-:Y:S05]  /*8450*/  BSYNC B1 ;  /* 0x0000000000017941 */ /* 0x000fea0003800000 */
.L_x_14093:
        /* <DEDUP_REMOVED lines=16> */
.L_x_14099:
[----:B------:R-:W-:Y:S05]  /*8560*/  BSYNC B2 ;  /* 0x0000000000027941 */ /* 0x000fea0003800000 */
.L_x_14098:
        /* <DEDUP_REMOVED lines=44> */
.L_x_14097:
[----:B------:R-:W-:Y:S05]  /*8830*/  BSYNC B1 ;  /* 0x0000000000017941 */ /* 0x000fea0003800000 */
.L_x_14096:
        /* <DEDUP_REMOVED lines=11> */
.L_x_14100:
        /* <DEDUP_REMOVED lines=12> */
.L_x_14103:
[----:B------:R-:W-:-:S07]  /*89b0*/  MOV R0, R7 ;  /* 0x0000000700007202 */ /* 0x000fce0000000f00 */
.L_x_14104:
[----:B------:R-:W-:Y:S05]  /*89c0*/  BSYNC B1 ;  /* 0x0000000000017941 */ /* 0x000fea0003800000 */
.L_x_14102:
        /* <DEDUP_REMOVED lines=18> */
.L_x_14108:
[----:B------:R-:W-:Y:S05]  /*8af0*/  BSYNC B2 ;  /* 0x0000000000027941 */ /* 0x000fea0003800000 */
.L_x_14107:
        /* <DEDUP_REMOVED lines=44> */
.L_x_14106:
[----:B------:R-:W-:Y:S05]  /*8dc0*/  BSYNC B1 ;  /* 0x0000000000017941 */ /* 0x000fea0003800000 */
.L_x_14105:
        /* <DEDUP_REMOVED lines=8> */
.L_x_14101:
        /* <DEDUP_REMOVED lines=29> */
.L_x_14109:
        /* <DEDUP_REMOVED lines=15> */
.L_x_14111:
[----:B------:R-:W-:-:S07]  /*9110*/  IMAD.MOV.U32 R79, RZ, RZ, R7 ;  /* 0x000000ffff4f7224 */ /* 0x000fce00078e0007 */
.L_x_14112:
[----:B------:R-:W-:Y:S05]  /*9120*/  BSYNC B1 ;  /* 0x0000000000017941 */ /* 0x000fea0003800000 */
.L_x_14110:
        /* <DEDUP_REMOVED lines=16> */
.L_x_14116:
[----:B------:R-:W-:Y:S05]  /*9230*/  BSYNC B2 ;  /* 0x0000000000027941 */ /* 0x000fea0003800000 */
.L_x_14115:
        /* <DEDUP_REMOVED lines=44> */
.L_x_14114:
[----:B------:R-:W-:Y:S05]  /*9500*/  BSYNC B1 ;  /* 0x0000000000017941 */ /* 0x000fea0003800000 */
.L_x_14113:
        /* <DEDUP_REMOVED lines=12> */
.L_x_14117:
        /* <DEDUP_REMOVED lines=12> */
.L_x_14120:
[----:B------:R-:W-:-:S07]  /*9690*/  MOV R4, R7 ;  /* 0x0000000700047202 */ /* 0x000fce0000000f00 */
.L_x_14121:
[----:B------:R-:W-:Y:S05]  /*96a0*/  BSYNC B1 ;  /* 0x0000000000017941 */ /* 0x000fea0003800000 */
.L_x_14119:
        /* <DEDUP_REMOVED lines=16> */
.L_x_14125:
[----:B------:R-:W-:Y:S05]  /*97b0*/  BSYNC B2 ;  /* 0x0000000000027941 */ /* 0x000fea0003800000 */
.L_x_14124:
        /* <DEDUP_REMOVED lines=44> */
.L_x_14123:
[----:B------:R-:W-:Y:S05]  /*9a80*/  BSYNC B1 ;  /* 0x0000000000017941 */ /* 0x000fea0003800000 */
.L_x_14122:
        /* <DEDUP_REMOVED lines=8> */
.L_x_14118:
        /* <DEDUP_REMOVED lines=12> */
.L_x_14127:
[----:B------:R-:W-:-:S07]  /*9bd0*/  IMAD.MOV.U32 R71, RZ, RZ, R7 ;  /* 0x000000ffff477224 */ /* 0x000fce00078e0007 */
.L_x_14128:
[----:B------:R-:W-:Y:S05]  /*9be0*/  BSYNC B1 ;  /* 0x0000000000017941 */ /* 0x000fea0003800000 */
.L_x_14126:
        /* <DEDUP_REMOVED lines=16> */
.L_x_14132:
[----:B------:R-:W-:Y:S05]  /*9cf0*/  BSYNC B2 ;  /* 0x0000000000027941 */ /* 0x000fea0003800000 */
.L_x_14131:
        /* <DEDUP_REMOVED lines=44> */
.L_x_14130:
[----:B------:R-:W-:Y:S05]  /*9fc0*/  BSYNC B1 ;  /* 0x0000000000017941 */ /* 0x000fea0003800000 */
.L_x_14129:
        /* <DEDUP_REMOVED lines=11> */
.L_x_14133:
        /* <DEDUP_REMOVED lines=12> */
.L_x_14136:
[----:B------:R-:W-:-:S07]  /*a140*/  MOV R3, R7 ;  /* 0x0000000700037202 */ /* 0x000fce0000000f00 */
.L_x_14137:
[----:B------:R-:W-:Y:S05]  /*a150*/  BSYNC B1 ;  /* 0x0000000000017941 */ /* 0x000fea0003800000 */
.L_x_14135:
        /* <DEDUP_REMOVED lines=16> */
.L_x_14141:
[----:B------:R-:W-:Y:S05]  /*a260*/  BSYNC B2 ;  /* 0x0000000000027941 */ /* 0x000fea0003800000 */
.L_x_14140:
        /* <DEDUP_REMOVED lines=44> */
.L_x_14139:
[----:B------:R-:W-:Y:S05]  /*a530*/  BSYNC B1 ;  /* 0x0000000000017941 */ /* 0x000fea0003800000 */
.L_x_14138:
        /* <DEDUP_REMOVED lines=8> */
.L_x_14134:
        /* <DEDUP_REMOVED lines=12> */
.L_x_14143:
[----:B------:R-:W-:-:S07]  /*a680*/  IMAD.MOV.U32 R71, RZ, RZ, R7 ;  /* 0x000000ffff477224 */ /* 0x000fce00078e0007 */
.L_x_14144:
[----:B------:R-:W-:Y:S05]  /*a690*/  BSYNC B1 ;  /* 0x0000000000017941 */ /* 0x000fea0003800000 */
.L_x_14142:
        /* <DEDUP_REMOVED lines=16> */
.L_x_14148:
[----:B------:R-:W-:Y:S05]  /*a7a0*/  BSYNC B2 ;  /* 0x0000000000027941 */ /* 0x000fea0003800000 */
.L_x_14147:
        /* <DEDUP_REMOVED lines=44> */
.L_x_14146:
[----:B------:R-:W-:Y:S05]  /*aa70*/  BSYNC B1 ;  /* 0x0000000000017941 */ /* 0x000fea0003800000 */
.L_x_14145:
        /* <DEDUP_REMOVED lines=11> */
.L_x_14149:
        /* <DEDUP_REMOVED lines=12> */
.L_x_14152:
[----:B------:R-:W-:-:S07]  /*abf0*/  MOV R2, R7 ;  /* 0x0000000700027202 */ /* 0x000fce0000000f00 */
.L_x_14153:
[----:B------:R-:W-:Y:S05]  /*ac00*/  BSYNC B1 ;  /* 0x0000000000017941 */ /* 0x000fea0003800000 */
.L_x_14151:
        /* <DEDUP_REMOVED lines=16> */
.L_x_14157:
[----:B------:R-:W-:Y:S05]  /*ad10*/  BSYNC B2 ;  /* 0x0000000000027941 */ /* 0x000fea0003800000 */
.L_x_14156:
        /* <DEDUP_REMOVED lines=44> */
.L_x_14155:
[----:B------:R-:W-:Y:S05]  /*afe0*/  BSYNC B1 ;  /* 0x0000000000017941 */ /* 0x000fea0003800000 */
.L_x_14154:
        /* <DEDUP_REMOVED lines=8> */
.L_x_14150:
        /* <DEDUP_REMOVED lines=12> */
.L_x_14159:
[----:B------:R-:W-:-:S07]  /*b130*/  IMAD.MOV.U32 R71, RZ, RZ, R7 ;  /* 0x000000ffff477224 */ /* 0x000fce00078e0007 */
.L_x_14160:
[----:B------:R-:W-:Y:S05]  /*b140*/  BSYNC B1 ;  /* 0x0000000000017941 */ /* 0x000fea0003800000 */
.L_x_14158:
        /* <DEDUP_REMOVED lines=16> */
.L_x_14164:
[----:B------:R-:W-:Y:S05]  /*b250*/  BSYNC B2 ;  /* 0x0000000000027941 */ /* 0x000fea0003800000 */
.L_x_14163:
        /* <DEDUP_REMOVED lines=44> */
.L_x_14162:
[----:B------:R-:W-:Y:S05]  /*b520*/  BSYNC B1 ;  /* 0x0000000000017941 */ /* 0x000fea0003800000 */
.L_x_14161:
        /* <DEDUP_REMOVED lines=11> */
.L_x_14165:
        /* <DEDUP_REMOVED lines=12> */
.L_x_14168:
[----:B------:R-:W-:-:S07]  /*b6a0*/  MOV R0, R7 ;  /* 0x0000000700007202 */ /* 0x000fce0000000f00 */
.L_x_14169:
[----:B------:R-:W-:Y:S05]  /*b6b0*/  BSYNC B1 ;  /* 0x0000000000017941 */ /* 0x000fea0003800000 */
.L_x_14167:
        /* <DEDUP_REMOVED lines=16> */
.L_x_14173:
[----:B------:R-:W-:Y:S05]  /*b7c0*/  BSYNC B2 ;  /* 0x0000000000027941 */ /* 0x000fea0003800000 */
.L_x_14172:
        /* <DEDUP_REMOVED lines=44> */
.L_x_14171:
[----:B------:R-:W-:Y:S05]  /*ba90*/  BSYNC B1 ;  /* 0x0000000000017941 */ /* 0x000fea0003800000 */
.L_x_14170:
        /* <DEDUP_REMOVED lines=8> */
.L_x_14166:
        /* <DEDUP_REMOVED lines=39> */
.L_x_14174:
        /* <DEDUP_REMOVED lines=56> */
.L_x_14188:
        /* <DEDUP_REMOVED lines=79> */
.L_x_13914:
[----:B------:R-:W-:Y:S05]  /*c600*/  EXIT ;  /* 0x000000000000794d */ /* 0x000fea0003800000 */
.L_x_14175:
[----:B------:R-:W-:Y:S01]  /*c610*/  HFMA2.MMA R87, -RZ, RZ, 0, 1.847743988037109375e-06 ;  /* 0x0000001fff577435 */ /* 0x000fe200000001ff */
[----:B------:R-:W-:Y:S01]  /*c620*/  BSSY B1, `(.L_x_14177) ;  /* 0x0000006000017945 */ /* 0x000fe20003800000 */
[----:B------:R-:W-:Y:S02]  /*c630*/  IMAD.MOV.U32 R86, RZ, RZ, 0x1 ;  /* 0x00000001ff567424 */ /* 0x000fe400078e00ff */
[----:B------:R-:W-:-:S07]  /*c640*/  IMAD.MOV.U32 R85, RZ, RZ, -0x1 ;  /* 0xffffffffff557424 */ /* 0x000fce00078e00ff */
[----:B0-----:R-:W-:Y:S05]  /*c650*/  WARPSYNC.COLLECTIVE R85, `(.L_x_14178) ;  /* 0x0000000055087348 */ /* 0x001fea0003c00000 */
[----:B------:R1:W2:Y:S02]  /*c660*/  SHFL.BFLY P2, R83, R84, R86, R87 ;  /* 0x0c00005654537389 */ /* 0x0002a40000040057 */
[----:B012---:R-:W-:Y:S01]  /*c670*/  ENDCOLLECTIVE ;  /* 0x000000000000791b */ /* 0x007fe20003800000 */
.L_x_14178:
[----:B------:R-:W-:Y:S05]  /*c680*/  BSYNC B1 ;  /* 0x0000000000017941 */ /* 0x000fea0003800000 */
.L_x_14177:
        /* <DEDUP_REMOVED lines=10> */
.L_x_14179:
[----:B------:R-:W-:Y:S02]  /*c730*/  IMAD.MOV.U32 R86, RZ, RZ, 0x4 ;  /* 0x00000004ff567424 */ /* 0x000fe400078e00ff */
[----:B------:R-:W-:-:S04]  /*c740*/  IMAD.MOV.U32 R74, RZ, RZ, R83 ;  /* 0x000000ffff4a7224 */ /* 0x000fc800078e0053 */
[----:B------:R-:W-:-:S05]  /*c750*/  FADD.FTZ R80, R79, R74 ;  /* 0x0000004a4f507221 */ /* 0x000fca0000010000 */
[----:B------:R-:W-:-:S07]  /*c760*/  MOV R84, R80 ;  /* 0x0000005000547202 */ /* 0x000fce0000000f00 */
[----:B------:R-:W-:Y:S05]  /*c770*/  WARPSYNC.COLLECTIVE R85, `(.L_x_14180) ;  /* 0x0000000055087348 */ /* 0x000fea0003c00000 */
[----:B------:R0:W1:Y:S02]  /*c780*/  SHFL.BFLY P2, R83, R84, R86, R87 ;  /* 0x0c00005654537389 */ /* 0x0000640000040057 */
[----:B01----:R-:W-:Y:S01]  /*c790*/  ENDCOLLECTIVE ;  /* 0x000000000000791b */ /* 0x003fe20003800000 */
.L_x_14180:
[----:B------:R-:W-:Y:S01]  /*c7a0*/  HFMA2.MMA R86, -RZ, RZ, 0, 4.76837158203125e-07 ;  /* 0x00000008ff567435 */ /* 0x000fe200000001ff */
[----:B------:R-:W-:-:S05]  /*c7b0*/  MOV R73, R83 ;  /* 0x0000005300497202 */ /* 0x000fca0000000f00 */
[----:B------:R-:W-:-:S04]  /*c7c0*/  FADD.FTZ R81, R80, R73 ;  /* 0x0000004950517221 */ /* 0x000fc80000010000 */
[----:B------:R-:W-:-:S07]  /*c7d0*/  IMAD.MOV.U32 R84, RZ, RZ, R81 ;  /* 0x000000ffff547224 */ /* 0x000fce00078e0051 */
[----:B------:R-:W-:Y:S05]  /*c7e0*/  WARPSYNC.COLLECTIVE R85, `(.L_x_14181) ;  /* 0x0000000055087348 */ /* 0x000fea0003c00000 */
[----:B------:R0:W1:Y:S02]  /*c7f0*/  SHFL.BFLY P2, R83, R84, R86, R87 ;  /* 0x0c00005654537389 */ /* 0x0000640000040057 */
[----:B01----:R-:W-:Y:S01]  /*c800*/  ENDCOLLECTIVE ;  /* 0x000000000000791b */ /* 0x003fe20003800000 */
.L_x_14181:
[----:B------:R-:W-:Y:S02]  /*c810*/  IMAD.MOV.U32 R86, RZ, RZ, 0x10 ;  /* 0x00000010ff567424 */ /* 0x000fe400078e00ff */
[----:B------:R-:W-:-:S04]  /*c820*/  IMAD.MOV.U32 R74, RZ, RZ, R83 ;  /* 0x000000ffff4a7224 */ /* 0x000fc800078e0053 */
[----:B------:R-:W-:-:S05]  /*c830*/  FADD.FTZ R82, R81, R74 ;  /* 0x0000004a51527221 */ /* 0x000fca0000010000 */
[----:B------:R-:W-:-:S07]  /*c840*/  MOV R84, R82 ;  /* 0x0000005200547202 */ /* 0x000fce0000000f00 */
[----:B------:R-:W-:Y:S05]  /*c850*/  WARPSYNC.COLLECTIVE R85, `(.L_x_14182) ;  /* 0x0000000055087348 */ /* 0x000fea0003c00000 */
[----:B------:R0:W1:Y:S02]  /*c860*/  SHFL.BFLY P2, R83, R84, R86, R87 ;  /* 0x0c00005654537389 */ /* 0x0000640000040057 */
[----:B01----:R-:W-:Y:S01]  /*c870*/  ENDCOLLECTIVE ;  /* 0x000000000000791b */ /* 0x003fe20003800000 */
.L_x_14182:
        /* <DEDUP_REMOVED lines=40> */
.L_x_14183:
[----:B------:R-:W-:Y:S02]  /*cb00*/  IMAD.MOV.U32 R86, RZ, RZ, 0x2 ;  /* 0x00000002ff567424 */ /* 0x000fe400078e00ff */
[----:B------:R-:W-:-:S04]  /*cb10*/  IMAD.MOV.U32 R79, RZ, RZ, R83 ;  /* 0x000000ffff4f7224 */ /* 0x000fc800078e0053 */
[----:B------:R-:W-:-:S05]  /*cb20*/  FADD.FTZ R79, R74, R79 ;  /* 0x0000004f4a4f7221 */ /* 0x000fca0000010000 */
[----:B------:R-:W-:-:S07]  /*cb30*/  MOV R84, R79 ;  /* 0x0000004f00547202 */ /* 0x000fce0000000f00 */
[----:B------:R-:W-:Y:S05]  /*cb40*/  WARPSYNC.COLLECTIVE R85, `(.L_x_14184) ;  /* 0x0000000055087348 */ /* 0x000fea0003c00000 */
[----:B------:R0:W1:Y:S02]  /*cb50*/  SHFL.BFLY P2, R83, R84, R86, R87 ;  /* 0x0c00005654537389 */ /* 0x0000640000040057 */
[----:B01----:R-:W-:Y:S01]  /*cb60*/  ENDCOLLECTIVE ;  /* 0x000000000000791b */ /* 0x003fe20003800000 */
.L_x_14184:
[----:B------:R-:W-:Y:S01]  /*cb70*/  HFMA2.MMA R86, -RZ, RZ, 0, 2.384185791015625e-07 ;  /* 0x00000004ff567435 */ /* 0x000fe200000001ff */
[----:B------:R-:W-:-:S05]  /*cb80*/  MOV R80, R83 ;  /* 0x0000005300507202 */ /* 0x000fca0000000f00 */
[----:B------:R-:W-:-:S04]  /*cb90*/  FADD.FTZ R80, R79, R80 ;  /* 0x000000504f507221 */ /* 0x000fc80000010000 */
[----:B------:R-:W-:-:S07]  /*cba0*/  IMAD.MOV.U32 R84, RZ, RZ, R80 ;  /* 0x000000ffff547224 */ /* 0x000fce00078e0050 */
[----:B------:R-:W-:Y:S05]  /*cbb0*/  WARPSYNC.COLLECTIVE R85, `(.L_x_14185) ;  /* 0x0000000055087348 */ /* 0x000fea0003c00000 */
[----:B------:R0:W1:Y:S02]  /*cbc0*/  SHFL.BFLY P2, R83, R84, R86, R87 ;  /* 0x0c00005654537389 */ /* 0x0000640000040057 */
[----:B01----:R-:W-:Y:S01]  /*cbd0*/  ENDCOLLECTIVE ;  /* 0x000000000000791b */ /* 0x003fe20003800000 */
.L_x_14185:
[----:B------:R-:W-:Y:S02]  /*cbe0*/  IMAD.MOV.U32 R86, RZ, RZ, 0x8 ;  /* 0x00000008ff567424 */ /* 0x000fe400078e00ff */
[----:B------:R-:W-:-:S04]  /*cbf0*/  IMAD.MOV.U32 R81, RZ, RZ, R83 ;  /* 0x000000ffff517224 */ /* 0x000fc800078e0053 */
[----:B------:R-:W-:-:S05]  /*cc00*/  FADD.FTZ R81, R80, R81 ;  /* 0x0000005150517221 */ /* 0x000fca0000010000 */
[----:B------:R-:W-:-:S07]  /*cc10*/  MOV R84, R81 ;  /* 0x0000005100547202 */ /* 0x000fce0000000f00 */
[----:B------:R-:W-:Y:S05]  /*cc20*/  WARPSYNC.COLLECTIVE R85, `(.L_x_14186) ;  /* 0x0000000055087348 */ /* 0x000fea0003c00000 */
[----:B------:R0:W1:Y:S02]  /*cc30*/  SHFL.BFLY P2, R83, R84, R86, R87 ;  /* 0x0c00005654537389 */ /* 0x0000640000040057 */
[----:B01----:R-:W-:Y:S01]  /*cc40*/  ENDCOLLECTIVE ;  /* 0x000000000000791b */ /* 0x003fe20003800000 */
.L_x_14186:
[----:B------:R-:W-:Y:S01]  /*cc50*/  HFMA2.MMA R86, -RZ, RZ, 0, 9.5367431640625e-07 ;  /* 0x00000010ff567435 */ /* 0x000fe200000001ff */
[----:B------:R-:W-:-:S05]  /*cc60*/  MOV R82, R83 ;  /* 0x0000005300527202 */ /* 0x000fca0000000f00 */
[----:B------:R-:W-:-:S04]  /*cc70*/  FADD.FTZ R82, R81, R82 ;  /* 0x0000005251527221 */ /* 0x000fc80000010000 */
[----:B------:R-:W-:-:S07]  /*cc80*/  IMAD.MOV.U32 R84, RZ, RZ, R82 ;  /* 0x000000ffff547224 */ /* 0x000fce00078e0052 */
[----:B------:R-:W-:Y:S05]  /*cc90*/  WARPSYNC.COLLECTIVE R85, `(.L_x_14187) ;  /* 0x0000000055087348 */ /* 0x000fea0003c00000 */
[----:B------:R0:W1:Y:S02]  /*cca0*/  SHFL.BFLY P2, R83, R84, R86, R87 ;  /* 0x0c00005654537389 */ /* 0x0000640000040057 */
[----:B01----:R-:W-:Y:S01]  /*ccb0*/  ENDCOLLECTIVE ;  /* 0x000000000000791b */ /* 0x003fe20003800000 */
.L_x_14187:
[----:B------:R-:W-:Y:S05]  /*ccc0*/  BRA `(.L_x_14188) ;  /* 0xfffffff400107947 */ /* 0x000fea000383ffff */
.L_x_14189:
        /* <DEDUP_REMOVED lines=11> */
.L_x_14269:


//--------------------- .nv.global.init           --------------------------
	.section	.nv.global.init,"aw",@progbits
	.align	4
.nv.global.init:
	.type		mrg32k3aM1SubSeq,@object
	.size		mrg32k3aM1SubSeq,(mrg32k3aM2SubSeq - mrg32k3aM1SubSeq)
mrg32k3aM1SubSeq:
        /*0000*/ 	.byte	0x0b, 0xcc, 0xee, 0x04, 0x73, 0x29, 0x8b, 0x6f, 0xf6, 0x53, 0x03, 0xf6, 0x23, 0xf6, 0xea, 0xda
        /* <DEDUP_REMOVED lines=125> */
	.type		mrg32k3aM2SubSeq,@object
	.size		mrg32k3aM2SubSeq,(mrg32k3aM1 - mrg32k3aM2SubSeq)
mrg32k3aM2SubSeq:
        /* <DEDUP_REMOVED lines=126> */
	.type		mrg32k3aM1,@object
	.size		mrg32k3aM1,(mrg32k3aM1Seq - mrg32k3aM1)
mrg32k3aM1:
        /* <DEDUP_REMOVED lines=144> */
	.type		mrg32k3aM1Seq,@object
	.size		mrg32k3aM1Seq,(mrg32k3aM2 - mrg32k3aM1Seq)
mrg32k3aM1Seq:
        /* <DEDUP_REMOVED lines=144> */
	.type		mrg32k3aM2,@object
	.size		mrg32k3aM2,(mrg32k3aM2Seq - mrg32k3aM2)
mrg32k3aM2:
        /* <DEDUP_REMOVED lines=144> */
	.type		mrg32k3aM2Seq,@object
	.size		mrg32k3aM2Seq,(precalc_xorwow_matrix - mrg32k3aM2Seq)
mrg32k3aM2Seq:
        /* <DEDUP_REMOVED lines=144> */
	.type		precalc_xorwow_matrix,@object
	.size		precalc_xorwow_matrix,(precalc_xorwow_offset_matrix - precalc_xorwow_matrix)
precalc_xorwow_matrix:
        /* <DEDUP_REMOVED lines=6400> */
	.type		precalc_xorwow_offset_matrix,@object
	.size		precalc_xorwow_offset_matrix,(.L_1 - precalc_xorwow_offset_matrix)
precalc_xorwow_offset_matrix:
        /* <DEDUP_REMOVED lines=6400> */
.L_1:


//--------------------- .nv.shared.reserved.0     --------------------------
	.section	.nv.shared.reserved.0,"aw",@nobits
	.weak		__nv_reservedSMEM_offset_0_alias
	.size		__nv_reservedSMEM_offset_0_alias, 0, 0
	.other		__nv_reservedSMEM_offset_0_alias,@"STO_CUDA_RESERVED_SHARED STV_DEFAULT"
__nv_reservedSMEM_offset_0_alias:
	.zero		0


//--------------------- .nv.constant0._ZN10layer_norm31ln_parallel_residual_fwd_kernelINS_13Kernel_traitsI13__nv_bfloat16S2_S2_S2_fjLj512ELj1ELj4ELj1ELj16ENS_18Kernel_traits_baseILj512ES2_S2_S2_S2_fjLj128EEEEELb0ELb0ELb0EEEvNS_9FwdParamsE --------------------------
	.section	.nv.constant0._ZN10layer_norm31ln_parallel_residual_fwd_kernelINS_13Kernel_traitsI13__nv_bfloat16S2_S2_S2_fjLj512ELj1ELj4ELj1ELj16ENS_18Kernel_traits_baseILj512ES2_S2_S2_S2_fjLj128EEEEELb0ELb0ELb0EEEvNS_9FwdParamsE,"a",@progbits
	.sectionflags	@""
	.align	4
.nv.constant0._ZN10layer_norm31ln_parallel_residual_fwd_kernelINS_13Kernel_traitsI13__nv_bfloat16S2_S2_S2_fjLj512ELj1ELj4ELj1ELj16ENS_18Kernel_traits_baseILj512ES2_S2_S2_S2_fjLj128EEEEELb0ELb0ELb0EEEvNS_9FwdParamsE:
	.zero		760


//--------------------- .nv.constant0._ZN10layer_norm31ln_parallel_residual_fwd_kernelINS_13Kernel_traitsI13__nv_bfloat16S2_S2_S2_fjLj512ELj1ELj4ELj1ELj16ENS_18Kernel_traits_baseILj512ES2_S2_S2_S2_fjLj128EEEEELb0ELb0ELb1EEEvNS_9FwdParamsE --------------------------
	.section	.nv.constant0._ZN10layer_norm31ln_parallel_residual_fwd_kernelINS_13Kernel_traitsI13__nv_bfloat16S2_S2_S2_fjLj512ELj1ELj4ELj1ELj16ENS_18Kernel_traits_baseILj512ES2_S2_S2_S2_fjLj128EEEEELb0ELb0ELb1EEEvNS_9FwdParamsE,"a",@progbits
	.sectionflags	@""
	.align	4
.nv.constant0._ZN10layer_norm31ln_parallel_residual_fwd_kernelINS_13Kernel_traitsI13__nv_bfloat16S2_S2_S2_fjLj512ELj1ELj4ELj1ELj16ENS_18Kernel_traits_baseILj512ES2_S2_S2_S2_fjLj128EEEEELb0ELb0ELb1EEEvNS_9FwdParamsE:
	.zero		760


//--------------------- .nv.constant0._ZN10layer_norm31ln_parallel_residual_fwd_kernelINS_13Kernel_traitsI13__nv_bfloat16S2_S2_S2_fjLj512ELj1ELj4ELj1ELj16ENS_18Kernel_traits_baseILj512ES2_S2_S2_S2_fjLj128EEEEELb0ELb1ELb0EEEvNS_9FwdParamsE --------------------------
	.section	.nv.constant0._ZN10layer_norm31ln_parallel_residual_fwd_kernelINS_13Kernel_traitsI13__nv_bfloat16S2_S2_S2_fjLj512ELj1ELj4ELj1ELj16ENS_18Kernel_traits_baseILj512ES2_S2_S2_S2_fjLj128EEEEELb0ELb1ELb0EEEvNS_9FwdParamsE,"a",@progbits
	.sectionflags	@""
	.align	4
.nv.constant0._ZN10layer_norm31ln_parallel_residual_fwd_kernelINS_13Kernel_traitsI13__nv_bfloat16S2_S2_S2_fjLj512ELj1ELj4ELj1ELj16ENS_18Kernel_traits_baseILj512ES2_S2_S2_S2_fjLj128EEEEELb0ELb1ELb0EEEvNS_9FwdParamsE:
	.zero		760


//--------------------- .nv.constant0._ZN10layer_norm31ln_parallel_residual_fwd_kernelINS_13Kernel_traitsI13__nv_bfloat16S2_S2_S2_fjLj512ELj1ELj4ELj1ELj16ENS_18Kernel_traits_baseILj512ES2_S2_S2_S2_fjLj128EEEEELb0ELb1ELb1EEEvNS_9FwdParamsE --------------------------
	.section	.nv.constant0._ZN10layer_norm31ln_parallel_residual_fwd_kernelINS_13Kernel_traitsI13__nv_bfloat16S2_S2_S2_fjLj512ELj1ELj4ELj1ELj16ENS_18Kernel_traits_baseILj512ES2_S2_S2_S2_fjLj128EEEEELb0ELb1ELb1EEEvNS_9FwdParamsE,"a",@progbits
	.sectionflags	@""
	.align	4
.nv.constant0._ZN10layer_norm31ln_parallel_residual_fwd_kernelINS_13Kernel_traitsI13__nv_bfloat16S2_S2_S2_fjLj512ELj1ELj4ELj1ELj16ENS_18Kernel_traits_baseILj512ES2_S2_S2_S2_fjLj128EEEEELb0ELb1ELb1EEEvNS_9FwdParamsE:
	.zero		760


//--------------------- .nv.constant0._ZN10layer_norm31ln_parallel_residual_fwd_kernelINS_13Kernel_traitsI13__nv_bfloat16S2_S2_S2_fjLj512ELj1ELj4ELj1ELj16ENS_18Kernel_traits_baseILj512ES2_S2_S2_S2_fjLj128EEEEELb1ELb0ELb0EEEvNS_9FwdParamsE --------------------------
	.section	.nv.constant0._ZN10layer_norm31ln_parallel_residual_fwd_kernelINS_13Kernel_traitsI13__nv_bfloat16S2_S2_S2_fjLj512ELj1ELj4ELj1ELj16ENS_18Kernel_traits_baseILj512ES2_S2_S2_S2_fjLj128EEEEELb1ELb0ELb0EEEvNS_9FwdParamsE,"a",@progbits
	.sectionflags	@""
	.align	4
.nv.constant0._ZN10layer_norm31ln_parallel_residual_fwd_kernelINS_13Kernel_traitsI13__nv_bfloat16S2_S2_S2_fjLj512ELj1ELj4ELj1ELj16ENS_18Kernel_traits_baseILj512ES2_S2_S2_S2_fjLj128EEEEELb1ELb0ELb0EEEvNS_9FwdParamsE:
	.zero		760


//--------------------- .nv.constant0._ZN10layer_norm31ln_parallel_residual_fwd_kernelINS_13Kernel_traitsI13__nv_bfloat16S2_S2_S2_fjLj512ELj1ELj4ELj1ELj16ENS_18Kernel_traits_baseILj512ES2_S2_S2_S2_fjLj128EEEEELb1ELb0ELb1EEEvNS_9FwdParamsE --------------------------
	.section	.nv.constant0._ZN10layer_norm31ln_parallel_residual_fwd_kernelINS_13Kernel_traitsI13__nv_bfloat16S2_S2_S2_fjLj512ELj1ELj4ELj1ELj16ENS_18Kernel_traits_baseILj512ES2_S2_S2_S2_fjLj128EEEEELb1ELb0ELb1EEEvNS_9FwdParamsE,"a",@progbits
	.sectionflags	@""
	.align	4
.nv.constant0._ZN10layer_norm31ln_parallel_residual_fwd_kernelINS_13Kernel_traitsI13__nv_bfloat16S2_S2_S2_fjLj512ELj1ELj4ELj1ELj16ENS_18Kernel_traits_baseILj512ES2_S2_S2_S2_fjLj128EEEEELb1ELb0ELb1EEEvNS_9FwdParamsE:
	.zero		760


//--------------------- .nv.constant0._ZN10layer_norm31ln_parallel_residual_fwd_kernelINS_13Kernel_traitsI13__nv_bfloat16S2_S2_S2_fjLj512ELj1ELj4ELj1ELj16ENS_18Kernel_traits_baseILj512ES2_S2_S2_S2_fjLj128EEEEELb1ELb1ELb0EEEvNS_9FwdParamsE --------------------------
	.section	.nv.constant0._ZN10layer_norm31ln_parallel_residual_fwd_kernelINS_13Kernel_traitsI13__nv_bfloat16S2_S2_S2_fjLj512ELj1ELj4ELj1ELj16ENS_18Kernel_traits_baseILj512ES2_S2_S2_S2_fjLj128EEEEELb1ELb1ELb0EEEvNS_9FwdParamsE,"a",@progbits
	.sectionflags	@""
	.align	4
.nv.constant0._ZN10layer_norm31ln_parallel_residual_fwd_kernelINS_13Kernel_traitsI13__nv_bfloat16S2_S2_S2_fjLj512ELj1ELj4ELj1ELj16ENS_18Kernel_traits_baseILj512ES2_S2_S2_S2_fjLj128EEEEELb1ELb1ELb0EEEvNS_9FwdParamsE:
	.zero		760


//--------------------- .nv.constant0._ZN10layer_norm31ln_parallel_residual_fwd_kernelINS_13Kernel_traitsI13__nv_bfloat16S2_S2_S2_fjLj512ELj1ELj4ELj1ELj16ENS_18Kernel_traits_baseILj512ES2_S2_S2_S2_fjLj128EEEEELb1ELb1ELb1EEEvNS_9FwdParamsE --------------------------
	.section	.nv.constant0._ZN10layer_norm31ln_parallel_residual_fwd_kernelINS_13Kernel_traitsI13__nv_bfloat16S2_S2_S2_fjLj512ELj1ELj4ELj1ELj16ENS_18Kernel_traits_baseILj512ES2_S2_S2_S2_fjLj128EEEEELb1ELb1ELb1EEEvNS_9FwdParamsE,"a",@progbits
	.sectionflags	@""
	.align	4
.nv.constant0._ZN10layer_norm31ln_parallel_residual_fwd_kernelINS_13Kernel_traitsI13__nv_bfloat16S2_S2_S2_fjLj512ELj1ELj4ELj1ELj16ENS_18Kernel_traits_baseILj512ES2_S2_S2_S2_fjLj128EEEEELb1ELb1ELb1EEEvNS_9FwdParamsE:
	.zero		760


//--------------------- .nv.constant0._ZN10layer_norm31ln_parallel_residual_fwd_kernelINS_13Kernel_traitsI6__halfS2_S2_S2_fjLj512ELj1ELj4ELj1ELj16ENS_18Kernel_traits_baseILj512ES2_S2_S2_S2_fjLj128EEEEELb0ELb0ELb0EEEvNS_9FwdParamsE --------------------------
	.section	.nv.constant0._ZN10layer_norm31ln_parallel_residual_fwd_kernelINS_13Kernel_traitsI6__halfS2_S2_S2_fjLj512ELj1ELj4ELj1ELj16ENS_18Kernel_traits_baseILj512ES2_S2_S2_S2_fjLj128EEEEELb0ELb0ELb0EEEvNS_9FwdParamsE,"a",@progbits
	.sectionflags	@""
	.align	4
.nv.constant0._ZN10layer_norm31ln_parallel_residual_fwd_kernelINS_13Kernel_traitsI6__halfS2_S2_S2_fjLj512ELj1ELj4ELj1ELj16ENS_18Kernel_traits_baseILj512ES2_S2_S2_S2_fjLj128EEEEELb0ELb0ELb0EEEvNS_9FwdParamsE:
	.zero		760


//--------------------- .nv.constant0._ZN10layer_norm31ln_parallel_residual_fwd_kernelINS_13Kernel_traitsI6__halfS2_S2_S2_fjLj512ELj1ELj4ELj1ELj16ENS_18Kernel_traits_baseILj512ES2_S2_S2_S2_fjLj128EEEEELb0ELb0ELb1EEEvNS_9FwdParamsE --------------------------
	.section	.nv.constant0._ZN10layer_norm31ln_parallel_residual_fwd_kernelINS_13Kernel_traitsI6__halfS2_S2_S2_fjLj512ELj1ELj4ELj1ELj16ENS_18Kernel_traits_baseILj512ES2_S2_S2_S2_fjLj128EEEEELb0ELb0ELb1EEEvNS_9FwdParamsE,"a",@progbits
	.sectionflags	@""
	.align	4
.nv.constant0._ZN10layer_norm31ln_parallel_residual_fwd_kernelINS_13Kernel_traitsI6__halfS2_S2_S2_fjLj512ELj1ELj4ELj1ELj16ENS_18Kernel_traits_baseILj512ES2_S2_S2_S2_fjLj128EEEEELb0ELb0ELb1EEEvNS_9FwdParamsE:
	.zero		760


//--------------------- .nv.constant0._ZN10layer_norm31ln_parallel_residual_fwd_kernelINS_13Kernel_traitsI6__halfS2_S2_S2_fjLj512ELj1ELj4ELj1ELj16ENS_18Kernel_traits_baseILj512ES2_S2_S2_S2_fjLj128EEEEELb0ELb1ELb0EEEvNS_9FwdParamsE --------------------------
	.section	.nv.constant0._ZN10layer_norm31ln_parallel_residual_fwd_kernelINS_13Kernel_traitsI6__halfS2_S2_S2_fjLj512ELj1ELj4ELj1ELj16ENS_18Kernel_traits_baseILj512ES2_S2_S2_S2_fjLj128EEEEELb0ELb1ELb0EEEvNS_9FwdParamsE,"a",@progbits
	.sectionflags	@""
	.align	4
.nv.constant0._ZN10layer_norm31ln_parallel_residual_fwd_kernelINS_13Kernel_traitsI6__halfS2_S2_S2_fjLj512ELj1ELj4ELj1ELj16ENS_18Kernel_traits_baseILj512ES2_S2_S2_S2_fjLj128EEEEELb0ELb1ELb0EEEvNS_9FwdParamsE:
	.zero		760


//--------------------- .nv.constant0._ZN10layer_norm31ln_parallel_residual_fwd_kernelINS_13Kernel_traitsI6__halfS2_S2_S2_fjLj512ELj1ELj4ELj1ELj16ENS_18Kernel_traits_baseILj512ES2_S2_S2_S2_fjLj128EEEEELb0ELb1ELb1EEEvNS_9FwdParamsE --------------------------
	.section	.nv.constant0._ZN10layer_norm31ln_parallel_residual_fwd_kernelINS_13Kernel_traitsI6__halfS2_S2_S2_fjLj512ELj1ELj4ELj1ELj16ENS_18Kernel_traits_baseILj512ES2_S2_S2_S2_fjLj128EEEEELb0ELb1ELb1EEEvNS_9FwdParamsE,"a",@progbits
	.sectionflags	@""
	.align	4
.nv.constant0._ZN10layer_norm31ln_parallel_residual_fwd_kernelINS_13Kernel_traitsI6__halfS2_S2_S2_fjLj512ELj1ELj4ELj1ELj16ENS_18Kernel_traits_baseILj512ES2_S2_S2_S2_fjLj128EEEEELb0ELb1ELb1EEEvNS_9FwdParamsE:
	.zero		760


//--------------------- .nv.constant0._ZN10layer_norm31ln_parallel_residual_fwd_kernelINS_13Kernel_traitsI6__halfS2_S2_S2_fjLj512ELj1ELj4ELj1ELj16ENS_18Kernel_traits_baseILj512ES2_S2_S2_S2_fjLj128EEEEELb1ELb0ELb0EEEvNS_9FwdParamsE --------------------------
	.section	.nv.constant0._ZN10layer_norm31ln_parallel_residual_fwd_kernelINS_13Kernel_traitsI6__halfS2_S2_S2_fjLj512ELj1ELj4ELj1ELj16ENS_18Kernel_traits_baseILj512ES2_S2_S2_S2_fjLj128EEEEELb1ELb0ELb0EEEvNS_9FwdParamsE,"a",@progbits
	.sectionflags	@""
	.align	4
.nv.constant0._ZN10layer_norm31ln_parallel_residual_fwd_kernelINS_13Kernel_traitsI6__halfS2_S2_S2_fjLj512ELj1ELj4ELj1ELj16ENS_18Kernel_traits_baseILj512ES2_S2_S2_S2_fjLj128EEEEELb1ELb0ELb0EEEvNS_9FwdParamsE:
	.zero		760


//--------------------- .nv.constant0._ZN10layer_norm31ln_parallel_residual_fwd_kernelINS_13Kernel_traitsI6__halfS2_S2_S2_fjLj512ELj1ELj4ELj1ELj16ENS_18Kernel_traits_baseILj512ES2_S2_S2_S2_fjLj128EEEEELb1ELb0ELb1EEEvNS_9FwdParamsE --------------------------
	.section	.nv.constant0._ZN10layer_norm31ln_parallel_residual_fwd_kernelINS_13Kernel_traitsI6__halfS2_S2_S2_fjLj512ELj1ELj4ELj1ELj16ENS_18Kernel_traits_baseILj512ES2_S2_S2_S2_fjLj128EEEEELb1ELb0ELb1EEEvNS_9FwdParamsE,"a",@progbits
	.sectionflags	@""
	.align	4
.nv.constant0._ZN10layer_norm31ln_parallel_residual_fwd_kernelINS_13Kernel_traitsI6__halfS2_S2_S2_fjLj512ELj1ELj4ELj1ELj16ENS_18Kernel_traits_baseILj512ES2_S2_S2_S2_fjLj128EEEEELb1ELb0ELb1EEEvNS_9FwdParamsE:
	.zero		760


//--------------------- .nv.constant0._ZN10layer_norm31ln_parallel_residual_fwd_kernelINS_13Kernel_traitsI6__halfS2_S2_S2_fjLj512ELj1ELj4ELj1ELj16ENS_18Kernel_traits_baseILj512ES2_S2_S2_S2_fjLj128EEEEELb1ELb1ELb0EEEvNS_9FwdParamsE --------------------------
	.section	.nv.constant0._ZN10layer_norm31ln_parallel_residual_fwd_kernelINS_13Kernel_traitsI6__halfS2_S2_S2_fjLj512ELj1ELj4ELj1ELj16ENS_18Kernel_traits_baseILj512ES2_S2_S2_S2_fjLj128EEEEELb1ELb1ELb0EEEvNS_9FwdParamsE,"a",@progbits
	.sectionflags	@""
	.align	4
.nv.constant0._ZN10layer_norm31ln_parallel_residual_fwd_kernelINS_13Kernel_traitsI6__halfS2_S2_S2_fjLj512ELj1ELj4ELj1ELj16ENS_18Kernel_traits_baseILj512ES2_S2_S2_S2_fjLj128EEEEELb1ELb1ELb0EEEvNS_9FwdParamsE:
	.zero		760


//--------------------- .nv.constant0._ZN10layer_norm31ln_parallel_residual_fwd_kernelINS_13Kernel_traitsI6__halfS2_S2_S2_fjLj512ELj1ELj4ELj1ELj16ENS_18Kernel_traits_baseILj512ES2_S2_S2_S2_fjLj128EEEEELb1ELb1ELb1EEEvNS_9FwdParamsE --------------------------
	.section	.nv.constant0._ZN10layer_norm31ln_parallel_residual_fwd_kernelINS_13Kernel_traitsI6__halfS2_S2_S2_fjLj512ELj1ELj4ELj1ELj16ENS_18Kernel_traits_baseILj512ES2_S2_S2_S2_fjLj128EEEEELb1ELb1ELb1EEEvNS_9FwdParamsE,"a",@progbits
	.sectionflags	@""
	.align	4
.nv.constant0._ZN10layer_norm31ln_parallel_residual_fwd_kernelINS_13Kernel_traitsI6__halfS2_S2_S2_fjLj512ELj1ELj4ELj1ELj16ENS_18Kernel_traits_baseILj512ES2_S2_S2_S2_fjLj128EEEEELb1ELb1ELb1EEEvNS_9FwdParamsE:
	.zero		760


//--------------------- .nv.constant0._ZN10layer_norm31ln_parallel_residual_fwd_kernelINS_13Kernel_traitsIf13__nv_bfloat16S2_S2_fjLj512ELj1ELj4ELj1ELj16ENS_18Kernel_traits_baseILj512EfS2_S2_S2_fjLj128EEEEELb0ELb0ELb0EEEvNS_9FwdParamsE --------------------------
	.section	.nv.constant0._ZN10layer_norm31ln_parallel_residual_fwd_kernelINS_13Kernel_traitsIf13__nv_bfloat16S2_S2_fjLj512ELj1ELj4ELj1ELj16ENS_18Kernel_traits_baseILj512EfS2_S2_S2_fjLj128EEEEELb0ELb0ELb0EEEvNS_9FwdParamsE,"a",@progbits
	.sectionflags	@""
	.align	4
.nv.constant0._ZN10layer_norm31ln_parallel_residual_fwd_kernelINS_13Kernel_traitsIf13__nv_bfloat16S2_S2_fjLj512ELj1ELj4ELj1ELj16ENS_18Kernel_traits_baseILj512EfS2_S2_S2_fjLj128EEEEELb0ELb0ELb0EEEvNS_9FwdParamsE:
	.zero		760


//--------------------- .nv.constant0._ZN10layer_norm31ln_parallel_residual_fwd_kernelINS_13Kernel_traitsIf13__nv_bfloat16S2_S2_fjLj512ELj1ELj4ELj1ELj16ENS_18Kernel_traits_baseILj512EfS2_S2_S2_fjLj128EEEEELb0ELb0ELb1EEEvNS_9FwdParamsE --------------------------
	.section	.nv.constant0._ZN10layer_norm31ln_parallel_residual_fwd_kernelINS_13Kernel_traitsIf13__nv_bfloat16S2_S2_fjLj512ELj1ELj4ELj1ELj16ENS_18Kernel_traits_baseILj512EfS2_S2_S2_fjLj128EEEEELb0ELb0ELb1EEEvNS_9FwdParamsE,"a",@progbits
	.sectionflags	@""
	.align	4
.nv.constant0._ZN10layer_norm31ln_parallel_residual_fwd_kernelINS_13Kernel_traitsIf13__nv_bfloat16S2_S2_fjLj512ELj1ELj4ELj1ELj16ENS_18Kernel_traits_baseILj512EfS2_S2_S2_fjLj128EEEEELb0ELb0ELb1EEEvNS_9FwdParamsE:
	.zero		760


//--------------------- .nv.constant0._ZN10layer_norm31ln_parallel_residual_fwd_kernelINS_13Kernel_traitsIf13__nv_bfloat16S2_S2_fjLj512ELj1ELj4ELj1ELj16ENS_18Kernel_traits_baseILj512EfS2_S2_S2_fjLj128EEEEELb0ELb1ELb0EEEvNS_9FwdParamsE --------------------------
	.section	.nv.constant0._ZN10layer_norm31ln_parallel_residual_fwd_kernelINS_13Kernel_traitsIf13__nv_bfloat16S2_S2_fjLj512ELj1ELj4ELj1ELj16ENS_18Kernel_traits_baseILj512EfS2_S2_S2_fjLj128EEEEELb0ELb1ELb0EEEvNS_9FwdParamsE,"a",@progbits
	.sectionflags	@""
	.align	4
.nv.constant0._ZN10layer_norm31ln_parallel_residual_fwd_kernelINS_13Kernel_traitsIf13__nv_bfloat16S2_S2_fjLj512ELj1ELj4ELj1ELj16ENS_18Kernel_traits_baseILj512EfS2_S2_S2_fjLj128EEEEELb0ELb1ELb0EEEvNS_9FwdParamsE:
	.zero		760


//--------------------- .nv.constant0._ZN10layer_norm31ln_parallel_residual_fwd_kernelINS_13Kernel_traitsIf13__nv_bfloat16S2_S2_fjLj512ELj1ELj4ELj1ELj16ENS_18Kernel_traits_baseILj512EfS2_S2_S2_fjLj128EEEEELb0ELb1ELb1EEEvNS_9FwdParamsE --------------------------
	.section	.nv.constant0._ZN10layer_norm31ln_parallel_residual_fwd_kernelINS_13Kernel_traitsIf13__nv_bfloat16S2_S2_fjLj512ELj1ELj4ELj1ELj16ENS_18Kernel_traits_baseILj512EfS2_S2_S2_fjLj128EEEEELb0ELb1ELb1EEEvNS_9FwdParamsE,"a",@progbits
	.sectionflags	@""
	.align	4
.nv.constant0._ZN10layer_norm31ln_parallel_residual_fwd_kernelINS_13Kernel_traitsIf13__nv_bfloat16S2_S2_fjLj512ELj1ELj4ELj1ELj16ENS_18Kernel_traits_baseILj512EfS2_S2_S2_fjLj128EEEEELb0ELb1ELb1EEEvNS_9FwdParamsE:
	.zero		760


//--------------------- .nv.constant0._ZN10layer_norm31ln_parallel_residual_fwd_kernelINS_13Kernel_traitsIf13__nv_bfloat16S2_S2_fjLj512ELj1ELj4ELj1ELj16ENS_18Kernel_traits_baseILj512EfS2_S2_S2_fjLj128EEEEELb1ELb0ELb0EEEvNS_9FwdParamsE --------------------------
	.section	.nv.constant0._ZN10layer_norm31ln_parallel_residual_fwd_kernelINS_13Kernel_traitsIf13__nv_bfloat16S2_S2_fjLj512ELj1ELj4ELj1ELj16ENS_18Kernel_traits_baseILj512EfS2_S2_S2_fjLj128EEEEELb1ELb0ELb0EEEvNS_9FwdParamsE,"a",@progbits
	.sectionflags	@""
	.align	4
.nv.constant0._ZN10layer_norm31ln_parallel_residual_fwd_kernelINS_13Kernel_traitsIf13__nv_bfloat16S2_S2_fjLj512ELj1ELj4ELj1ELj16ENS_18Kernel_traits_baseILj512EfS2_S2_S2_fjLj128EEEEELb1ELb0ELb0EEEvNS_9FwdParamsE:
	.zero		760


//--------------------- .nv.constant0._ZN10layer_norm31ln_parallel_residual_fwd_kernelINS_13Kernel_traitsIf13__nv_bfloat16S2_S2_fjLj512ELj1ELj4ELj1ELj16ENS_18Kernel_traits_baseILj512EfS2_S2_S2_fjLj128EEEEELb1ELb0ELb1EEEvNS_9FwdParamsE --------------------------
	.section	.nv.constant0._ZN10layer_norm31ln_parallel_residual_fwd_kernelINS_13Kernel_traitsIf13__nv_bfloat16S2_S2_fjLj512ELj1ELj4ELj1ELj16ENS_18Kernel_traits_baseILj512EfS2_S2_S2_fjLj128EEEEELb1ELb0ELb1EEEvNS_9FwdParamsE,"a",@progbits
	.sectionflags	@""
	.align	4
.nv.constant0._ZN10layer_norm31ln_parallel_residual_fwd_kernelINS_13Kernel_traitsIf13__nv_bfloat16S2_S2_fjLj512ELj1ELj4ELj1ELj16ENS_18Kernel_traits_baseILj512EfS2_S2_S2_fjLj128EEEEELb1ELb0ELb1EEEvNS_9FwdParamsE:
	.zero		760


//--------------------- .nv.constant0._ZN10layer_norm31ln_parallel_residual_fwd_kernelINS_13Kernel_traitsIf13__nv_bfloat16S2_S2_fjLj512ELj1ELj4ELj1ELj16ENS_18Kernel_traits_baseILj512EfS2_S2_S2_fjLj128EEEEELb1ELb1ELb0EEEvNS_9FwdParamsE --------------------------
	.section	.nv.constant0._ZN10layer_norm31ln_parallel_residual_fwd_kernelINS_13Kernel_traitsIf13__nv_bfloat16S2_S2_fjLj512ELj1ELj4ELj1ELj16ENS_18Kernel_traits_baseILj512EfS2_S2_S2_fjLj128EEEEELb1ELb1ELb0EEEvNS_9FwdParamsE,"a",@progbits
	.sectionflags	@""
	.align	4
.nv.constant0._ZN10layer_norm31ln_parallel_residual_fwd_kernelINS_13Kernel_traitsIf13__nv_bfloat16S2_S2_fjLj512ELj1ELj4ELj1ELj16ENS_18Kernel_traits_baseILj512EfS2_S2_S2_fjLj128EEEEELb1ELb1ELb0EEEvNS_9FwdParamsE:
	.zero		760


//--------------------- .nv.constant0._ZN10layer_norm31ln_parallel_residual_fwd_kernelINS_13Kernel_traitsIf13__nv_bfloat16S2_S2_fjLj512ELj1ELj4ELj1ELj16ENS_18Kernel_traits_baseILj512EfS2_S2_S2_fjLj128EEEEELb1ELb1ELb1EEEvNS_9FwdParamsE --------------------------
	.section	.nv.constant0._ZN10layer_norm31ln_parallel_residual_fwd_kernelINS_13Kernel_traitsIf13__nv_bfloat16S2_S2_fjLj512ELj1ELj4ELj1ELj16ENS_18Kernel_traits_baseILj512EfS2_S2_S2_fjLj128EEEEELb1ELb1ELb1EEEvNS_9FwdParamsE,"a",@progbits
	.sectionflags	@""
	.align	4
.nv.constant0._ZN10layer_norm31ln_parallel_residual_fwd_kernelINS_13Kernel_traitsIf13__nv_bfloat16S2_S2_fjLj512ELj1ELj4ELj1ELj16ENS_18Kernel_traits_baseILj512EfS2_S2_S2_fjLj128EEEEELb1ELb1ELb1EEEvNS_9FwdParamsE:
	.zero		760


//--------------------- .nv.constant0._ZN10layer_norm31ln_parallel_residual_fwd_kernelINS_13Kernel_traitsI13__nv_bfloat16S2_fS2_fjLj512ELj1ELj4ELj1ELj16ENS_18Kernel_traits_baseILj512ES2_S2_fS2_fjLj128EEEEELb0ELb0ELb0EEEvNS_9FwdParamsE --------------------------
	.section	.nv.constant0._ZN10layer_norm31ln_parallel_residual_fwd_kernelINS_13Kernel_traitsI13__nv_bfloat16S2_fS2_fjLj512ELj1ELj4ELj1ELj16ENS_18Kernel_traits_baseILj512ES2_S2_fS2_fjLj128EEEEELb0ELb0ELb0EEEvNS_9FwdParamsE,"a",@progbits
	.sectionflags	@""
	.align	4
.nv.constant0._ZN10layer_norm31ln_parallel_residual_fwd_kernelINS_13Kernel_traitsI13__nv_bfloat16S2_fS2_fjLj512ELj1ELj4ELj1ELj16ENS_18Kernel_traits_baseILj512ES2_S2_fS2_fjLj128EEEEELb0ELb0ELb0EEEvNS_9FwdParamsE:
	.zero		760


//--------------------- .nv.constant0._ZN10layer_norm31ln_parallel_residual_fwd_kernelINS_13Kernel_traitsI13__nv_bfloat16S2_fS2_fjLj512ELj1ELj4ELj1ELj16ENS_18Kernel_traits_baseILj512ES2_S2_fS2_fjLj128EEEEELb0ELb0ELb1EEEvNS_9FwdParamsE --------------------------
	.section	.nv.constant0._ZN10layer_norm31ln_parallel_residual_fwd_kernelINS_13Kernel_traitsI13__nv_bfloat16S2_fS2_fjLj512ELj1ELj4ELj1ELj16ENS_18Kernel_traits_baseILj512ES2_S2_fS2_fjLj128EEEEELb0ELb0ELb1EEEvNS_9FwdParamsE,"a",@progbits
	.sectionflags	@""
	.align	4
.nv.constant0._ZN10layer_norm31ln_parallel_residual_fwd_kernelINS_13Kernel_traitsI13__nv_bfloat16S2_fS2_fjLj512ELj1ELj4ELj1ELj16ENS_18Kernel_traits_baseILj512ES2_S2_fS2_fjLj128EEEEELb0ELb0ELb1EEEvNS_9FwdParamsE:
	.zero		760


//--------------------- .nv.constant0._ZN10layer_norm31ln_parallel_residual_fwd_kernelINS_13Kernel_traitsI13__nv_bfloat16S2_fS2_fjLj512ELj1ELj4ELj1ELj16ENS_18Kernel_traits_baseILj512ES2_S2_fS2_fjLj128EEEEELb0ELb1ELb0EEEvNS_9FwdParamsE --------------------------
	.section	.nv.constant0._ZN10layer_norm31ln_parallel_residual_fwd_kernelINS_13Kernel_traitsI13__nv_bfloat16S2_fS2_fjLj512ELj1ELj4ELj1ELj16ENS_18Kernel_traits_baseILj512ES2_S2_fS2_fjLj128EEEEELb0ELb1ELb0EEEvNS_9FwdParamsE,"a",@progbits
	.sectionflags	@""
	.align	4
.nv.constant0._ZN10layer_norm31ln_parallel_residual_fwd_kernelINS_13Kernel_traitsI13__nv_bfloat16S2_fS2_fjLj512ELj1ELj4ELj1ELj16ENS_18Kernel_traits_baseILj512ES2_S2_fS2_fjLj128EEEEELb0ELb1ELb0EEEvNS_9FwdParamsE:
	.zero		760


//--------------------- .nv.constant0._ZN10layer_norm31ln_parallel_residual_fwd_kernelINS_13Kernel_traitsI13__nv_bfloat16S2_fS2_fjLj512ELj1ELj4ELj1ELj16ENS_18Kernel_traits_baseILj512ES2_S2_fS2_fjLj128EEEEELb0ELb1ELb1EEEvNS_9FwdParamsE --------------------------
	.section	.nv.constant0._ZN10layer_norm31ln_parallel_residual_fwd_kernelINS_13Kernel_traitsI13__nv_bfloat16S2_fS2_fjLj512ELj1ELj4ELj1ELj16ENS_18Kernel_traits_baseILj512ES2_S2_fS2_fjLj128EEEEELb0ELb1ELb1EEEvNS_9FwdParamsE,"a",@progbits
	.sectionflags	@""
	.align	4
.nv.constant0._ZN10layer_norm31ln_parallel_residual_fwd_kernelINS_13Kernel_traitsI13__nv_bfloat16S2_fS2_fjLj512ELj1ELj4ELj1ELj16ENS_18Kernel_traits_baseILj512ES2_S2_fS2_fjLj128EEEEELb0ELb1ELb1EEEvNS_9FwdParamsE:
	.zero		760


//--------------------- .nv.constant0._ZN10layer_norm31ln_parallel_residual_fwd_kernelINS_13Kernel_traitsI13__nv_bfloat16S2_fS2_fjLj512ELj1ELj4ELj1ELj16ENS_18Kernel_traits_baseILj512ES2_S2_fS2_fjLj128EEEEELb1ELb0ELb0EEEvNS_9FwdParamsE --------------------------
	.section	.nv.constant0._ZN10layer_norm31ln_parallel_residual_fwd_kernelINS_13Kernel_traitsI13__nv_bfloat16S2_fS2_fjLj512ELj1ELj4ELj1ELj16ENS_18Kernel_traits_baseILj512ES2_S2_fS2_fjLj128EEEEELb1ELb0ELb0EEEvNS_9FwdParamsE,"a",@progbits
	.sectionflags	@""
	.align	4
.nv.constant0._ZN10layer_norm31ln_parallel_residual_fwd_kernelINS_13Kernel_traitsI13__nv_bfloat16S2_fS2_fjLj512ELj1ELj4ELj1ELj16ENS_18Kernel_traits_baseILj512ES2_S2_fS2_fjLj128EEEEELb1ELb0ELb0EEEvNS_9FwdParamsE:
	.zero		760


//--------------------- .nv.constant0._ZN10layer_norm31ln_parallel_residual_fwd_kernelINS_13Kernel_traitsI13__nv_bfloat16S2_fS2_fjLj512ELj1ELj4ELj1ELj16ENS_18Kernel_traits_baseILj512ES2_S2_fS2_fjLj128EEEEELb1ELb0ELb1EEEvNS_9FwdParamsE --------------------------
	.section	.nv.constant0._ZN10layer_norm31ln_parallel_residual_fwd_kernelINS_13Kernel_traitsI13__nv_bfloat16S2_fS2_fjLj512ELj1ELj4ELj1ELj16ENS_18Kernel_traits_baseILj512ES2_S2_fS2_fjLj128EEEEELb1ELb0ELb1EEEvNS_9FwdParamsE,"a",@progbits
	.sectionflags	@""
	.align	4
.nv.constant0._ZN10layer_norm31ln_parallel_residual_fwd_kernelINS_13Kernel_traitsI13__nv_bfloat16S2_fS2_fjLj512ELj1ELj4ELj1ELj16ENS_18Kernel_traits_baseILj512ES2_S2_fS2_fjLj128EEEEELb1ELb0ELb1EEEvNS_9FwdParamsE:
	.zero		760


//--------------------- .nv.constant0._ZN10layer_norm31ln_parallel_residual_fwd_kernelINS_13Kernel_traitsI13__nv_bfloat16S2_fS2_fjLj512ELj1ELj4ELj1ELj16ENS_18Kernel_traits_baseILj512ES2_S2_fS2_fjLj128EEEEELb1ELb1ELb0EEEvNS_9FwdParamsE --------------------------
	.section	.nv.constant0._ZN10layer_norm31ln_parallel_residual_fwd_kernelINS_13Kernel_traitsI13__nv_bfloat16S2_fS2_fjLj512ELj1ELj4ELj1ELj16ENS_18Kernel_traits_baseILj512ES2_S2_fS2_fjLj128EEEEELb1ELb1ELb0EEEvNS_9FwdParamsE,"a",@progbits
	.sectionflags	@""
	.align	4
.nv.constant0._ZN10layer_norm31ln_parallel_residual_fwd_kernelINS_13Kernel_traitsI13__nv_bfloat16S2_fS2_fjLj512ELj1ELj4ELj1ELj16ENS_18Kernel_traits_baseILj512ES2_S2_fS2_fjLj128EEEEELb1ELb1ELb0EEEvNS_9FwdParamsE:
	.zero		760


//--------------------- .nv.constant0._ZN10layer_norm31ln_parallel_residual_fwd_kernelINS_13Kernel_traitsI13__nv_bfloat16S2_fS2_fjLj512ELj1ELj4ELj1ELj16ENS_18Kernel_traits_baseILj512ES2_S2_fS2_fjLj128EEEEELb1ELb1ELb1EEEvNS_9FwdParamsE --------------------------
	.section	.nv.constant0._ZN10layer_norm31ln_parallel_residual_fwd_kernelINS_13Kernel_traitsI13__nv_bfloat16S2_fS2_fjLj512ELj1ELj4ELj1ELj16ENS_18Kernel_traits_baseILj512ES2_S2_fS2_fjLj128EEEEELb1ELb1ELb1EEEvNS_9FwdParamsE,"a",@progbits
	.sectionflags	@""
	.align	4
.nv.constant0._ZN10layer_norm31ln_parallel_residual_fwd_kernelINS_13Kernel_traitsI13__nv_bfloat16S2_fS2_fjLj512ELj1ELj4ELj1ELj16ENS_18Kernel_traits_baseILj512ES2_S2_fS2_fjLj128EEEEELb1ELb1ELb1EEEvNS_9FwdParamsE:
	.zero		760


//--------------------- .nv.constant0._ZN10layer_norm31ln_parallel_residual_fwd_kernelINS_13Kernel_traitsIf13__nv_bfloat16fS2_fjLj512ELj1ELj4ELj1ELj16ENS_18Kernel_traits_baseILj512EfS2_fS2_fjLj128EEEEELb0ELb0ELb0EEEvNS_9FwdParamsE --------------------------
	.section	.nv.constant0._ZN10layer_norm31ln_parallel_residual_fwd_kernelINS_13Kernel_traitsIf13__nv_bfloat16fS2_fjLj512ELj1ELj4ELj1ELj16ENS_18Kernel_traits_baseILj512EfS2_fS2_fjLj128EEEEELb0ELb0ELb0EEEvNS_9FwdParamsE,"a",@progbits
	.sectionflags	@""
	.align	4
.nv.constant0._ZN10layer_norm31ln_parallel_residual_fwd_kernelINS_13Kernel_traitsIf13__nv_bfloat16fS2_fjLj512ELj1ELj4ELj1ELj16ENS_18Kernel_traits_baseILj512EfS2_fS2_fjLj128EEEEELb0ELb0ELb0EEEvNS_9FwdParamsE:
	.zero		760


//--------------------- .nv.constant0._ZN10layer_norm31ln_parallel_residual_fwd_kernelINS_13Kernel_traitsIf13__nv_bfloat16fS2_fjLj512ELj1ELj4ELj1ELj16ENS_18Kernel_traits_baseILj512EfS2_fS2_fjLj128EEEEELb0ELb0ELb1EEEvNS_9FwdParamsE --------------------------
	.section	.nv.constant0._ZN10layer_norm31ln_parallel_residual_fwd_kernelINS_13Kernel_traitsIf13__nv_bfloat16fS2_fjLj512ELj1ELj4ELj1ELj16ENS_18Kernel_traits_baseILj512EfS2_fS2_fjLj128EEEEELb0ELb0ELb1EEEvNS_9FwdParamsE,"a",@progbits
	.sectionflags	@""
	.align	4
.nv.constant0._ZN10layer_norm31ln_parallel_residual_fwd_kernelINS_13Kernel_traitsIf13__nv_bfloat16fS2_fjLj512ELj1ELj4ELj1ELj16ENS_18Kernel_traits_baseILj512EfS2_fS2_fjLj128EEEEELb0ELb0ELb1EEEvNS_9FwdParamsE:
	.zero		760


//--------------------- .nv.constant0._ZN10layer_norm31ln_parallel_residual_fwd_kernelINS_13Kernel_traitsIf13__nv_bfloat16fS2_fjLj512ELj1ELj4ELj1ELj16ENS_18Kernel_traits_baseILj512EfS2_fS2_fjLj128EEEEELb0ELb1ELb0EEEvNS_9FwdParamsE --------------------------
	.section	.nv.constant0._ZN10layer_norm31ln_parallel_residual_fwd_kernelINS_13Kernel_traitsIf13__nv_bfloat16fS2_fjLj512ELj1ELj4ELj1ELj16ENS_18Kernel_traits_baseILj512EfS2_fS2_fjLj128EEEEELb0ELb1ELb0EEEvNS_9FwdParamsE,"a",@progbits
	.sectionflags	@""
	.align	4
.nv.constant0._ZN10layer_norm31ln_parallel_residual_fwd_kernelINS_13Kernel_traitsIf13__nv_bfloat16fS2_fjLj512ELj1ELj4ELj1ELj16ENS_18Kernel_traits_baseILj512EfS2_fS2_fjLj128EEEEELb0ELb1ELb0EEEvNS_9FwdParamsE:
	.zero		760


//--------------------- .nv.constant0._ZN10layer_norm31ln_parallel_residual_fwd_kernelINS_13Kernel_traitsIf13__nv_bfloat16fS2_fjLj512ELj1ELj4ELj1ELj16ENS_18Kernel_traits_baseILj512EfS2_fS2_fjLj128EEEEELb0ELb1ELb1EEEvNS_9FwdParamsE --------------------------
	.section	.nv.constant0._ZN10layer_norm31ln_parallel_residual_fwd_kernelINS_13Kernel_traitsIf13__nv_bfloat16fS2_fjLj512ELj1ELj4ELj1ELj16ENS_18Kernel_traits_baseILj512EfS2_fS2_fjLj128EEEEELb0ELb1ELb1EEEvNS_9FwdParamsE,"a",@progbits
	.sectionflags	@""
	.align	4
.nv.constant0._ZN10layer_norm31ln_parallel_residual_fwd_kernelINS_13Kernel_traitsIf13__nv_bfloat16fS2_fjLj512ELj1ELj4ELj1ELj16ENS_18Kernel_traits_baseILj512EfS2_fS2_fjLj128EEEEELb0ELb1ELb1EEEvNS_9FwdParamsE:
	.zero		760


//--------------------- .nv.constant0._ZN10layer_norm31ln_parallel_residual_fwd_kernelINS_13Kernel_traitsIf13__nv_bfloat16fS2_fjLj512ELj1ELj4ELj1ELj16ENS_18Kernel_traits_baseILj512EfS2_fS2_fjLj128EEEEELb1ELb0ELb0EEEvNS_9FwdParamsE --------------------------
	.section	.nv.constant0._ZN10layer_norm31ln_parallel_residual_fwd_kernelINS_13Kernel_traitsIf13__nv_bfloat16fS2_fjLj512ELj1ELj4ELj1ELj16ENS_18Kernel_traits_baseILj512EfS2_fS2_fjLj128EEEEELb1ELb0ELb0EEEvNS_9FwdParamsE,"a",@progbits
	.sectionflags	@""
	.align	4
.nv.constant0._ZN10layer_norm31ln_parallel_residual_fwd_kernelINS_13Kernel_traitsIf13__nv_bfloat16fS2_fjLj512ELj1ELj4ELj1ELj16ENS_18Kernel_traits_baseILj512EfS2_fS2_fjLj128EEEEELb1ELb0ELb0EEEvNS_9FwdParamsE:
	.zero		760


//--------------------- .nv.constant0._ZN10layer_norm31ln_parallel_residual_fwd_kernelINS_13Kernel_traitsIf13__nv_bfloat16fS2_fjLj512ELj1ELj4ELj1ELj16ENS_18Kernel_traits_baseILj512EfS2_fS2_fjLj128EEEEELb1ELb0ELb1EEEvNS_9FwdParamsE --------------------------
	.section	.nv.constant0._ZN10layer_norm31ln_parallel_residual_fwd_kernelINS_13Kernel_traitsIf13__nv_bfloat16fS2_fjLj512ELj1ELj4ELj1ELj16ENS_18Kernel_traits_baseILj512EfS2_fS2_fjLj128EEEEELb1ELb0ELb1EEEvNS_9FwdParamsE,"a",@progbits
	.sectionflags	@""
	.align	4
.nv.constant0._ZN10layer_norm31ln_parallel_residual_fwd_kernelINS_13Kernel_traitsIf13__nv_bfloat16fS2_fjLj512ELj1ELj4ELj1ELj16ENS_18Kernel_traits_baseILj512EfS2_fS2_fjLj128EEEEELb1ELb0ELb1EEEvNS_9FwdParamsE:
	.zero		760


//--------------------- .nv.constant0._ZN10layer_norm31ln_parallel_residual_fwd_kernelINS_13Kernel_traitsIf13__nv_bfloat16fS2_fjLj512ELj1ELj4ELj1ELj16ENS_18Kernel_traits_baseILj512EfS2_fS2_fjLj128EEEEELb1ELb1ELb0EEEvNS_9FwdParamsE --------------------------
	.section	.nv.constant0._ZN10layer_norm31ln_parallel_residual_fwd_kernelINS_13Kernel_traitsIf13__nv_bfloat16fS2_fjLj512ELj1ELj4ELj1ELj16ENS_18Kernel_traits_baseILj512EfS2_fS2_fjLj128EEEEELb1ELb1ELb0EEEvNS_9FwdParamsE,"a",@progbits
	.sectionflags	@""
	.align	4
.nv.constant0._ZN10layer_norm31ln_parallel_residual_fwd_kernelINS_13Kernel_traitsIf13__nv_bfloat16fS2_fjLj512ELj1ELj4ELj1ELj16ENS_18Kernel_traits_baseILj512EfS2_fS2_fjLj128EEEEELb1ELb1ELb0EEEvNS_9FwdParamsE:
	.zero		760


//--------------------- .nv.constant0._ZN10layer_norm31ln_parallel_residual_fwd_kernelINS_13Kernel_traitsIf13__nv_bfloat16fS2_fjLj512ELj1ELj4ELj1ELj16ENS_18Kernel_traits_baseILj512EfS2_fS2_fjLj128EEEEELb1ELb1ELb1EEEvNS_9FwdParamsE --------------------------
	.section	.nv.constant0._ZN10layer_norm31ln_parallel_residual_fwd_kernelINS_13Kernel_traitsIf13__nv_bfloat16fS2_fjLj512ELj1ELj4ELj1ELj16ENS_18Kernel_traits_baseILj512EfS2_fS2_fjLj128EEEEELb1ELb1ELb1EEEvNS_9FwdParamsE,"a",@progbits
	.sectionflags	@""
	.align	4
.nv.constant0._ZN10layer_norm31ln_parallel_residual_fwd_kernelINS_13Kernel_traitsIf13__nv_bfloat16fS2_fjLj512ELj1ELj4ELj1ELj16ENS_18Kernel_traits_baseILj512EfS2_fS2_fjLj128EEEEELb1ELb1ELb1EEEvNS_9FwdParamsE:
	.zero		760


//--------------------- .nv.constant0._ZN10layer_norm31ln_parallel_residual_fwd_kernelINS_13Kernel_traitsIf6__halfS2_S2_fjLj512ELj1ELj4ELj1ELj16ENS_18Kernel_traits_baseILj512EfS2_S2_S2_fjLj128EEEEELb0ELb0ELb0EEEvNS_9FwdParamsE --------------------------
	.section	.nv.constant0._ZN10layer_norm31ln_parallel_residual_fwd_kernelINS_13Kernel_traitsIf6__halfS2_S2_fjLj512ELj1ELj4ELj1ELj16ENS_18Kernel_traits_baseILj512EfS2_S2_S2_fjLj128EEEEELb0ELb0ELb0EEEvNS_9FwdParamsE,"a",@progbits
	.sectionflags	@""
	.align	4
.nv.constant0._ZN10layer_norm31ln_parallel_residual_fwd_kernelINS_13Kernel_traitsIf6__halfS2_S2_fjLj512ELj1ELj4ELj1ELj16ENS_18Kernel_traits_baseILj512EfS2_S2_S2_fjLj128EEEEELb0ELb0ELb0EEEvNS_9FwdParamsE:
	.zero		760


//--------------------- .nv.constant0._ZN10layer_norm31ln_parallel_residual_fwd_kernelINS_13Kernel_traitsIf6__halfS2_S2_fjLj512ELj1ELj4ELj1ELj16ENS_18Kernel_traits_baseILj512EfS2_S2_S2_fjLj128EEEEELb0ELb0ELb1EEEvNS_9FwdParamsE --------------------------
	.section	.nv.constant0._ZN10layer_norm31ln_parallel_residual_fwd_kernelINS_13Kernel_traitsIf6__halfS2_S2_fjLj512ELj1ELj4ELj1ELj16ENS_18Kernel_traits_baseILj512EfS2_S2_S2_fjLj128EEEEELb0ELb0ELb1EEEvNS_9FwdParamsE,"a",@progbits
	.sectionflags	@""
	.align	4
.nv.constant0._ZN10layer_norm31ln_parallel_residual_fwd_kernelINS_13Kernel_traitsIf6__halfS2_S2_fjLj512ELj1ELj4ELj1ELj16ENS_18Kernel_traits_baseILj512EfS2_S2_S2_fjLj128EEEEELb0ELb0ELb1EEEvNS_9FwdParamsE:
	.zero		760


//--------------------- .nv.constant0._ZN10layer_norm31ln_parallel_residual_fwd_kernelINS_13Kernel_traitsIf6__halfS2_S2_fjLj512ELj1ELj4ELj1ELj16ENS_18Kernel_traits_baseILj512EfS2_S2_S2_fjLj128EEEEELb0ELb1ELb0EEEvNS_9FwdParamsE --------------------------
	.section	.nv.constant0._ZN10layer_norm31ln_parallel_residual_fwd_kernelINS_13Kernel_traitsIf6__halfS2_S2_fjLj512ELj1ELj4ELj1ELj16ENS_18Kernel_traits_baseILj512EfS2_S2_S2_fjLj128EEEEELb0ELb1ELb0EEEvNS_9FwdParamsE,"a",@progbits
	.sectionflags	@""
	.align	4
.nv.constant0._ZN10layer_norm31ln_parallel_residual_fwd_kernelINS_13Kernel_traitsIf6__halfS2_S2_fjLj512ELj1ELj4ELj1ELj16ENS_18Kernel_traits_baseILj512EfS2_S2_S2_fjLj128EEEEELb0ELb1ELb0EEEvNS_9FwdParamsE:
	.zero		760


//--------------------- .nv.constant0._ZN10layer_norm31ln_parallel_residual_fwd_kernelINS_13Kernel_traitsIf6__halfS2_S2_fjLj512ELj1ELj4ELj1ELj16ENS_18Kernel_traits_baseILj512EfS2_S2_S2_fjLj128EEEEELb0ELb1ELb1EEEvNS_9FwdParamsE --------------------------
	.section	.nv.constant0._ZN10layer_norm31ln_parallel_residual_fwd_kernelINS_13Kernel_traitsIf6__halfS2_S2_fjLj512ELj1ELj4ELj1ELj16ENS_18Kernel_traits_baseILj512EfS2_S2_S2_fjLj128EEEEELb0ELb1ELb1EEEvNS_9FwdParamsE,"a",@progbits
	.sectionflags	@""
	.align	4
.nv.constant0._ZN10layer_norm31ln_parallel_residual_fwd_kernelINS_13Kernel_traitsIf6__halfS2_S2_fjLj512ELj1ELj4ELj1ELj16ENS_18Kernel_traits_baseILj512EfS2_S2_S2_fjLj128EEEEELb0ELb1ELb1EEEvNS_9FwdParamsE:
	.zero		760


//--------------------- .nv.constant0._ZN10layer_norm31ln_parallel_residual_fwd_kernelINS_13Kernel_traitsIf6__halfS2_S2_fjLj512ELj1ELj4ELj1ELj16ENS_18Kernel_traits_baseILj512EfS2_S2_S2_fjLj128EEEEELb1ELb0ELb0EEEvNS_9FwdParamsE --------------------------
	.section	.nv.constant0._ZN10layer_norm31ln_parallel_residual_fwd_kernelINS_13Kernel_traitsIf6__halfS2_S2_fjLj512ELj1ELj4ELj1ELj16ENS_18Kernel_traits_baseILj512EfS2_S2_S2_fjLj128EEEEELb1ELb0ELb0EEEvNS_9FwdParamsE,"a",@progbits
	.sectionflags	@""
	.align	4
.nv.constant0._ZN10layer_norm31ln_parallel_residual_fwd_kernelINS_13Kernel_traitsIf6__halfS2_S2_fjLj512ELj1ELj4ELj1ELj16ENS_18Kernel_traits_baseILj512EfS2_S2_S2_fjLj128EEEEELb1ELb0ELb0EEEvNS_9FwdParamsE:
	.zero		760


//--------------------- .nv.constant0._ZN10layer_norm31ln_parallel_residual_fwd_kernelINS_13Kernel_traitsIf6__halfS2_S2_fjLj512ELj1ELj4ELj1ELj16ENS_18Kernel_traits_baseILj512EfS2_S2_S2_fjLj128EEEEELb1ELb0ELb1EEEvNS_9FwdParamsE --------------------------
	.section	.nv.constant0._ZN10layer_norm31ln_parallel_residual_fwd_kernelINS_13Kernel_traitsIf6__halfS2_S2_fjLj512ELj1ELj4ELj1ELj16ENS_18Kernel_traits_baseILj512EfS2_S2_S2_fjLj128EEEEELb1ELb0ELb1EEEvNS_9FwdParamsE,"a",@progbits
	.sectionflags	@""
	.align	4
.nv.constant0._ZN10layer_norm31ln_parallel_residual_fwd_kernelINS_13Kernel_traitsIf6__halfS2_S2_fjLj512ELj1ELj4ELj1ELj16ENS_18Kernel_traits_baseILj512EfS2_S2_S2_fjLj128EEEEELb1ELb0ELb1EEEvNS_9FwdParamsE:
	.zero		760


//--------------------- .nv.constant0._ZN10layer_norm31ln_parallel_residual_fwd_kernelINS_13Kernel_traitsIf6__halfS2_S2_fjLj512ELj1ELj4ELj1ELj16ENS_18Kernel_traits_baseILj512EfS2_S2_S2_fjLj128EEEEELb1ELb1ELb0EEEvNS_9FwdParamsE --------------------------
	.section	.nv.constant0._ZN10layer_norm31ln_parallel_residual_fwd_kernelINS_13Kernel_traitsIf6__halfS2_S2_fjLj512ELj1ELj4ELj1ELj16ENS_18Kernel_traits_baseILj512EfS2_S2_S2_fjLj128EEEEELb1ELb1ELb0EEEvNS_9FwdParamsE,"a",@progbits
	.sectionflags	@""
	.align	4
.nv.constant0._ZN10layer_norm31ln_parallel_residual_fwd_kernelINS_13Kernel_traitsIf6__halfS2_S2_fjLj512ELj1ELj4ELj1ELj16ENS_18Kernel_traits_baseILj512EfS2_S2_S2_fjLj128EEEEELb1ELb1ELb0EEEvNS_9FwdParamsE:
	.zero		760


//--------------------- .nv.constant0._ZN10layer_norm31ln_parallel_residual_fwd_kernelINS_13Kernel_traitsIf6__halfS2_S2_fjLj512ELj1ELj4ELj1ELj16ENS_18Kernel_traits_baseILj512EfS2_S2_S2_fjLj128EEEEELb1ELb1ELb1EEEvNS_9FwdParamsE --------------------------
	.section	.nv.constant0._ZN10layer_norm31ln_parallel_residual_fwd_kernelINS_13Kernel_traitsIf6__halfS2_S2_fjLj512ELj1ELj4ELj1ELj16ENS_18Kernel_traits_baseILj512EfS2_S2_S2_fjLj128EEEEELb1ELb1ELb1EEEvNS_9FwdParamsE,"a",@progbits
	.sectionflags	@""
	.align	4
.nv.constant0._ZN10layer_norm31ln_parallel_residual_fwd_kernelINS_13Kernel_traitsIf6__halfS2_S2_fjLj512ELj1ELj4ELj1ELj16ENS_18Kernel_traits_baseILj512EfS2_S2_S2_fjLj128EEEEELb1ELb1ELb1EEEvNS_9FwdParamsE:
	.zero		760


//--------------------- .nv.constant0._ZN10layer_norm31ln_parallel_residual_fwd_kernelINS_13Kernel_traitsI6__halfS2_fS2_fjLj512ELj1ELj4ELj1ELj16ENS_18Kernel_traits_baseILj512ES2_S2_fS2_fjLj128EEEEELb0ELb0ELb0EEEvNS_9FwdParamsE --------------------------
	.section	.nv.constant0._ZN10layer_norm31ln_parallel_residual_fwd_kernelINS_13Kernel_traitsI6__halfS2_fS2_fjLj512ELj1ELj4ELj1ELj16ENS_18Kernel_traits_baseILj512ES2_S2_fS2_fjLj128EEEEELb0ELb0ELb0EEEvNS_9FwdParamsE,"a",@progbits
	.sectionflags	@""
	.align	4
.nv.constant0._ZN10layer_norm31ln_parallel_residual_fwd_kernelINS_13Kernel_traitsI6__halfS2_fS2_fjLj512ELj1ELj4ELj1ELj16ENS_18Kernel_traits_baseILj512ES2_S2_fS2_fjLj128EEEEELb0ELb0ELb0EEEvNS_9FwdParamsE:
	.zero		760


//--------------------- .nv.constant0._ZN10layer_norm31ln_parallel_residual_fwd_kernelINS_13Kernel_traitsI6__halfS2_fS2_fjLj512ELj1ELj4ELj1ELj16ENS_18Kernel_traits_baseILj512ES2_S2_fS2_fjLj128EEEEELb0ELb0ELb1EEEvNS_9FwdParamsE --------------------------
	.section	.nv.constant0._ZN10layer_norm31ln_parallel_residual_fwd_kernelINS_13Kernel_traitsI6__halfS2_fS2_fjLj512ELj1ELj4ELj1ELj16ENS_18Kernel_traits_baseILj512ES2_S2_fS2_fjLj128EEEEELb0ELb0ELb1EEEvNS_9FwdParamsE,"a",@progbits
	.sectionflags	@""
	.align	4
.nv.constant0._ZN10layer_norm31ln_parallel_residual_fwd_kernelINS_13Kernel_traitsI6__halfS2_fS2_fjLj512ELj1ELj4ELj1ELj16ENS_18Kernel_traits_baseILj512ES2_S2_fS2_fjLj128EEEEELb0ELb0ELb1EEEvNS_9FwdParamsE:
	.zero		760


//--------------------- .nv.constant0._ZN10layer_norm31ln_parallel_residual_fwd_kernelINS_13Kernel_traitsI6__halfS2_fS2_fjLj512ELj1ELj4ELj1ELj16ENS_18Kernel_traits_baseILj512ES2_S2_fS2_fjLj128EEEEELb0ELb1ELb0EEEvNS_9FwdParamsE --------------------------
	.section	.nv.constant0._ZN10layer_norm31ln_parallel_residual_fwd_kernelINS_13Kernel_traitsI6__halfS2_fS2_fjLj512ELj1ELj4ELj1ELj16ENS_18Kernel_traits_baseILj512ES2_S2_fS2_fjLj128EEEEELb0ELb1ELb0EEEvNS_9FwdParamsE,"a",@progbits
	.sectionflags	@""
	.align	4
.nv.constant0._ZN10layer_norm31ln_parallel_residual_fwd_kernelINS_13Kernel_traitsI6__halfS2_fS2_fjLj512ELj1ELj4ELj1ELj16ENS_18Kernel_traits_baseILj512ES2_S2_fS2_fjLj128EEEEELb0ELb1ELb0EEEvNS_9FwdParamsE:
	.zero		760


//--------------------- .nv.constant0._ZN10layer_norm31ln_parallel_residual_fwd_kernelINS_13Kernel_traitsI6__halfS2_fS2_fjLj512ELj1ELj4ELj1ELj16ENS_18Kernel_traits_baseILj512ES2_S2_fS2_fjLj128EEEEELb0ELb1ELb1EEEvNS_9FwdParamsE --------------------------
	.section	.nv.constant0._ZN10layer_norm31ln_parallel_residual_fwd_kernelINS_13Kernel_traitsI6__halfS2_fS2_fjLj512ELj1ELj4ELj1ELj16ENS_18Kernel_traits_baseILj512ES2_S2_fS2_fjLj128EEEEELb0ELb1ELb1EEEvNS_9FwdParamsE,"a",@progbits
	.sectionflags	@""
	.align	4
.nv.constant0._ZN10layer_norm31ln_parallel_residual_fwd_kernelINS_13Kernel_traitsI6__halfS2_fS2_fjLj512ELj1ELj4ELj1ELj16ENS_18Kernel_traits_baseILj512ES2_S2_fS2_fjLj128EEEEELb0ELb1ELb1EEEvNS_9FwdParamsE:
	.zero		760


//--------------------- .nv.constant0._ZN10layer_norm31ln_parallel_residual_fwd_kernelINS_13Kernel_traitsI6__halfS2_fS2_fjLj512ELj1ELj4ELj1ELj16ENS_18Kernel_traits_baseILj512ES2_S2_fS2_fjLj128EEEEELb1ELb0ELb0EEEvNS_9FwdParamsE --------------------------
	.section	.nv.constant0._ZN10layer_norm31ln_parallel_residual_fwd_kernelINS_13Kernel_traitsI6__halfS2_fS2_fjLj512ELj1ELj4ELj1ELj16ENS_18Kernel_traits_baseILj512ES2_S2_fS2_fjLj128EEEEELb1ELb0ELb0EEEvNS_9FwdParamsE,"a",@progbits
	.sectionflags	@""
	.align	4
.nv.constant0._ZN10layer_norm31ln_parallel_residual_fwd_kernelINS_13Kernel_traitsI6__halfS2_fS2_fjLj512ELj1ELj4ELj1ELj16ENS_18Kernel_traits_baseILj512ES2_S2_fS2_fjLj128EEEEELb1ELb0ELb0EEEvNS_9FwdParamsE:
	.zero		760


//--------------------- .nv.constant0._ZN10layer_norm31ln_parallel_residual_fwd_kernelINS_13Kernel_traitsI6__halfS2_fS2_fjLj512ELj1ELj4ELj1ELj16ENS_18Kernel_traits_baseILj512ES2_S2_fS2_fjLj128EEEEELb1ELb0ELb1EEEvNS_9FwdParamsE --------------------------
	.section	.nv.constant0._ZN10layer_norm31ln_parallel_residual_fwd_kernelINS_13Kernel_traitsI6__halfS2_fS2_fjLj512ELj1ELj4ELj1ELj16ENS_18Kernel_traits_baseILj512ES2_S2_fS2_fjLj128EEEEELb1ELb0ELb1EEEvNS_9FwdParamsE,"a",@progbits
	.sectionflags	@""
	.align	4
.nv.constant0._ZN10layer_norm31ln_parallel_residual_fwd_kernelINS_13Kernel_traitsI6__halfS2_fS2_fjLj512ELj1ELj4ELj1ELj16ENS_18Kernel_traits_baseILj512ES2_S2_fS2_fjLj128EEEEELb1ELb0ELb1EEEvNS_9FwdParamsE:
	.zero		760


//--------------------- .nv.constant0._ZN10layer_norm31ln_parallel_residual_fwd_kernelINS_13Kernel_traitsI6__halfS2_fS2_fjLj512ELj1ELj4ELj1ELj16ENS_18Kernel_traits_baseILj512ES2_S2_fS2_fjLj128EEEEELb1ELb1ELb0EEEvNS_9FwdParamsE --------------------------
	.section	.nv.constant0._ZN10layer_norm31ln_parallel_residual_fwd_kernelINS_13Kernel_traitsI6__halfS2_fS2_fjLj512ELj1ELj4ELj1ELj16ENS_18Kernel_traits_baseILj512ES2_S2_fS2_fjLj128EEEEELb1ELb1ELb0EEEvNS_9FwdParamsE,"a",@progbits
	.sectionflags	@""
	.align	4
.nv.constant0._ZN10layer_norm31ln_parallel_residual_fwd_kernelINS_13Kernel_traitsI6__halfS2_fS2_fjLj512ELj1ELj4ELj1ELj16ENS_18Kernel_traits_baseILj512ES2_S2_fS2_fjLj128EEEEELb1ELb1ELb0EEEvNS_9FwdParamsE:
	.zero		760


//--------------------- .nv.constant0._ZN10layer_norm31ln_parallel_residual_fwd_kernelINS_13Kernel_traitsI6__halfS2_fS2_fjLj512ELj1ELj4ELj1ELj16ENS_18Kernel_traits_baseILj512ES2_S2_fS2_fjLj128EEEEELb1ELb1ELb1EEEvNS_9FwdParamsE --------------------------
	.section	.nv.constant0._ZN10layer_norm31ln_parallel_residual_fwd_kernelINS_13Kernel_traitsI6__halfS2_fS2_fjLj512ELj1ELj4ELj1ELj16ENS_18Kernel_traits_baseILj512ES2_S2_fS2_fjLj128EEEEELb1ELb1ELb1EEEvNS_9FwdParamsE,"a",@progbits
	.sectionflags	@""
	.align	4
.nv.constant0._ZN10layer_norm31ln_parallel_residual_fwd_kernelINS_13Kernel_traitsI6__halfS2_fS2_fjLj512ELj1ELj4ELj1ELj16ENS_18Kernel_traits_baseILj512ES2_S2_fS2_fjLj128EEEEELb1ELb1ELb1EEEvNS_9FwdParamsE:
	.zero		760


//--------------------- .nv.constant0._ZN10layer_norm31ln_parallel_residual_fwd_kernelINS_13Kernel_traitsIf6__halffS2_fjLj512ELj1ELj4ELj1ELj16ENS_18Kernel_traits_baseILj512EfS2_fS2_fjLj128EEEEELb0ELb0ELb0EEEvNS_9FwdParamsE --------------------------
	.section	.nv.constant0._ZN10layer_norm31ln_parallel_residual_fwd_kernelINS_13Kernel_traitsIf6__halffS2_fjLj512ELj1ELj4ELj1ELj16ENS_18Kernel_traits_baseILj512EfS2_fS2_fjLj128EEEEELb0ELb0ELb0EEEvNS_9FwdParamsE,"a",@progbits
	.sectionflags	@""
	.align	4
.nv.constant0._ZN10layer_norm31ln_parallel_residual_fwd_kernelINS_13Kernel_traitsIf6__halffS2_fjLj512ELj1ELj4ELj1ELj16ENS_18Kernel_traits_baseILj512EfS2_fS2_fjLj128EEEEELb0ELb0ELb0EEEvNS_9FwdParamsE:
	.zero		760


//--------------------- .nv.constant0._ZN10layer_norm31ln_parallel_residual_fwd_kernelINS_13Kernel_traitsIf6__halffS2_fjLj512ELj1ELj4ELj1ELj16ENS_18Kernel_traits_baseILj512EfS2_fS2_fjLj128EEEEELb0ELb0ELb1EEEvNS_9FwdParamsE --------------------------
	.section	.nv.constant0._ZN10layer_norm31ln_parallel_residual_fwd_kernelINS_13Kernel_traitsIf6__halffS2_fjLj512ELj1ELj4ELj1ELj16ENS_18Kernel_traits_baseILj512EfS2_fS2_fjLj128EEEEELb0ELb0ELb1EEEvNS_9FwdParamsE,"a",@progbits
	.sectionflags	@""
	.align	4
.nv.constant0._ZN10layer_norm31ln_parallel_residual_fwd_kernelINS_13Kernel_traitsIf6__halffS2_fjLj512ELj1ELj4ELj1ELj16ENS_18Kernel_traits_baseILj512EfS2_fS2_fjLj128EEEEELb0ELb0ELb1EEEvNS_9FwdParamsE:
	.zero		760


//--------------------- .nv.constant0._ZN10layer_norm31ln_parallel_residual_fwd_kernelINS_13Kernel_traitsIf6__halffS2_fjLj512ELj1ELj4ELj1ELj16ENS_18Kernel_traits_baseILj512EfS2_fS2_fjLj128EEEEELb0ELb1ELb0EEEvNS_9FwdParamsE --------------------------
	.section	.nv.constant0._ZN10layer_norm31ln_parallel_residual_fwd_kernelINS_13Kernel_traitsIf6__halffS2_fjLj512ELj1ELj4ELj1ELj16ENS_18Kernel_traits_baseILj512EfS2_fS2_fjLj128EEEEELb0ELb1ELb0EEEvNS_9FwdParamsE,"a",@progbits
	.sectionflags	@""
	.align	4
.nv.constant0._ZN10layer_norm31ln_parallel_residual_fwd_kernelINS_13Kernel_traitsIf6__halffS2_fjLj512ELj1ELj4ELj1ELj16ENS_18Kernel_traits_baseILj512EfS2_fS2_fjLj128EEEEELb0ELb1ELb0EEEvNS_9FwdParamsE:
	.zero		760


//--------------------- .nv.constant0._ZN10layer_norm31ln_parallel_residual_fwd_kernelINS_13Kernel_traitsIf6__halffS2_fjLj512ELj1ELj4ELj1ELj16ENS_18Kernel_traits_baseILj512EfS2_fS2_fjLj128EEEEELb0ELb1ELb1EEEvNS_9FwdParamsE --------------------------
	.section	.nv.constant0._ZN10layer_norm31ln_parallel_residual_fwd_kernelINS_13Kernel_traitsIf6__halffS2_fjLj512ELj1ELj4ELj1ELj16ENS_18Kernel_traits_baseILj512EfS2_fS2_fjLj128EEEEELb0ELb1ELb1EEEvNS_9FwdParamsE,"a",@progbits
	.sectionflags	@""
	.align	4
.nv.constant0._ZN10layer_norm31ln_parallel_residual_fwd_kernelINS_13Kernel_traitsIf6__halffS2_fjLj512ELj1ELj4ELj1ELj16ENS_18Kernel_traits_baseILj512EfS2_fS2_fjLj128EEEEELb0ELb1ELb1EEEvNS_9FwdParamsE:
	.zero		760


//--------------------- .nv.constant0._ZN10layer_norm31ln_parallel_residual_fwd_kernelINS_13Kernel_traitsIf6__halffS2_fjLj512ELj1ELj4ELj1ELj16ENS_18Kernel_traits_baseILj512EfS2_fS2_fjLj128EEEEELb1ELb0ELb0EEEvNS_9FwdParamsE --------------------------
	.section	.nv.constant0._ZN10layer_norm31ln_parallel_residual_fwd_kernelINS_13Kernel_traitsIf6__halffS2_fjLj512ELj1ELj4ELj1ELj16ENS_18Kernel_traits_baseILj512EfS2_fS2_fjLj128EEEEELb1ELb0ELb0EEEvNS_9FwdParamsE,"a",@progbits
	.sectionflags	@""
	.align	4
.nv.constant0._ZN10layer_norm31ln_parallel_residual_fwd_kernelINS_13Kernel_traitsIf6__halffS2_fjLj512ELj1ELj4ELj1ELj16ENS_18Kernel_traits_baseILj512EfS2_fS2_fjLj128EEEEELb1ELb0ELb0EEEvNS_9FwdParamsE:
	.zero		760


//--------------------- .nv.constant0._ZN10layer_norm31ln_parallel_residual_fwd_kernelINS_13Kernel_traitsIf6__halffS2_fjLj512ELj1ELj4ELj1ELj16ENS_18Kernel_traits_baseILj512EfS2_fS2_fjLj128EEEEELb1ELb0ELb1EEEvNS_9FwdParamsE --------------------------
	.section	.nv.constant0._ZN10layer_norm31ln_parallel_residual_fwd_kernelINS_13Kernel_traitsIf6__halffS2_fjLj512ELj1ELj4ELj1ELj16ENS_18Kernel_traits_baseILj512EfS2_fS2_fjLj128EEEEELb1ELb0ELb1EEEvNS_9FwdParamsE,"a",@progbits
	.sectionflags	@""
	.align	4
.nv.constant0._ZN10layer_norm31ln_parallel_residual_fwd_kernelINS_13Kernel_traitsIf6__halffS2_fjLj512ELj1ELj4ELj1ELj16ENS_18Kernel_traits_baseILj512EfS2_fS2_fjLj128EEEEELb1ELb0ELb1EEEvNS_9FwdParamsE:
	.zero		760


//--------------------- .nv.constant0._ZN10layer_norm31ln_parallel_residual_fwd_kernelINS_13Kernel_traitsIf6__halffS2_fjLj512ELj1ELj4ELj1ELj16ENS_18Kernel_traits_baseILj512EfS2_fS2_fjLj128EEEEELb1ELb1ELb0EEEvNS_9FwdParamsE --------------------------
	.section	.nv.constant0._ZN10layer_norm31ln_parallel_residual_fwd_kernelINS_13Kernel_traitsIf6__halffS2_fjLj512ELj1ELj4ELj1ELj16ENS_18Kernel_traits_baseILj512EfS2_fS2_fjLj128EEEEELb1ELb1ELb0EEEvNS_9FwdParamsE,"a",@progbits
	.sectionflags	@""
	.align	4
.nv.constant0._ZN10layer_norm31ln_parallel_residual_fwd_kernelINS_13Kernel_traitsIf6__halffS2_fjLj512ELj1ELj4ELj1ELj16ENS_18Kernel_traits_baseILj512EfS2_fS2_fjLj128EEEEELb1ELb1ELb0EEEvNS_9FwdParamsE:
	.zero		760


//--------------------- .nv.constant0._ZN10layer_norm31ln_parallel_residual_fwd_kernelINS_13Kernel_traitsIf6__halffS2_fjLj512ELj1ELj4ELj1ELj16ENS_18Kernel_traits_baseILj512EfS2_fS2_fjLj128EEEEELb1ELb1ELb1EEEvNS_9FwdParamsE --------------------------
	.section	.nv.constant0._ZN10layer_norm31ln_parallel_residual_fwd_kernelINS_13Kernel_traitsIf6__halffS2_fjLj512ELj1ELj4ELj1ELj16ENS_18Kernel_traits_baseILj512EfS2_fS2_fjLj128EEEEELb1ELb1ELb1EEEvNS_9FwdParamsE,"a",@progbits
	.sectionflags	@""
	.align	4
.nv.constant0._ZN10layer_norm31ln_parallel_residual_fwd_kernelINS_13Kernel_traitsIf6__halffS2_fjLj512ELj1ELj4ELj1ELj16ENS_18Kernel_traits_baseILj512EfS2_fS2_fjLj128EEEEELb1ELb1ELb1EEEvNS_9FwdParamsE:
	.zero		760


//--------------------- .nv.constant0._ZN10layer_norm31ln_parallel_residual_fwd_kernelINS_13Kernel_traitsI6__halfffffjLj512ELj1ELj4ELj1ELj16ENS_18Kernel_traits_baseILj512ES2_ffffjLj128EEEEELb0ELb0ELb0EEEvNS_9FwdParamsE --------------------------
	.section	.nv.constant0._ZN10layer_norm31ln_parallel_residual_fwd_kernelINS_13Kernel_traitsI6__halfffffjLj512ELj1ELj4ELj1ELj16ENS_18Kernel_traits_baseILj512ES2_ffffjLj128EEEEELb0ELb0ELb0EEEvNS_9FwdParamsE,"a",@progbits
	.sectionflags	@""
	.align	4
.nv.constant0._ZN10layer_norm31ln_parallel_residual_fwd_kernelINS_13Kernel_traitsI6__halfffffjLj512ELj1ELj4ELj1ELj16ENS_18Kernel_traits_baseILj512ES2_ffffjLj128EEEEELb0ELb0ELb0EEEvNS_9FwdParamsE:
	.zero		760


//--------------------- .nv.constant0._ZN10layer_norm31ln_parallel_residual_fwd_kernelINS_13Kernel_traitsI6__halfffffjLj512ELj1ELj4ELj1ELj16ENS_18Kernel_traits_baseILj512ES2_ffffjLj128EEEEELb0ELb0ELb1EEEvNS_9FwdParamsE --------------------------
	.section	.nv.constant0._ZN10layer_norm31ln_parallel_residual_fwd_kernelINS_13Kernel_traitsI6__halfffffjLj512ELj1ELj4ELj1ELj16ENS_18Kernel_traits_baseILj512ES2_ffffjLj128EEEEELb0ELb0ELb1EEEvNS_9FwdParamsE,"a",@progbits
	.sectionflags	@""
	.align	4
.nv.constant0._ZN10layer_norm31ln_parallel_residual_fwd_kernelINS_13Kernel_traitsI6__halfffffjLj512ELj1ELj4ELj1ELj16ENS_18Kernel_traits_baseILj512ES2_ffffjLj128EEEEELb0ELb0ELb1EEEvNS_9FwdParamsE:
	.zero		760


//--------------------- .nv.constant0._ZN10layer_norm31ln_parallel_residual_fwd_kernelINS_13Kernel_traitsI6__halfffffjLj512ELj1ELj4ELj1ELj16ENS_18Kernel_traits_baseILj512ES2_ffffjLj128EEEEELb0ELb1ELb0EEEvNS_9FwdParamsE --------------------------
	.section	.nv.constant0._ZN10layer_norm31ln_parallel_residual_fwd_kernelINS_13Kernel_traitsI6__halfffffjLj512ELj1ELj4ELj1ELj16ENS_18Kernel_traits_baseILj512ES2_ffffjLj128EEEEELb0ELb1ELb0EEEvNS_9FwdParamsE,"a",@progbits
	.sectionflags	@""
	.align	4
.nv.constant0._ZN10layer_norm31ln_parallel_residual_fwd_kernelINS_13Kernel_traitsI6__halfffffjLj512ELj1ELj4ELj1ELj16ENS_18Kernel_traits_baseILj512ES2_ffffjLj128EEEEELb0ELb1ELb0EEEvNS_9FwdParamsE:
	.zero		760


//--------------------- .nv.constant0._ZN10layer_norm31ln_parallel_residual_fwd_kernelINS_13Kernel_traitsI6__halfffffjLj512ELj1ELj4ELj1ELj16ENS_18Kernel_traits_baseILj512ES2_ffffjLj128EEEEELb0ELb1ELb1EEEvNS_9FwdParamsE --------------------------
	.section	.nv.constant0._ZN10layer_norm31ln_parallel_residual_fwd_kernelINS_13Kernel_traitsI6__halfffffjLj512ELj1ELj4ELj1ELj16ENS_18Kernel_traits_baseILj512ES2_ffffjLj128EEEEELb0ELb1ELb1EEEvNS_9FwdParamsE,"a",@progbits
	.sectionflags	@""
	.align	4
.nv.constant0._ZN10layer_norm31ln_parallel_residual_fwd_kernelINS_13Kernel_traitsI6__halfffffjLj512ELj1ELj4ELj1ELj16ENS_18Kernel_traits_baseILj512ES2_ffffjLj128EEEEELb0ELb1ELb1EEEvNS_9FwdParamsE:
	.zero		760


//--------------------- .nv.constant0._ZN10layer_norm31ln_parallel_residual_fwd_kernelINS_13Kernel_traitsI6__halfffffjLj512ELj1ELj4ELj1ELj16ENS_18Kernel_traits_baseILj512ES2_ffffjLj128EEEEELb1ELb0ELb0EEEvNS_9FwdParamsE --------------------------
	.section	.nv.constant0._ZN10layer_norm31ln_parallel_residual_fwd_kernelINS_13Kernel_traitsI6__halfffffjLj512ELj1ELj4ELj1ELj16ENS_18Kernel_traits_baseILj512ES2_ffffjLj128EEEEELb1ELb0ELb0EEEvNS_9FwdParamsE,"a",@progbits
	.sectionflags	@""
	.align	4
.nv.constant0._ZN10layer_norm31ln_parallel_residual_fwd_kernelINS_13Kernel_traitsI6__halfffffjLj512ELj1ELj4ELj1ELj16ENS_18Kernel_traits_baseILj512ES2_ffffjLj128EEEEELb1ELb0ELb0EEEvNS_9FwdParamsE:
	.zero		760


//--------------------- .nv.constant0._ZN10layer_norm31ln_parallel_residual_fwd_kernelINS_13Kernel_traitsI6__halfffffjLj512ELj1ELj4ELj1ELj16ENS_18Kernel_traits_baseILj512ES2_ffffjLj128EEEEELb1ELb0ELb1EEEvNS_9FwdParamsE --------------------------
	.section	.nv.constant0._ZN10layer_norm31ln_parallel_residual_fwd_kernelINS_13Kernel_traitsI6__halfffffjLj512ELj1ELj4ELj1ELj16ENS_18Kernel_traits_baseILj512ES2_ffffjLj128EEEEELb1ELb0ELb1EEEvNS_9FwdParamsE,"a",@progbits
	.sectionflags	@""
	.align	4
.nv.constant0._ZN10layer_norm31ln_parallel_residual_fwd_kernelINS_13Kernel_traitsI6__halfffffjLj512ELj1ELj4ELj1ELj16ENS_18Kernel_traits_baseILj512ES2_ffffjLj128EEEEELb1ELb0ELb1EEEvNS_9FwdParamsE:
	.zero		760


//--------------------- .nv.constant0._ZN10layer_norm31ln_parallel_residual_fwd_kernelINS_13Kernel_traitsI6__halfffffjLj512ELj1ELj4ELj1ELj16ENS_18Kernel_traits_baseILj512ES2_ffffjLj128EEEEELb1ELb1ELb0EEEvNS_9FwdParamsE --------------------------
	.section	.nv.constant0._ZN10layer_norm31ln_parallel_residual_fwd_kernelINS_13Kernel_traitsI6__halfffffjLj512ELj1ELj4ELj1ELj16ENS_18Kernel_traits_baseILj512ES2_ffffjLj128EEEEELb1ELb1ELb0EEEvNS_9FwdParamsE,"a",@progbits
	.sectionflags	@""
	.align	4
.nv.constant0._ZN10layer_norm31ln_parallel_residual_fwd_kernelINS_13Kernel_traitsI6__halfffffjLj512ELj1ELj4ELj1ELj16ENS_18Kernel_traits_baseILj512ES2_ffffjLj128EEEEELb1ELb1ELb0EEEvNS_9FwdParamsE:
	.zero		760


//--------------------- .nv.constant0._ZN10layer_norm31ln_parallel_residual_fwd_kernelINS_13Kernel_traitsI6__halfffffjLj512ELj1ELj4ELj1ELj16ENS_18Kernel_traits_baseILj512ES2_ffffjLj128EEEEELb1ELb1ELb1EEEvNS_9FwdParamsE --------------------------
	.section	.nv.constant0._ZN10layer_norm31ln_parallel_residual_fwd_kernelINS_13Kernel_traitsI6__halfffffjLj512ELj1ELj4ELj1ELj16ENS_18Kernel_traits_baseILj512ES2_ffffjLj128EEEEELb1ELb1ELb1EEEvNS_9FwdParamsE,"a",@progbits
	.sectionflags	@""
	.align	4
.nv.constant0._ZN10layer_norm31ln_parallel_residual_fwd_kernelINS_13Kernel_traitsI6__halfffffjLj512ELj1ELj4ELj1ELj16ENS_18Kernel_traits_baseILj512ES2_ffffjLj128EEEEELb1ELb1ELb1EEEvNS_9FwdParamsE:
	.zero		760


//--------------------- .nv.constant0._ZN10layer_norm31ln_parallel_residual_fwd_kernelINS_13Kernel_traitsIfffffjLj512ELj1ELj4ELj1ELj16ENS_18Kernel_traits_baseILj512EfffffjLj128EEEEELb0ELb0ELb0EEEvNS_9FwdParamsE --------------------------
	.section	.nv.constant0._ZN10layer_norm31ln_parallel_residual_fwd_kernelINS_13Kernel_traitsIfffffjLj512ELj1ELj4ELj1ELj16ENS_18Kernel_traits_baseILj512EfffffjLj128EEEEELb0ELb0ELb0EEEvNS_9FwdParamsE,"a",@progbits
	.sectionflags	@""
	.align	4
.nv.constant0._ZN10layer_norm31ln_parallel_residual_fwd_kernelINS_13Kernel_traitsIfffffjLj512ELj1ELj4ELj1ELj16ENS_18Kernel_traits_baseILj512EfffffjLj128EEEEELb0ELb0ELb0EEEvNS_9FwdParamsE:
	.zero		760


//--------------------- .nv.constant0._ZN10layer_norm31ln_parallel_residual_fwd_kernelINS_13Kernel_traitsIfffffjLj512ELj1ELj4ELj1ELj16ENS_18Kernel_traits_baseILj512EfffffjLj128EEEEELb0ELb0ELb1EEEvNS_9FwdParamsE --------------------------
	.section	.nv.constant0._ZN10layer_norm31ln_parallel_residual_fwd_kernelINS_13Kernel_traitsIfffffjLj512ELj1ELj4ELj1ELj16ENS_18Kernel_traits_baseILj512EfffffjLj128EEEEELb0ELb0ELb1EEEvNS_9FwdParamsE,"a",@progbits
	.sectionflags	@""
	.align	4
.nv.constant0._ZN10layer_norm31ln_parallel_residual_fwd_kernelINS_13Kernel_traitsIfffffjLj512ELj1ELj4ELj1ELj16ENS_18Kernel_traits_baseILj512EfffffjLj128EEEEELb0ELb0ELb1EEEvNS_9FwdParamsE:
	.zero		760


//--------------------- .nv.constant0._ZN10layer_norm31ln_parallel_residual_fwd_kernelINS_13Kernel_traitsIfffffjLj512ELj1ELj4ELj1ELj16ENS_18Kernel_traits_baseILj512EfffffjLj128EEEEELb0ELb1ELb0EEEvNS_9FwdParamsE --------------------------
	.section	.nv.constant0._ZN10layer_norm31ln_parallel_residual_fwd_kernelINS_13Kernel_traitsIfffffjLj512ELj1ELj4ELj1ELj16ENS_18Kernel_traits_baseILj512EfffffjLj128EEEEELb0ELb1ELb0EEEvNS_9FwdParamsE,"a",@progbits
	.sectionflags	@""
	.align	4
.nv.constant0._ZN10layer_norm31ln_parallel_residual_fwd_kernelINS_13Kernel_traitsIfffffjLj512ELj1ELj4ELj1ELj16ENS_18Kernel_traits_baseILj512EfffffjLj128EEEEELb0ELb1ELb0EEEvNS_9FwdParamsE:
	.zero		760


//--------------------- .nv.constant0._ZN10layer_norm31ln_parallel_residual_fwd_kernelINS_13Kernel_traitsIfffffjLj512ELj1ELj4ELj1ELj16ENS_18Kernel_traits_baseILj512EfffffjLj128EEEEELb0ELb1ELb1EEEvNS_9FwdParamsE --------------------------
	.section	.nv.constant0._ZN10layer_norm31ln_parallel_residual_fwd_kernelINS_13Kernel_traitsIfffffjLj512ELj1ELj4ELj1ELj16ENS_18Kernel_traits_baseILj512EfffffjLj128EEEEELb0ELb1ELb1EEEvNS_9FwdParamsE,"a",@progbits
	.sectionflags	@""
	.align	4
.nv.constant0._ZN10layer_norm31ln_parallel_residual_fwd_kernelINS_13Kernel_traitsIfffffjLj512ELj1ELj4ELj1ELj16ENS_18Kernel_traits_baseILj512EfffffjLj128EEEEELb0ELb1ELb1EEEvNS_9FwdParamsE:
	.zero		760


//--------------------- .nv.constant0._ZN10layer_norm31ln_parallel_residual_fwd_kernelINS_13Kernel_traitsIfffffjLj512ELj1ELj4ELj1ELj16ENS_18Kernel_traits_baseILj512EfffffjLj128EEEEELb1ELb0ELb0EEEvNS_9FwdParamsE --------------------------
	.section	.nv.constant0._ZN10layer_norm31ln_parallel_residual_fwd_kernelINS_13Kernel_traitsIfffffjLj512ELj1ELj4ELj1ELj16ENS_18Kernel_traits_baseILj512EfffffjLj128EEEEELb1ELb0ELb0EEEvNS_9FwdParamsE,"a",@progbits
	.sectionflags	@""
	.align	4
.nv.constant0._ZN10layer_norm31ln_parallel_residual_fwd_kernelINS_13Kernel_traitsIfffffjLj512ELj1ELj4ELj1ELj16ENS_18Kernel_traits_baseILj512EfffffjLj128EEEEELb1ELb0ELb0EEEvNS_9FwdParamsE:
	.zero		760


//--------------------- .nv.constant0._ZN10layer_norm31ln_parallel_residual_fwd_kernelINS_13Kernel_traitsIfffffjLj512ELj1ELj4ELj1ELj16ENS_18Kernel_traits_baseILj512EfffffjLj128EEEEELb1ELb0ELb1EEEvNS_9FwdParamsE --------------------------
	.section	.nv.constant0._ZN10layer_norm31ln_parallel_residual_fwd_kernelINS_13Kernel_traitsIfffffjLj512ELj1ELj4ELj1ELj16ENS_18Kernel_traits_baseILj512EfffffjLj128EEEEELb1ELb0ELb1EEEvNS_9FwdParamsE,"a",@progbits
	.sectionflags	@""
	.align	4
.nv.constant0._ZN10layer_norm31ln_parallel_residual_fwd_kernelINS_13Kernel_traitsIfffffjLj512ELj1ELj4ELj1ELj16ENS_18Kernel_traits_baseILj512EfffffjLj128EEEEELb1ELb0ELb1EEEvNS_9FwdParamsE:
	.zero		760


//--------------------- .nv.constant0._ZN10layer_norm31ln_parallel_residual_fwd_kernelINS_13Kernel_traitsIfffffjLj512ELj1ELj4ELj1ELj16ENS_18Kernel_traits_baseILj512EfffffjLj128EEEEELb1ELb1ELb0EEEvNS_9FwdParamsE --------------------------
	.section	.nv.constant0._ZN10layer_norm31ln_parallel_residual_fwd_kernelINS_13Kernel_traitsIfffffjLj512ELj1ELj4ELj1ELj16ENS_18Kernel_traits_baseILj512EfffffjLj128EEEEELb1ELb1ELb0EEEvNS_9FwdParamsE,"a",@progbits
	.sectionflags	@""
	.align	4
.nv.constant0._ZN10layer_norm31ln_parallel_residual_fwd_kernelINS_13Kernel_traitsIfffffjLj512ELj1ELj4ELj1ELj16ENS_18Kernel_traits_baseILj512EfffffjLj128EEEEELb1ELb1ELb0EEEvNS_9FwdParamsE:
	.zero		760


//--------------------- .nv.constant0._ZN10layer_norm31ln_parallel_residual_fwd_kernelINS_13Kernel_traitsIfffffjLj512ELj1ELj4ELj1ELj16ENS_18Kernel_traits_baseILj512EfffffjLj128EEEEELb1ELb1ELb1EEEvNS_9FwdParamsE --------------------------
	.section	.nv.constant0._ZN10layer_norm31ln_parallel_residual_fwd_kernelINS_13Kernel_traitsIfffffjLj512ELj1ELj4ELj1ELj16ENS_18Kernel_traits_baseILj512EfffffjLj128EEEEELb1ELb1ELb1EEEvNS_9FwdParamsE,"a",@progbits
	.sectionflags	@""
	.align	4
.nv.constant0._ZN10layer_norm31ln_parallel_residual_fwd_kernelINS_13Kernel_traitsIfffffjLj512ELj1ELj4ELj1ELj16ENS_18Kernel_traits_baseILj512EfffffjLj128EEEEELb1ELb1ELb1EEEvNS_9FwdParamsE:
	.zero		760


//--------------------- SYMBOLS --------------------------

	.type		.nv.reservedSmem.offset0,@object
	.size		.nv.reservedSmem.offset0,0x4
